	.target	sm_90a

	.elftype	@"ET_EXEC"


//--------------------- .note.nv.tkinfo           --------------------------
	.section	.note.nv.tkinfo,"",@"SHT_NOTE"
	.sectionflags	@"SHF_NOTE_NV_TKINFO"
	.tkinfo
        /*0018*/ 	.word	0x00000002
        /*0030*/ 	.string	""
        /*0030*/ 	.string	"ptxas"
        /*0030*/ 	.string	"Cuda compilation tools, release 13.0, V13.0.88"
        /*0030*/ 	.string	"Build cuda_13.0.r13.0/compiler.36424714_0"
        /*0030*/ 	.string	"-arch sm_90a -m 64 "



//--------------------- .note.nv.cuinfo           --------------------------
	.section	.note.nv.cuinfo,"",@"SHT_NOTE"
	.sectionflags	@"SHF_NOTE_NV_CUINFO"
        /*0018*/ 	.short	0x0002
        /*001a*/ 	.short	0x005a
        /*001c*/ 	.short	0x0082
	.zero		2


//--------------------- .nv.info                  --------------------------
	.section	.nv.info,"",@"SHT_CUDA_INFO"
	.align	4


	//----- nvinfo : EIATTR_REGCOUNT
	.align		4
        /*0000*/ 	.byte	0x04, 0x2f
        /*0002*/ 	.short	(.L_25 - .L_24)
	.align		4
.L_24:
        /*0004*/ 	.word	index@(_ZN7cutlass13device_kernelIN5flash11enable_sm90INS1_16FlashAttnFwdSm90INS1_25CollectiveMainloopFwdSm90ILi2EN4cute5tupleIJNS5_1CILi1EEES8_S8_EEENS6_IJNS7_ILi128EEESA_NS7_ILi192EEEEEELi128ENS_10bfloat16_tEfNS_4arch4Sm90ELb1ELb0ELb0ELb1ELb0ELb1ELb0ELb1ELb1ELb1ELb0ELb0EEENS1_21CollectiveEpilogueFwdINS6_IJSA_SA_SA_EEES9_SD_SF_Li256ELb1ELb1ELb0ELb0EEENS1_36VarlenDynamicPersistentTileSchedulerILi128ELi128ELi256ELi128ELb0ELb1ELb1ELb1ELb1ELb1EEEEEEEEEvNT_6ParamsE)
        /*0008*/ 	.word	0x000000a8


	//----- nvinfo : EIATTR_FRAME_SIZE
	.align		4
.L_25:
        /*000c*/ 	.byte	0x04, 0x11
        /*000e*/ 	.short	(.L_27 - .L_26)
	.align		4
.L_26:
        /*0010*/ 	.word	index@(_ZN7cutlass13device_kernelIN5flash11enable_sm90INS1_16FlashAttnFwdSm90INS1_25CollectiveMainloopFwdSm90ILi2EN4cute5tupleIJNS5_1CILi1EEES8_S8_EEENS6_IJNS7_ILi128EEESA_NS7_ILi192EEEEEELi128ENS_10bfloat16_tEfNS_4arch4Sm90ELb1ELb0ELb0ELb1ELb0ELb1ELb0ELb1ELb1ELb1ELb0ELb0EEENS1_21CollectiveEpilogueFwdINS6_IJSA_SA_SA_EEES9_SD_SF_Li256ELb1ELb1ELb0ELb0EEENS1_36VarlenDynamicPersistentTileSchedulerILi128ELi128ELi256ELi128ELb0ELb1ELb1ELb1ELb1ELb1EEEEEEEEEvNT_6ParamsE)
        /*0014*/ 	.word	0x00000078


	//----- nvinfo : EIATTR_REGCOUNT
	.align		4
.L_27:
        /*0018*/ 	.byte	0x04, 0x2f
        /*001a*/ 	.short	(.L_29 - .L_28)
	.align		4
.L_28:
        /*001c*/ 	.word	index@(_ZN7cutlass13device_kernelIN5flash11enable_sm90INS1_16FlashAttnFwdSm90INS1_25CollectiveMainloopFwdSm90ILi2EN4cute5tupleIJNS5_1CILi1EEES8_S8_EEENS6_IJNS7_ILi128EEESA_NS7_ILi192EEEEEELi128ENS_10bfloat16_tEfNS_4arch4Sm90ELb1ELb0ELb0ELb1ELb0ELb0ELb0ELb1ELb1ELb1ELb0ELb0EEENS1_21CollectiveEpilogueFwdINS6_IJSA_SA_SA_EEES9_SD_SF_Li256ELb1ELb1ELb0ELb0EEENS1_36VarlenDynamicPersistentTileSchedulerILi128ELi128ELi256ELi128ELb0ELb1ELb1ELb1ELb1ELb1EEEEEEEEEvNT_6ParamsE)
        /*0020*/ 	.word	0x000000a8


	//----- nvinfo : EIATTR_FRAME_SIZE
	.align		4
.L_29:
        /*0024*/ 	.byte	0x04, 0x11
        /*0026*/ 	.short	(.L_31 - .L_30)
	.align		4
.L_30:
        /*0028*/ 	.word	index@(_ZN7cutlass13device_kernelIN5flash11enable_sm90INS1_16FlashAttnFwdSm90INS1_25CollectiveMainloopFwdSm90ILi2EN4cute5tupleIJNS5_1CILi1EEES8_S8_EEENS6_IJNS7_ILi128EEESA_NS7_ILi192EEEEEELi128ENS_10bfloat16_tEfNS_4arch4Sm90ELb1ELb0ELb0ELb1ELb0ELb0ELb0ELb1ELb1ELb1ELb0ELb0EEENS1_21CollectiveEpilogueFwdINS6_IJSA_SA_SA_EEES9_SD_SF_Li256ELb1ELb1ELb0ELb0EEENS1_36VarlenDynamicPersistentTileSchedulerILi128ELi128ELi256ELi128ELb0ELb1ELb1ELb1ELb1ELb1EEEEEEEEEvNT_6ParamsE)
        /*002c*/ 	.word	0x00000058


	//----- nvinfo : EIATTR_REGCOUNT
	.align		4
.L_31:
        /*0030*/ 	.byte	0x04, 0x2f
        /*0032*/ 	.short	(.L_33 - .L_32)
	.align		4
.L_32:
        /*0034*/ 	.word	index@(_ZN7cutlass13device_kernelIN5flash11enable_sm90INS1_16FlashAttnFwdSm90INS1_25CollectiveMainloopFwdSm90ILi2EN4cute5tupleIJNS5_1CILi1EEES8_S8_EEENS6_IJNS7_ILi128EEESA_NS7_ILi192EEEEEELi128ENS_10bfloat16_tEfNS_4arch4Sm90ELb1ELb0ELb0ELb0ELb0ELb0ELb0ELb1ELb1ELb1ELb0ELb0EEENS1_21CollectiveEpilogueFwdINS6_IJSA_SA_SA_EEES9_SD_SF_Li256ELb0ELb1ELb0ELb0EEENS1_30DynamicPersistentTileSchedulerILi256ELi128ELb0ELb1ELb1EEEEEEEEEvNT_6ParamsE)
        /*0038*/ 	.word	0x000000a8


	//----- nvinfo : EIATTR_FRAME_SIZE
	.align		4
.L_33:
        /*003c*/ 	.byte	0x04, 0x11
        /*003e*/ 	.short	(.L_35 - .L_34)
	.align		4
.L_34:
        /*0040*/ 	.word	index@(_ZN7cutlass13device_kernelIN5flash11enable_sm90INS1_16FlashAttnFwdSm90INS1_25CollectiveMainloopFwdSm90ILi2EN4cute5tupleIJNS5_1CILi1EEES8_S8_EEENS6_IJNS7_ILi128EEESA_NS7_ILi192EEEEEELi128ENS_10bfloat16_tEfNS_4arch4Sm90ELb1ELb0ELb0ELb0ELb0ELb0ELb0ELb1ELb1ELb1ELb0ELb0EEENS1_21CollectiveEpilogueFwdINS6_IJSA_SA_SA_EEES9_SD_SF_Li256ELb0ELb1ELb0ELb0EEENS1_30DynamicPersistentTileSchedulerILi256ELi128ELb0ELb1ELb1EEEEEEEEEvNT_6ParamsE)
        /*0044*/ 	.word	0x00000028


	//----- nvinfo : EIATTR_REGCOUNT
	.align		4
.L_35:
        /*0048*/ 	.byte	0x04, 0x2f
        /*004a*/ 	.short	(.L_37 - .L_36)
	.align		4
.L_36:
        /*004c*/ 	.word	index@(_ZN7cutlass13device_kernelIN5flash11enable_sm90INS1_16FlashAttnFwdSm90INS1_25CollectiveMainloopFwdSm90ILi2EN4cute5tupleIJNS5_1CILi1EEES8_S8_EEENS6_IJNS7_ILi128EEENS7_ILi96EEENS7_ILi192EEEEEELi128ENS_10bfloat16_tEfNS_4arch4Sm90ELb0ELb1ELb0ELb1ELb0ELb1ELb0ELb1ELb1ELb1ELb0ELb0EEENS1_21CollectiveEpilogueFwdINS6_IJSA_SA_SB_EEES9_SE_SG_Li256ELb1ELb1ELb0ELb0EEENS1_36VarlenDynamicPersistentTileSchedulerILi128ELi96ELi256ELi128ELb0ELb1ELb1ELb1ELb0ELb1EEEEEEEEEvNT_6ParamsE)
        /*0050*/ 	.word	0x000000a8


	//----- nvinfo : EIATTR_FRAME_SIZE
	.align		4
.L_37:
        /*0054*/ 	.byte	0x04, 0x11
        /*0056*/ 	.short	(.L_39 - .L_38)
	.align		4
.L_38:
        /*0058*/ 	.word	index@(_ZN7cutlass13device_kernelIN5flash11enable_sm90INS1_16FlashAttnFwdSm90INS1_25CollectiveMainloopFwdSm90ILi2EN4cute5tupleIJNS5_1CILi1EEES8_S8_EEENS6_IJNS7_ILi128EEENS7_ILi96EEENS7_ILi192EEEEEELi128ENS_10bfloat16_tEfNS_4arch4Sm90ELb0ELb1ELb0ELb1ELb0ELb1ELb0ELb1ELb1ELb1ELb0ELb0EEENS1_21CollectiveEpilogueFwdINS6_IJSA_SA_SB_EEES9_SE_SG_Li256ELb1ELb1ELb0ELb0EEENS1_36VarlenDynamicPersistentTileSchedulerILi128ELi96ELi256ELi128ELb0ELb1ELb1ELb1ELb0ELb1EEEEEEEEEvNT_6ParamsE)
        /*005c*/ 	.word	0x00000050


	//----- nvinfo : EIATTR_REGCOUNT
	.align		4
.L_39:
        /*0060*/ 	.byte	0x04, 0x2f
        /*0062*/ 	.short	(.L_41 - .L_40)
	.align		4
.L_40:
        /*0064*/ 	.word	index@(_ZN7cutlass13device_kernelIN5flash11enable_sm90INS1_16FlashAttnFwdSm90INS1_25CollectiveMainloopFwdSm90ILi2EN4cute5tupleIJNS5_1CILi1EEES8_S8_EEENS6_IJNS7_ILi128EEENS7_ILi96EEENS7_ILi192EEEEEELi128ENS_10bfloat16_tEfNS_4arch4Sm90ELb0ELb1ELb0ELb1ELb0ELb0ELb0ELb1ELb1ELb1ELb0ELb0EEENS1_21CollectiveEpilogueFwdINS6_IJSA_SA_SB_EEES9_SE_SG_Li256ELb1ELb1ELb0ELb0EEENS1_36VarlenDynamicPersistentTileSchedulerILi128ELi96ELi256ELi128ELb0ELb1ELb1ELb1ELb0ELb1EEEEEEEEEvNT_6ParamsE)
        /*0068*/ 	.word	0x000000a8


	//----- nvinfo : EIATTR_FRAME_SIZE
	.align		4
.L_41:
        /*006c*/ 	.byte	0x04, 0x11
        /*006e*/ 	.short	(.L_43 - .L_42)
	.align		4
.L_42:
        /*0070*/ 	.word	index@(_ZN7cutlass13device_kernelIN5flash11enable_sm90INS1_16FlashAttnFwdSm90INS1_25CollectiveMainloopFwdSm90ILi2EN4cute5tupleIJNS5_1CILi1EEES8_S8_EEENS6_IJNS7_ILi128EEENS7_ILi96EEENS7_ILi192EEEEEELi128ENS_10bfloat16_tEfNS_4arch4Sm90ELb0ELb1ELb0ELb1ELb0ELb0ELb0ELb1ELb1ELb1ELb0ELb0EEENS1_21CollectiveEpilogueFwdINS6_IJSA_SA_SB_EEES9_SE_SG_Li256ELb1ELb1ELb0ELb0EEENS1_36VarlenDynamicPersistentTileSchedulerILi128ELi96ELi256ELi128ELb0ELb1ELb1ELb1ELb0ELb1EEEEEEEEEvNT_6ParamsE)
        /*0074*/ 	.word	0x00000050


	//----- nvinfo : EIATTR_REGCOUNT
	.align		4
.L_43:
        /*0078*/ 	.byte	0x04, 0x2f
        /*007a*/ 	.short	(.L_45 - .L_44)
	.align		4
.L_44:
        /*007c*/ 	.word	index@(_ZN7cutlass13device_kernelIN5flash11enable_sm90INS1_16FlashAttnFwdSm90INS1_25CollectiveMainloopFwdSm90ILi2EN4cute5tupleIJNS5_1CILi1EEES8_S8_EEENS6_IJNS7_ILi128EEENS7_ILi96EEENS7_ILi192EEEEEELi128ENS_10bfloat16_tEfNS_4arch4Sm90ELb0ELb1ELb0ELb0ELb0ELb0ELb0ELb1ELb1ELb1ELb0ELb0EEENS1_21CollectiveEpilogueFwdINS6_IJSA_SA_SB_EEES9_SE_SG_Li256ELb0ELb1ELb0ELb0EEENS1_30DynamicPersistentTileSchedulerILi256ELi128ELb0ELb1ELb1EEEEEEEEEvNT_6ParamsE)
        /*0080*/ 	.word	0x000000a8


	//----- nvinfo : EIATTR_FRAME_SIZE
	.align		4
.L_45:
        /*0084*/ 	.byte	0x04, 0x11
        /*0086*/ 	.short	(.L_47 - .L_46)
	.align		4
.L_46:
        /*0088*/ 	.word	index@(_ZN7cutlass13device_kernelIN5flash11enable_sm90INS1_16FlashAttnFwdSm90INS1_25CollectiveMainloopFwdSm90ILi2EN4cute5tupleIJNS5_1CILi1EEES8_S8_EEENS6_IJNS7_ILi128EEENS7_ILi96EEENS7_ILi192EEEEEELi128ENS_10bfloat16_tEfNS_4arch4Sm90ELb0ELb1ELb0ELb0ELb0ELb0ELb0ELb1ELb1ELb1ELb0ELb0EEENS1_21CollectiveEpilogueFwdINS6_IJSA_SA_SB_EEES9_SE_SG_Li256ELb0ELb1ELb0ELb0EEENS1_30DynamicPersistentTileSchedulerILi256ELi128ELb0ELb1ELb1EEEEEEEEEvNT_6ParamsE)
        /*008c*/ 	.word	0x00000020


	//----- nvinfo : EIATTR_REGCOUNT
	.align		4
.L_47:
        /*0090*/ 	.byte	0x04, 0x2f
        /*0092*/ 	.short	(.L_49 - .L_48)
	.align		4
.L_48:
        /*0094*/ 	.word	index@(_ZN7cutlass13device_kernelIN5flash11enable_sm90INS1_16FlashAttnFwdSm90INS1_25CollectiveMainloopFwdSm90ILi2EN4cute5tupleIJNS5_1CILi1EEES8_S8_EEENS6_IJNS7_ILi128EEESA_NS7_ILi192EEEEEELi128ENS_10bfloat16_tEfNS_4arch4Sm90ELb0ELb0ELb0ELb1ELb0ELb1ELb0ELb1ELb1ELb1ELb0ELb0EEENS1_21CollectiveEpilogueFwdINS6_IJSA_SA_SA_EEES9_SD_SF_Li256ELb1ELb1ELb0ELb0EEENS1_36VarlenDynamicPersistentTileSchedulerILi128ELi128ELi256ELi128ELb0ELb1ELb1ELb0ELb1ELb1EEEEEEEEEvNT_6ParamsE)
        /*0098*/ 	.word	0x000000a8


	//----- nvinfo : EIATTR_FRAME_SIZE
	.align		4
.L_49:
        /*009c*/ 	.byte	0x04, 0x11
        /*009e*/ 	.short	(.L_51 - .L_50)
	.align		4
.L_50:
        /*00a0*/ 	.word	index@(_ZN7cutlass13device_kernelIN5flash11enable_sm90INS1_16FlashAttnFwdSm90INS1_25CollectiveMainloopFwdSm90ILi2EN4cute5tupleIJNS5_1CILi1EEES8_S8_EEENS6_IJNS7_ILi128EEESA_NS7_ILi192EEEEEELi128ENS_10bfloat16_tEfNS_4arch4Sm90ELb0ELb0ELb0ELb1ELb0ELb1ELb0ELb1ELb1ELb1ELb0ELb0EEENS1_21CollectiveEpilogueFwdINS6_IJSA_SA_SA_EEES9_SD_SF_Li256ELb1ELb1ELb0ELb0EEENS1_36VarlenDynamicPersistentTileSchedulerILi128ELi128ELi256ELi128ELb0ELb1ELb1ELb0ELb1ELb1EEEEEEEEEvNT_6ParamsE)
        /*00a4*/ 	.word	0x00000090


	//----- nvinfo : EIATTR_REGCOUNT
	.align		4
.L_51:
        /*00a8*/ 	.byte	0x04, 0x2f
        /*00aa*/ 	.short	(.L_53 - .L_52)
	.align		4
.L_52:
        /*00ac*/ 	.word	index@(_ZN7cutlass13device_kernelIN5flash11enable_sm90INS1_16FlashAttnFwdSm90INS1_25CollectiveMainloopFwdSm90ILi2EN4cute5tupleIJNS5_1CILi1EEES8_S8_EEENS6_IJNS7_ILi128EEESA_NS7_ILi192EEEEEELi128ENS_10bfloat16_tEfNS_4arch4Sm90ELb0ELb0ELb0ELb1ELb0ELb0ELb0ELb1ELb1ELb1ELb0ELb0EEENS1_21CollectiveEpilogueFwdINS6_IJSA_SA_SA_EEES9_SD_SF_Li256ELb1ELb1ELb0ELb0EEENS1_36VarlenDynamicPersistentTileSchedulerILi128ELi128ELi256ELi128ELb0ELb1ELb1ELb0ELb1ELb1EEEEEEEEEvNT_6ParamsE)
        /*00b0*/ 	.word	0x000000a8


	//----- nvinfo : EIATTR_FRAME_SIZE
	.align		4
.L_53:
        /*00b4*/ 	.byte	0x04, 0x11
        /*00b6*/ 	.short	(.L_55 - .L_54)
	.align		4
.L_54:
        /*00b8*/ 	.word	index@(_ZN7cutlass13device_kernelIN5flash11enable_sm90INS1_16FlashAttnFwdSm90INS1_25CollectiveMainloopFwdSm90ILi2EN4cute5tupleIJNS5_1CILi1EEES8_S8_EEENS6_IJNS7_ILi128EEESA_NS7_ILi192EEEEEELi128ENS_10bfloat16_tEfNS_4arch4Sm90ELb0ELb0ELb0ELb1ELb0ELb0ELb0ELb1ELb1ELb1ELb0ELb0EEENS1_21CollectiveEpilogueFwdINS6_IJSA_SA_SA_EEES9_SD_SF_Li256ELb1ELb1ELb0ELb0EEENS1_36VarlenDynamicPersistentTileSchedulerILi128ELi128ELi256ELi128ELb0ELb1ELb1ELb0ELb1ELb1EEEEEEEEEvNT_6ParamsE)
        /*00bc*/ 	.word	0x00000060


	//----- nvinfo : EIATTR_REGCOUNT
	.align		4
.L_55:
        /*00c0*/ 	.byte	0x04, 0x2f
        /*00c2*/ 	.short	(.L_57 - .L_56)
	.align		4
.L_56:
        /*00c4*/ 	.word	index@(_ZN7cutlass13device_kernelIN5flash11enable_sm90INS1_16FlashAttnFwdSm90INS1_25CollectiveMainloopFwdSm90ILi2EN4cute5tupleIJNS5_1CILi2EEENS7_ILi1EEES9_EEENS6_IJNS7_ILi128EEESB_NS7_ILi192EEEEEELi128ENS_10bfloat16_tEfNS_4arch4Sm90ELb0ELb0ELb0ELb0ELb0ELb0ELb0ELb1ELb1ELb1ELb0ELb0EEENS1_21CollectiveEpilogueFwdINS6_IJSB_SB_SB_EEESA_SE_SG_Li256ELb0ELb1ELb0ELb0EEENS1_29StaticPersistentTileSchedulerILb0EEEEEEEEEvNT_6ParamsE)
        /*00c8*/ 	.word	0x000000a8


	//----- nvinfo : EIATTR_FRAME_SIZE
	.align		4
.L_57:
        /*00cc*/ 	.byte	0x04, 0x11
        /*00ce*/ 	.short	(.L_59 - .L_58)
	.align		4
.L_58:
        /*00d0*/ 	.word	index@(_ZN7cutlass13device_kernelIN5flash11enable_sm90INS1_16FlashAttnFwdSm90INS1_25CollectiveMainloopFwdSm90ILi2EN4cute5tupleIJNS5_1CILi2EEENS7_ILi1EEES9_EEENS6_IJNS7_ILi128EEESB_NS7_ILi192EEEEEELi128ENS_10bfloat16_tEfNS_4arch4Sm90ELb0ELb0ELb0ELb0ELb0ELb0ELb0ELb1ELb1ELb1ELb0ELb0EEENS1_21CollectiveEpilogueFwdINS6_IJSB_SB_SB_EEESA_SE_SG_Li256ELb0ELb1ELb0ELb0EEENS1_29StaticPersistentTileSchedulerILb0EEEEEEEEEvNT_6ParamsE)
        /*00d4*/ 	.word	0x00000038


	//----- nvinfo : EIATTR_REGCOUNT
	.align		4
.L_59:
        /*00d8*/ 	.byte	0x04, 0x2f
        /*00da*/ 	.short	(.L_61 - .L_60)
	.align		4
.L_60:
        /*00dc*/ 	.word	index@(_ZN7cutlass13device_kernelIN5flash11enable_sm90INS1_16FlashAttnFwdSm90INS1_25CollectiveMainloopFwdSm90ILi2EN4cute5tupleIJNS5_1CILi1EEES8_S8_EEENS6_IJNS7_ILi128EEESA_NS7_ILi192EEEEEELi128ENS_10bfloat16_tEfNS_4arch4Sm90ELb0ELb0ELb0ELb0ELb0ELb0ELb0ELb1ELb1ELb1ELb0ELb0EEENS1_21CollectiveEpilogueFwdINS6_IJSA_SA_SA_EEES9_SD_SF_Li256ELb0ELb1ELb0ELb0EEENS1_29StaticPersistentTileSchedulerILb0EEEEEEEEEvNT_6ParamsE)
        /*00e0*/ 	.word	0x000000a8


	//----- nvinfo : EIATTR_FRAME_SIZE
	.align		4
.L_61:
        /*00e4*/ 	.byte	0x04, 0x11
        /*00e6*/ 	.short	(.L_63 - .L_62)
	.align		4
.L_62:
        /*00e8*/ 	.word	index@(_ZN7cutlass13device_kernelIN5flash11enable_sm90INS1_16FlashAttnFwdSm90INS1_25CollectiveMainloopFwdSm90ILi2EN4cute5tupleIJNS5_1CILi1EEES8_S8_EEENS6_IJNS7_ILi128EEESA_NS7_ILi192EEEEEELi128ENS_10bfloat16_tEfNS_4arch4Sm90ELb0ELb0ELb0ELb0ELb0ELb0ELb0ELb1ELb1ELb1ELb0ELb0EEENS1_21CollectiveEpilogueFwdINS6_IJSA_SA_SA_EEES9_SD_SF_Li256ELb0ELb1ELb0ELb0EEENS1_29StaticPersistentTileSchedulerILb0EEEEEEEEEvNT_6ParamsE)
        /*00ec*/ 	.word	0x00000038


	//----- nvinfo : EIATTR_MIN_STACK_SIZE
	.align		4
.L_63:
        /*00f0*/ 	.byte	0x04, 0x12
        /*00f2*/ 	.short	(.L_65 - .L_64)
	.align		4
.L_64:
        /*00f4*/ 	.word	index@(_ZN7cutlass13device_kernelIN5flash11enable_sm90INS1_16FlashAttnFwdSm90INS1_25CollectiveMainloopFwdSm90ILi2EN4cute5tupleIJNS5_1CILi1EEES8_S8_EEENS6_IJNS7_ILi128EEESA_NS7_ILi192EEEEEELi128ENS_10bfloat16_tEfNS_4arch4Sm90ELb0ELb0ELb0ELb0ELb0ELb0ELb0ELb1ELb1ELb1ELb0ELb0EEENS1_21CollectiveEpilogueFwdINS6_IJSA_SA_SA_EEES9_SD_SF_Li256ELb0ELb1ELb0ELb0EEENS1_29StaticPersistentTileSchedulerILb0EEEEEEEEEvNT_6ParamsE)
        /*00f8*/ 	.word	0x00000038


	//----- nvinfo : EIATTR_MIN_STACK_SIZE
	.align		4
.L_65:
        /*00fc*/ 	.byte	0x04, 0x12
        /*00fe*/ 	.short	(.L_67 - .L_66)
	.align		4
.L_66:
        /*0100*/ 	.word	index@(_ZN7cutlass13device_kernelIN5flash11enable_sm90INS1_16FlashAttnFwdSm90INS1_25CollectiveMainloopFwdSm90ILi2EN4cute5tupleIJNS5_1CILi2EEENS7_ILi1EEES9_EEENS6_IJNS7_ILi128EEESB_NS7_ILi192EEEEEELi128ENS_10bfloat16_tEfNS_4arch4Sm90ELb0ELb0ELb0ELb0ELb0ELb0ELb0ELb1ELb1ELb1ELb0ELb0EEENS1_21CollectiveEpilogueFwdINS6_IJSB_SB_SB_EEESA_SE_SG_Li256ELb0ELb1ELb0ELb0EEENS1_29StaticPersistentTileSchedulerILb0EEEEEEEEEvNT_6ParamsE)
        /*0104*/ 	.word	0x00000038


	//----- nvinfo : EIATTR_MIN_STACK_SIZE
	.align		4
.L_67:
        /*0108*/ 	.byte	0x04, 0x12
        /*010a*/ 	.short	(.L_69 - .L_68)
	.align		4
.L_68:
        /*010c*/ 	.word	index@(_ZN7cutlass13device_kernelIN5flash11enable_sm90INS1_16FlashAttnFwdSm90INS1_25CollectiveMainloopFwdSm90ILi2EN4cute5tupleIJNS5_1CILi1EEES8_S8_EEENS6_IJNS7_ILi128EEESA_NS7_ILi192EEEEEELi128ENS_10bfloat16_tEfNS_4arch4Sm90ELb0ELb0ELb0ELb1ELb0ELb0ELb0ELb1ELb1ELb1ELb0ELb0EEENS1_21CollectiveEpilogueFwdINS6_IJSA_SA_SA_EEES9_SD_SF_Li256ELb1ELb1ELb0ELb0EEENS1_36VarlenDynamicPersistentTileSchedulerILi128ELi128ELi256ELi128ELb0ELb1ELb1ELb0ELb1ELb1EEEEEEEEEvNT_6ParamsE)
        /*0110*/ 	.word	0x00000060


	//----- nvinfo : EIATTR_MIN_STACK_SIZE
	.align		4
.L_69:
        /*0114*/ 	.byte	0x04, 0x12
        /*0116*/ 	.short	(.L_71 - .L_70)
	.align		4
.L_70:
        /*0118*/ 	.word	index@(_ZN7cutlass13device_kernelIN5flash11enable_sm90INS1_16FlashAttnFwdSm90INS1_25CollectiveMainloopFwdSm90ILi2EN4cute5tupleIJNS5_1CILi1EEES8_S8_EEENS6_IJNS7_ILi128EEESA_NS7_ILi192EEEEEELi128ENS_10bfloat16_tEfNS_4arch4Sm90ELb0ELb0ELb0ELb1ELb0ELb1ELb0ELb1ELb1ELb1ELb0ELb0EEENS1_21CollectiveEpilogueFwdINS6_IJSA_SA_SA_EEES9_SD_SF_Li256ELb1ELb1ELb0ELb0EEENS1_36VarlenDynamicPersistentTileSchedulerILi128ELi128ELi256ELi128ELb0ELb1ELb1ELb0ELb1ELb1EEEEEEEEEvNT_6ParamsE)
        /*011c*/ 	.word	0x00000090


	//----- nvinfo : EIATTR_MIN_STACK_SIZE
	.align		4
.L_71:
        /*0120*/ 	.byte	0x04, 0x12
        /*0122*/ 	.short	(.L_73 - .L_72)
	.align		4
.L_72:
        /*0124*/ 	.word	index@(_ZN7cutlass13device_kernelIN5flash11enable_sm90INS1_16FlashAttnFwdSm90INS1_25CollectiveMainloopFwdSm90ILi2EN4cute5tupleIJNS5_1CILi1EEES8_S8_EEENS6_IJNS7_ILi128EEENS7_ILi96EEENS7_ILi192EEEEEELi128ENS_10bfloat16_tEfNS_4arch4Sm90ELb0ELb1ELb0ELb0ELb0ELb0ELb0ELb1ELb1ELb1ELb0ELb0EEENS1_21CollectiveEpilogueFwdINS6_IJSA_SA_SB_EEES9_SE_SG_Li256ELb0ELb1ELb0ELb0EEENS1_30DynamicPersistentTileSchedulerILi256ELi128ELb0ELb1ELb1EEEEEEEEEvNT_6ParamsE)
        /*0128*/ 	.word	0x00000020


	//----- nvinfo : EIATTR_MIN_STACK_SIZE
	.align		4
.L_73:
        /*012c*/ 	.byte	0x04, 0x12
        /*012e*/ 	.short	(.L_75 - .L_74)
	.align		4
.L_74:
        /*0130*/ 	.word	index@(_ZN7cutlass13device_kernelIN5flash11enable_sm90INS1_16FlashAttnFwdSm90INS1_25CollectiveMainloopFwdSm90ILi2EN4cute5tupleIJNS5_1CILi1EEES8_S8_EEENS6_IJNS7_ILi128EEENS7_ILi96EEENS7_ILi192EEEEEELi128ENS_10bfloat16_tEfNS_4arch4Sm90ELb0ELb1ELb0ELb1ELb0ELb0ELb0ELb1ELb1ELb1ELb0ELb0EEENS1_21CollectiveEpilogueFwdINS6_IJSA_SA_SB_EEES9_SE_SG_Li256ELb1ELb1ELb0ELb0EEENS1_36VarlenDynamicPersistentTileSchedulerILi128ELi96ELi256ELi128ELb0ELb1ELb1ELb1ELb0ELb1EEEEEEEEEvNT_6ParamsE)
        /*0134*/ 	.word	0x00000050


	//----- nvinfo : EIATTR_MIN_STACK_SIZE
	.align		4
.L_75:
        /*0138*/ 	.byte	0x04, 0x12
        /*013a*/ 	.short	(.L_77 - .L_76)
	.align		4
.L_76:
        /*013c*/ 	.word	index@(_ZN7cutlass13device_kernelIN5flash11enable_sm90INS1_16FlashAttnFwdSm90INS1_25CollectiveMainloopFwdSm90ILi2EN4cute5tupleIJNS5_1CILi1EEES8_S8_EEENS6_IJNS7_ILi128EEENS7_ILi96EEENS7_ILi192EEEEEELi128ENS_10bfloat16_tEfNS_4arch4Sm90ELb0ELb1ELb0ELb1ELb0ELb1ELb0ELb1ELb1ELb1ELb0ELb0EEENS1_21CollectiveEpilogueFwdINS6_IJSA_SA_SB_EEES9_SE_SG_Li256ELb1ELb1ELb0ELb0EEENS1_36VarlenDynamicPersistentTileSchedulerILi128ELi96ELi256ELi128ELb0ELb1ELb1ELb1ELb0ELb1EEEEEEEEEvNT_6ParamsE)
        /*0140*/ 	.word	0x00000050


	//----- nvinfo : EIATTR_MIN_STACK_SIZE
	.align		4
.L_77:
        /*0144*/ 	.byte	0x04, 0x12
        /*0146*/ 	.short	(.L_79 - .L_78)
	.align		4
.L_78:
        /*0148*/ 	.word	index@(_ZN7cutlass13device_kernelIN5flash11enable_sm90INS1_16FlashAttnFwdSm90INS1_25CollectiveMainloopFwdSm90ILi2EN4cute5tupleIJNS5_1CILi1EEES8_S8_EEENS6_IJNS7_ILi128EEESA_NS7_ILi192EEEEEELi128ENS_10bfloat16_tEfNS_4arch4Sm90ELb1ELb0ELb0ELb0ELb0ELb0ELb0ELb1ELb1ELb1ELb0ELb0EEENS1_21CollectiveEpilogueFwdINS6_IJSA_SA_SA_EEES9_SD_SF_Li256ELb0ELb1ELb0ELb0EEENS1_30DynamicPersistentTileSchedulerILi256ELi128ELb0ELb1ELb1EEEEEEEEEvNT_6ParamsE)
        /*014c*/ 	.word	0x00000028


	//----- nvinfo : EIATTR_MIN_STACK_SIZE
	.align		4
.L_79:
        /*0150*/ 	.byte	0x04, 0x12
        /*0152*/ 	.short	(.L_81 - .L_80)
	.align		4
.L_80:
        /*0154*/ 	.word	index@(_ZN7cutlass13device_kernelIN5flash11enable_sm90INS1_16FlashAttnFwdSm90INS1_25CollectiveMainloopFwdSm90ILi2EN4cute5tupleIJNS5_1CILi1EEES8_S8_EEENS6_IJNS7_ILi128EEESA_NS7_ILi192EEEEEELi128ENS_10bfloat16_tEfNS_4arch4Sm90ELb1ELb0ELb0ELb1ELb0ELb0ELb0ELb1ELb1ELb1ELb0ELb0EEENS1_21CollectiveEpilogueFwdINS6_IJSA_SA_SA_EEES9_SD_SF_Li256ELb1ELb1ELb0ELb0EEENS1_36VarlenDynamicPersistentTileSchedulerILi128ELi128ELi256ELi128ELb0ELb1ELb1ELb1ELb1ELb1EEEEEEEEEvNT_6ParamsE)
        /*0158*/ 	.word	0x00000058


	//----- nvinfo : EIATTR_MIN_STACK_SIZE
	.align		4
.L_81:
        /*015c*/ 	.byte	0x04, 0x12
        /*015e*/ 	.short	(.L_83 - .L_82)
	.align		4
.L_82:
        /*0160*/ 	.word	index@(_ZN7cutlass13device_kernelIN5flash11enable_sm90INS1_16FlashAttnFwdSm90INS1_25CollectiveMainloopFwdSm90ILi2EN4cute5tupleIJNS5_1CILi1EEES8_S8_EEENS6_IJNS7_ILi128EEESA_NS7_ILi192EEEEEELi128ENS_10bfloat16_tEfNS_4arch4Sm90ELb1ELb0ELb0ELb1ELb0ELb1ELb0ELb1ELb1ELb1ELb0ELb0EEENS1_21CollectiveEpilogueFwdINS6_IJSA_SA_SA_EEES9_SD_SF_Li256ELb1ELb1ELb0ELb0EEENS1_36VarlenDynamicPersistentTileSchedulerILi128ELi128ELi256ELi128ELb0ELb1ELb1ELb1ELb1ELb1EEEEEEEEEvNT_6ParamsE)
        /*0164*/ 	.word	0x00000078
.L_83:


//--------------------- .nv.compat                --------------------------
	.section	.nv.compat,"",@"SHT_CUDA_COMPAT_INFO"
	.align	4
        /*0000*/ 	.byte	0x02, 0x09, 0x01, 0x00, 0x02, 0x02, 0x04, 0x00, 0x02, 0x05, 0x05, 0x00, 0x03, 0x07, 0x01, 0x01
        /*0010*/ 	.byte	0x02, 0x03, 0x01, 0x00, 0x02, 0x06, 0x01, 0x00, 0x04, 0x0b, 0x08, 0x00, 0x00, 0x00, 0x00, 0x00
        /*0020*/ 	.byte	0x00, 0x00, 0x00, 0x00


//--------------------- .nv.info._ZN7cutlass13device_kernelIN5flash11enable_sm90INS1_16FlashAttnFwdSm90INS1_25CollectiveMainloopFwdSm90ILi2EN4cute5tupleIJNS5_1CILi1EEES8_S8_EEENS6_IJNS7_ILi128EEESA_NS7_ILi192EEEEEELi128ENS_10bfloat16_tEfNS_4arch4Sm90ELb0ELb0ELb0ELb0ELb0ELb0ELb0ELb1ELb1ELb1ELb0ELb0EEENS1_21CollectiveEpilogueFwdINS6_IJSA_SA_SA_EEES9_SD_SF_Li256ELb0ELb1ELb0ELb0EEENS1_29StaticPersistentTileSchedulerILb0EEEEEEEEEvNT_6ParamsE --------------------------
	.section	.nv.info._ZN7cutlass13device_kernelIN5flash11enable_sm90INS1_16FlashAttnFwdSm90INS1_25CollectiveMainloopFwdSm90ILi2EN4cute5tupleIJNS5_1CILi1EEES8_S8_EEENS6_IJNS7_ILi128EEESA_NS7_ILi192EEEEEELi128ENS_10bfloat16_tEfNS_4arch4Sm90ELb0ELb0ELb0ELb0ELb0ELb0ELb0ELb1ELb1ELb1ELb0ELb0EEENS1_21CollectiveEpilogueFwdINS6_IJSA_SA_SA_EEES9_SD_SF_Li256ELb0ELb1ELb0ELb0EEENS1_29StaticPersistentTileSchedulerILb0EEEEEEEEEvNT_6ParamsE,"",@"SHT_CUDA_INFO"
	.sectionflags	@""
	.align	4


	//----- nvinfo : EIATTR_CUDA_API_VERSION
	.align		4
        /*0000*/ 	.byte	0x04, 0x37
        /*0002*/ 	.short	(.L_85 - .L_84)
.L_84:
        /*0004*/ 	.word	0x00000082


	//----- nvinfo : EIATTR_KPARAM_INFO
	.align		4
.L_85:
        /*0008*/ 	.byte	0x04, 0x17
        /*000a*/ 	.short	(.L_87 - .L_86)
.L_86:
        /*000c*/ 	.word	0x00000000
        /*0010*/ 	.short	0x0000
        /*0012*/ 	.short	0x0070
        /*0014*/ 	.byte	0x00, 0xf0, 0x01, 0x28


	//----- nvinfo : EIATTR_SPARSE_MMA_MASK
	.align		4
.L_87:
        /*0018*/ 	.byte	0x03, 0x50
        /*001a*/ 	.short	0x0000


	//----- nvinfo : EIATTR_MAXREG_COUNT
	.align		4
        /*001c*/ 	.byte	0x03, 0x1b
        /*001e*/ 	.short	0x00a8


	//----- nvinfo : EIATTR_NUM_BARRIERS
	.align		4
        /*0020*/ 	.byte	0x02, 0x4c
        /*0022*/ 	.byte	0x09
	.zero		1


	//----- nvinfo : EIATTR_EXTERNS
	.align		4
        /*0024*/ 	.byte	0x04, 0x0f
        /*0026*/ 	.short	(.L_89 - .L_88)


	//   ....[0]....
	.align		4
.L_88:
        /*0028*/ 	.word	index@(__assertfail)


	//----- nvinfo : EIATTR_ANNOTATIONS
	.align		4
.L_89:
        /*002c*/ 	.byte	0x04, 0x55
        /*002e*/ 	.short	(.L_91 - .L_90)


	//   ....[0]....
.L_90:
        /*0030*/ 	.word	0x00000001
        /*0034*/ 	.byte	0x30, 0x09, 0x00, 0x00, 0x01, 0x00, 0x00, 0x00, 0xf0, 0x09, 0x00, 0x00, 0x01, 0x00, 0x00, 0x00
        /* <DEDUP_REMOVED lines=27> */
        /*01f4*/ 	.byte	0x60, 0xbc, 0x00, 0x00, 0x01, 0x00, 0x00, 0x00, 0xb0, 0xbc, 0x00, 0x00


	//----- nvinfo : EIATTR_MERCURY_ISA_VERSION
	.align		4
.L_91:
        /*0200*/ 	.byte	0x03, 0x5f
        /*0202*/ 	.short	0x0101


	//----- nvinfo : EIATTR_INT_WARP_WIDE_INSTR_OFFSETS
	.align		4
        /*0204*/ 	.byte	0x04, 0x31
        /*0206*/ 	.short	(.L_93 - .L_92)


	//   ....[0]....
.L_92:
        /*0208*/ 	.word	0x00000120


	//   ....[1]....
        /*020c*/ 	.word	0x00000160


	//   ....[2]....
        /*0210*/ 	.word	0x00000220


	//----- nvinfo : EIATTR_COOP_GROUP_MASK_REGIDS
	.align		4
.L_93:
        /*0214*/ 	.byte	0x04, 0x29
        /*0216*/ 	.short	(.L_95 - .L_94)


	//   ....[0]....
.L_94:
        /*0218*/ 	.word	0xffffffff


	//   ....[1]....
        /*021c*/ 	.word	0xffffffff


	//   ....[2]....
        /*0220*/ 	.word	0xffffffff


	//   ....[3]....
        /*0224*/ 	.word	0xffffffff


	//   ....[4]....
        /*0228*/ 	.word	0xffffffff


	//   ....[5]....
        /*022c*/ 	.word	0xffffffff


	//   ....[6]....
        /*0230*/ 	.word	0xffffffff


	//   ....[7]....
        /*0234*/ 	.word	0xffffffff


	//   ....[8]....
        /*0238*/ 	.word	0xffffffff


	//   ....[9]....
        /*023c*/ 	.word	0xffffffff


	//   ....[10]....
        /*0240*/ 	.word	0xffffffff


	//   ....[11]....
        /*0244*/ 	.word	0xffffffff


	//   ....[12]....
        /*0248*/ 	.word	0xffffffff


	//   ....[13]....
        /*024c*/ 	.word	0xffffffff


	//   ....[14]....
        /*0250*/ 	.word	0xffffffff


	//   ....[15]....
        /*0254*/ 	.word	0xffffffff


	//   ....[16]....
        /*0258*/ 	.word	0xffffffff


	//   ....[17]....
        /*025c*/ 	.word	0xffffffff


	//   ....[18]....
        /*0260*/ 	.word	0xffffffff


	//   ....[19]....
        /*0264*/ 	.word	0xffffffff


	//   ....[20]....
        /*0268*/ 	.word	0xffffffff


	//   ....[21]....
        /*026c*/ 	.word	0xffffffff


	//   ....[22]....
        /*0270*/ 	.word	0xffffffff


	//   ....[23]....
        /*0274*/ 	.word	0xffffffff


	//   ....[24]....
        /*0278*/ 	.word	0xffffffff


	//   ....[25]....
        /*027c*/ 	.word	0xffffffff


	//   ....[26]....
        /*0280*/ 	.word	0xffffffff


	//   ....[27]....
        /*0284*/ 	.word	0xffffffff


	//   ....[28]....
        /*0288*/ 	.word	0xffffffff


	//   ....[29]....
        /*028c*/ 	.word	0xffffffff


	//   ....[30]....
        /*0290*/ 	.word	0xffffffff


	//   ....[31]....
        /*0294*/ 	.word	0xffffffff


	//   ....[32]....
        /*0298*/ 	.word	0xffffffff


	//   ....[33]....
        /*029c*/ 	.word	0xffffffff


	//   ....[34]....
        /*02a0*/ 	.word	0xffffffff


	//   ....[35]....
        /*02a4*/ 	.word	0xffffffff


	//   ....[36]....
        /*02a8*/ 	.word	0xffffffff


	//   ....[37]....
        /*02ac*/ 	.word	0xffffffff


	//   ....[38]....
        /*02b0*/ 	.word	0xffffffff


	//   ....[39]....
        /*02b4*/ 	.word	0xffffffff


	//   ....[40]....
        /*02b8*/ 	.word	0xffffffff


	//   ....[41]....
        /*02bc*/ 	.word	0xffffffff


	//   ....[42]....
        /*02c0*/ 	.word	0xffffffff


	//   ....[43]....
        /*02c4*/ 	.word	0xffffffff


	//   ....[44]....
        /*02c8*/ 	.word	0xffffffff


	//   ....[45]....
        /*02cc*/ 	.word	0xffffffff


	//   ....[46]....
        /*02d0*/ 	.word	0xffffffff


	//   ....[47]....
        /*02d4*/ 	.word	0xffffffff


	//   ....[48]....
        /*02d8*/ 	.word	0xffffffff


	//   ....[49]....
        /*02dc*/ 	.word	0xffffffff


	//   ....[50]....
        /*02e0*/ 	.word	0x0500000f


	//   ....[51]....
        /*02e4*/ 	.word	0x0500000f


	//   ....[52]....
        /*02e8*/ 	.word	0x0500000f


	//   ....[53]....
        /*02ec*/ 	.word	0x0500000f


	//   ....[54]....
        /*02f0*/ 	.word	0x0500000f


	//   ....[55]....
        /*02f4*/ 	.word	0x0500000f


	//   ....[56]....
        /*02f8*/ 	.word	0x0500000f


	//   ....[57]....
        /*02fc*/ 	.word	0x0500000f


	//   ....[58]....
        /*0300*/ 	.word	0x0500000f


	//   ....[59]....
        /*0304*/ 	.word	0x0500000f


	//   ....[60]....
        /*0308*/ 	.word	0x0500000f


	//   ....[61]....
        /*030c*/ 	.word	0x0500000f


	//   ....[62]....
        /*0310*/ 	.word	0x0500000f


	//   ....[63]....
        /*0314*/ 	.word	0x0500000f


	//   ....[64]....
        /*0318*/ 	.word	0x0500000f


	//   ....[65]....
        /*031c*/ 	.word	0x0500000f


	//   ....[66]....
        /*0320*/ 	.word	0x0500000f


	//   ....[67]....
        /*0324*/ 	.word	0x0500000f


	//----- nvinfo : EIATTR_COOP_GROUP_INSTR_OFFSETS
	.align		4
.L_95:
        /*0328*/ 	.byte	0x04, 0x28
        /*032a*/ 	.short	(.L_97 - .L_96)


	//   ....[0]....
.L_96:
        /*032c*/ 	.word	0x00000060


	//   ....[1]....
        /*0330*/ 	.word	0x00000130


	//   ....[2]....
        /*0334*/ 	.word	0x00000230


	//   ....[3]....
        /*0338*/ 	.word	0x000003a0


	//   ....[4]....
        /*033c*/ 	.word	0x00000500


	//   ....[5]....
        /*0340*/ 	.word	0x00000620


	//   ....[6]....
        /*0344*/ 	.word	0x00000780


	//   ....[7]....
        /*0348*/ 	.word	0x00000d70


	//   ....[8]....
        /*034c*/ 	.word	0x00002280


	//   ....[9]....
        /*0350*/ 	.word	0x00002380


	//   ....[10]....
        /*0354*/ 	.word	0x000029e0


	//   ....[11]....
        /*0358*/ 	.word	0x00002a80


	//   ....[12]....
        /*035c*/ 	.word	0x000045f0


	//   ....[13]....
        /*0360*/ 	.word	0x00004630


	//   ....[14]....
        /*0364*/ 	.word	0x00004b10


	//   ....[15]....
        /*0368*/ 	.word	0x00004c00


	//   ....[16]....
        /*036c*/ 	.word	0x00005f50


	//   ....[17]....
        /*0370*/ 	.word	0x00005f90


	//   ....[18]....
        /*0374*/ 	.word	0x000060b0


	//   ....[19]....
        /*0378*/ 	.word	0x000060d0


	//   ....[20]....
        /*037c*/ 	.word	0x00007210


	//   ....[21]....
        /*0380*/ 	.word	0x00007280


	//   ....[22]....
        /*0384*/ 	.word	0x000072b0


	//   ....[23]....
        /*0388*/ 	.word	0x000072f0


	//   ....[24]....
        /*038c*/ 	.word	0x00007790


	//   ....[25]....
        /*0390*/ 	.word	0x000077d0


	//   ....[26]....
        /*0394*/ 	.word	0x000078a0


	//   ....[27]....
        /*0398*/ 	.word	0x000078c0


	//   ....[28]....
        /*039c*/ 	.word	0x00007970


	//   ....[29]....
        /*03a0*/ 	.word	0x00007990


	//   ....[30]....
        /*03a4*/ 	.word	0x00007a50


	//   ....[31]....
        /*03a8*/ 	.word	0x00007a90


	//   ....[32]....
        /*03ac*/ 	.word	0x000084d0


	//   ....[33]....
        /*03b0*/ 	.word	0x00008f70


	//   ....[34]....
        /*03b4*/ 	.word	0x00008f80


	//   ....[35]....
        /*03b8*/ 	.word	0x00008fe0


	//   ....[36]....
        /*03bc*/ 	.word	0x00009020


	//   ....[37]....
        /*03c0*/ 	.word	0x000090f0


	//   ....[38]....
        /*03c4*/ 	.word	0x00009150


	//   ....[39]....
        /*03c8*/ 	.word	0x000091f0


	//   ....[40]....
        /*03cc*/ 	.word	0x00009200


	//   ....[41]....
        /*03d0*/ 	.word	0x00009290


	//   ....[42]....
        /*03d4*/ 	.word	0x000092a0


	//   ....[43]....
        /*03d8*/ 	.word	0x00009330


	//   ....[44]....
        /*03dc*/ 	.word	0x00009340


	//   ....[45]....
        /*03e0*/ 	.word	0x000093d0


	//   ....[46]....
        /*03e4*/ 	.word	0x000093e0


	//   ....[47]....
        /*03e8*/ 	.word	0x000093f0


	//   ....[48]....
        /*03ec*/ 	.word	0x00009400


	//   ....[49]....
        /*03f0*/ 	.word	0x0000bbe0


	//   ....[50]....
        /*03f4*/ 	.word	0x0000c0d0


	//   ....[51]....
        /*03f8*/ 	.word	0x0000c240


	//   ....[52]....
        /*03fc*/ 	.word	0x0000c2a0


	//   ....[53]....
        /*0400*/ 	.word	0x0000c360


	//   ....[54]....
        /*0404*/ 	.word	0x0000c470


	//   ....[55]....
        /*0408*/ 	.word	0x0000c4d0


	//   ....[56]....
        /*040c*/ 	.word	0x0000c5e0


	//   ....[57]....
        /*0410*/ 	.word	0x0000c640


	//   ....[58]....
        /*0414*/ 	.word	0x0000c770


	//   ....[59]....
        /*0418*/ 	.word	0x0000c7f0


	//   ....[60]....
        /*041c*/ 	.word	0x0000c8f0


	//   ....[61]....
        /*0420*/ 	.word	0x0000c950


	//   ....[62]....
        /*0424*/ 	.word	0x0000ca50


	//   ....[63]....
        /*0428*/ 	.word	0x0000cab0


	//   ....[64]....
        /*042c*/ 	.word	0x0000cba0


	//   ....[65]....
        /*0430*/ 	.word	0x0000cc00


	//   ....[66]....
        /*0434*/ 	.word	0x0000cce0


	//   ....[67]....
        /*0438*/ 	.word	0x0000d080


	//----- nvinfo : EIATTR_REG_RECONFIG
	.align		4
.L_97:
        /*043c*/ 	.byte	0x01, 0x54
	.zero		2


	//----- nvinfo : EIATTR_SYSCALL_OFFSETS
	.align		4
        /*0440*/ 	.byte	0x04, 0x46
        /*0442*/ 	.short	(.L_99 - .L_98)


	//   ....[0]....
.L_98:
        /*0444*/ 	.word	0x00001110


	//   ....[1]....
        /*0448*/ 	.word	0x000080f0


	//   ....[2]....
        /*044c*/ 	.word	0x00008230


	//   ....[3]....
        /*0450*/ 	.word	0x00008320


	//   ....[4]....
        /*0454*/ 	.word	0x00008b10


	//----- nvinfo : EIATTR_MBARRIER_INSTR_OFFSETS
	.align		4
.L_99:
        /*0458*/ 	.byte	0x04, 0x39
        /*045a*/ 	.short	(.L_101 - .L_100)


	//   ....[0]....
.L_100:
        /*045c*/ 	.word	0x00000250
        /*0460*/ 	.word	0x000000ff
        /*0464*/ 	.word	0x00034800
        /*0468*/ 	.short	0x0100
        /*046a*/ 	.byte	0x08
	.zero		1


	//   ....[1]....
        /*046c*/ 	.word	0x00000260
        /*0470*/ 	.word	0x000000ff
        /*0474*/ 	.word	0x00034820
        /*0478*/ 	.short	0x0100
        /*047a*/ 	.byte	0x08
	.zero		1


	//   ....[2]....
        /*047c*/ 	.word	0x00000350
        /*0480*/ 	.word	0x000000ff
        /*0484*/ 	.word	0x00034830
        /*0488*/ 	.short	0x0100
        /*048a*/ 	.byte	0x08
	.zero		1


	//   ....[3]....
        /*048c*/ 	.word	0x00000360
        /*0490*/ 	.word	0x000000ff
        /*0494*/ 	.word	0x00034840
        /*0498*/ 	.short	0x0100
        /*049a*/ 	.byte	0x08
	.zero		1


	//   ....[4]....
        /*049c*/ 	.word	0x00000370
        /*04a0*/ 	.word	0x000000ff
        /*04a4*/ 	.word	0x00034838
        /*04a8*/ 	.short	0x0100
        /*04aa*/ 	.byte	0x08
	.zero		1


	//   ....[5]....
        /*04ac*/ 	.word	0x00000380
        /*04b0*/ 	.word	0x000000ff
        /*04b4*/ 	.word	0x00034848
        /*04b8*/ 	.short	0x0100
        /*04ba*/ 	.byte	0x08
	.zero		1


	//   ....[6]....
        /*04bc*/ 	.word	0x000004b0
        /*04c0*/ 	.word	0x000000ff
        /*04c4*/ 	.word	0x00034850
        /*04c8*/ 	.short	0x0100
        /*04ca*/ 	.byte	0x08
	.zero		1


	//   ....[7]....
        /*04cc*/ 	.word	0x000004c0
        /*04d0*/ 	.word	0x000000ff
        /*04d4*/ 	.word	0x00034860
        /*04d8*/ 	.short	0x0100
        /*04da*/ 	.byte	0x08
	.zero		1


	//   ....[8]....
        /*04dc*/ 	.word	0x000004d0
        /*04e0*/ 	.word	0x000000ff
        /*04e4*/ 	.word	0x00034858
        /*04e8*/ 	.short	0x0100
        /*04ea*/ 	.byte	0x08
	.zero		1


	//   ....[9]....
        /*04ec*/ 	.word	0x000004e0
        /*04f0*/ 	.word	0x000000ff
        /*04f4*/ 	.word	0x00034868
        /*04f8*/ 	.short	0x0100
        /*04fa*/ 	.byte	0x08
	.zero		1


	//   ....[10]....
        /*04fc*/ 	.word	0x000005d0
        /*0500*/ 	.word	0x000000ff
        /*0504*/ 	.word	0x00034870
        /*0508*/ 	.short	0x0100
        /*050a*/ 	.byte	0x06
	.zero		1


	//   ....[11]....
        /*050c*/ 	.word	0x000005e0
        /*0510*/ 	.word	0x000000ff
        /*0514*/ 	.word	0x00034880
        /*0518*/ 	.short	0x0100
        /*051a*/ 	.byte	0x06
	.zero		1


	//   ....[12]....
        /*051c*/ 	.word	0x000005f0
        /*0520*/ 	.word	0x000000ff
        /*0524*/ 	.word	0x00034878
        /*0528*/ 	.short	0x0100
        /*052a*/ 	.byte	0x06
	.zero		1


	//   ....[13]....
        /*052c*/ 	.word	0x00000600
        /*0530*/ 	.word	0x000000ff
        /*0534*/ 	.word	0x00034888
        /*0538*/ 	.short	0x0100
        /*053a*/ 	.byte	0x06
	.zero		1


	//   ....[14]....
        /*053c*/ 	.word	0x00000730
        /*0540*/ 	.word	0x000000ff
        /*0544*/ 	.word	0x00034890
        /*0548*/ 	.short	0x0100
        /*054a*/ 	.byte	0x08
	.zero		1


	//   ....[15]....
        /*054c*/ 	.word	0x00000740
        /*0550*/ 	.word	0x000000ff
        /*0554*/ 	.word	0x000348a0
        /*0558*/ 	.short	0x0100
        /*055a*/ 	.byte	0x08
	.zero		1


	//   ....[16]....
        /*055c*/ 	.word	0x00000750
        /*0560*/ 	.word	0x000000ff
        /*0564*/ 	.word	0x00034898
        /*0568*/ 	.short	0x0100
        /*056a*/ 	.byte	0x08
	.zero		1


	//   ....[17]....
        /*056c*/ 	.word	0x00000760
        /*0570*/ 	.word	0x000000ff
        /*0574*/ 	.word	0x000348a8
        /*0578*/ 	.short	0x0100
        /*057a*/ 	.byte	0x08
	.zero		1


	//   ....[18]....
        /*057c*/ 	.word	0x00000890
        /*0580*/ 	.word	0x000000ff
        /*0584*/ 	.word	0x000348b0
        /*0588*/ 	.short	0x0100
        /*058a*/ 	.byte	0x08
	.zero		1


	//   ....[19]....
        /*058c*/ 	.word	0x000008a0
        /*0590*/ 	.word	0x000000ff
        /*0594*/ 	.word	0x000348c0
        /*0598*/ 	.short	0x0100
        /*059a*/ 	.byte	0x08
	.zero		1


	//   ....[20]....
        /*059c*/ 	.word	0x000008b0
        /*05a0*/ 	.word	0x000000ff
        /*05a4*/ 	.word	0x000348b8
        /*05a8*/ 	.short	0x0100
        /*05aa*/ 	.byte	0x08
	.zero		1


	//   ....[21]....
        /*05ac*/ 	.word	0x000008c0
        /*05b0*/ 	.word	0x000000ff
        /*05b4*/ 	.word	0x000348c8
        /*05b8*/ 	.short	0x0100
        /*05ba*/ 	.byte	0x08
	.zero		1


	//   ....[22]....
        /*05bc*/ 	.word	0x00001150
        /*05c0*/ 	.word	0x000000ff
        /*05c4*/ 	.word	0x00034800
        /*05c8*/ 	.short	0x010a
        /*05ca*/ 	.byte	0x26
	.zero		1


	//   ....[23]....
        /*05cc*/ 	.word	0x000011d0
        /*05d0*/ 	.word	0x00000006
        /*05d4*/ 	.word	0x00034830
        /*05d8*/ 	.short	0x010a
        /*05da*/ 	.byte	0x3f
	.zero		1


	//   ....[24]....
        /*05dc*/ 	.word	0x00001250
        /*05e0*/ 	.word	0x00000006
        /*05e4*/ 	.word	0x00034830
        /*05e8*/ 	.short	0x010a
        /*05ea*/ 	.byte	0x3f
	.zero		1


	//   ....[25]....
        /*05ec*/ 	.word	0x000023b0
        /*05f0*/ 	.word	0x00000006
        /*05f4*/ 	.word	0x00000000
        /*05f8*/ 	.short	0x0101
        /*05fa*/ 	.byte	0x3f
	.zero		1


	//   ....[26]....
        /*05fc*/ 	.word	0x00003970
        /*0600*/ 	.word	0x000000ff
        /*0604*/ 	.word	0x00034830
        /*0608*/ 	.short	0x010a
        /*060a*/ 	.byte	0x07
	.zero		1


	//   ....[27]....
        /*060c*/ 	.word	0x000039b0
        /*0610*/ 	.word	0x000000ff
        /*0614*/ 	.word	0x00034830
        /*0618*/ 	.short	0x010a
        /*061a*/ 	.byte	0x07
	.zero		1


	//   ....[28]....
        /*061c*/ 	.word	0x00004290
        /*0620*/ 	.word	0x000000ff
        /*0624*/ 	.word	0x00034850
        /*0628*/ 	.short	0x010a
        /*062a*/ 	.byte	0x0a
	.zero		1


	//   ....[29]....
        /*062c*/ 	.word	0x000042d0
        /*0630*/ 	.word	0x000000ff
        /*0634*/ 	.word	0x00034850
        /*0638*/ 	.short	0x010a
        /*063a*/ 	.byte	0x0a
	.zero		1


	//   ....[30]....
        /*063c*/ 	.word	0x00005430
        /*0640*/ 	.word	0x0000001b
        /*0644*/ 	.word	0x00000000
        /*0648*/ 	.short	0x0101
        /*064a*/ 	.byte	0x3f
	.zero		1


	//   ....[31]....
        /*064c*/ 	.word	0x000054a0
        /*0650*/ 	.word	0x0000001f
        /*0654*/ 	.word	0x00000000
        /*0658*/ 	.short	0x0101
        /*065a*/ 	.byte	0x3f
	.zero		1


	//   ....[32]....
        /*065c*/ 	.word	0x00005ec0
        /*0660*/ 	.word	0x000000ff
        /*0664*/ 	.word	0x00034850
        /*0668*/ 	.short	0x010a
        /*066a*/ 	.byte	0x0c
	.zero		1


	//   ....[33]....
        /*066c*/ 	.word	0x00005f00
        /*0670*/ 	.word	0x000000ff
        /*0674*/ 	.word	0x00034850
        /*0678*/ 	.short	0x010a
        /*067a*/ 	.byte	0x0c
	.zero		1


	//   ....[34]....
        /*067c*/ 	.word	0x00006bb0
        /*0680*/ 	.word	0x00000013
        /*0684*/ 	.word	0x00000000
        /*0688*/ 	.short	0x0101
        /*068a*/ 	.byte	0x3f
	.zero		1


	//   ....[35]....
        /*068c*/ 	.word	0x000077c0
        /*0690*/ 	.word	0x000000ff
        /*0694*/ 	.word	0x00000000
        /*0698*/ 	.short	0x0101
        /*069a*/ 	.byte	0x04
	.zero		1


	//   ....[36]....
        /*069c*/ 	.word	0x00008700
        /*06a0*/ 	.word	0x00000000
        /*06a4*/ 	.word	0x00034840
        /*06a8*/ 	.short	0x010a
        /*06aa*/ 	.byte	0x3f
	.zero		1


	//   ....[37]....
        /*06ac*/ 	.word	0x00009580
        /*06b0*/ 	.word	0x000000ff
        /*06b4*/ 	.word	0x00034800
        /*06b8*/ 	.short	0x0107
        /*06ba*/ 	.byte	0x24
	.zero		1


	//   ....[38]....
        /*06bc*/ 	.word	0x000095f0
        /*06c0*/ 	.word	0x000000ff
        /*06c4*/ 	.word	0x00034800
        /*06c8*/ 	.short	0x0101
        /*06ca*/ 	.byte	0x24
	.zero		1


	//   ....[39]....
        /*06cc*/ 	.word	0x00009620
        /*06d0*/ 	.word	0x000000ff
        /*06d4*/ 	.word	0x00034820
        /*06d8*/ 	.short	0x010a
        /*06da*/ 	.byte	0x24
	.zero		1


	//   ....[40]....
        /*06dc*/ 	.word	0x00009940
        /*06e0*/ 	.word	0x00000003
        /*06e4*/ 	.word	0x00034840
        /*06e8*/ 	.short	0x010a
        /*06ea*/ 	.byte	0x3f
	.zero		1


	//   ....[41]....
        /*06ec*/ 	.word	0x00009dc0
        /*06f0*/ 	.word	0x00000003
        /*06f4*/ 	.word	0x00000060
        /*06f8*/ 	.short	0x010a
        /*06fa*/ 	.byte	0x3f
	.zero		1


	//   ....[42]....
        /*06fc*/ 	.word	0x0000a410
        /*0700*/ 	.word	0x00000003
        /*0704*/ 	.word	0x00034840
        /*0708*/ 	.short	0x010a
        /*070a*/ 	.byte	0x3f
	.zero		1


	//   ....[43]....
        /*070c*/ 	.word	0x0000a890
        /*0710*/ 	.word	0x00000002
        /*0714*/ 	.word	0x00000060
        /*0718*/ 	.short	0x010a
        /*071a*/ 	.byte	0x3f
	.zero		1


	//   ....[44]....
        /*071c*/ 	.word	0x0000ae20
        /*0720*/ 	.word	0x00000002
        /*0724*/ 	.word	0x00034840
        /*0728*/ 	.short	0x010a
        /*072a*/ 	.byte	0x3f
	.zero		1


	//   ....[45]....
        /*072c*/ 	.word	0x0000b2a0
        /*0730*/ 	.word	0x00000002
        /*0734*/ 	.word	0x00000060
        /*0738*/ 	.short	0x010a
        /*073a*/ 	.byte	0x3f
	.zero		1


	//   ....[46]....
        /*073c*/ 	.word	0x0000b6e0
        /*0740*/ 	.word	0x00000003
        /*0744*/ 	.word	0x00034860
        /*0748*/ 	.short	0x010a
        /*074a*/ 	.byte	0x3f
	.zero		1


	//   ....[47]....
        /*074c*/ 	.word	0x0000bb60
        /*0750*/ 	.word	0x00000000
        /*0754*/ 	.word	0x00034820
        /*0758*/ 	.short	0x010a
        /*075a*/ 	.byte	0x3f
	.zero		1


	//   ....[48]....
        /*075c*/ 	.word	0x0000bd30
        /*0760*/ 	.word	0x00000006
        /*0764*/ 	.word	0x00000000
        /*0768*/ 	.short	0x010a
        /*076a*/ 	.byte	0x3f
	.zero		1


	//   ....[49]....
        /*076c*/ 	.word	0x0000bd80
        /*0770*/ 	.word	0x00000003
        /*0774*/ 	.word	0x00000000
        /*0778*/ 	.short	0x010a
        /*077a*/ 	.byte	0x3f
	.zero		1


	//   ....[50]....
        /*077c*/ 	.word	0x0000bde0
        /*0780*/ 	.word	0x00000012
        /*0784*/ 	.word	0x00000000
        /*0788*/ 	.short	0x010a
        /*078a*/ 	.byte	0x3f
	.zero		1


	//   ....[51]....
        /*078c*/ 	.word	0x0000be10
        /*0790*/ 	.word	0x00000003
        /*0794*/ 	.word	0x00000000
        /*0798*/ 	.short	0x010a
        /*079a*/ 	.byte	0x3f
	.zero		1


	//   ....[52]....
        /*079c*/ 	.word	0x0000be80
        /*07a0*/ 	.word	0x00000003
        /*07a4*/ 	.word	0x00034800
        /*07a8*/ 	.short	0x010a
        /*07aa*/ 	.byte	0x3f
	.zero		1


	//   ....[53]....
        /*07ac*/ 	.word	0x0000bed0
        /*07b0*/ 	.word	0x00000006
        /*07b4*/ 	.word	0x00034830
        /*07b8*/ 	.short	0x010a
        /*07ba*/ 	.byte	0x3f
	.zero		1


	//   ....[54]....
        /*07bc*/ 	.word	0x0000bf30
        /*07c0*/ 	.word	0x00000003
        /*07c4*/ 	.word	0x00034830
        /*07c8*/ 	.short	0x010a
        /*07ca*/ 	.byte	0x3f
	.zero		1


	//   ....[55]....
        /*07cc*/ 	.word	0x0000bf90
        /*07d0*/ 	.word	0x00000003
        /*07d4*/ 	.word	0x00034850
        /*07d8*/ 	.short	0x010a
        /*07da*/ 	.byte	0x3f
	.zero		1


	//   ....[56]....
        /*07dc*/ 	.word	0x0000bff0
        /*07e0*/ 	.word	0x00000005
        /*07e4*/ 	.word	0x00034850
        /*07e8*/ 	.short	0x010a
        /*07ea*/ 	.byte	0x3f
	.zero		1


	//   ....[57]....
        /*07ec*/ 	.word	0x0000c190
        /*07f0*/ 	.word	0x00000000
        /*07f4*/ 	.word	0x00034840
        /*07f8*/ 	.short	0x010a
        /*07fa*/ 	.byte	0x3f
	.zero		1


	//   ....[58]....
        /*07fc*/ 	.word	0x0000cd20
        /*0800*/ 	.word	0x0000000e
        /*0804*/ 	.word	0x00034820
        /*0808*/ 	.short	0x010a
        /*080a*/ 	.byte	0x3f
	.zero		1


	//   ....[59]....
        /*080c*/ 	.word	0x0000cd70
        /*0810*/ 	.word	0x00000003
        /*0814*/ 	.word	0x00034840
        /*0818*/ 	.short	0x010a
        /*081a*/ 	.byte	0x3f
	.zero		1


	//   ....[60]....
        /*081c*/ 	.word	0x0000cdc0
        /*0820*/ 	.word	0x00000003
        /*0824*/ 	.word	0x00000060
        /*0828*/ 	.short	0x010a
        /*082a*/ 	.byte	0x3f
	.zero		1


	//   ....[61]....
        /*082c*/ 	.word	0x0000ce10
        /*0830*/ 	.word	0x00000003
        /*0834*/ 	.word	0x00034840
        /*0838*/ 	.short	0x010a
        /*083a*/ 	.byte	0x3f
	.zero		1


	//   ....[62]....
        /*083c*/ 	.word	0x0000ce60
        /*0840*/ 	.word	0x00000002
        /*0844*/ 	.word	0x00000060
        /*0848*/ 	.short	0x010a
        /*084a*/ 	.byte	0x3f
	.zero		1


	//   ....[63]....
        /*084c*/ 	.word	0x0000ceb0
        /*0850*/ 	.word	0x00000002
        /*0854*/ 	.word	0x00034840
        /*0858*/ 	.short	0x010a
        /*085a*/ 	.byte	0x3f
	.zero		1


	//   ....[64]....
        /*085c*/ 	.word	0x0000cf00
        /*0860*/ 	.word	0x00000002
        /*0864*/ 	.word	0x00000060
        /*0868*/ 	.short	0x010a
        /*086a*/ 	.byte	0x3f
	.zero		1


	//   ....[65]....
        /*086c*/ 	.word	0x0000cf50
        /*0870*/ 	.word	0x00000003
        /*0874*/ 	.word	0x00034860
        /*0878*/ 	.short	0x010a
        /*087a*/ 	.byte	0x3f
	.zero		1


	//   ....[66]....
        /*087c*/ 	.word	0x0000cfa0
        /*0880*/ 	.word	0x00000000
        /*0884*/ 	.word	0x00034820
        /*0888*/ 	.short	0x010a
        /*088a*/ 	.byte	0x3f
	.zero		1


	//   ....[67]....
        /*088c*/ 	.word	0x0000d140
        /*0890*/ 	.word	0x00000006
        /*0894*/ 	.word	0x00000000
        /*0898*/ 	.short	0x010a
        /*089a*/ 	.byte	0x3f
	.zero		1


	//   ....[68]....
        /*089c*/ 	.word	0x0000d190
        /*08a0*/ 	.word	0x00000003
        /*08a4*/ 	.word	0x00000000
        /*08a8*/ 	.short	0x010a
        /*08aa*/ 	.byte	0x3f
	.zero		1


	//   ....[69]....
        /*08ac*/ 	.word	0x0000d1e0
        /*08b0*/ 	.word	0x00000012
        /*08b4*/ 	.word	0x00000000
        /*08b8*/ 	.short	0x010a
        /*08ba*/ 	.byte	0x3f
	.zero		1


	//----- nvinfo : EIATTR_NUM_MBARRIERS
	.align		4
.L_101:
        /*08bc*/ 	.byte	0x03, 0x38
        /*08be*/ 	.short	0x0016


	//----- nvinfo : EIATTR_EXIT_INSTR_OFFSETS
	.align		4
        /*08c0*/ 	.byte	0x04, 0x1c
        /*08c2*/ 	.short	(.L_103 - .L_102)


	//   ....[0]....
.L_102:
        /*08c4*/ 	.word	0x000009e0


	//   ....[1]....
        /*08c8*/ 	.word	0x00007b80


	//   ....[2]....
        /*08cc*/ 	.word	0x0000be60


	//----- nvinfo : EIATTR_MAX_THREADS
	.align		4
.L_103:
        /*08d0*/ 	.byte	0x04, 0x05
        /*08d2*/ 	.short	(.L_105 - .L_104)
.L_104:
        /*08d4*/ 	.word	0x00000180
        /*08d8*/ 	.word	0x00000001
        /*08dc*/ 	.word	0x00000001


	//----- nvinfo : EIATTR_CRS_STACK_SIZE
	.align		4
.L_105:
        /*08e0*/ 	.byte	0x04, 0x1e
        /*08e2*/ 	.short	(.L_107 - .L_106)
.L_106:
        /*08e4*/ 	.word	0x00000000


	//----- nvinfo : EIATTR_CBANK_PARAM_SIZE
	.align		4
.L_107:
        /*08e8*/ 	.byte	0x03, 0x19
        /*08ea*/ 	.short	0x0a70


	//----- nvinfo : EIATTR_PARAM_CBANK
	.align		4
        /*08ec*/ 	.byte	0x04, 0x0a
        /*08ee*/ 	.short	(.L_109 - .L_108)
	.align		4
.L_108:
        /*08f0*/ 	.word	index@(.nv.constant0._ZN7cutlass13device_kernelIN5flash11enable_sm90INS1_16FlashAttnFwdSm90INS1_25CollectiveMainloopFwdSm90ILi2EN4cute5tupleIJNS5_1CILi1EEES8_S8_EEENS6_IJNS7_ILi128EEESA_NS7_ILi192EEEEEELi128ENS_10bfloat16_tEfNS_4arch4Sm90ELb0ELb0ELb0ELb0ELb0ELb0ELb0ELb1ELb1ELb1ELb0ELb0EEENS1_21CollectiveEpilogueFwdINS6_IJSA_SA_SA_EEES9_SD_SF_Li256ELb0ELb1ELb0ELb0EEENS1_29StaticPersistentTileSchedulerILb0EEEEEEEEEvNT_6ParamsE)
        /*08f4*/ 	.short	0x0210
        /*08f6*/ 	.short	0x0a70


	//----- nvinfo : EIATTR_SW_WAR
	.align		4
.L_109:
        /*08f8*/ 	.byte	0x04, 0x36
        /*08fa*/ 	.short	(.L_111 - .L_110)
.L_110:
        /*08fc*/ 	.word	0x00000008
.L_111:


//--------------------- .nv.info._ZN7cutlass13device_kernelIN5flash11enable_sm90INS1_16FlashAttnFwdSm90INS1_25CollectiveMainloopFwdSm90ILi2EN4cute5tupleIJNS5_1CILi2EEENS7_ILi1EEES9_EEENS6_IJNS7_ILi128EEESB_NS7_ILi192EEEEEELi128ENS_10bfloat16_tEfNS_4arch4Sm90ELb0ELb0ELb0ELb0ELb0ELb0ELb0ELb1ELb1ELb1ELb0ELb0EEENS1_21CollectiveEpilogueFwdINS6_IJSB_SB_SB_EEESA_SE_SG_Li256ELb0ELb1ELb0ELb0EEENS1_29StaticPersistentTileSchedulerILb0EEEEEEEEEvNT_6ParamsE --------------------------
	.section	.nv.info._ZN7cutlass13device_kernelIN5flash11enable_sm90INS1_16FlashAttnFwdSm90INS1_25CollectiveMainloopFwdSm90ILi2EN4cute5tupleIJNS5_1CILi2EEENS7_ILi1EEES9_EEENS6_IJNS7_ILi128EEESB_NS7_ILi192EEEEEELi128ENS_10bfloat16_tEfNS_4arch4Sm90ELb0ELb0ELb0ELb0ELb0ELb0ELb0ELb1ELb1ELb1ELb0ELb0EEENS1_21CollectiveEpilogueFwdINS6_IJSB_SB_SB_EEESA_SE_SG_Li256ELb0ELb1ELb0ELb0EEENS1_29StaticPersistentTileSchedulerILb0EEEEEEEEEvNT_6ParamsE,"",@"SHT_CUDA_INFO"
	.sectionflags	@""
	.align	4


	//----- nvinfo : EIATTR_CUDA_API_VERSION
	.align		4
        /*0000*/ 	.byte	0x04, 0x37
        /*0002*/ 	.short	(.L_113 - .L_112)
.L_112:
        /*0004*/ 	.word	0x00000082


	//----- nvinfo : EIATTR_KPARAM_INFO
	.align		4
.L_113:
        /*0008*/ 	.byte	0x04, 0x17
        /*000a*/ 	.short	(.L_115 - .L_114)
.L_114:
        /*000c*/ 	.word	0x00000000
        /*0010*/ 	.short	0x0000
        /*0012*/ 	.short	0x0070
        /*0014*/ 	.byte	0x00, 0xf0, 0x01, 0x28


	//----- nvinfo : EIATTR_SPARSE_MMA_MASK
	.align		4
.L_115:
        /*0018*/ 	.byte	0x03, 0x50
        /*001a*/ 	.short	0x0000


	//----- nvinfo : EIATTR_MAXREG_COUNT
	.align		4
        /*001c*/ 	.byte	0x03, 0x1b
        /*001e*/ 	.short	0x00a8


	//----- nvinfo : EIATTR_NUM_BARRIERS
	.align		4
        /*0020*/ 	.byte	0x02, 0x4c
        /*0022*/ 	.byte	0x09
	.zero		1


	//----- nvinfo : EIATTR_EXTERNS
	.align		4
        /*0024*/ 	.byte	0x04, 0x0f
        /*0026*/ 	.short	(.L_117 - .L_116)


	//   ....[0]....
	.align		4
.L_116:
        /*0028*/ 	.word	index@(__assertfail)


	//----- nvinfo : EIATTR_ANNOTATIONS
	.align		4
.L_117:
        /*002c*/ 	.byte	0x04, 0x55
        /*002e*/ 	.short	(.L_119 - .L_118)


	//   ....[0]....
.L_118:
        /* <DEDUP_REMOVED lines=30> */
        /*0204*/ 	.byte	0xe0, 0xc4, 0x00, 0x00


	//----- nvinfo : EIATTR_MERCURY_ISA_VERSION
	.align		4
.L_119:
        /*0208*/ 	.byte	0x03, 0x5f
        /*020a*/ 	.short	0x0101


	//----- nvinfo : EIATTR_INT_WARP_WIDE_INSTR_OFFSETS
	.align		4
        /*020c*/ 	.byte	0x04, 0x31
        /*020e*/ 	.short	(.L_121 - .L_120)


	//   ....[0]....
.L_120:
        /*0210*/ 	.word	0x00000130


	//   ....[1]....
        /*0214*/ 	.word	0x00000170


	//   ....[2]....
        /*0218*/ 	.word	0x000001e0


	//----- nvinfo : EIATTR_COOP_GROUP_MASK_REGIDS
	.align		4
.L_121:
        /*021c*/ 	.byte	0x04, 0x29
        /*021e*/ 	.short	(.L_123 - .L_122)


	//   ....[0]....
.L_122:
        /*0220*/ 	.word	0xffffffff


	//   ....[1]....
        /*0224*/ 	.word	0xffffffff


	//   ....[2]....
        /*0228*/ 	.word	0xffffffff


	//   ....[3]....
        /*022c*/ 	.word	0xffffffff


	//   ....[4]....
        /*0230*/ 	.word	0xffffffff


	//   ....[5]....
        /*0234*/ 	.word	0xffffffff


	//   ....[6]....
        /*0238*/ 	.word	0xffffffff


	//   ....[7]....
        /*023c*/ 	.word	0xffffffff


	//   ....[8]....
        /*0240*/ 	.word	0xffffffff


	//   ....[9]....
        /*0244*/ 	.word	0xffffffff


	//   ....[10]....
        /*0248*/ 	.word	0xffffffff


	//   ....[11]....
        /*024c*/ 	.word	0xffffffff


	//   ....[12]....
        /*0250*/ 	.word	0xffffffff


	//   ....[13]....
        /*0254*/ 	.word	0xffffffff


	//   ....[14]....
        /*0258*/ 	.word	0xffffffff


	//   ....[15]....
        /*025c*/ 	.word	0xffffffff


	//   ....[16]....
        /*0260*/ 	.word	0xffffffff


	//   ....[17]....
        /*0264*/ 	.word	0xffffffff


	//   ....[18]....
        /*0268*/ 	.word	0xffffffff


	//   ....[19]....
        /*026c*/ 	.word	0xffffffff


	//   ....[20]....
        /*0270*/ 	.word	0xffffffff


	//   ....[21]....
        /*0274*/ 	.word	0xffffffff


	//   ....[22]....
        /*0278*/ 	.word	0xffffffff


	//   ....[23]....
        /*027c*/ 	.word	0xffffffff


	//   ....[24]....
        /*0280*/ 	.word	0xffffffff


	//   ....[25]....
        /*0284*/ 	.word	0xffffffff


	//   ....[26]....
        /*0288*/ 	.word	0xffffffff


	//   ....[27]....
        /*028c*/ 	.word	0xffffffff


	//   ....[28]....
        /*0290*/ 	.word	0xffffffff


	//   ....[29]....
        /*0294*/ 	.word	0xffffffff


	//   ....[30]....
        /*0298*/ 	.word	0xffffffff


	//   ....[31]....
        /*029c*/ 	.word	0xffffffff


	//   ....[32]....
        /*02a0*/ 	.word	0xffffffff


	//   ....[33]....
        /*02a4*/ 	.word	0xffffffff


	//   ....[34]....
        /*02a8*/ 	.word	0xffffffff


	//   ....[35]....
        /*02ac*/ 	.word	0xffffffff


	//   ....[36]....
        /*02b0*/ 	.word	0xffffffff


	//   ....[37]....
        /*02b4*/ 	.word	0xffffffff


	//   ....[38]....
        /*02b8*/ 	.word	0xffffffff


	//   ....[39]....
        /*02bc*/ 	.word	0xffffffff


	//   ....[40]....
        /*02c0*/ 	.word	0xffffffff


	//   ....[41]....
        /*02c4*/ 	.word	0xffffffff


	//   ....[42]....
        /*02c8*/ 	.word	0xffffffff


	//   ....[43]....
        /*02cc*/ 	.word	0xffffffff


	//   ....[44]....
        /*02d0*/ 	.word	0xffffffff


	//   ....[45]....
        /*02d4*/ 	.word	0xffffffff


	//   ....[46]....
        /*02d8*/ 	.word	0xffffffff


	//   ....[47]....
        /*02dc*/ 	.word	0xffffffff


	//   ....[48]....
        /*02e0*/ 	.word	0xffffffff


	//   ....[49]....
        /*02e4*/ 	.word	0xffffffff


	//   ....[50]....
        /*02e8*/ 	.word	0xffffffff


	//   ....[51]....
        /*02ec*/ 	.word	0x0500000f


	//   ....[52]....
        /*02f0*/ 	.word	0x0500000f


	//   ....[53]....
        /*02f4*/ 	.word	0x0500000f


	//   ....[54]....
        /*02f8*/ 	.word	0x0500000f


	//   ....[55]....
        /*02fc*/ 	.word	0x0500000f


	//   ....[56]....
        /*0300*/ 	.word	0x0500000f


	//   ....[57]....
        /*0304*/ 	.word	0x0500000f


	//   ....[58]....
        /*0308*/ 	.word	0x0500000f


	//   ....[59]....
        /*030c*/ 	.word	0x0500000f


	//   ....[60]....
        /*0310*/ 	.word	0x0500000f


	//   ....[61]....
        /*0314*/ 	.word	0x0500000f


	//   ....[62]....
        /*0318*/ 	.word	0x0500000f


	//   ....[63]....
        /*031c*/ 	.word	0x0500000f


	//   ....[64]....
        /*0320*/ 	.word	0x0500000f


	//   ....[65]....
        /*0324*/ 	.word	0x0500000f


	//   ....[66]....
        /*0328*/ 	.word	0x0500000f


	//   ....[67]....
        /*032c*/ 	.word	0x0500000f


	//   ....[68]....
        /*0330*/ 	.word	0x0500000f


	//----- nvinfo : EIATTR_COOP_GROUP_INSTR_OFFSETS
	.align		4
.L_123:
        /*0334*/ 	.byte	0x04, 0x28
        /*0336*/ 	.short	(.L_125 - .L_124)


	//   ....[0]....
.L_124:
        /*0338*/ 	.word	0x00000060


	//   ....[1]....
        /*033c*/ 	.word	0x00000140


	//   ....[2]....
        /*0340*/ 	.word	0x00000190


	//   ....[3]....
        /*0344*/ 	.word	0x000003d0


	//   ....[4]....
        /*0348*/ 	.word	0x00000600


	//   ....[5]....
        /*034c*/ 	.word	0x00000830


	//   ....[6]....
        /*0350*/ 	.word	0x00000ac0


	//   ....[7]....
        /*0354*/ 	.word	0x00000dd0


	//   ....[8]....
        /*0358*/ 	.word	0x000012d0


	//   ....[9]....
        /*035c*/ 	.word	0x00002600


	//   ....[10]....
        /*0360*/ 	.word	0x00002700


	//   ....[11]....
        /*0364*/ 	.word	0x00002d30


	//   ....[12]....
        /*0368*/ 	.word	0x00002dd0


	//   ....[13]....
        /*036c*/ 	.word	0x00004ba0


	//   ....[14]....
        /*0370*/ 	.word	0x00004bb0


	//   ....[15]....
        /*0374*/ 	.word	0x00004be0


	//   ....[16]....
        /*0378*/ 	.word	0x00004c00


	//   ....[17]....
        /*037c*/ 	.word	0x00006110


	//   ....[18]....
        /*0380*/ 	.word	0x00006140


	//   ....[19]....
        /*0384*/ 	.word	0x000061f0


	//   ....[20]....
        /*0388*/ 	.word	0x00006200


	//   ....[21]....
        /*038c*/ 	.word	0x00007370


	//   ....[22]....
        /*0390*/ 	.word	0x000073c0


	//   ....[23]....
        /*0394*/ 	.word	0x00007430


	//   ....[24]....
        /*0398*/ 	.word	0x000074a0


	//   ....[25]....
        /*039c*/ 	.word	0x000079e0


	//   ....[26]....
        /*03a0*/ 	.word	0x00007a10


	//   ....[27]....
        /*03a4*/ 	.word	0x00007ae0


	//   ....[28]....
        /*03a8*/ 	.word	0x00007b00


	//   ....[29]....
        /*03ac*/ 	.word	0x00007bb0


	//   ....[30]....
        /*03b0*/ 	.word	0x00007bd0


	//   ....[31]....
        /*03b4*/ 	.word	0x00007c90


	//   ....[32]....
        /*03b8*/ 	.word	0x00007cd0


	//   ....[33]....
        /*03bc*/ 	.word	0x000087a0


	//   ....[34]....
        /*03c0*/ 	.word	0x000092d0


	//   ....[35]....
        /*03c4*/ 	.word	0x00009300


	//   ....[36]....
        /*03c8*/ 	.word	0x000093f0


	//   ....[37]....
        /*03cc*/ 	.word	0x00009400


	//   ....[38]....
        /*03d0*/ 	.word	0x000094b0


	//   ....[39]....
        /*03d4*/ 	.word	0x000094c0


	//   ....[40]....
        /*03d8*/ 	.word	0x00009570


	//   ....[41]....
        /*03dc*/ 	.word	0x00009580


	//   ....[42]....
        /*03e0*/ 	.word	0x00009630


	//   ....[43]....
        /*03e4*/ 	.word	0x00009640


	//   ....[44]....
        /*03e8*/ 	.word	0x000096f0


	//   ....[45]....
        /*03ec*/ 	.word	0x00009700


	//   ....[46]....
        /*03f0*/ 	.word	0x000097a0


	//   ....[47]....
        /*03f4*/ 	.word	0x000097b0


	//   ....[48]....
        /*03f8*/ 	.word	0x000097c0


	//   ....[49]....
        /*03fc*/ 	.word	0x000097d0


	//   ....[50]....
        /*0400*/ 	.word	0x0000c3f0


	//   ....[51]....
        /*0404*/ 	.word	0x0000c900


	//   ....[52]....
        /*0408*/ 	.word	0x0000ca70


	//   ....[53]....
        /*040c*/ 	.word	0x0000cad0


	//   ....[54]....
        /*0410*/ 	.word	0x0000cb90


	//   ....[55]....
        /*0414*/ 	.word	0x0000ccb0


	//   ....[56]....
        /*0418*/ 	.word	0x0000cd10


	//   ....[57]....
        /*041c*/ 	.word	0x0000ce30


	//   ....[58]....
        /*0420*/ 	.word	0x0000ce90


	//   ....[59]....
        /*0424*/ 	.word	0x0000cfb0


	//   ....[60]....
        /*0428*/ 	.word	0x0000d010


	//   ....[61]....
        /*042c*/ 	.word	0x0000d130


	//   ....[62]....
        /*0430*/ 	.word	0x0000d190


	//   ....[63]....
        /*0434*/ 	.word	0x0000d2b0


	//   ....[64]....
        /*0438*/ 	.word	0x0000d310


	//   ....[65]....
        /*043c*/ 	.word	0x0000d420


	//   ....[66]....
        /*0440*/ 	.word	0x0000d480


	//   ....[67]....
        /*0444*/ 	.word	0x0000d520


	//   ....[68]....
        /*0448*/ 	.word	0x0000d930


	//----- nvinfo : EIATTR_REG_RECONFIG
	.align		4
.L_125:
        /*044c*/ 	.byte	0x01, 0x54
	.zero		2


	//----- nvinfo : EIATTR_SYSCALL_OFFSETS
	.align		4
        /*0450*/ 	.byte	0x04, 0x46
        /*0452*/ 	.short	(.L_127 - .L_126)


	//   ....[0]....
.L_126:
        /*0454*/ 	.word	0x00001670


	//   ....[1]....
        /*0458*/ 	.word	0x000083d0


	//   ....[2]....
        /*045c*/ 	.word	0x00008510


	//   ....[3]....
        /*0460*/ 	.word	0x00008600


	//   ....[4]....
        /*0464*/ 	.word	0x00008e80


	//----- nvinfo : EIATTR_MBARRIER_INSTR_OFFSETS
	.align		4
.L_127:
        /*0468*/ 	.byte	0x04, 0x39
        /*046a*/ 	.short	(.L_129 - .L_128)


	//   ....[0]....
.L_128:
        /*046c*/ 	.word	0x00000270
        /*0470*/ 	.word	0x000000ff
        /*0474*/ 	.word	0x00034800
        /*0478*/ 	.short	0x0100
        /*047a*/ 	.byte	0x08
	.zero		1


	//   ....[1]....
        /*047c*/ 	.word	0x00000280
        /*0480*/ 	.word	0x000000ff
        /*0484*/ 	.word	0x00034820
        /*0488*/ 	.short	0x0100
        /*048a*/ 	.byte	0x08
	.zero		1


	//   ....[2]....
        /*048c*/ 	.word	0x00000370
        /*0490*/ 	.word	0x000000ff
        /*0494*/ 	.word	0x00034830
        /*0498*/ 	.short	0x0100
        /*049a*/ 	.byte	0x08
	.zero		1


	//   ....[3]....
        /*049c*/ 	.word	0x00000380
        /*04a0*/ 	.word	0x000000ff
        /*04a4*/ 	.word	0x00034840
        /*04a8*/ 	.short	0x0100
        /*04aa*/ 	.byte	0x08
	.zero		1


	//   ....[4]....
        /*04ac*/ 	.word	0x00000390
        /*04b0*/ 	.word	0x000000ff
        /*04b4*/ 	.word	0x00034838
        /*04b8*/ 	.short	0x0100
        /*04ba*/ 	.byte	0x08
	.zero		1


	//   ....[5]....
        /*04bc*/ 	.word	0x000003a0
        /*04c0*/ 	.word	0x000000ff
        /*04c4*/ 	.word	0x00034848
        /*04c8*/ 	.short	0x0100
        /*04ca*/ 	.byte	0x08
	.zero		1


	//   ....[6]....
        /*04cc*/ 	.word	0x000005b0
        /*04d0*/ 	.word	0x000000ff
        /*04d4*/ 	.word	0x00034850
        /*04d8*/ 	.short	0x0100
        /*04da*/ 	.byte	0x08
	.zero		1


	//   ....[7]....
        /*04dc*/ 	.word	0x000005c0
        /*04e0*/ 	.word	0x000000ff
        /*04e4*/ 	.word	0x00034860
        /*04e8*/ 	.short	0x0100
        /*04ea*/ 	.byte	0x08
	.zero		1


	//   ....[8]....
        /*04ec*/ 	.word	0x000005d0
        /*04f0*/ 	.word	0x000000ff
        /*04f4*/ 	.word	0x00034858
        /*04f8*/ 	.short	0x0100
        /*04fa*/ 	.byte	0x08
	.zero		1


	//   ....[9]....
        /*04fc*/ 	.word	0x000005e0
        /*0500*/ 	.word	0x000000ff
        /*0504*/ 	.word	0x00034868
        /*0508*/ 	.short	0x0100
        /*050a*/ 	.byte	0x08
	.zero		1


	//   ....[10]....
        /*050c*/ 	.word	0x000007e0
        /*0510*/ 	.word	0x000000ff
        /*0514*/ 	.word	0x00034870
        /*0518*/ 	.short	0x0100
        /*051a*/ 	.byte	0x08
	.zero		1


	//   ....[11]....
        /*051c*/ 	.word	0x000007f0
        /*0520*/ 	.word	0x000000ff
        /*0524*/ 	.word	0x00034880
        /*0528*/ 	.short	0x0100
        /*052a*/ 	.byte	0x08
	.zero		1


	//   ....[12]....
        /*052c*/ 	.word	0x00000800
        /*0530*/ 	.word	0x000000ff
        /*0534*/ 	.word	0x00034878
        /*0538*/ 	.short	0x0100
        /*053a*/ 	.byte	0x08
	.zero		1


	//   ....[13]....
        /*053c*/ 	.word	0x00000810
        /*0540*/ 	.word	0x000000ff
        /*0544*/ 	.word	0x00034888
        /*0548*/ 	.short	0x0100
        /*054a*/ 	.byte	0x08
	.zero		1


	//   ....[14]....
        /*054c*/ 	.word	0x00000a70
        /*0550*/ 	.word	0x000000ff
        /*0554*/ 	.word	0x00034890
        /*0558*/ 	.short	0x0100
        /*055a*/ 	.byte	0x08
	.zero		1


	//   ....[15]....
        /*055c*/ 	.word	0x00000a80
        /*0560*/ 	.word	0x000000ff
        /*0564*/ 	.word	0x000348a0
        /*0568*/ 	.short	0x0100
        /*056a*/ 	.byte	0x08
	.zero		1


	//   ....[16]....
        /*056c*/ 	.word	0x00000a90
        /*0570*/ 	.word	0x000000ff
        /*0574*/ 	.word	0x00034898
        /*0578*/ 	.short	0x0100
        /*057a*/ 	.byte	0x08
	.zero		1


	//   ....[17]....
        /*057c*/ 	.word	0x00000aa0
        /*0580*/ 	.word	0x000000ff
        /*0584*/ 	.word	0x000348a8
        /*0588*/ 	.short	0x0100
        /*058a*/ 	.byte	0x08
	.zero		1


	//   ....[18]....
        /*058c*/ 	.word	0x00000d30
        /*0590*/ 	.word	0x000000ff
        /*0594*/ 	.word	0x000348b0
        /*0598*/ 	.short	0x0100
        /*059a*/ 	.byte	0x08
	.zero		1


	//   ....[19]....
        /*059c*/ 	.word	0x00000d40
        /*05a0*/ 	.word	0x000000ff
        /*05a4*/ 	.word	0x000348c0
        /*05a8*/ 	.short	0x0100
        /*05aa*/ 	.byte	0x08
	.zero		1


	//   ....[20]....
        /*05ac*/ 	.word	0x00000d50
        /*05b0*/ 	.word	0x000000ff
        /*05b4*/ 	.word	0x000348b8
        /*05b8*/ 	.short	0x0100
        /*05ba*/ 	.byte	0x08
	.zero		1


	//   ....[21]....
        /*05bc*/ 	.word	0x00000d60
        /*05c0*/ 	.word	0x000000ff
        /*05c4*/ 	.word	0x000348c8
        /*05c8*/ 	.short	0x0100
        /*05ca*/ 	.byte	0x08
	.zero		1


	//   ....[22]....
        /*05cc*/ 	.word	0x000016b0
        /*05d0*/ 	.word	0x000000ff
        /*05d4*/ 	.word	0x00034800
        /*05d8*/ 	.short	0x010a
        /*05da*/ 	.byte	0x26
	.zero		1


	//   ....[23]....
        /*05dc*/ 	.word	0x00001750
        /*05e0*/ 	.word	0x00000006
        /*05e4*/ 	.word	0x00034830
        /*05e8*/ 	.short	0x010a
        /*05ea*/ 	.byte	0x3f
	.zero		1


	//   ....[24]....
        /*05ec*/ 	.word	0x00001790
        /*05f0*/ 	.word	0x00000006
        /*05f4*/ 	.word	0x00034830
        /*05f8*/ 	.short	0x010a
        /*05fa*/ 	.byte	0x3f
	.zero		1


	//   ....[25]....
        /*05fc*/ 	.word	0x00003380
        /*0600*/ 	.word	0x0000001b
        /*0604*/ 	.word	0x00000000
        /*0608*/ 	.short	0x0101
        /*060a*/ 	.byte	0x3f
	.zero		1


	//   ....[26]....
        /*060c*/ 	.word	0x00003b10
        /*0610*/ 	.word	0x000000ff
        /*0614*/ 	.word	0x00034830
        /*0618*/ 	.short	0x010a
        /*061a*/ 	.byte	0x07
	.zero		1


	//   ....[27]....
        /*061c*/ 	.word	0x00003b50
        /*0620*/ 	.word	0x000000ff
        /*0624*/ 	.word	0x00034830
        /*0628*/ 	.short	0x010a
        /*062a*/ 	.byte	0x07
	.zero		1


	//   ....[28]....
        /*062c*/ 	.word	0x00004430
        /*0630*/ 	.word	0x000000ff
        /*0634*/ 	.word	0x00034850
        /*0638*/ 	.short	0x010a
        /*063a*/ 	.byte	0x0e
	.zero		1


	//   ....[29]....
        /*063c*/ 	.word	0x00004470
        /*0640*/ 	.word	0x000000ff
        /*0644*/ 	.word	0x00034850
        /*0648*/ 	.short	0x010a
        /*064a*/ 	.byte	0x0e
	.zero		1


	//   ....[30]....
        /*064c*/ 	.word	0x00005720
        /*0650*/ 	.word	0x00000007
        /*0654*/ 	.word	0x00000000
        /*0658*/ 	.short	0x0101
        /*065a*/ 	.byte	0x3f
	.zero		1


	//   ....[31]....
        /*065c*/ 	.word	0x00005a10
        /*0660*/ 	.word	0x0000000c
        /*0664*/ 	.word	0x00000000
        /*0668*/ 	.short	0x0101
        /*066a*/ 	.byte	0x3f
	.zero		1


	//   ....[32]....
        /*066c*/ 	.word	0x00006060
        /*0670*/ 	.word	0x000000ff
        /*0674*/ 	.word	0x00034850
        /*0678*/ 	.short	0x010a
        /*067a*/ 	.byte	0x09
	.zero		1


	//   ....[33]....
        /*067c*/ 	.word	0x000060a0
        /*0680*/ 	.word	0x000000ff
        /*0684*/ 	.word	0x00034850
        /*0688*/ 	.short	0x010a
        /*068a*/ 	.byte	0x09
	.zero		1


	//   ....[34]....
        /*068c*/ 	.word	0x00006850
        /*0690*/ 	.word	0x00000000
        /*0694*/ 	.word	0x00000000
        /*0698*/ 	.short	0x0101
        /*069a*/ 	.byte	0x3f
	.zero		1


	//   ....[35]....
        /*069c*/ 	.word	0x000079b0
        /*06a0*/ 	.word	0x000000ff
        /*06a4*/ 	.word	0x00000000
        /*06a8*/ 	.short	0x0101
        /*06aa*/ 	.byte	0x05
	.zero		1


	//   ....[36]....
        /*06ac*/ 	.word	0x00007a20
        /*06b0*/ 	.word	0x000000ff
        /*06b4*/ 	.word	0x00000000
        /*06b8*/ 	.short	0x0101
        /*06ba*/ 	.byte	0x04
	.zero		1


	//   ....[37]....
        /*06bc*/ 	.word	0x000089b0
        /*06c0*/ 	.word	0x00000002
        /*06c4*/ 	.word	0x00034840
        /*06c8*/ 	.short	0x010a
        /*06ca*/ 	.byte	0x3f
	.zero		1


	//   ....[38]....
        /*06cc*/ 	.word	0x00009940
        /*06d0*/ 	.word	0x000000ff
        /*06d4*/ 	.word	0x00034800
        /*06d8*/ 	.short	0x0107
        /*06da*/ 	.byte	0x24
	.zero		1


	//   ....[39]....
        /*06dc*/ 	.word	0x000099b0
        /*06e0*/ 	.word	0x000000ff
        /*06e4*/ 	.word	0x00034800
        /*06e8*/ 	.short	0x0101
        /*06ea*/ 	.byte	0x24
	.zero		1


	//   ....[40]....
        /*06ec*/ 	.word	0x000099d0
        /*06f0*/ 	.word	0x000000ff
        /*06f4*/ 	.word	0x00034820
        /*06f8*/ 	.short	0x010a
        /*06fa*/ 	.byte	0x24
	.zero		1


	//   ....[41]....
        /*06fc*/ 	.word	0x00009ce0
        /*0700*/ 	.word	0x00000003
        /*0704*/ 	.word	0x00034840
        /*0708*/ 	.short	0x010a
        /*070a*/ 	.byte	0x3f
	.zero		1


	//   ....[42]....
        /*070c*/ 	.word	0x0000a220
        /*0710*/ 	.word	0x00000002
        /*0714*/ 	.word	0x00034860
        /*0718*/ 	.short	0x010a
        /*071a*/ 	.byte	0x3f
	.zero		1


	//   ....[43]....
        /*071c*/ 	.word	0x0000a8e0
        /*0720*/ 	.word	0x00000003
        /*0724*/ 	.word	0x00034840
        /*0728*/ 	.short	0x010a
        /*072a*/ 	.byte	0x3f
	.zero		1


	//   ....[44]....
        /*072c*/ 	.word	0x0000ae20
        /*0730*/ 	.word	0x00000002
        /*0734*/ 	.word	0x00034860
        /*0738*/ 	.short	0x010a
        /*073a*/ 	.byte	0x3f
	.zero		1


	//   ....[45]....
        /*073c*/ 	.word	0x0000b440
        /*0740*/ 	.word	0x00000003
        /*0744*/ 	.word	0x00034840
        /*0748*/ 	.short	0x010a
        /*074a*/ 	.byte	0x3f
	.zero		1


	//   ....[46]....
        /*074c*/ 	.word	0x0000b970
        /*0750*/ 	.word	0x00000002
        /*0754*/ 	.word	0x00034860
        /*0758*/ 	.short	0x010a
        /*075a*/ 	.byte	0x3f
	.zero		1


	//   ....[47]....
        /*075c*/ 	.word	0x0000be10
        /*0760*/ 	.word	0x00000000
        /*0764*/ 	.word	0x00034860
        /*0768*/ 	.short	0x010a
        /*076a*/ 	.byte	0x3f
	.zero		1


	//   ....[48]....
        /*076c*/ 	.word	0x0000c370
        /*0770*/ 	.word	0x00000000
        /*0774*/ 	.word	0x00034820
        /*0778*/ 	.short	0x010a
        /*077a*/ 	.byte	0x3f
	.zero		1


	//   ....[49]....
        /*077c*/ 	.word	0x0000c580
        /*0780*/ 	.word	0x00000006
        /*0784*/ 	.word	0x00000000
        /*0788*/ 	.short	0x010a
        /*078a*/ 	.byte	0x3f
	.zero		1


	//   ....[50]....
        /*078c*/ 	.word	0x0000c5b0
        /*0790*/ 	.word	0x00000007
        /*0794*/ 	.word	0x00000000
        /*0798*/ 	.short	0x010a
        /*079a*/ 	.byte	0x3f
	.zero		1


	//   ....[51]....
        /*079c*/ 	.word	0x0000c610
        /*07a0*/ 	.word	0x00000004
        /*07a4*/ 	.word	0x00000000
        /*07a8*/ 	.short	0x010a
        /*07aa*/ 	.byte	0x3f
	.zero		1


	//   ....[52]....
        /*07ac*/ 	.word	0x0000c640
        /*07b0*/ 	.word	0x00000003
        /*07b4*/ 	.word	0x00000000
        /*07b8*/ 	.short	0x010a
        /*07ba*/ 	.byte	0x3f
	.zero		1


	//   ....[53]....
        /*07bc*/ 	.word	0x0000c6b0
        /*07c0*/ 	.word	0x00000003
        /*07c4*/ 	.word	0x00034800
        /*07c8*/ 	.short	0x010a
        /*07ca*/ 	.byte	0x3f
	.zero		1


	//   ....[54]....
        /*07cc*/ 	.word	0x0000c700
        /*07d0*/ 	.word	0x00000006
        /*07d4*/ 	.word	0x00034830
        /*07d8*/ 	.short	0x010a
        /*07da*/ 	.byte	0x3f
	.zero		1


	//   ....[55]....
        /*07dc*/ 	.word	0x0000c760
        /*07e0*/ 	.word	0x00000003
        /*07e4*/ 	.word	0x00034830
        /*07e8*/ 	.short	0x010a
        /*07ea*/ 	.byte	0x3f
	.zero		1


	//   ....[56]....
        /*07ec*/ 	.word	0x0000c7c0
        /*07f0*/ 	.word	0x00000003
        /*07f4*/ 	.word	0x00034850
        /*07f8*/ 	.short	0x010a
        /*07fa*/ 	.byte	0x3f
	.zero		1


	//   ....[57]....
        /*07fc*/ 	.word	0x0000c820
        /*0800*/ 	.word	0x00000005
        /*0804*/ 	.word	0x00034850
        /*0808*/ 	.short	0x010a
        /*080a*/ 	.byte	0x3f
	.zero		1


	//   ....[58]....
        /*080c*/ 	.word	0x0000c9c0
        /*0810*/ 	.word	0x00000002
        /*0814*/ 	.word	0x00034840
        /*0818*/ 	.short	0x010a
        /*081a*/ 	.byte	0x3f
	.zero		1


	//   ....[59]....
        /*081c*/ 	.word	0x0000d5d0
        /*0820*/ 	.word	0x00000003
        /*0824*/ 	.word	0x00034820
        /*0828*/ 	.short	0x010a
        /*082a*/ 	.byte	0x3f
	.zero		1


	//   ....[60]....
        /*082c*/ 	.word	0x0000d620
        /*0830*/ 	.word	0x00000003
        /*0834*/ 	.word	0x00034840
        /*0838*/ 	.short	0x010a
        /*083a*/ 	.byte	0x3f
	.zero		1


	//   ....[61]....
        /*083c*/ 	.word	0x0000d670
        /*0840*/ 	.word	0x00000002
        /*0844*/ 	.word	0x00034860
        /*0848*/ 	.short	0x010a
        /*084a*/ 	.byte	0x3f
	.zero		1


	//   ....[62]....
        /*084c*/ 	.word	0x0000d6c0
        /*0850*/ 	.word	0x00000003
        /*0854*/ 	.word	0x00034840
        /*0858*/ 	.short	0x010a
        /*085a*/ 	.byte	0x3f
	.zero		1


	//   ....[63]....
        /*085c*/ 	.word	0x0000d710
        /*0860*/ 	.word	0x00000002
        /*0864*/ 	.word	0x00034860
        /*0868*/ 	.short	0x010a
        /*086a*/ 	.byte	0x3f
	.zero		1


	//   ....[64]....
        /*086c*/ 	.word	0x0000d760
        /*0870*/ 	.word	0x00000003
        /*0874*/ 	.word	0x00034840
        /*0878*/ 	.short	0x010a
        /*087a*/ 	.byte	0x3f
	.zero		1


	//   ....[65]....
        /*087c*/ 	.word	0x0000d7b0
        /*0880*/ 	.word	0x00000002
        /*0884*/ 	.word	0x00034860
        /*0888*/ 	.short	0x010a
        /*088a*/ 	.byte	0x3f
	.zero		1


	//   ....[66]....
        /*088c*/ 	.word	0x0000d800
        /*0890*/ 	.word	0x00000000
        /*0894*/ 	.word	0x00034860
        /*0898*/ 	.short	0x010a
        /*089a*/ 	.byte	0x3f
	.zero		1


	//   ....[67]....
        /*089c*/ 	.word	0x0000d850
        /*08a0*/ 	.word	0x00000000
        /*08a4*/ 	.word	0x00034820
        /*08a8*/ 	.short	0x010a
        /*08aa*/ 	.byte	0x3f
	.zero		1


	//   ....[68]....
        /*08ac*/ 	.word	0x0000d9f0
        /*08b0*/ 	.word	0x00000006
        /*08b4*/ 	.word	0x00000000
        /*08b8*/ 	.short	0x010a
        /*08ba*/ 	.byte	0x3f
	.zero		1


	//   ....[69]....
        /*08bc*/ 	.word	0x0000da40
        /*08c0*/ 	.word	0x00000007
        /*08c4*/ 	.word	0x00000000
        /*08c8*/ 	.short	0x010a
        /*08ca*/ 	.byte	0x3f
	.zero		1


	//   ....[70]....
        /*08cc*/ 	.word	0x0000da90
        /*08d0*/ 	.word	0x00000004
        /*08d4*/ 	.word	0x00000000
        /*08d8*/ 	.short	0x010a
        /*08da*/ 	.byte	0x3f
	.zero		1


	//----- nvinfo : EIATTR_NUM_MBARRIERS
	.align		4
.L_129:
        /*08dc*/ 	.byte	0x03, 0x38
        /*08de*/ 	.short	0x0016


	//----- nvinfo : EIATTR_EXIT_INSTR_OFFSETS
	.align		4
        /*08e0*/ 	.byte	0x04, 0x1c
        /*08e2*/ 	.short	(.L_131 - .L_130)


	//   ....[0]....
.L_130:
        /*08e4*/ 	.word	0x00000f20


	//   ....[1]....
        /*08e8*/ 	.word	0x00007dc0


	//   ....[2]....
        /*08ec*/ 	.word	0x0000c690


	//----- nvinfo : EIATTR_MAX_THREADS
	.align		4
.L_131:
        /*08f0*/ 	.byte	0x04, 0x05
        /*08f2*/ 	.short	(.L_133 - .L_132)
.L_132:
        /*08f4*/ 	.word	0x00000180
        /*08f8*/ 	.word	0x00000001
        /*08fc*/ 	.word	0x00000001


	//----- nvinfo : EIATTR_CRS_STACK_SIZE
	.align		4
.L_133:
        /*0900*/ 	.byte	0x04, 0x1e
        /*0902*/ 	.short	(.L_135 - .L_134)
.L_134:
        /*0904*/ 	.word	0x00000000


	//----- nvinfo : EIATTR_CBANK_PARAM_SIZE
	.align		4
.L_135:
        /*0908*/ 	.byte	0x03, 0x19
        /*090a*/ 	.short	0x0a70


	//----- nvinfo : EIATTR_PARAM_CBANK
	.align		4
        /*090c*/ 	.byte	0x04, 0x0a
        /*090e*/ 	.short	(.L_137 - .L_136)
	.align		4
.L_136:
        /*0910*/ 	.word	index@(.nv.constant0._ZN7cutlass13device_kernelIN5flash11enable_sm90INS1_16FlashAttnFwdSm90INS1_25CollectiveMainloopFwdSm90ILi2EN4cute5tupleIJNS5_1CILi2EEENS7_ILi1EEES9_EEENS6_IJNS7_ILi128EEESB_NS7_ILi192EEEEEELi128ENS_10bfloat16_tEfNS_4arch4Sm90ELb0ELb0ELb0ELb0ELb0ELb0ELb0ELb1ELb1ELb1ELb0ELb0EEENS1_21CollectiveEpilogueFwdINS6_IJSB_SB_SB_EEESA_SE_SG_Li256ELb0ELb1ELb0ELb0EEENS1_29StaticPersistentTileSchedulerILb0EEEEEEEEEvNT_6ParamsE)
        /*0914*/ 	.short	0x0210
        /*0916*/ 	.short	0x0a70


	//----- nvinfo : EIATTR_SW_WAR
	.align		4
.L_137:
        /*0918*/ 	.byte	0x04, 0x36
        /*091a*/ 	.short	(.L_139 - .L_138)
.L_138:
        /*091c*/ 	.word	0x00000008
.L_139:


//--------------------- .nv.info._ZN7cutlass13device_kernelIN5flash11enable_sm90INS1_16FlashAttnFwdSm90INS1_25CollectiveMainloopFwdSm90ILi2EN4cute5tupleIJNS5_1CILi1EEES8_S8_EEENS6_IJNS7_ILi128EEESA_NS7_ILi192EEEEEELi128ENS_10bfloat16_tEfNS_4arch4Sm90ELb0ELb0ELb0ELb1ELb0ELb0ELb0ELb1ELb1ELb1ELb0ELb0EEENS1_21CollectiveEpilogueFwdINS6_IJSA_SA_SA_EEES9_SD_SF_Li256ELb1ELb1ELb0ELb0EEENS1_36VarlenDynamicPersistentTileSchedulerILi128ELi128ELi256ELi128ELb0ELb1ELb1ELb0ELb1ELb1EEEEEEEEEvNT_6ParamsE --------------------------
	.section	.nv.info._ZN7cutlass13device_kernelIN5flash11enable_sm90INS1_16FlashAttnFwdSm90INS1_25CollectiveMainloopFwdSm90ILi2EN4cute5tupleIJNS5_1CILi1EEES8_S8_EEENS6_IJNS7_ILi128EEESA_NS7_ILi192EEEEEELi128ENS_10bfloat16_tEfNS_4arch4Sm90ELb0ELb0ELb0ELb1ELb0ELb0ELb0ELb1ELb1ELb1ELb0ELb0EEENS1_21CollectiveEpilogueFwdINS6_IJSA_SA_SA_EEES9_SD_SF_Li256ELb1ELb1ELb0ELb0EEENS1_36VarlenDynamicPersistentTileSchedulerILi128ELi128ELi256ELi128ELb0ELb1ELb1ELb0ELb1ELb1EEEEEEEEEvNT_6ParamsE,"",@"SHT_CUDA_INFO"
	.sectionflags	@""
	.align	4


	//----- nvinfo : EIATTR_CUDA_API_VERSION
	.align		4
        /*0000*/ 	.byte	0x04, 0x37
        /*0002*/ 	.short	(.L_141 - .L_140)
.L_140:
        /*0004*/ 	.word	0x00000082


	//----- nvinfo : EIATTR_KPARAM_INFO
	.align		4
.L_141:
        /*0008*/ 	.byte	0x04, 0x17
        /*000a*/ 	.short	(.L_143 - .L_142)
.L_142:
        /*000c*/ 	.word	0x00000000
        /*0010*/ 	.short	0x0000
        /*0012*/ 	.short	0x0070
        /*0014*/ 	.byte	0x00, 0xf0, 0x01, 0x2a


	//----- nvinfo : EIATTR_SPARSE_MMA_MASK
	.align		4
.L_143:
        /*0018*/ 	.byte	0x03, 0x50
        /*001a*/ 	.short	0x0000


	//----- nvinfo : EIATTR_MAXREG_COUNT
	.align		4
        /*001c*/ 	.byte	0x03, 0x1b
        /*001e*/ 	.short	0x00a8


	//----- nvinfo : EIATTR_NUM_BARRIERS
	.align		4
        /*0020*/ 	.byte	0x02, 0x4c
        /*0022*/ 	.byte	0x09
	.zero		1


	//----- nvinfo : EIATTR_EXTERNS
	.align		4
        /*0024*/ 	.byte	0x04, 0x0f
        /*0026*/ 	.short	(.L_145 - .L_144)


	//   ....[0]....
	.align		4
.L_144:
        /*0028*/ 	.word	index@(__assertfail)


	//----- nvinfo : EIATTR_ANNOTATIONS
	.align		4
.L_145:
        /*002c*/ 	.byte	0x04, 0x55
        /*002e*/ 	.short	(.L_147 - .L_146)


	//   ....[0]....
.L_146:
        /* <DEDUP_REMOVED lines=78> */


	//----- nvinfo : EIATTR_MERCURY_ISA_VERSION
	.align		4
.L_147:
        /*04f8*/ 	.byte	0x03, 0x5f
        /*04fa*/ 	.short	0x0101


	//----- nvinfo : EIATTR_UNUSED_LOAD_BYTE_OFFSET
	.align		4
        /*04fc*/ 	.byte	0x04, 0x44
        /*04fe*/ 	.short	(.L_149 - .L_148)


	//   ....[0]....
.L_148:
        /*0500*/ 	.word	0x00000a10
        /*0504*/ 	.word	0x0000fff0


	//   ....[1]....
        /*0508*/ 	.word	0x00006e10
        /*050c*/ 	.word	0x0000fff0


	//----- nvinfo : EIATTR_INT_WARP_WIDE_INSTR_OFFSETS
	.align		4
.L_149:
        /*0510*/ 	.byte	0x04, 0x31
        /*0512*/ 	.short	(.L_151 - .L_150)


	//   ....[0]....
.L_150:
        /*0514*/ 	.word	0x00000130


	//   ....[1]....
        /*0518*/ 	.word	0x00000170


	//   ....[2]....
        /*051c*/ 	.word	0x000001e0


	//   ....[3]....
        /*0520*/ 	.word	0x0000a220


	//   ....[4]....
        /*0524*/ 	.word	0x0000a2c0


	//   ....[5]....
        /*0528*/ 	.word	0x0000dfa0


	//   ....[6]....
        /*052c*/ 	.word	0x0000e010


	//----- nvinfo : EIATTR_COOP_GROUP_MASK_REGIDS
	.align		4
.L_151:
        /*0530*/ 	.byte	0x04, 0x29
        /*0532*/ 	.short	(.L_153 - .L_152)


	//   ....[0]....
.L_152:
        /*0534*/ 	.word	0xffffffff


	//   ....[1]....
        /*0538*/ 	.word	0xffffffff


	//   ....[2]....
        /*053c*/ 	.word	0xffffffff


	//   ....[3]....
        /*0540*/ 	.word	0xffffffff


	//   ....[4]....
        /*0544*/ 	.word	0xffffffff


	//   ....[5]....
        /*0548*/ 	.word	0xffffffff


	//   ....[6]....
        /*054c*/ 	.word	0xffffffff


	//   ....[7]....
        /*0550*/ 	.word	0xffffffff


	//   ....[8]....
        /*0554*/ 	.word	0xffffffff


	//   ....[9]....
        /*0558*/ 	.word	0xffffffff


	//   ....[10]....
        /*055c*/ 	.word	0xffffffff


	//   ....[11]....
        /*0560*/ 	.word	0xffffffff


	//   ....[12]....
        /*0564*/ 	.word	0xffffffff


	//   ....[13]....
        /*0568*/ 	.word	0xffffffff


	//   ....[14]....
        /*056c*/ 	.word	0xffffffff


	//   ....[15]....
        /*0570*/ 	.word	0xffffffff


	//   ....[16]....
        /*0574*/ 	.word	0xffffffff


	//   ....[17]....
        /*0578*/ 	.word	0xffffffff


	//   ....[18]....
        /*057c*/ 	.word	0xffffffff


	//   ....[19]....
        /*0580*/ 	.word	0xffffffff


	//   ....[20]....
        /*0584*/ 	.word	0xffffffff


	//   ....[21]....
        /*0588*/ 	.word	0xffffffff


	//   ....[22]....
        /*058c*/ 	.word	0xffffffff


	//   ....[23]....
        /*0590*/ 	.word	0xffffffff


	//   ....[24]....
        /*0594*/ 	.word	0xffffffff


	//   ....[25]....
        /*0598*/ 	.word	0xffffffff


	//   ....[26]....
        /*059c*/ 	.word	0xffffffff


	//   ....[27]....
        /*05a0*/ 	.word	0xffffffff


	//   ....[28]....
        /*05a4*/ 	.word	0xffffffff


	//   ....[29]....
        /*05a8*/ 	.word	0xffffffff


	//   ....[30]....
        /*05ac*/ 	.word	0xffffffff


	//   ....[31]....
        /*05b0*/ 	.word	0xffffffff


	//   ....[32]....
        /*05b4*/ 	.word	0xffffffff


	//   ....[33]....
        /*05b8*/ 	.word	0xffffffff


	//   ....[34]....
        /*05bc*/ 	.word	0xffffffff


	//   ....[35]....
        /*05c0*/ 	.word	0xffffffff


	//   ....[36]....
        /*05c4*/ 	.word	0xffffffff


	//   ....[37]....
        /*05c8*/ 	.word	0xffffffff


	//   ....[38]....
        /*05cc*/ 	.word	0xffffffff


	//   ....[39]....
        /*05d0*/ 	.word	0xffffffff


	//   ....[40]....
        /*05d4*/ 	.word	0xffffffff


	//   ....[41]....
        /*05d8*/ 	.word	0xffffffff


	//   ....[42]....
        /*05dc*/ 	.word	0xffffffff


	//   ....[43]....
        /*05e0*/ 	.word	0xffffffff


	//   ....[44]....
        /*05e4*/ 	.word	0xffffffff


	//   ....[45]....
        /*05e8*/ 	.word	0xffffffff


	//   ....[46]....
        /*05ec*/ 	.word	0xffffffff


	//   ....[47]....
        /*05f0*/ 	.word	0xffffffff


	//   ....[48]....
        /*05f4*/ 	.word	0xffffffff


	//   ....[49]....
        /*05f8*/ 	.word	0xffffffff


	//   ....[50]....
        /*05fc*/ 	.word	0xffffffff


	//   ....[51]....
        /*0600*/ 	.word	0xffffffff


	//   ....[52]....
        /*0604*/ 	.word	0xffffffff


	//   ....[53]....
        /*0608*/ 	.word	0xffffffff


	//   ....[54]....
        /*060c*/ 	.word	0xffffffff


	//   ....[55]....
        /*0610*/ 	.word	0xffffffff


	//   ....[56]....
        /*0614*/ 	.word	0xffffffff


	//   ....[57]....
        /*0618*/ 	.word	0xffffffff


	//   ....[58]....
        /*061c*/ 	.word	0xffffffff


	//   ....[59]....
        /*0620*/ 	.word	0xffffffff


	//   ....[60]....
        /*0624*/ 	.word	0xffffffff


	//   ....[61]....
        /*0628*/ 	.word	0xffffffff


	//   ....[62]....
        /*062c*/ 	.word	0xffffffff


	//   ....[63]....
        /*0630*/ 	.word	0xffffffff


	//   ....[64]....
        /*0634*/ 	.word	0xffffffff


	//   ....[65]....
        /*0638*/ 	.word	0xffffffff


	//   ....[66]....
        /*063c*/ 	.word	0xffffffff


	//   ....[67]....
        /*0640*/ 	.word	0xffffffff


	//   ....[68]....
        /*0644*/ 	.word	0xffffffff


	//   ....[69]....
        /*0648*/ 	.word	0xffffffff


	//   ....[70]....
        /*064c*/ 	.word	0xffffffff


	//   ....[71]....
        /*0650*/ 	.word	0xffffffff


	//   ....[72]....
        /*0654*/ 	.word	0xffffffff


	//   ....[73]....
        /*0658*/ 	.word	0xffffffff


	//   ....[74]....
        /*065c*/ 	.word	0xffffffff


	//   ....[75]....
        /*0660*/ 	.word	0xffffffff


	//   ....[76]....
        /*0664*/ 	.word	0xffffffff


	//   ....[77]....
        /*0668*/ 	.word	0xffffffff


	//   ....[78]....
        /*066c*/ 	.word	0xffffffff


	//   ....[79]....
        /*0670*/ 	.word	0xffffffff


	//   ....[80]....
        /*0674*/ 	.word	0xffffffff


	//   ....[81]....
        /*0678*/ 	.word	0xffffffff


	//   ....[82]....
        /*067c*/ 	.word	0xffffffff


	//   ....[83]....
        /*0680*/ 	.word	0xffffffff


	//   ....[84]....
        /*0684*/ 	.word	0xffffffff


	//   ....[85]....
        /*0688*/ 	.word	0xffffffff


	//   ....[86]....
        /*068c*/ 	.word	0xffffffff


	//   ....[87]....
        /*0690*/ 	.word	0xffffffff


	//   ....[88]....
        /*0694*/ 	.word	0xffffffff


	//   ....[89]....
        /*0698*/ 	.word	0xffffffff


	//   ....[90]....
        /*069c*/ 	.word	0xffffffff


	//   ....[91]....
        /*06a0*/ 	.word	0x0500000f


	//   ....[92]....
        /*06a4*/ 	.word	0x0500000f


	//   ....[93]....
        /*06a8*/ 	.word	0x0500000f


	//   ....[94]....
        /*06ac*/ 	.word	0x0500000f


	//   ....[95]....
        /*06b0*/ 	.word	0x0500000f


	//   ....[96]....
        /*06b4*/ 	.word	0x0500000f


	//   ....[97]....
        /*06b8*/ 	.word	0x0500000f


	//   ....[98]....
        /*06bc*/ 	.word	0x0500000f


	//   ....[99]....
        /*06c0*/ 	.word	0x0500000f


	//   ....[100]....
        /*06c4*/ 	.word	0x0500000f


	//   ....[101]....
        /*06c8*/ 	.word	0x0500000f


	//   ....[102]....
        /*06cc*/ 	.word	0x0500000f


	//   ....[103]....
        /*06d0*/ 	.word	0x0500000f


	//   ....[104]....
        /*06d4*/ 	.word	0x0500000f


	//   ....[105]....
        /*06d8*/ 	.word	0x0500000f


	//   ....[106]....
        /*06dc*/ 	.word	0x0500000f


	//   ....[107]....
        /*06e0*/ 	.word	0x0500000f


	//   ....[108]....
        /*06e4*/ 	.word	0x0500000f


	//   ....[109]....
        /*06e8*/ 	.word	0x0500000f


	//   ....[110]....
        /*06ec*/ 	.word	0x0500000f


	//   ....[111]....
        /*06f0*/ 	.word	0x0500000f


	//   ....[112]....
        /*06f4*/ 	.word	0x0500000f


	//   ....[113]....
        /*06f8*/ 	.word	0x0500000f


	//   ....[114]....
        /*06fc*/ 	.word	0x0500000f


	//   ....[115]....
        /*0700*/ 	.word	0x0500000f


	//   ....[116]....
        /*0704*/ 	.word	0x0500000f


	//   ....[117]....
        /*0708*/ 	.word	0x0500000f


	//   ....[118]....
        /*070c*/ 	.word	0x0500000f


	//   ....[119]....
        /*0710*/ 	.word	0x0500000f


	//   ....[120]....
        /*0714*/ 	.word	0x0500000f


	//   ....[121]....
        /*0718*/ 	.word	0x0500000f


	//   ....[122]....
        /*071c*/ 	.word	0x0500000f


	//   ....[123]....
        /*0720*/ 	.word	0x0500000f


	//   ....[124]....
        /*0724*/ 	.word	0x0500000f


	//   ....[125]....
        /*0728*/ 	.word	0x0500000f


	//----- nvinfo : EIATTR_COOP_GROUP_INSTR_OFFSETS
	.align		4
.L_153:
        /*072c*/ 	.byte	0x04, 0x28
        /*072e*/ 	.short	(.L_155 - .L_154)


	//   ....[0]....
.L_154:
        /*0730*/ 	.word	0x00000060


	//   ....[1]....
        /*0734*/ 	.word	0x00000140


	//   ....[2]....
        /*0738*/ 	.word	0x00000190


	//   ....[3]....
        /*073c*/ 	.word	0x000003c0


	//   ....[4]....
        /*0740*/ 	.word	0x00000520


	//   ....[5]....
        /*0744*/ 	.word	0x00000640


	//   ....[6]....
        /*0748*/ 	.word	0x000007a0


	//   ....[7]....
        /*074c*/ 	.word	0x00001430


	//   ....[8]....
        /*0750*/ 	.word	0x00002840


	//   ....[9]....
        /*0754*/ 	.word	0x00002940


	//   ....[10]....
        /*0758*/ 	.word	0x00002c60


	//   ....[11]....
        /*075c*/ 	.word	0x00002e10


	//   ....[12]....
        /*0760*/ 	.word	0x00004b30


	//   ....[13]....
        /*0764*/ 	.word	0x00004b60


	//   ....[14]....
        /*0768*/ 	.word	0x00005030


	//   ....[15]....
        /*076c*/ 	.word	0x00005100


	//   ....[16]....
        /*0770*/ 	.word	0x00006410


	//   ....[17]....
        /*0774*/ 	.word	0x00006470


	//   ....[18]....
        /*0778*/ 	.word	0x00006550


	//   ....[19]....
        /*077c*/ 	.word	0x000068a0


	//   ....[20]....
        /*0780*/ 	.word	0x00007a50


	//   ....[21]....
        /*0784*/ 	.word	0x00007a90


	//   ....[22]....
        /*0788*/ 	.word	0x00007ac0


	//   ....[23]....
        /*078c*/ 	.word	0x00007af0


	//   ....[24]....
        /*0790*/ 	.word	0x00008040


	//   ....[25]....
        /*0794*/ 	.word	0x00008080


	//   ....[26]....
        /*0798*/ 	.word	0x00008150


	//   ....[27]....
        /*079c*/ 	.word	0x00008170


	//   ....[28]....
        /*07a0*/ 	.word	0x00008240


	//   ....[29]....
        /*07a4*/ 	.word	0x00008260


	//   ....[30]....
        /*07a8*/ 	.word	0x00008340


	//   ....[31]....
        /*07ac*/ 	.word	0x00008360


	//   ....[32]....
        /*07b0*/ 	.word	0x00008d00


	//   ....[33]....
        /*07b4*/ 	.word	0x00008d20


	//   ....[34]....
        /*07b8*/ 	.word	0x00008df0


	//   ....[35]....
        /*07bc*/ 	.word	0x00008e10


	//   ....[36]....
        /*07c0*/ 	.word	0x00008ee0


	//   ....[37]....
        /*07c4*/ 	.word	0x00008f00


	//   ....[38]....
        /*07c8*/ 	.word	0x00008fe0


	//   ....[39]....
        /*07cc*/ 	.word	0x00009000


	//   ....[40]....
        /*07d0*/ 	.word	0x00009150


	//   ....[41]....
        /*07d4*/ 	.word	0x00009350


	//   ....[42]....
        /*07d8*/ 	.word	0x00009380


	//   ....[43]....
        /*07dc*/ 	.word	0x000093b0


	//   ....[44]....
        /*07e0*/ 	.word	0x000093e0


	//   ....[45]....
        /*07e4*/ 	.word	0x00009410


	//   ....[46]....
        /*07e8*/ 	.word	0x00009440


	//   ....[47]....
        /*07ec*/ 	.word	0x000095c0


	//   ....[48]....
        /*07f0*/ 	.word	0x000095f0


	//   ....[49]....
        /*07f4*/ 	.word	0x00009620


	//   ....[50]....
        /*07f8*/ 	.word	0x00009650


	//   ....[51]....
        /*07fc*/ 	.word	0x00009680


	//   ....[52]....
        /*0800*/ 	.word	0x000096b0


	//   ....[53]....
        /*0804*/ 	.word	0x00009750


	//   ....[54]....
        /*0808*/ 	.word	0x00009780


	//   ....[55]....
        /*080c*/ 	.word	0x00009810


	//   ....[56]....
        /*0810*/ 	.word	0x0000a850


	//   ....[57]....
        /*0814*/ 	.word	0x0000b500


	//   ....[58]....
        /*0818*/ 	.word	0x0000b530


	//   ....[59]....
        /*081c*/ 	.word	0x0000b560


	//   ....[60]....
        /*0820*/ 	.word	0x0000b5a0


	//   ....[61]....
        /*0824*/ 	.word	0x0000b670


	//   ....[62]....
        /*0828*/ 	.word	0x0000b6d0


	//   ....[63]....
        /*082c*/ 	.word	0x0000b770


	//   ....[64]....
        /*0830*/ 	.word	0x0000b780


	//   ....[65]....
        /*0834*/ 	.word	0x0000b820


	//   ....[66]....
        /*0838*/ 	.word	0x0000b830


	//   ....[67]....
        /*083c*/ 	.word	0x0000b8d0


	//   ....[68]....
        /*0840*/ 	.word	0x0000b8e0


	//   ....[69]....
        /*0844*/ 	.word	0x0000b960


	//   ....[70]....
        /*0848*/ 	.word	0x0000b990


	//   ....[71]....
        /*084c*/ 	.word	0x0000b9a0


	//   ....[72]....
        /*0850*/ 	.word	0x0000b9c0


	//   ....[73]....
        /*0854*/ 	.word	0x0000e6e0


	//   ....[74]....
        /*0858*/ 	.word	0x0000e740


	//   ....[75]....
        /*085c*/ 	.word	0x0000e770


	//   ....[76]....
        /*0860*/ 	.word	0x0000e7a0


	//   ....[77]....
        /*0864*/ 	.word	0x0000e7d0


	//   ....[78]....
        /*0868*/ 	.word	0x0000e800


	//   ....[79]....
        /*086c*/ 	.word	0x0000e830


	//   ....[80]....
        /*0870*/ 	.word	0x0000e840


	//   ....[81]....
        /*0874*/ 	.word	0x0000e9d0


	//   ....[82]....
        /*0878*/ 	.word	0x0000ea00


	//   ....[83]....
        /*087c*/ 	.word	0x0000ea30


	//   ....[84]....
        /*0880*/ 	.word	0x0000ea60


	//   ....[85]....
        /*0884*/ 	.word	0x0000ea90


	//   ....[86]....
        /*0888*/ 	.word	0x0000eac0


	//   ....[87]....
        /*088c*/ 	.word	0x0000eb80


	//   ....[88]....
        /*0890*/ 	.word	0x0000eba0


	//   ....[89]....
        /*0894*/ 	.word	0x0000ec10


	//   ....[90]....
        /*0898*/ 	.word	0x0000f0a0


	//   ....[91]....
        /*089c*/ 	.word	0x0000f5a0


	//   ....[92]....
        /*08a0*/ 	.word	0x0000f720


	//   ....[93]....
        /*08a4*/ 	.word	0x0000f770


	//   ....[94]....
        /*08a8*/ 	.word	0x0000f930


	//   ....[95]....
        /*08ac*/ 	.word	0x0000f980


	//   ....[96]....
        /*08b0*/ 	.word	0x0000fab0


	//   ....[97]....
        /*08b4*/ 	.word	0x0000fb00


	//   ....[98]....
        /*08b8*/ 	.word	0x0000fc40


	//   ....[99]....
        /*08bc*/ 	.word	0x0000fc90


	//   ....[100]....
        /*08c0*/ 	.word	0x0000fdc0


	//   ....[101]....
        /*08c4*/ 	.word	0x0000fe10


	//   ....[102]....
        /*08c8*/ 	.word	0x0000ff40


	//   ....[103]....
        /*08cc*/ 	.word	0x0000ff90


	//   ....[104]....
        /*08d0*/ 	.word	0x000100b0


	//   ....[105]....
        /*08d4*/ 	.word	0x00010100


	//   ....[106]....
        /*08d8*/ 	.word	0x00010210


	//   ....[107]....
        /*08dc*/ 	.word	0x00010260


	//   ....[108]....
        /*08e0*/ 	.word	0x00010590


	//   ....[109]....
        /*08e4*/ 	.word	0x00010630


	//   ....[110]....
        /*08e8*/ 	.word	0x00010760


	//   ....[111]....
        /*08ec*/ 	.word	0x000107e0


	//   ....[112]....
        /*08f0*/ 	.word	0x00010860


	//   ....[113]....
        /*08f4*/ 	.word	0x000108e0


	//   ....[114]....
        /*08f8*/ 	.word	0x00010960


	//   ....[115]....
        /*08fc*/ 	.word	0x000109f0


	//   ....[116]....
        /*0900*/ 	.word	0x00010a90


	//   ....[117]....
        /*0904*/ 	.word	0x00010b30


	//   ....[118]....
        /*0908*/ 	.word	0x00010bb0


	//   ....[119]....
        /*090c*/ 	.word	0x00010c30


	//   ....[120]....
        /*0910*/ 	.word	0x00010cb0


	//   ....[121]....
        /*0914*/ 	.word	0x00010d40


	//   ....[122]....
        /*0918*/ 	.word	0x00010dc0


	//   ....[123]....
        /*091c*/ 	.word	0x00010e60


	//   ....[124]....
        /*0920*/ 	.word	0x00010ef0


	//   ....[125]....
        /*0924*/ 	.word	0x00011020


	//----- nvinfo : EIATTR_REG_RECONFIG
	.align		4
.L_155:
        /*0928*/ 	.byte	0x01, 0x54
	.zero		2


	//----- nvinfo : EIATTR_SYSCALL_OFFSETS
	.align		4
        /*092c*/ 	.byte	0x04, 0x46
        /*092e*/ 	.short	(.L_157 - .L_156)


	//   ....[0]....
.L_156:
        /*0930*/ 	.word	0x00001620


	//   ....[1]....
        /*0934*/ 	.word	0x0000a430


	//   ....[2]....
        /*0938*/ 	.word	0x0000a590


	//   ....[3]....
        /*093c*/ 	.word	0x0000a690


	//   ....[4]....
        /*0940*/ 	.word	0x0000b0d0


	//----- nvinfo : EIATTR_MBARRIER_INSTR_OFFSETS
	.align		4
.L_157:
        /*0944*/ 	.byte	0x04, 0x39
        /*0946*/ 	.short	(.L_159 - .L_158)


	//   ....[0]....
.L_158:
        /*0948*/ 	.word	0x00000270
        /*094c*/ 	.word	0x000000ff
        /*0950*/ 	.word	0x00034800
        /*0954*/ 	.short	0x0100
        /*0956*/ 	.byte	0x08
	.zero		1


	//   ....[1]....
        /*0958*/ 	.word	0x00000280
        /*095c*/ 	.word	0x000000ff
        /*0960*/ 	.word	0x00034820
        /*0964*/ 	.short	0x0100
        /*0966*/ 	.byte	0x08
	.zero		1


	//   ....[2]....
        /*0968*/ 	.word	0x00000370
        /*096c*/ 	.word	0x000000ff
        /*0970*/ 	.word	0x00034830
        /*0974*/ 	.short	0x0100
        /*0976*/ 	.byte	0x08
	.zero		1


	//   ....[3]....
        /*0978*/ 	.word	0x00000380
        /*097c*/ 	.word	0x000000ff
        /*0980*/ 	.word	0x00034840
        /*0984*/ 	.short	0x0100
        /*0986*/ 	.byte	0x08
	.zero		1


	//   ....[4]....
        /*0988*/ 	.word	0x00000390
        /*098c*/ 	.word	0x000000ff
        /*0990*/ 	.word	0x00034838
        /*0994*/ 	.short	0x0100
        /*0996*/ 	.byte	0x08
	.zero		1


	//   ....[5]....
        /*0998*/ 	.word	0x000003a0
        /*099c*/ 	.word	0x000000ff
        /*09a0*/ 	.word	0x00034848
        /*09a4*/ 	.short	0x0100
        /*09a6*/ 	.byte	0x08
	.zero		1


	//   ....[6]....
        /*09a8*/ 	.word	0x000004d0
        /*09ac*/ 	.word	0x000000ff
        /*09b0*/ 	.word	0x00034850
        /*09b4*/ 	.short	0x0100
        /*09b6*/ 	.byte	0x08
	.zero		1


	//   ....[7]....
        /*09b8*/ 	.word	0x000004e0
        /*09bc*/ 	.word	0x000000ff
        /*09c0*/ 	.word	0x00034860
        /*09c4*/ 	.short	0x0100
        /*09c6*/ 	.byte	0x08
	.zero		1


	//   ....[8]....
        /*09c8*/ 	.word	0x000004f0
        /*09cc*/ 	.word	0x000000ff
        /*09d0*/ 	.word	0x00034858
        /*09d4*/ 	.short	0x0100
        /*09d6*/ 	.byte	0x08
	.zero		1


	//   ....[9]....
        /*09d8*/ 	.word	0x00000500
        /*09dc*/ 	.word	0x000000ff
        /*09e0*/ 	.word	0x00034868
        /*09e4*/ 	.short	0x0100
        /*09e6*/ 	.byte	0x08
	.zero		1


	//   ....[10]....
        /*09e8*/ 	.word	0x000005f0
        /*09ec*/ 	.word	0x000000ff
        /*09f0*/ 	.word	0x00034870
        /*09f4*/ 	.short	0x0100
        /*09f6*/ 	.byte	0x06
	.zero		1


	//   ....[11]....
        /*09f8*/ 	.word	0x00000600
        /*09fc*/ 	.word	0x000000ff
        /*0a00*/ 	.word	0x00034880
        /*0a04*/ 	.short	0x0100
        /*0a06*/ 	.byte	0x06
	.zero		1


	//   ....[12]....
        /*0a08*/ 	.word	0x00000610
        /*0a0c*/ 	.word	0x000000ff
        /*0a10*/ 	.word	0x00034878
        /*0a14*/ 	.short	0x0100
        /*0a16*/ 	.byte	0x06
	.zero		1


	//   ....[13]....
        /*0a18*/ 	.word	0x00000620
        /*0a1c*/ 	.word	0x000000ff
        /*0a20*/ 	.word	0x00034888
        /*0a24*/ 	.short	0x0100
        /*0a26*/ 	.byte	0x06
	.zero		1


	//   ....[14]....
        /*0a28*/ 	.word	0x00000750
        /*0a2c*/ 	.word	0x000000ff
        /*0a30*/ 	.word	0x00034890
        /*0a34*/ 	.short	0x0100
        /*0a36*/ 	.byte	0x08
	.zero		1


	//   ....[15]....
        /*0a38*/ 	.word	0x00000760
        /*0a3c*/ 	.word	0x000000ff
        /*0a40*/ 	.word	0x000348a0
        /*0a44*/ 	.short	0x0100
        /*0a46*/ 	.byte	0x08
	.zero		1


	//   ....[16]....
        /*0a48*/ 	.word	0x00000770
        /*0a4c*/ 	.word	0x000000ff
        /*0a50*/ 	.word	0x00034898
        /*0a54*/ 	.short	0x0100
        /*0a56*/ 	.byte	0x08
	.zero		1


	//   ....[17]....
        /*0a58*/ 	.word	0x00000780
        /*0a5c*/ 	.word	0x000000ff
        /*0a60*/ 	.word	0x000348a8
        /*0a64*/ 	.short	0x0100
        /*0a66*/ 	.byte	0x08
	.zero		1


	//   ....[18]....
        /*0a68*/ 	.word	0x000008b0
        /*0a6c*/ 	.word	0x000000ff
        /*0a70*/ 	.word	0x000348b0
        /*0a74*/ 	.short	0x0100
        /*0a76*/ 	.byte	0x08
	.zero		1


	//   ....[19]....
        /*0a78*/ 	.word	0x000008c0
        /*0a7c*/ 	.word	0x000000ff
        /*0a80*/ 	.word	0x000348c0
        /*0a84*/ 	.short	0x0100
        /*0a86*/ 	.byte	0x08
	.zero		1


	//   ....[20]....
        /*0a88*/ 	.word	0x000008d0
        /*0a8c*/ 	.word	0x000000ff
        /*0a90*/ 	.word	0x000348b8
        /*0a94*/ 	.short	0x0100
        /*0a96*/ 	.byte	0x08
	.zero		1


	//   ....[21]....
        /*0a98*/ 	.word	0x000008e0
        /*0a9c*/ 	.word	0x000000ff
        /*0aa0*/ 	.word	0x000348c8
        /*0aa4*/ 	.short	0x0100
        /*0aa6*/ 	.byte	0x08
	.zero		1


	//   ....[22]....
        /*0aa8*/ 	.word	0x000016f0
        /*0aac*/ 	.word	0x00000000
        /*0ab0*/ 	.word	0x00034800
        /*0ab4*/ 	.short	0x010a
        /*0ab6*/ 	.byte	0x3f
	.zero		1


	//   ....[23]....
        /*0ab8*/ 	.word	0x00001760
        /*0abc*/ 	.word	0x00000005
        /*0ac0*/ 	.word	0x00034830
        /*0ac4*/ 	.short	0x010a
        /*0ac6*/ 	.byte	0x3f
	.zero		1


	//   ....[24]....
        /*0ac8*/ 	.word	0x000017d0
        /*0acc*/ 	.word	0x00000005
        /*0ad0*/ 	.word	0x00034830
        /*0ad4*/ 	.short	0x010a
        /*0ad6*/ 	.byte	0x3f
	.zero		1


	//   ....[25]....
        /*0ad8*/ 	.word	0x00002a00
        /*0adc*/ 	.word	0x00000005
        /*0ae0*/ 	.word	0x00000000
        /*0ae4*/ 	.short	0x0101
        /*0ae6*/ 	.byte	0x3f
	.zero		1


	//   ....[26]....
        /*0ae8*/ 	.word	0x00003f10
        /*0aec*/ 	.word	0x000000ff
        /*0af0*/ 	.word	0x00034830
        /*0af4*/ 	.short	0x010a
        /*0af6*/ 	.byte	0x06
	.zero		1


	//   ....[27]....
        /*0af8*/ 	.word	0x00003f50
        /*0afc*/ 	.word	0x000000ff
        /*0b00*/ 	.word	0x00034830
        /*0b04*/ 	.short	0x010a
        /*0b06*/ 	.byte	0x06
	.zero		1


	//   ....[28]....
        /*0b08*/ 	.word	0x000047e0
        /*0b0c*/ 	.word	0x00000008
        /*0b10*/ 	.word	0x00034850
        /*0b14*/ 	.short	0x010a
        /*0b16*/ 	.byte	0x3f
	.zero		1


	//   ....[29]....
        /*0b18*/ 	.word	0x00004820
        /*0b1c*/ 	.word	0x00000008
        /*0b20*/ 	.word	0x00034850
        /*0b24*/ 	.short	0x010a
        /*0b26*/ 	.byte	0x3f
	.zero		1


	//   ....[30]....
        /*0b28*/ 	.word	0x000058e0
        /*0b2c*/ 	.word	0x0000001b
        /*0b30*/ 	.word	0x00000000
        /*0b34*/ 	.short	0x0101
        /*0b36*/ 	.byte	0x3f
	.zero		1


	//   ....[31]....
        /*0b38*/ 	.word	0x000059c0
        /*0b3c*/ 	.word	0x0000001b
        /*0b40*/ 	.word	0x00000000
        /*0b44*/ 	.short	0x0101
        /*0b46*/ 	.byte	0x3f
	.zero		1


	//   ....[32]....
        /*0b48*/ 	.word	0x00006370
        /*0b4c*/ 	.word	0x0000000e
        /*0b50*/ 	.word	0x00034850
        /*0b54*/ 	.short	0x010a
        /*0b56*/ 	.byte	0x3f
	.zero		1


	//   ....[33]....
        /*0b58*/ 	.word	0x000063b0
        /*0b5c*/ 	.word	0x0000000e
        /*0b60*/ 	.word	0x00034850
        /*0b64*/ 	.short	0x010a
        /*0b66*/ 	.byte	0x3f
	.zero		1


	//   ....[34]....
        /*0b68*/ 	.word	0x000069c0
        /*0b6c*/ 	.word	0x00000007
        /*0b70*/ 	.word	0x00000000
        /*0b74*/ 	.short	0x0101
        /*0b76*/ 	.byte	0x3f
	.zero		1


	//   ....[35]....
        /*0b78*/ 	.word	0x00008070
        /*0b7c*/ 	.word	0x00000003
        /*0b80*/ 	.word	0x00000000
        /*0b84*/ 	.short	0x0101
        /*0b86*/ 	.byte	0x3f
	.zero		1


	//   ....[36]....
        /*0b88*/ 	.word	0x0000ab00
        /*0b8c*/ 	.word	0x00000000
        /*0b90*/ 	.word	0x00034840
        /*0b94*/ 	.short	0x010a
        /*0b96*/ 	.byte	0x3f
	.zero		1


	//   ....[37]....
        /*0b98*/ 	.word	0x0000bb60
        /*0b9c*/ 	.word	0x0000000a
        /*0ba0*/ 	.word	0x00034800
        /*0ba4*/ 	.short	0x0107
        /*0ba6*/ 	.byte	0x3f
	.zero		1


	//   ....[38]....
        /*0ba8*/ 	.word	0x0000bc70
        /*0bac*/ 	.word	0x00000002
        /*0bb0*/ 	.word	0x00034800
        /*0bb4*/ 	.short	0x0101
        /*0bb6*/ 	.byte	0x3f
	.zero		1


	//   ....[39]....
        /*0bb8*/ 	.word	0x0000bc90
        /*0bbc*/ 	.word	0x00000002
        /*0bc0*/ 	.word	0x00034820
        /*0bc4*/ 	.short	0x010a
        /*0bc6*/ 	.byte	0x3f
	.zero		1


	//   ....[40]....
        /*0bc8*/ 	.word	0x0000c020
        /*0bcc*/ 	.word	0x00000003
        /*0bd0*/ 	.word	0x00034840
        /*0bd4*/ 	.short	0x010a
        /*0bd6*/ 	.byte	0x3f
	.zero		1


	//   ....[41]....
        /*0bd8*/ 	.word	0x0000c4d0
        /*0bdc*/ 	.word	0x00000003
        /*0be0*/ 	.word	0x00000060
        /*0be4*/ 	.short	0x010a
        /*0be6*/ 	.byte	0x3f
	.zero		1


	//   ....[42]....
        /*0be8*/ 	.word	0x0000cbd0
        /*0bec*/ 	.word	0x00000003
        /*0bf0*/ 	.word	0x00034840
        /*0bf4*/ 	.short	0x010a
        /*0bf6*/ 	.byte	0x3f
	.zero		1


	//   ....[43]....
        /*0bf8*/ 	.word	0x0000d080
        /*0bfc*/ 	.word	0x00000002
        /*0c00*/ 	.word	0x00000060
        /*0c04*/ 	.short	0x010a
        /*0c06*/ 	.byte	0x3f
	.zero		1


	//   ....[44]....
        /*0c08*/ 	.word	0x0000d6b0
        /*0c0c*/ 	.word	0x00000002
        /*0c10*/ 	.word	0x00034840
        /*0c14*/ 	.short	0x010a
        /*0c16*/ 	.byte	0x3f
	.zero		1


	//   ....[45]....
        /*0c18*/ 	.word	0x0000db60
        /*0c1c*/ 	.word	0x00000002
        /*0c20*/ 	.word	0x00000060
        /*0c24*/ 	.short	0x010a
        /*0c26*/ 	.byte	0x3f
	.zero		1


	//   ....[46]....
        /*0c28*/ 	.word	0x0000e120
        /*0c2c*/ 	.word	0x00000000
        /*0c30*/ 	.word	0x00034860
        /*0c34*/ 	.short	0x010a
        /*0c36*/ 	.byte	0x3f
	.zero		1


	//   ....[47]....
        /*0c38*/ 	.word	0x0000f020
        /*0c3c*/ 	.word	0x00000000
        /*0c40*/ 	.word	0x00034820
        /*0c44*/ 	.short	0x010a
        /*0c46*/ 	.byte	0x3f
	.zero		1


	//   ....[48]....
        /*0c48*/ 	.word	0x0000f200
        /*0c4c*/ 	.word	0x00000006
        /*0c50*/ 	.word	0x00000000
        /*0c54*/ 	.short	0x010a
        /*0c56*/ 	.byte	0x3f
	.zero		1


	//   ....[49]....
        /*0c58*/ 	.word	0x0000f270
        /*0c5c*/ 	.word	0x00000007
        /*0c60*/ 	.word	0x00000000
        /*0c64*/ 	.short	0x010a
        /*0c66*/ 	.byte	0x3f
	.zero		1


	//   ....[50]....
        /*0c68*/ 	.word	0x0000f2e0
        /*0c6c*/ 	.word	0x00000004
        /*0c70*/ 	.word	0x00000000
        /*0c74*/ 	.short	0x010a
        /*0c76*/ 	.byte	0x3f
	.zero		1


	//   ....[51]....
        /*0c78*/ 	.word	0x0000f310
        /*0c7c*/ 	.word	0x00000003
        /*0c80*/ 	.word	0x00000000
        /*0c84*/ 	.short	0x010a
        /*0c86*/ 	.byte	0x3f
	.zero		1


	//   ....[52]....
        /*0c88*/ 	.word	0x0000f370
        /*0c8c*/ 	.word	0x00000000
        /*0c90*/ 	.word	0x00034800
        /*0c94*/ 	.short	0x010a
        /*0c96*/ 	.byte	0x3f
	.zero		1


	//   ....[53]....
        /*0c98*/ 	.word	0x0000f3c0
        /*0c9c*/ 	.word	0x00000005
        /*0ca0*/ 	.word	0x00034830
        /*0ca4*/ 	.short	0x010a
        /*0ca6*/ 	.byte	0x3f
	.zero		1


	//   ....[54]....
        /*0ca8*/ 	.word	0x0000f420
        /*0cac*/ 	.word	0x00000004
        /*0cb0*/ 	.word	0x00034830
        /*0cb4*/ 	.short	0x010a
        /*0cb6*/ 	.byte	0x3f
	.zero		1


	//   ....[55]....
        /*0cb8*/ 	.word	0x0000f470
        /*0cbc*/ 	.word	0x00000008
        /*0cc0*/ 	.word	0x00034850
        /*0cc4*/ 	.short	0x010a
        /*0cc6*/ 	.byte	0x3f
	.zero		1


	//   ....[56]....
        /*0cc8*/ 	.word	0x0000f4c0
        /*0ccc*/ 	.word	0x0000000e
        /*0cd0*/ 	.word	0x00034850
        /*0cd4*/ 	.short	0x010a
        /*0cd6*/ 	.byte	0x3f
	.zero		1


	//   ....[57]....
        /*0cd8*/ 	.word	0x0000f660
        /*0cdc*/ 	.word	0x00000000
        /*0ce0*/ 	.word	0x00034840
        /*0ce4*/ 	.short	0x010a
        /*0ce6*/ 	.byte	0x3f
	.zero		1


	//   ....[58]....
        /*0ce8*/ 	.word	0x000102b0
        /*0cec*/ 	.word	0x00000002
        /*0cf0*/ 	.word	0x00034820
        /*0cf4*/ 	.short	0x010a
        /*0cf6*/ 	.byte	0x3f
	.zero		1


	//   ....[59]....
        /*0cf8*/ 	.word	0x00010300
        /*0cfc*/ 	.word	0x00000003
        /*0d00*/ 	.word	0x00034840
        /*0d04*/ 	.short	0x010a
        /*0d06*/ 	.byte	0x3f
	.zero		1


	//   ....[60]....
        /*0d08*/ 	.word	0x00010350
        /*0d0c*/ 	.word	0x00000003
        /*0d10*/ 	.word	0x00000060
        /*0d14*/ 	.short	0x010a
        /*0d16*/ 	.byte	0x3f
	.zero		1


	//   ....[61]....
        /*0d18*/ 	.word	0x000103a0
        /*0d1c*/ 	.word	0x00000003
        /*0d20*/ 	.word	0x00034840
        /*0d24*/ 	.short	0x010a
        /*0d26*/ 	.byte	0x3f
	.zero		1


	//   ....[62]....
        /*0d28*/ 	.word	0x000103f0
        /*0d2c*/ 	.word	0x00000002
        /*0d30*/ 	.word	0x00000060
        /*0d34*/ 	.short	0x010a
        /*0d36*/ 	.byte	0x3f
	.zero		1


	//   ....[63]....
        /*0d38*/ 	.word	0x00010440
        /*0d3c*/ 	.word	0x00000002
        /*0d40*/ 	.word	0x00034840
        /*0d44*/ 	.short	0x010a
        /*0d46*/ 	.byte	0x3f
	.zero		1


	//   ....[64]....
        /*0d48*/ 	.word	0x00010490
        /*0d4c*/ 	.word	0x00000002
        /*0d50*/ 	.word	0x00000060
        /*0d54*/ 	.short	0x010a
        /*0d56*/ 	.byte	0x3f
	.zero		1


	//   ....[65]....
        /*0d58*/ 	.word	0x000104e0
        /*0d5c*/ 	.word	0x00000000
        /*0d60*/ 	.word	0x00034860
        /*0d64*/ 	.short	0x010a
        /*0d66*/ 	.byte	0x3f
	.zero		1


	//   ....[66]....
        /*0d68*/ 	.word	0x00010f40
        /*0d6c*/ 	.word	0x00000000
        /*0d70*/ 	.word	0x00034820
        /*0d74*/ 	.short	0x010a
        /*0d76*/ 	.byte	0x3f
	.zero		1


	//   ....[67]....
        /*0d78*/ 	.word	0x000110e0
        /*0d7c*/ 	.word	0x00000006
        /*0d80*/ 	.word	0x00000000
        /*0d84*/ 	.short	0x010a
        /*0d86*/ 	.byte	0x3f
	.zero		1


	//   ....[68]....
        /*0d88*/ 	.word	0x00011130
        /*0d8c*/ 	.word	0x00000007
        /*0d90*/ 	.word	0x00000000
        /*0d94*/ 	.short	0x010a
        /*0d96*/ 	.byte	0x3f
	.zero		1


	//   ....[69]....
        /*0d98*/ 	.word	0x00011180
        /*0d9c*/ 	.word	0x00000004
        /*0da0*/ 	.word	0x00000000
        /*0da4*/ 	.short	0x010a
        /*0da6*/ 	.byte	0x3f
	.zero		1


	//----- nvinfo : EIATTR_NUM_MBARRIERS
	.align		4
.L_159:
        /*0da8*/ 	.byte	0x03, 0x38
        /*0daa*/ 	.short	0x0016


	//----- nvinfo : EIATTR_EXIT_INSTR_OFFSETS
	.align		4
        /*0dac*/ 	.byte	0x04, 0x1c
        /*0dae*/ 	.short	(.L_161 - .L_160)


	//   ....[0]....
.L_160:
        /*0db0*/ 	.word	0x00000a50


	//   ....[1]....
        /*0db4*/ 	.word	0x00009100


	//   ....[2]....
        /*0db8*/ 	.word	0x0000f360


	//----- nvinfo : EIATTR_MAX_THREADS
	.align		4
.L_161:
        /*0dbc*/ 	.byte	0x04, 0x05
        /*0dbe*/ 	.short	(.L_163 - .L_162)
.L_162:
        /*0dc0*/ 	.word	0x00000180
        /*0dc4*/ 	.word	0x00000001
        /*0dc8*/ 	.word	0x00000001


	//----- nvinfo : EIATTR_CRS_STACK_SIZE
	.align		4
.L_163:
        /*0dcc*/ 	.byte	0x04, 0x1e
        /*0dce*/ 	.short	(.L_165 - .L_164)
.L_164:
        /*0dd0*/ 	.word	0x00000000


	//----- nvinfo : EIATTR_CBANK_PARAM_SIZE
	.align		4
.L_165:
        /*0dd4*/ 	.byte	0x03, 0x19
        /*0dd6*/ 	.short	0x0af0


	//----- nvinfo : EIATTR_PARAM_CBANK
	.align		4
        /*0dd8*/ 	.byte	0x04, 0x0a
        /*0dda*/ 	.short	(.L_167 - .L_166)
	.align		4
.L_166:
        /*0ddc*/ 	.word	index@(.nv.constant0._ZN7cutlass13device_kernelIN5flash11enable_sm90INS1_16FlashAttnFwdSm90INS1_25CollectiveMainloopFwdSm90ILi2EN4cute5tupleIJNS5_1CILi1EEES8_S8_EEENS6_IJNS7_ILi128EEESA_NS7_ILi192EEEEEELi128ENS_10bfloat16_tEfNS_4arch4Sm90ELb0ELb0ELb0ELb1ELb0ELb0ELb0ELb1ELb1ELb1ELb0ELb0EEENS1_21CollectiveEpilogueFwdINS6_IJSA_SA_SA_EEES9_SD_SF_Li256ELb1ELb1ELb0ELb0EEENS1_36VarlenDynamicPersistentTileSchedulerILi128ELi128ELi256ELi128ELb0ELb1ELb1ELb0ELb1ELb1EEEEEEEEEvNT_6ParamsE)
        /*0de0*/ 	.short	0x0210
        /*0de2*/ 	.short	0x0af0


	//----- nvinfo : EIATTR_SW_WAR
	.align		4
.L_167:
        /*0de4*/ 	.byte	0x04, 0x36
        /*0de6*/ 	.short	(.L_169 - .L_168)
.L_168:
        /*0de8*/ 	.word	0x00000008
.L_169:


//--------------------- .nv.info._ZN7cutlass13device_kernelIN5flash11enable_sm90INS1_16FlashAttnFwdSm90INS1_25CollectiveMainloopFwdSm90ILi2EN4cute5tupleIJNS5_1CILi1EEES8_S8_EEENS6_IJNS7_ILi128EEESA_NS7_ILi192EEEEEELi128ENS_10bfloat16_tEfNS_4arch4Sm90ELb0ELb0ELb0ELb1ELb0ELb1ELb0ELb1ELb1ELb1ELb0ELb0EEENS1_21CollectiveEpilogueFwdINS6_IJSA_SA_SA_EEES9_SD_SF_Li256ELb1ELb1ELb0ELb0EEENS1_36VarlenDynamicPersistentTileSchedulerILi128ELi128ELi256ELi128ELb0ELb1ELb1ELb0ELb1ELb1EEEEEEEEEvNT_6ParamsE --------------------------
	.section	.nv.info._ZN7cutlass13device_kernelIN5flash11enable_sm90INS1_16FlashAttnFwdSm90INS1_25CollectiveMainloopFwdSm90ILi2EN4cute5tupleIJNS5_1CILi1EEES8_S8_EEENS6_IJNS7_ILi128EEESA_NS7_ILi192EEEEEELi128ENS_10bfloat16_tEfNS_4arch4Sm90ELb0ELb0ELb0ELb1ELb0ELb1ELb0ELb1ELb1ELb1ELb0ELb0EEENS1_21CollectiveEpilogueFwdINS6_IJSA_SA_SA_EEES9_SD_SF_Li256ELb1ELb1ELb0ELb0EEENS1_36VarlenDynamicPersistentTileSchedulerILi128ELi128ELi256ELi128ELb0ELb1ELb1ELb0ELb1ELb1EEEEEEEEEvNT_6ParamsE,"",@"SHT_CUDA_INFO"
	.sectionflags	@""
	.align	4


	//----- nvinfo : EIATTR_CUDA_API_VERSION
	.align		4
        /*0000*/ 	.byte	0x04, 0x37
        /*0002*/ 	.short	(.L_171 - .L_170)
.L_170:
        /*0004*/ 	.word	0x00000082


	//----- nvinfo : EIATTR_KPARAM_INFO
	.align		4
.L_171:
        /*0008*/ 	.byte	0x04, 0x17
        /*000a*/ 	.short	(.L_173 - .L_172)
.L_172:
        /*000c*/ 	.word	0x00000000
        /*0010*/ 	.short	0x0000
        /*0012*/ 	.short	0x0070
        /*0014*/ 	.byte	0x00, 0xf0, 0x01, 0x2a


	//----- nvinfo : EIATTR_SPARSE_MMA_MASK
	.align		4
.L_173:
        /*0018*/ 	.byte	0x03, 0x50
        /*001a*/ 	.short	0x0000


	//----- nvinfo : EIATTR_MAXREG_COUNT
	.align		4
        /*001c*/ 	.byte	0x03, 0x1b
        /*001e*/ 	.short	0x00a8


	//----- nvinfo : EIATTR_NUM_BARRIERS
	.align		4
        /*0020*/ 	.byte	0x02, 0x4c
        /*0022*/ 	.byte	0x10
	.zero		1


	//----- nvinfo : EIATTR_EXTERNS
	.align		4
        /*0024*/ 	.byte	0x04, 0x0f
        /*0026*/ 	.short	(.L_175 - .L_174)


	//   ....[0]....
	.align		4
.L_174:
        /*0028*/ 	.word	index@(__assertfail)


	//----- nvinfo : EIATTR_ANNOTATIONS
	.align		4
.L_175:
        /*002c*/ 	.byte	0x04, 0x55
        /*002e*/ 	.short	(.L_177 - .L_176)


	//   ....[0]....
.L_176:
        /* <DEDUP_REMOVED lines=108> */


	//----- nvinfo : EIATTR_MERCURY_ISA_VERSION
	.align		4
.L_177:
        /*06e0*/ 	.byte	0x03, 0x5f
        /*06e2*/ 	.short	0x0101


	//----- nvinfo : EIATTR_UNUSED_LOAD_BYTE_OFFSET
	.align		4
        /*06e4*/ 	.byte	0x04, 0x44
        /*06e6*/ 	.short	(.L_179 - .L_178)


	//   ....[0]....
.L_178:
        /*06e8*/ 	.word	0x00000a90
        /*06ec*/ 	.word	0x0000fff0


	//   ....[1]....
        /*06f0*/ 	.word	0x00016690
        /*06f4*/ 	.word	0x0000fff0


	//----- nvinfo : EIATTR_INT_WARP_WIDE_INSTR_OFFSETS
	.align		4
.L_179:
        /*06f8*/ 	.byte	0x04, 0x31
        /*06fa*/ 	.short	(.L_181 - .L_180)


	//   ....[0]....
.L_180:
        /*06fc*/ 	.word	0x00000190


	//   ....[1]....
        /*0700*/ 	.word	0x000001d0


	//   ....[2]....
        /*0704*/ 	.word	0x00000240


	//   ....[3]....
        /*0708*/ 	.word	0x0001ac30


	//   ....[4]....
        /*070c*/ 	.word	0x0001acc0


	//   ....[5]....
        /*0710*/ 	.word	0x0001e940


	//   ....[6]....
        /*0714*/ 	.word	0x0001e9a0


	//----- nvinfo : EIATTR_COOP_GROUP_MASK_REGIDS
	.align		4
.L_181:
        /*0718*/ 	.byte	0x04, 0x29
        /*071a*/ 	.short	(.L_183 - .L_182)


	//   ....[0]....
.L_182:
        /*071c*/ 	.word	0xffffffff


	//   ....[1]....
        /*0720*/ 	.word	0xffffffff


	//   ....[2]....
        /*0724*/ 	.word	0xffffffff


	//   ....[3]....
        /*0728*/ 	.word	0xffffffff


	//   ....[4]....
        /*072c*/ 	.word	0xffffffff


	//   ....[5]....
        /*0730*/ 	.word	0xffffffff


	//   ....[6]....
        /*0734*/ 	.word	0xffffffff


	//   ....[7]....
        /*0738*/ 	.word	0xffffffff


	//   ....[8]....
        /*073c*/ 	.word	0xffffffff


	//   ....[9]....
        /*0740*/ 	.word	0xffffffff


	//   ....[10]....
        /*0744*/ 	.word	0xffffffff


	//   ....[11]....
        /*0748*/ 	.word	0xffffffff


	//   ....[12]....
        /*074c*/ 	.word	0xffffffff


	//   ....[13]....
        /*0750*/ 	.word	0xffffffff


	//   ....[14]....
        /*0754*/ 	.word	0xffffffff


	//   ....[15]....
        /*0758*/ 	.word	0xffffffff


	//   ....[16]....
        /*075c*/ 	.word	0xffffffff


	//   ....[17]....
        /*0760*/ 	.word	0xffffffff


	//   ....[18]....
        /*0764*/ 	.word	0xffffffff


	//   ....[19]....
        /*0768*/ 	.word	0xffffffff


	//   ....[20]....
        /*076c*/ 	.word	0xffffffff


	//   ....[21]....
        /*0770*/ 	.word	0xffffffff


	//   ....[22]....
        /*0774*/ 	.word	0xffffffff


	//   ....[23]....
        /*0778*/ 	.word	0xffffffff


	//   ....[24]....
        /*077c*/ 	.word	0xffffffff


	//   ....[25]....
        /*0780*/ 	.word	0xffffffff


	//   ....[26]....
        /*0784*/ 	.word	0xffffffff


	//   ....[27]....
        /*0788*/ 	.word	0xffffffff


	//   ....[28]....
        /*078c*/ 	.word	0xffffffff


	//   ....[29]....
        /*0790*/ 	.word	0xffffffff


	//   ....[30]....
        /*0794*/ 	.word	0xffffffff


	//   ....[31]....
        /*0798*/ 	.word	0xffffffff


	//   ....[32]....
        /*079c*/ 	.word	0xffffffff


	//   ....[33]....
        /*07a0*/ 	.word	0xffffffff


	//   ....[34]....
        /*07a4*/ 	.word	0xffffffff


	//   ....[35]....
        /*07a8*/ 	.word	0xffffffff


	//   ....[36]....
        /*07ac*/ 	.word	0xffffffff


	//   ....[37]....
        /*07b0*/ 	.word	0xffffffff


	//   ....[38]....
        /*07b4*/ 	.word	0xffffffff


	//   ....[39]....
        /*07b8*/ 	.word	0xffffffff


	//   ....[40]....
        /*07bc*/ 	.word	0xffffffff


	//   ....[41]....
        /*07c0*/ 	.word	0xffffffff


	//   ....[42]....
        /*07c4*/ 	.word	0xffffffff


	//   ....[43]....
        /*07c8*/ 	.word	0xffffffff


	//   ....[44]....
        /*07cc*/ 	.word	0xffffffff


	//   ....[45]....
        /*07d0*/ 	.word	0xffffffff


	//   ....[46]....
        /*07d4*/ 	.word	0xffffffff


	//   ....[47]....
        /*07d8*/ 	.word	0xffffffff


	//   ....[48]....
        /*07dc*/ 	.word	0xffffffff


	//   ....[49]....
        /*07e0*/ 	.word	0xffffffff


	//   ....[50]....
        /*07e4*/ 	.word	0xffffffff


	//   ....[51]....
        /*07e8*/ 	.word	0xffffffff


	//   ....[52]....
        /*07ec*/ 	.word	0xffffffff


	//   ....[53]....
        /*07f0*/ 	.word	0xffffffff


	//   ....[54]....
        /*07f4*/ 	.word	0xffffffff


	//   ....[55]....
        /*07f8*/ 	.word	0xffffffff


	//   ....[56]....
        /*07fc*/ 	.word	0xffffffff


	//   ....[57]....
        /*0800*/ 	.word	0xffffffff


	//   ....[58]....
        /*0804*/ 	.word	0xffffffff


	//   ....[59]....
        /*0808*/ 	.word	0xffffffff


	//   ....[60]....
        /*080c*/ 	.word	0xffffffff


	//   ....[61]....
        /*0810*/ 	.word	0xffffffff


	//   ....[62]....
        /*0814*/ 	.word	0xffffffff


	//   ....[63]....
        /*0818*/ 	.word	0xffffffff


	//   ....[64]....
        /*081c*/ 	.word	0xffffffff


	//   ....[65]....
        /*0820*/ 	.word	0xffffffff


	//   ....[66]....
        /*0824*/ 	.word	0xffffffff


	//   ....[67]....
        /*0828*/ 	.word	0xffffffff


	//   ....[68]....
        /*082c*/ 	.word	0xffffffff


	//   ....[69]....
        /*0830*/ 	.word	0xffffffff


	//   ....[70]....
        /*0834*/ 	.word	0xffffffff


	//   ....[71]....
        /*0838*/ 	.word	0xffffffff


	//   ....[72]....
        /*083c*/ 	.word	0xffffffff


	//   ....[73]....
        /*0840*/ 	.word	0xffffffff


	//   ....[74]....
        /*0844*/ 	.word	0xffffffff


	//   ....[75]....
        /*0848*/ 	.word	0xffffffff


	//   ....[76]....
        /*084c*/ 	.word	0xffffffff


	//   ....[77]....
        /*0850*/ 	.word	0xffffffff


	//   ....[78]....
        /*0854*/ 	.word	0xffffffff


	//   ....[79]....
        /*0858*/ 	.word	0xffffffff


	//   ....[80]....
        /*085c*/ 	.word	0xffffffff


	//   ....[81]....
        /*0860*/ 	.word	0xffffffff


	//   ....[82]....
        /*0864*/ 	.word	0xffffffff


	//   ....[83]....
        /*0868*/ 	.word	0xffffffff


	//   ....[84]....
        /*086c*/ 	.word	0xffffffff


	//   ....[85]....
        /*0870*/ 	.word	0xffffffff


	//   ....[86]....
        /*0874*/ 	.word	0xffffffff


	//   ....[87]....
        /*0878*/ 	.word	0xffffffff


	//   ....[88]....
        /*087c*/ 	.word	0xffffffff


	//   ....[89]....
        /*0880*/ 	.word	0xffffffff


	//   ....[90]....
        /*0884*/ 	.word	0xffffffff


	//   ....[91]....
        /*0888*/ 	.word	0xffffffff


	//   ....[92]....
        /*088c*/ 	.word	0xffffffff


	//   ....[93]....
        /*0890*/ 	.word	0xffffffff


	//   ....[94]....
        /*0894*/ 	.word	0xffffffff


	//   ....[95]....
        /*0898*/ 	.word	0xffffffff


	//   ....[96]....
        /*089c*/ 	.word	0xffffffff


	//   ....[97]....
        /*08a0*/ 	.word	0xffffffff


	//   ....[98]....
        /*08a4*/ 	.word	0xffffffff


	//   ....[99]....
        /*08a8*/ 	.word	0xffffffff


	//   ....[100]....
        /*08ac*/ 	.word	0x0500000f


	//   ....[101]....
        /*08b0*/ 	.word	0x0500000f


	//   ....[102]....
        /*08b4*/ 	.word	0x0500000f


	//   ....[103]....
        /*08b8*/ 	.word	0x0500000f


	//   ....[104]....
        /*08bc*/ 	.word	0x0500000f


	//   ....[105]....
        /*08c0*/ 	.word	0x0500000f


	//   ....[106]....
        /*08c4*/ 	.word	0x0500000f


	//   ....[107]....
        /*08c8*/ 	.word	0x0500000f


	//   ....[108]....
        /*08cc*/ 	.word	0x0500000f


	//   ....[109]....
        /*08d0*/ 	.word	0x0500000f


	//   ....[110]....
        /*08d4*/ 	.word	0x0500000f


	//   ....[111]....
        /*08d8*/ 	.word	0x0500000f


	//   ....[112]....
        /*08dc*/ 	.word	0x0500000f


	//   ....[113]....
        /*08e0*/ 	.word	0x0500000f


	//   ....[114]....
        /*08e4*/ 	.word	0x0500000f


	//   ....[115]....
        /*08e8*/ 	.word	0x0500000f


	//   ....[116]....
        /*08ec*/ 	.word	0x0500000f


	//   ....[117]....
        /*08f0*/ 	.word	0x0500000f


	//   ....[118]....
        /*08f4*/ 	.word	0x0500000f


	//   ....[119]....
        /*08f8*/ 	.word	0x0500000f


	//   ....[120]....
        /*08fc*/ 	.word	0x0500000f


	//   ....[121]....
        /*0900*/ 	.word	0x0500000f


	//   ....[122]....
        /*0904*/ 	.word	0x0500000f


	//   ....[123]....
        /*0908*/ 	.word	0x0500000f


	//   ....[124]....
        /*090c*/ 	.word	0x0500000f


	//   ....[125]....
        /*0910*/ 	.word	0x0500000f


	//   ....[126]....
        /*0914*/ 	.word	0x0500000f


	//   ....[127]....
        /*0918*/ 	.word	0x0500000f


	//   ....[128]....
        /*091c*/ 	.word	0x0500000f


	//   ....[129]....
        /*0920*/ 	.word	0x0500000f


	//   ....[130]....
        /*0924*/ 	.word	0x0500000f


	//   ....[131]....
        /*0928*/ 	.word	0x0500000f


	//   ....[132]....
        /*092c*/ 	.word	0x0500000f


	//   ....[133]....
        /*0930*/ 	.word	0x0500000f


	//   ....[134]....
        /*0934*/ 	.word	0x0500000f


	//   ....[135]....
        /*0938*/ 	.word	0x0500000f


	//   ....[136]....
        /*093c*/ 	.word	0x0500000f


	//   ....[137]....
        /*0940*/ 	.word	0x0500000f


	//   ....[138]....
        /*0944*/ 	.word	0x0500000f


	//   ....[139]....
        /*0948*/ 	.word	0x0500000f


	//   ....[140]....
        /*094c*/ 	.word	0x0500000f


	//   ....[141]....
        /*0950*/ 	.word	0x0500000f


	//   ....[142]....
        /*0954*/ 	.word	0x0500000f


	//   ....[143]....
        /*0958*/ 	.word	0x0500000f


	//----- nvinfo : EIATTR_COOP_GROUP_INSTR_OFFSETS
	.align		4
.L_183:
        /*095c*/ 	.byte	0x04, 0x28
        /*095e*/ 	.short	(.L_185 - .L_184)


	//   ....[0]....
.L_184:
        /*0960*/ 	.word	0x00000070


	//   ....[1]....
        /*0964*/ 	.word	0x000001a0


	//   ....[2]....
        /*0968*/ 	.word	0x000001f0


	//   ....[3]....
        /*096c*/ 	.word	0x00000420


	//   ....[4]....
        /*0970*/ 	.word	0x00000580


	//   ....[5]....
        /*0974*/ 	.word	0x000006a0


	//   ....[6]....
        /*0978*/ 	.word	0x00000800


	//   ....[7]....
        /*097c*/ 	.word	0x0000ac30


	//   ....[8]....
        /*0980*/ 	.word	0x0000b1a0


	//   ....[9]....
        /*0984*/ 	.word	0x0000b1b0


	//   ....[10]....
        /*0988*/ 	.word	0x0000b1c0


	//   ....[11]....
        /*098c*/ 	.word	0x0000b1d0


	//   ....[12]....
        /*0990*/ 	.word	0x0000dc20


	//   ....[13]....
        /*0994*/ 	.word	0x0000dc30


	//   ....[14]....
        /*0998*/ 	.word	0x0000dc40


	//   ....[15]....
        /*099c*/ 	.word	0x0000dc50


	//   ....[16]....
        /*09a0*/ 	.word	0x00011c90


	//   ....[17]....
        /*09a4*/ 	.word	0x00011d70


	//   ....[18]....
        /*09a8*/ 	.word	0x00012310


	//   ....[19]....
        /*09ac*/ 	.word	0x000123b0


	//   ....[20]....
        /*09b0*/ 	.word	0x00014320


	//   ....[21]....
        /*09b4*/ 	.word	0x00014410


	//   ....[22]....
        /*09b8*/ 	.word	0x00014ab0


	//   ....[23]....
        /*09bc*/ 	.word	0x00014ad0


	//   ....[24]....
        /*09c0*/ 	.word	0x00015cc0


	//   ....[25]....
        /*09c4*/ 	.word	0x00016000


	//   ....[26]....
        /*09c8*/ 	.word	0x00016030


	//   ....[27]....
        /*09cc*/ 	.word	0x00016050


	//   ....[28]....
        /*09d0*/ 	.word	0x000170c0


	//   ....[29]....
        /*09d4*/ 	.word	0x00017100


	//   ....[30]....
        /*09d8*/ 	.word	0x00017140


	//   ....[31]....
        /*09dc*/ 	.word	0x00017170


	//   ....[32]....
        /*09e0*/ 	.word	0x00017710


	//   ....[33]....
        /*09e4*/ 	.word	0x00017730


	//   ....[34]....
        /*09e8*/ 	.word	0x000177f0


	//   ....[35]....
        /*09ec*/ 	.word	0x00017810


	//   ....[36]....
        /*09f0*/ 	.word	0x000178d0


	//   ....[37]....
        /*09f4*/ 	.word	0x000178f0


	//   ....[38]....
        /*09f8*/ 	.word	0x000179c0


	//   ....[39]....
        /*09fc*/ 	.word	0x000179e0


	//   ....[40]....
        /*0a00*/ 	.word	0x00018210


	//   ....[41]....
        /*0a04*/ 	.word	0x00018230


	//   ....[42]....
        /*0a08*/ 	.word	0x000182f0


	//   ....[43]....
        /*0a0c*/ 	.word	0x00018310


	//   ....[44]....
        /*0a10*/ 	.word	0x000183d0


	//   ....[45]....
        /*0a14*/ 	.word	0x000183f0


	//   ....[46]....
        /*0a18*/ 	.word	0x000184c0


	//   ....[47]....
        /*0a1c*/ 	.word	0x000184e0


	//   ....[48]....
        /*0a20*/ 	.word	0x00018630


	//   ....[49]....
        /*0a24*/ 	.word	0x00018800


	//   ....[50]....
        /*0a28*/ 	.word	0x00018830


	//   ....[51]....
        /*0a2c*/ 	.word	0x00018860


	//   ....[52]....
        /*0a30*/ 	.word	0x00018890


	//   ....[53]....
        /*0a34*/ 	.word	0x000188c0


	//   ....[54]....
        /*0a38*/ 	.word	0x000188f0


	//   ....[55]....
        /*0a3c*/ 	.word	0x00018a60


	//   ....[56]....
        /*0a40*/ 	.word	0x00018a90


	//   ....[57]....
        /*0a44*/ 	.word	0x00018ac0


	//   ....[58]....
        /*0a48*/ 	.word	0x00018af0


	//   ....[59]....
        /*0a4c*/ 	.word	0x00018b20


	//   ....[60]....
        /*0a50*/ 	.word	0x00018b50


	//   ....[61]....
        /*0a54*/ 	.word	0x00018be0


	//   ....[62]....
        /*0a58*/ 	.word	0x00018c10


	//   ....[63]....
        /*0a5c*/ 	.word	0x00018ca0


	//   ....[64]....
        /*0a60*/ 	.word	0x00019800


	//   ....[65]....
        /*0a64*/ 	.word	0x0001b240


	//   ....[66]....
        /*0a68*/ 	.word	0x0001bf00


	//   ....[67]....
        /*0a6c*/ 	.word	0x0001bf40


	//   ....[68]....
        /*0a70*/ 	.word	0x0001bf60


	//   ....[69]....
        /*0a74*/ 	.word	0x0001bf80


	//   ....[70]....
        /*0a78*/ 	.word	0x0001c050


	//   ....[71]....
        /*0a7c*/ 	.word	0x0001c0b0


	//   ....[72]....
        /*0a80*/ 	.word	0x0001c150


	//   ....[73]....
        /*0a84*/ 	.word	0x0001c160


	//   ....[74]....
        /*0a88*/ 	.word	0x0001c200


	//   ....[75]....
        /*0a8c*/ 	.word	0x0001c210


	//   ....[76]....
        /*0a90*/ 	.word	0x0001c2b0


	//   ....[77]....
        /*0a94*/ 	.word	0x0001c2c0


	//   ....[78]....
        /*0a98*/ 	.word	0x0001c340


	//   ....[79]....
        /*0a9c*/ 	.word	0x0001c370


	//   ....[80]....
        /*0aa0*/ 	.word	0x0001c3c0


	//   ....[81]....
        /*0aa4*/ 	.word	0x0001c400


	//   ....[82]....
        /*0aa8*/ 	.word	0x0001f060


	//   ....[83]....
        /*0aac*/ 	.word	0x0001f090


	//   ....[84]....
        /*0ab0*/ 	.word	0x0001f0d0


	//   ....[85]....
        /*0ab4*/ 	.word	0x0001f100


	//   ....[86]....
        /*0ab8*/ 	.word	0x0001f130


	//   ....[87]....
        /*0abc*/ 	.word	0x0001f160


	//   ....[88]....
        /*0ac0*/ 	.word	0x0001f190


	//   ....[89]....
        /*0ac4*/ 	.word	0x0001f1c0


	//   ....[90]....
        /*0ac8*/ 	.word	0x0001f340


	//   ....[91]....
        /*0acc*/ 	.word	0x0001f370


	//   ....[92]....
        /*0ad0*/ 	.word	0x0001f3a0


	//   ....[93]....
        /*0ad4*/ 	.word	0x0001f3d0


	//   ....[94]....
        /*0ad8*/ 	.word	0x0001f400


	//   ....[95]....
        /*0adc*/ 	.word	0x0001f430


	//   ....[96]....
        /*0ae0*/ 	.word	0x0001f4f0


	//   ....[97]....
        /*0ae4*/ 	.word	0x0001f510


	//   ....[98]....
        /*0ae8*/ 	.word	0x0001f580


	//   ....[99]....
        /*0aec*/ 	.word	0x0001fa10


	//   ....[100]....
        /*0af0*/ 	.word	0x0001fe50


	//   ....[101]....
        /*0af4*/ 	.word	0x0001fee0


	//   ....[102]....
        /*0af8*/ 	.word	0x0001ff30


	//   ....[103]....
        /*0afc*/ 	.word	0x0001ff80


	//   ....[104]....
        /*0b00*/ 	.word	0x00020070


	//   ....[105]....
        /*0b04*/ 	.word	0x00020100


	//   ....[106]....
        /*0b08*/ 	.word	0x00020160


	//   ....[107]....
        /*0b0c*/ 	.word	0x000201c0


	//   ....[108]....
        /*0b10*/ 	.word	0x00020410


	//   ....[109]....
        /*0b14*/ 	.word	0x00020700


	//   ....[110]....
        /*0b18*/ 	.word	0x00020870


	//   ....[111]....
        /*0b1c*/ 	.word	0x000208c0


	//   ....[112]....
        /*0b20*/ 	.word	0x00020940


	//   ....[113]....
        /*0b24*/ 	.word	0x00020990


	//   ....[114]....
        /*0b28*/ 	.word	0x00020b30


	//   ....[115]....
        /*0b2c*/ 	.word	0x00020bc0


	//   ....[116]....
        /*0b30*/ 	.word	0x00020ca0


	//   ....[117]....
        /*0b34*/ 	.word	0x00020db0


	//   ....[118]....
        /*0b38*/ 	.word	0x00020e10


	//   ....[119]....
        /*0b3c*/ 	.word	0x00020f20


	//   ....[120]....
        /*0b40*/ 	.word	0x00020f80


	//   ....[121]....
        /*0b44*/ 	.word	0x00021090


	//   ....[122]....
        /*0b48*/ 	.word	0x000210f0


	//   ....[123]....
        /*0b4c*/ 	.word	0x000211e0


	//   ....[124]....
        /*0b50*/ 	.word	0x00021260


	//   ....[125]....
        /*0b54*/ 	.word	0x00021340


	//   ....[126]....
        /*0b58*/ 	.word	0x000216b0


	//   ....[127]....
        /*0b5c*/ 	.word	0x00021750


	//   ....[128]....
        /*0b60*/ 	.word	0x00021870


	//   ....[129]....
        /*0b64*/ 	.word	0x000218f0


	//   ....[130]....
        /*0b68*/ 	.word	0x00021970


	//   ....[131]....
        /*0b6c*/ 	.word	0x000219f0


	//   ....[132]....
        /*0b70*/ 	.word	0x00021a70


	//   ....[133]....
        /*0b74*/ 	.word	0x00021b00


	//   ....[134]....
        /*0b78*/ 	.word	0x00021ba0


	//   ....[135]....
        /*0b7c*/ 	.word	0x00021c50


	//   ....[136]....
        /*0b80*/ 	.word	0x00021cd0


	//   ....[137]....
        /*0b84*/ 	.word	0x00021d50


	//   ....[138]....
        /*0b88*/ 	.word	0x00021dd0


	//   ....[139]....
        /*0b8c*/ 	.word	0x00021e60


	//   ....[140]....
        /*0b90*/ 	.word	0x00021ee0


	//   ....[141]....
        /*0b94*/ 	.word	0x00021f80


	//   ....[142]....
        /*0b98*/ 	.word	0x00022010


	//   ....[143]....
        /*0b9c*/ 	.word	0x00022140


	//----- nvinfo : EIATTR_REG_RECONFIG
	.align		4
.L_185:
        /*0ba0*/ 	.byte	0x01, 0x54
	.zero		2


	//----- nvinfo : EIATTR_SYSCALL_OFFSETS
	.align		4
        /*0ba4*/ 	.byte	0x04, 0x46
        /*0ba6*/ 	.short	(.L_187 - .L_186)


	//   ....[0]....
.L_186:
        /*0ba8*/ 	.word	0x00001a60


	//   ....[1]....
        /*0bac*/ 	.word	0x00001bb0


	//   ....[2]....
        /*0bb0*/ 	.word	0x0000add0


	//   ....[3]....
        /*0bb4*/ 	.word	0x0000b120


	//   ....[4]....
        /*0bb8*/ 	.word	0x0001ae30


	//   ....[5]....
        /*0bbc*/ 	.word	0x0001af90


	//   ....[6]....
        /*0bc0*/ 	.word	0x0001b090


	//   ....[7]....
        /*0bc4*/ 	.word	0x0001bab0


	//----- nvinfo : EIATTR_MBARRIER_INSTR_OFFSETS
	.align		4
.L_187:
        /*0bc8*/ 	.byte	0x04, 0x39
        /*0bca*/ 	.short	(.L_189 - .L_188)


	//   ....[0]....
.L_188:
        /*0bcc*/ 	.word	0x000002d0
        /*0bd0*/ 	.word	0x000000ff
        /*0bd4*/ 	.word	0x00034800
        /*0bd8*/ 	.short	0x0100
        /*0bda*/ 	.byte	0x08
	.zero		1


	//   ....[1]....
        /*0bdc*/ 	.word	0x000002e0
        /*0be0*/ 	.word	0x000000ff
        /*0be4*/ 	.word	0x00034820
        /*0be8*/ 	.short	0x0100
        /*0bea*/ 	.byte	0x08
	.zero		1


	//   ....[2]....
        /*0bec*/ 	.word	0x000003d0
        /*0bf0*/ 	.word	0x000000ff
        /*0bf4*/ 	.word	0x00034830
        /*0bf8*/ 	.short	0x0100
        /*0bfa*/ 	.byte	0x08
	.zero		1


	//   ....[3]....
        /*0bfc*/ 	.word	0x000003e0
        /*0c00*/ 	.word	0x000000ff
        /*0c04*/ 	.word	0x00034840
        /*0c08*/ 	.short	0x0100
        /*0c0a*/ 	.byte	0x08
	.zero		1


	//   ....[4]....
        /*0c0c*/ 	.word	0x000003f0
        /*0c10*/ 	.word	0x000000ff
        /*0c14*/ 	.word	0x00034838
        /*0c18*/ 	.short	0x0100
        /*0c1a*/ 	.byte	0x08
	.zero		1


	//   ....[5]....
        /*0c1c*/ 	.word	0x00000400
        /*0c20*/ 	.word	0x000000ff
        /*0c24*/ 	.word	0x00034848
        /*0c28*/ 	.short	0x0100
        /*0c2a*/ 	.byte	0x08
	.zero		1


	//   ....[6]....
        /*0c2c*/ 	.word	0x00000530
        /*0c30*/ 	.word	0x000000ff
        /*0c34*/ 	.word	0x00034850
        /*0c38*/ 	.short	0x0100
        /*0c3a*/ 	.byte	0x08
	.zero		1


	//   ....[7]....
        /*0c3c*/ 	.word	0x00000540
        /*0c40*/ 	.word	0x000000ff
        /*0c44*/ 	.word	0x00034860
        /*0c48*/ 	.short	0x0100
        /*0c4a*/ 	.byte	0x08
	.zero		1


	//   ....[8]....
        /*0c4c*/ 	.word	0x00000550
        /*0c50*/ 	.word	0x000000ff
        /*0c54*/ 	.word	0x00034858
        /*0c58*/ 	.short	0x0100
        /*0c5a*/ 	.byte	0x08
	.zero		1


	//   ....[9]....
        /*0c5c*/ 	.word	0x00000560
        /*0c60*/ 	.word	0x000000ff
        /*0c64*/ 	.word	0x00034868
        /*0c68*/ 	.short	0x0100
        /*0c6a*/ 	.byte	0x08
	.zero		1


	//   ....[10]....
        /*0c6c*/ 	.word	0x00000650
        /*0c70*/ 	.word	0x000000ff
        /*0c74*/ 	.word	0x00034870
        /*0c78*/ 	.short	0x0100
        /*0c7a*/ 	.byte	0x06
	.zero		1


	//   ....[11]....
        /*0c7c*/ 	.word	0x00000660
        /*0c80*/ 	.word	0x000000ff
        /*0c84*/ 	.word	0x00034880
        /*0c88*/ 	.short	0x0100
        /*0c8a*/ 	.byte	0x06
	.zero		1


	//   ....[12]....
        /*0c8c*/ 	.word	0x00000670
        /*0c90*/ 	.word	0x000000ff
        /*0c94*/ 	.word	0x00034878
        /*0c98*/ 	.short	0x0100
        /*0c9a*/ 	.byte	0x06
	.zero		1


	//   ....[13]....
        /*0c9c*/ 	.word	0x00000680
        /*0ca0*/ 	.word	0x000000ff
        /*0ca4*/ 	.word	0x00034888
        /*0ca8*/ 	.short	0x0100
        /*0caa*/ 	.byte	0x06
	.zero		1


	//   ....[14]....
        /*0cac*/ 	.word	0x000007b0
        /*0cb0*/ 	.word	0x000000ff
        /*0cb4*/ 	.word	0x00034890
        /*0cb8*/ 	.short	0x0100
        /*0cba*/ 	.byte	0x08
	.zero		1


	//   ....[15]....
        /*0cbc*/ 	.word	0x000007c0
        /*0cc0*/ 	.word	0x000000ff
        /*0cc4*/ 	.word	0x000348a0
        /*0cc8*/ 	.short	0x0100
        /*0cca*/ 	.byte	0x08
	.zero		1


	//   ....[16]....
        /*0ccc*/ 	.word	0x000007d0
        /*0cd0*/ 	.word	0x000000ff
        /*0cd4*/ 	.word	0x00034898
        /*0cd8*/ 	.short	0x0100
        /*0cda*/ 	.byte	0x08
	.zero		1


	//   ....[17]....
        /*0cdc*/ 	.word	0x000007e0
        /*0ce0*/ 	.word	0x000000ff
        /*0ce4*/ 	.word	0x000348a8
        /*0ce8*/ 	.short	0x0100
        /*0cea*/ 	.byte	0x08
	.zero		1


	//   ....[18]....
        /*0cec*/ 	.word	0x00000910
        /*0cf0*/ 	.word	0x000000ff
        /*0cf4*/ 	.word	0x000348b0
        /*0cf8*/ 	.short	0x0100
        /*0cfa*/ 	.byte	0x08
	.zero		1


	//   ....[19]....
        /*0cfc*/ 	.word	0x00000920
        /*0d00*/ 	.word	0x000000ff
        /*0d04*/ 	.word	0x000348c0
        /*0d08*/ 	.short	0x0100
        /*0d0a*/ 	.byte	0x08
	.zero		1


	//   ....[20]....
        /*0d0c*/ 	.word	0x00000930
        /*0d10*/ 	.word	0x000000ff
        /*0d14*/ 	.word	0x000348b8
        /*0d18*/ 	.short	0x0100
        /*0d1a*/ 	.byte	0x08
	.zero		1


	//   ....[21]....
        /*0d1c*/ 	.word	0x00000940
        /*0d20*/ 	.word	0x000000ff
        /*0d24*/ 	.word	0x000348c8
        /*0d28*/ 	.short	0x0100
        /*0d2a*/ 	.byte	0x08
	.zero		1


	//   ....[22]....
        /*0d2c*/ 	.word	0x000037c0
        /*0d30*/ 	.word	0x00000003
        /*0d34*/ 	.word	0x00034890
        /*0d38*/ 	.short	0x010a
        /*0d3a*/ 	.byte	0x3f
	.zero		1


	//   ....[23]....
        /*0d3c*/ 	.word	0x00006d70
        /*0d40*/ 	.word	0x00000003
        /*0d44*/ 	.word	0x00034890
        /*0d48*/ 	.short	0x010a
        /*0d4a*/ 	.byte	0x3f
	.zero		1


	//   ....[24]....
        /*0d4c*/ 	.word	0x0000a040
        /*0d50*/ 	.word	0x00000003
        /*0d54*/ 	.word	0x00034890
        /*0d58*/ 	.short	0x010a
        /*0d5a*/ 	.byte	0x3f
	.zero		1


	//   ....[25]....
        /*0d5c*/ 	.word	0x0000a410
        /*0d60*/ 	.word	0x00000028
        /*0d64*/ 	.word	0x00000000
        /*0d68*/ 	.short	0x0101
        /*0d6a*/ 	.byte	0x3f
	.zero		1


	//   ....[26]....
        /*0d6c*/ 	.word	0x0000a450
        /*0d70*/ 	.word	0x00000003
        /*0d74*/ 	.word	0x000348b0
        /*0d78*/ 	.short	0x010a
        /*0d7a*/ 	.byte	0x3f
	.zero		1


	//   ....[27]....
        /*0d7c*/ 	.word	0x0000a8e0
        /*0d80*/ 	.word	0x00000003
        /*0d84*/ 	.word	0x00000000
        /*0d88*/ 	.short	0x0101
        /*0d8a*/ 	.byte	0x3f
	.zero		1


	//   ....[28]....
        /*0d8c*/ 	.word	0x0000ae50
        /*0d90*/ 	.word	0x00000002
        /*0d94*/ 	.word	0x00034800
        /*0d98*/ 	.short	0x010a
        /*0d9a*/ 	.byte	0x3f
	.zero		1


	//   ....[29]....
        /*0d9c*/ 	.word	0x0000aea0
        /*0da0*/ 	.word	0x00000002
        /*0da4*/ 	.word	0x00034800
        /*0da8*/ 	.short	0x010a
        /*0daa*/ 	.byte	0x3f
	.zero		1


	//   ....[30]....
        /*0dac*/ 	.word	0x0000b830
        /*0db0*/ 	.word	0x00000002
        /*0db4*/ 	.word	0x00034800
        /*0db8*/ 	.short	0x010a
        /*0dba*/ 	.byte	0x3f
	.zero		1


	//   ....[31]....
        /*0dbc*/ 	.word	0x0000e0f0
        /*0dc0*/ 	.word	0x00000002
        /*0dc4*/ 	.word	0x00034800
        /*0dc8*/ 	.short	0x010a
        /*0dca*/ 	.byte	0x3f
	.zero		1


	//   ....[32]....
        /*0dcc*/ 	.word	0x00010880
        /*0dd0*/ 	.word	0x00000004
        /*0dd4*/ 	.word	0x00034830
        /*0dd8*/ 	.short	0x010a
        /*0dda*/ 	.byte	0x3f
	.zero		1


	//   ....[33]....
        /*0ddc*/ 	.word	0x00010900
        /*0de0*/ 	.word	0x00000004
        /*0de4*/ 	.word	0x00034830
        /*0de8*/ 	.short	0x010a
        /*0dea*/ 	.byte	0x3f
	.zero		1


	//   ....[34]....
        /*0dec*/ 	.word	0x00012950
        /*0df0*/ 	.word	0x00000005
        /*0df4*/ 	.word	0x00000000
        /*0df8*/ 	.short	0x0101
        /*0dfa*/ 	.byte	0x3f
	.zero		1


	//   ....[35]....
        /*0dfc*/ 	.word	0x00013350
        /*0e00*/ 	.word	0x0000000f
        /*0e04*/ 	.word	0x00034830
        /*0e08*/ 	.short	0x010a
        /*0e0a*/ 	.byte	0x3f
	.zero		1


	//   ....[36]....
        /*0e0c*/ 	.word	0x000133d0
        /*0e10*/ 	.word	0x0000000f
        /*0e14*/ 	.word	0x00034830
        /*0e18*/ 	.short	0x010a
        /*0e1a*/ 	.byte	0x3f
	.zero		1


	//   ....[37]....
        /*0e1c*/ 	.word	0x00013f40
        /*0e20*/ 	.word	0x00000014
        /*0e24*/ 	.word	0x00034850
        /*0e28*/ 	.short	0x010a
        /*0e2a*/ 	.byte	0x3f
	.zero		1


	//   ....[38]....
        /*0e2c*/ 	.word	0x00013f90
        /*0e30*/ 	.word	0x00000014
        /*0e34*/ 	.word	0x00034850
        /*0e38*/ 	.short	0x010a
        /*0e3a*/ 	.byte	0x3f
	.zero		1


	//   ....[39]....
        /*0e3c*/ 	.word	0x000154b0
        /*0e40*/ 	.word	0x0000000f
        /*0e44*/ 	.word	0x00000000
        /*0e48*/ 	.short	0x0101
        /*0e4a*/ 	.byte	0x3f
	.zero		1


	//   ....[40]....
        /*0e4c*/ 	.word	0x00015530
        /*0e50*/ 	.word	0x0000000f
        /*0e54*/ 	.word	0x00000000
        /*0e58*/ 	.short	0x0101
        /*0e5a*/ 	.byte	0x3f
	.zero		1


	//   ....[41]....
        /*0e5c*/ 	.word	0x00015bc0
        /*0e60*/ 	.word	0x0000000d
        /*0e64*/ 	.word	0x00034850
        /*0e68*/ 	.short	0x010a
        /*0e6a*/ 	.byte	0x3f
	.zero		1


	//   ....[42]....
        /*0e6c*/ 	.word	0x00015c60
        /*0e70*/ 	.word	0x0000000d
        /*0e74*/ 	.word	0x00034850
        /*0e78*/ 	.short	0x010a
        /*0e7a*/ 	.byte	0x3f
	.zero		1


	//   ....[43]....
        /*0e7c*/ 	.word	0x00016230
        /*0e80*/ 	.word	0x0000000a
        /*0e84*/ 	.word	0x00000000
        /*0e88*/ 	.short	0x0101
        /*0e8a*/ 	.byte	0x3f
	.zero		1


	//   ....[44]....
        /*0e8c*/ 	.word	0x00017700
        /*0e90*/ 	.word	0x00000000
        /*0e94*/ 	.word	0x00000000
        /*0e98*/ 	.short	0x0101
        /*0e9a*/ 	.byte	0x3f
	.zero		1


	//   ....[45]....
        /*0e9c*/ 	.word	0x000198f0
        /*0ea0*/ 	.word	0x00000004
        /*0ea4*/ 	.word	0x00034820
        /*0ea8*/ 	.short	0x010a
        /*0eaa*/ 	.byte	0x3f
	.zero		1


	//   ....[46]....
        /*0eac*/ 	.word	0x000199d0
        /*0eb0*/ 	.word	0x00000004
        /*0eb4*/ 	.word	0x000348a0
        /*0eb8*/ 	.short	0x010a
        /*0eba*/ 	.byte	0x3f
	.zero		1


	//   ....[47]....
        /*0ebc*/ 	.word	0x00019e10
        /*0ec0*/ 	.word	0x00000004
        /*0ec4*/ 	.word	0x000348c0
        /*0ec8*/ 	.short	0x010a
        /*0eca*/ 	.byte	0x3f
	.zero		1


	//   ....[48]....
        /*0ecc*/ 	.word	0x0001a330
        /*0ed0*/ 	.word	0x00000006
        /*0ed4*/ 	.word	0x000348a0
        /*0ed8*/ 	.short	0x010a
        /*0eda*/ 	.byte	0x3f
	.zero		1


	//   ....[49]....
        /*0edc*/ 	.word	0x0001a760
        /*0ee0*/ 	.word	0x00000006
        /*0ee4*/ 	.word	0x000348c0
        /*0ee8*/ 	.short	0x010a
        /*0eea*/ 	.byte	0x3f
	.zero		1


	//   ....[50]....
        /*0eec*/ 	.word	0x0001b4e0
        /*0ef0*/ 	.word	0x00000000
        /*0ef4*/ 	.word	0x00034840
        /*0ef8*/ 	.short	0x010a
        /*0efa*/ 	.byte	0x3f
	.zero		1


	//   ....[51]....
        /*0efc*/ 	.word	0x0001c530
        /*0f00*/ 	.word	0x0000000a
        /*0f04*/ 	.word	0x00034800
        /*0f08*/ 	.short	0x0107
        /*0f0a*/ 	.byte	0x3f
	.zero		1


	//   ....[52]....
        /*0f0c*/ 	.word	0x0001c640
        /*0f10*/ 	.word	0x00000002
        /*0f14*/ 	.word	0x00034800
        /*0f18*/ 	.short	0x0101
        /*0f1a*/ 	.byte	0x3f
	.zero		1


	//   ....[53]....
        /*0f1c*/ 	.word	0x0001c660
        /*0f20*/ 	.word	0x00000002
        /*0f24*/ 	.word	0x00034820
        /*0f28*/ 	.short	0x010a
        /*0f2a*/ 	.byte	0x3f
	.zero		1


	//   ....[54]....
        /*0f2c*/ 	.word	0x0001c9e0
        /*0f30*/ 	.word	0x00000003
        /*0f34*/ 	.word	0x00034840
        /*0f38*/ 	.short	0x010a
        /*0f3a*/ 	.byte	0x3f
	.zero		1


	//   ....[55]....
        /*0f3c*/ 	.word	0x0001ce90
        /*0f40*/ 	.word	0x00000003
        /*0f44*/ 	.word	0x00000060
        /*0f48*/ 	.short	0x010a
        /*0f4a*/ 	.byte	0x3f
	.zero		1


	//   ....[56]....
        /*0f4c*/ 	.word	0x0001d580
        /*0f50*/ 	.word	0x00000003
        /*0f54*/ 	.word	0x00034840
        /*0f58*/ 	.short	0x010a
        /*0f5a*/ 	.byte	0x3f
	.zero		1


	//   ....[57]....
        /*0f5c*/ 	.word	0x0001da30
        /*0f60*/ 	.word	0x00000002
        /*0f64*/ 	.word	0x00000060
        /*0f68*/ 	.short	0x010a
        /*0f6a*/ 	.byte	0x3f
	.zero		1


	//   ....[58]....
        /*0f6c*/ 	.word	0x0001e050
        /*0f70*/ 	.word	0x00000002
        /*0f74*/ 	.word	0x00034840
        /*0f78*/ 	.short	0x010a
        /*0f7a*/ 	.byte	0x3f
	.zero		1


	//   ....[59]....
        /*0f7c*/ 	.word	0x0001e500
        /*0f80*/ 	.word	0x00000002
        /*0f84*/ 	.word	0x00000060
        /*0f88*/ 	.short	0x010a
        /*0f8a*/ 	.byte	0x3f
	.zero		1


	//   ....[60]....
        /*0f8c*/ 	.word	0x0001eab0
        /*0f90*/ 	.word	0x00000000
        /*0f94*/ 	.word	0x00034860
        /*0f98*/ 	.short	0x010a
        /*0f9a*/ 	.byte	0x3f
	.zero		1


	//   ....[61]....
        /*0f9c*/ 	.word	0x0001f990
        /*0fa0*/ 	.word	0x00000000
        /*0fa4*/ 	.word	0x00034820
        /*0fa8*/ 	.short	0x010a
        /*0faa*/ 	.byte	0x3f
	.zero		1


	//   ....[62]....
        /*0fac*/ 	.word	0x0001fb40
        /*0fb0*/ 	.word	0x00000006
        /*0fb4*/ 	.word	0x00000000
        /*0fb8*/ 	.short	0x010a
        /*0fba*/ 	.byte	0x3f
	.zero		1


	//   ....[63]....
        /*0fbc*/ 	.word	0x0001fbb0
        /*0fc0*/ 	.word	0x00000007
        /*0fc4*/ 	.word	0x00000000
        /*0fc8*/ 	.short	0x010a
        /*0fca*/ 	.byte	0x3f
	.zero		1


	//   ....[64]....
        /*0fcc*/ 	.word	0x0001fc20
        /*0fd0*/ 	.word	0x00000004
        /*0fd4*/ 	.word	0x00000000
        /*0fd8*/ 	.short	0x010a
        /*0fda*/ 	.byte	0x3f
	.zero		1


	//   ....[65]....
        /*0fdc*/ 	.word	0x0001fc50
        /*0fe0*/ 	.word	0x00000003
        /*0fe4*/ 	.word	0x00000000
        /*0fe8*/ 	.short	0x010a
        /*0fea*/ 	.byte	0x3f
	.zero		1


	//   ....[66]....
        /*0fec*/ 	.word	0x0001fcb0
        /*0ff0*/ 	.word	0x00000003
        /*0ff4*/ 	.word	0x00034890
        /*0ff8*/ 	.short	0x010a
        /*0ffa*/ 	.byte	0x3f
	.zero		1


	//   ....[67]....
        /*0ffc*/ 	.word	0x0001fd00
        /*1000*/ 	.word	0x00000003
        /*1004*/ 	.word	0x00034890
        /*1008*/ 	.short	0x010a
        /*100a*/ 	.byte	0x3f
	.zero		1


	//   ....[68]....
        /*100c*/ 	.word	0x0001fd50
        /*1010*/ 	.word	0x00000003
        /*1014*/ 	.word	0x00034890
        /*1018*/ 	.short	0x010a
        /*101a*/ 	.byte	0x3f
	.zero		1


	//   ....[69]....
        /*101c*/ 	.word	0x0001fda0
        /*1020*/ 	.word	0x00000003
        /*1024*/ 	.word	0x000348b0
        /*1028*/ 	.short	0x010a
        /*102a*/ 	.byte	0x3f
	.zero		1


	//   ....[70]....
        /*102c*/ 	.word	0x0001ffc0
        /*1030*/ 	.word	0x00000002
        /*1034*/ 	.word	0x00034800
        /*1038*/ 	.short	0x010a
        /*103a*/ 	.byte	0x3f
	.zero		1


	//   ....[71]....
        /*103c*/ 	.word	0x000201f0
        /*1040*/ 	.word	0x00000002
        /*1044*/ 	.word	0x00034800
        /*1048*/ 	.short	0x010a
        /*104a*/ 	.byte	0x3f
	.zero		1


	//   ....[72]....
        /*104c*/ 	.word	0x00020240
        /*1050*/ 	.word	0x00000004
        /*1054*/ 	.word	0x00034830
        /*1058*/ 	.short	0x010a
        /*105a*/ 	.byte	0x3f
	.zero		1


	//   ....[73]....
        /*105c*/ 	.word	0x00020290
        /*1060*/ 	.word	0x0000000f
        /*1064*/ 	.word	0x00034830
        /*1068*/ 	.short	0x010a
        /*106a*/ 	.byte	0x3f
	.zero		1


	//   ....[74]....
        /*106c*/ 	.word	0x000202e0
        /*1070*/ 	.word	0x00000014
        /*1074*/ 	.word	0x00034850
        /*1078*/ 	.short	0x010a
        /*107a*/ 	.byte	0x3f
	.zero		1


	//   ....[75]....
        /*107c*/ 	.word	0x00020330
        /*1080*/ 	.word	0x0000000d
        /*1084*/ 	.word	0x00034850
        /*1088*/ 	.short	0x010a
        /*108a*/ 	.byte	0x3f
	.zero		1


	//   ....[76]....
        /*108c*/ 	.word	0x000204e0
        /*1090*/ 	.word	0x00000003
        /*1094*/ 	.word	0x00034820
        /*1098*/ 	.short	0x010a
        /*109a*/ 	.byte	0x3f
	.zero		1


	//   ....[77]....
        /*109c*/ 	.word	0x00020530
        /*10a0*/ 	.word	0x00000004
        /*10a4*/ 	.word	0x000348a0
        /*10a8*/ 	.short	0x010a
        /*10aa*/ 	.byte	0x3f
	.zero		1


	//   ....[78]....
        /*10ac*/ 	.word	0x00020580
        /*10b0*/ 	.word	0x00000004
        /*10b4*/ 	.word	0x000348c0
        /*10b8*/ 	.short	0x010a
        /*10ba*/ 	.byte	0x3f
	.zero		1


	//   ....[79]....
        /*10bc*/ 	.word	0x000205d0
        /*10c0*/ 	.word	0x00000006
        /*10c4*/ 	.word	0x000348a0
        /*10c8*/ 	.short	0x010a
        /*10ca*/ 	.byte	0x3f
	.zero		1


	//   ....[80]....
        /*10cc*/ 	.word	0x00020620
        /*10d0*/ 	.word	0x00000006
        /*10d4*/ 	.word	0x000348c0
        /*10d8*/ 	.short	0x010a
        /*10da*/ 	.byte	0x3f
	.zero		1


	//   ....[81]....
        /*10dc*/ 	.word	0x000207c0
        /*10e0*/ 	.word	0x00000000
        /*10e4*/ 	.word	0x00034840
        /*10e8*/ 	.short	0x010a
        /*10ea*/ 	.byte	0x3f
	.zero		1


	//   ....[82]....
        /*10ec*/ 	.word	0x000213d0
        /*10f0*/ 	.word	0x00000002
        /*10f4*/ 	.word	0x00034820
        /*10f8*/ 	.short	0x010a
        /*10fa*/ 	.byte	0x3f
	.zero		1


	//   ....[83]....
        /*10fc*/ 	.word	0x00021420
        /*1100*/ 	.word	0x00000003
        /*1104*/ 	.word	0x00034840
        /*1108*/ 	.short	0x010a
        /*110a*/ 	.byte	0x3f
	.zero		1


	//   ....[84]....
        /*110c*/ 	.word	0x00021470
        /*1110*/ 	.word	0x00000003
        /*1114*/ 	.word	0x00000060
        /*1118*/ 	.short	0x010a
        /*111a*/ 	.byte	0x3f
	.zero		1


	//   ....[85]....
        /*111c*/ 	.word	0x000214c0
        /*1120*/ 	.word	0x00000003
        /*1124*/ 	.word	0x00034840
        /*1128*/ 	.short	0x010a
        /*112a*/ 	.byte	0x3f
	.zero		1


	//   ....[86]....
        /*112c*/ 	.word	0x00021510
        /*1130*/ 	.word	0x00000002
        /*1134*/ 	.word	0x00000060
        /*1138*/ 	.short	0x010a
        /*113a*/ 	.byte	0x3f
	.zero		1


	//   ....[87]....
        /*113c*/ 	.word	0x00021560
        /*1140*/ 	.word	0x00000002
        /*1144*/ 	.word	0x00034840
        /*1148*/ 	.short	0x010a
        /*114a*/ 	.byte	0x3f
	.zero		1


	//   ....[88]....
        /*114c*/ 	.word	0x000215b0
        /*1150*/ 	.word	0x00000002
        /*1154*/ 	.word	0x00000060
        /*1158*/ 	.short	0x010a
        /*115a*/ 	.byte	0x3f
	.zero		1


	//   ....[89]....
        /*115c*/ 	.word	0x00021600
        /*1160*/ 	.word	0x00000000
        /*1164*/ 	.word	0x00034860
        /*1168*/ 	.short	0x010a
        /*116a*/ 	.byte	0x3f
	.zero		1


	//   ....[90]....
        /*116c*/ 	.word	0x00022060
        /*1170*/ 	.word	0x00000000
        /*1174*/ 	.word	0x00034820
        /*1178*/ 	.short	0x010a
        /*117a*/ 	.byte	0x3f
	.zero		1


	//   ....[91]....
        /*117c*/ 	.word	0x00022200
        /*1180*/ 	.word	0x00000006
        /*1184*/ 	.word	0x00000000
        /*1188*/ 	.short	0x010a
        /*118a*/ 	.byte	0x3f
	.zero		1


	//   ....[92]....
        /*118c*/ 	.word	0x00022250
        /*1190*/ 	.word	0x00000007
        /*1194*/ 	.word	0x00000000
        /*1198*/ 	.short	0x010a
        /*119a*/ 	.byte	0x3f
	.zero		1


	//   ....[93]....
        /*119c*/ 	.word	0x000222a0
        /*11a0*/ 	.word	0x00000004
        /*11a4*/ 	.word	0x00000000
        /*11a8*/ 	.short	0x010a
        /*11aa*/ 	.byte	0x3f
	.zero		1


	//----- nvinfo : EIATTR_NUM_MBARRIERS
	.align		4
.L_189:
        /*11ac*/ 	.byte	0x03, 0x38
        /*11ae*/ 	.short	0x0016


	//----- nvinfo : EIATTR_EXIT_INSTR_OFFSETS
	.align		4
        /*11b0*/ 	.byte	0x04, 0x1c
        /*11b2*/ 	.short	(.L_191 - .L_190)


	//   ....[0]....
.L_190:
        /*11b4*/ 	.word	0x0001fca0


	//----- nvinfo : EIATTR_MAX_THREADS
	.align		4
.L_191:
        /*11b8*/ 	.byte	0x04, 0x05
        /*11ba*/ 	.short	(.L_193 - .L_192)
.L_192:
        /*11bc*/ 	.word	0x00000180
        /*11c0*/ 	.word	0x00000001
        /*11c4*/ 	.word	0x00000001


	//----- nvinfo : EIATTR_CRS_STACK_SIZE
	.align		4
.L_193:
        /*11c8*/ 	.byte	0x04, 0x1e
        /*11ca*/ 	.short	(.L_195 - .L_194)
.L_194:
        /*11cc*/ 	.word	0x00000000


	//----- nvinfo : EIATTR_CBANK_PARAM_SIZE
	.align		4
.L_195:
        /*11d0*/ 	.byte	0x03, 0x19
        /*11d2*/ 	.short	0x0af0


	//----- nvinfo : EIATTR_PARAM_CBANK
	.align		4
        /*11d4*/ 	.byte	0x04, 0x0a
        /*11d6*/ 	.short	(.L_197 - .L_196)
	.align		4
.L_196:
        /*11d8*/ 	.word	index@(.nv.constant0._ZN7cutlass13device_kernelIN5flash11enable_sm90INS1_16FlashAttnFwdSm90INS1_25CollectiveMainloopFwdSm90ILi2EN4cute5tupleIJNS5_1CILi1EEES8_S8_EEENS6_IJNS7_ILi128EEESA_NS7_ILi192EEEEEELi128ENS_10bfloat16_tEfNS_4arch4Sm90ELb0ELb0ELb0ELb1ELb0ELb1ELb0ELb1ELb1ELb1ELb0ELb0EEENS1_21CollectiveEpilogueFwdINS6_IJSA_SA_SA_EEES9_SD_SF_Li256ELb1ELb1ELb0ELb0EEENS1_36VarlenDynamicPersistentTileSchedulerILi128ELi128ELi256ELi128ELb0ELb1ELb1ELb0ELb1ELb1EEEEEEEEEvNT_6ParamsE)
        /*11dc*/ 	.short	0x0210
        /*11de*/ 	.short	0x0af0


	//----- nvinfo : EIATTR_SW_WAR
	.align		4
.L_197:
        /*11e0*/ 	.byte	0x04, 0x36
        /*11e2*/ 	.short	(.L_199 - .L_198)
.L_198:
        /*11e4*/ 	.word	0x00000008
.L_199:


//--------------------- .nv.info._ZN7cutlass13device_kernelIN5flash11enable_sm90INS1_16FlashAttnFwdSm90INS1_25CollectiveMainloopFwdSm90ILi2EN4cute5tupleIJNS5_1CILi1EEES8_S8_EEENS6_IJNS7_ILi128EEENS7_ILi96EEENS7_ILi192EEEEEELi128ENS_10bfloat16_tEfNS_4arch4Sm90ELb0ELb1ELb0ELb0ELb0ELb0ELb0ELb1ELb1ELb1ELb0ELb0EEENS1_21CollectiveEpilogueFwdINS6_IJSA_SA_SB_EEES9_SE_SG_Li256ELb0ELb1ELb0ELb0EEENS1_30DynamicPersistentTileSchedulerILi256ELi128ELb0ELb1ELb1EEEEEEEEEvNT_6ParamsE --------------------------
	.section	.nv.info._ZN7cutlass13device_kernelIN5flash11enable_sm90INS1_16FlashAttnFwdSm90INS1_25CollectiveMainloopFwdSm90ILi2EN4cute5tupleIJNS5_1CILi1EEES8_S8_EEENS6_IJNS7_ILi128EEENS7_ILi96EEENS7_ILi192EEEEEELi128ENS_10bfloat16_tEfNS_4arch4Sm90ELb0ELb1ELb0ELb0ELb0ELb0ELb0ELb1ELb1ELb1ELb0ELb0EEENS1_21CollectiveEpilogueFwdINS6_IJSA_SA_SB_EEES9_SE_SG_Li256ELb0ELb1ELb0ELb0EEENS1_30DynamicPersistentTileSchedulerILi256ELi128ELb0ELb1ELb1EEEEEEEEEvNT_6ParamsE,"",@"SHT_CUDA_INFO"
	.sectionflags	@""
	.align	4


	//----- nvinfo : EIATTR_CUDA_API_VERSION
	.align		4
        /*0000*/ 	.byte	0x04, 0x37
        /*0002*/ 	.short	(.L_201 - .L_200)
.L_200:
        /*0004*/ 	.word	0x00000082


	//----- nvinfo : EIATTR_KPARAM_INFO
	.align		4
.L_201:
        /*0008*/ 	.byte	0x04, 0x17
        /*000a*/ 	.short	(.L_203 - .L_202)
.L_202:
        /*000c*/ 	.word	0x00000000
        /*0010*/ 	.short	0x0000
        /*0012*/ 	.short	0x0070
        /*0014*/ 	.byte	0x00, 0xf0, 0x01, 0x2a


	//----- nvinfo : EIATTR_SPARSE_MMA_MASK
	.align		4
.L_203:
        /*0018*/ 	.byte	0x03, 0x50
        /*001a*/ 	.short	0x0000


	//----- nvinfo : EIATTR_MAXREG_COUNT
	.align		4
        /*001c*/ 	.byte	0x03, 0x1b
        /*001e*/ 	.short	0x00a8


	//----- nvinfo : EIATTR_NUM_BARRIERS
	.align		4
        /*0020*/ 	.byte	0x02, 0x4c
        /*0022*/ 	.byte	0x09
	.zero		1


	//----- nvinfo : EIATTR_EXTERNS
	.align		4
        /*0024*/ 	.byte	0x04, 0x0f
        /*0026*/ 	.short	(.L_205 - .L_204)


	//   ....[0]....
	.align		4
.L_204:
        /*0028*/ 	.word	index@(__assertfail)


	//----- nvinfo : EIATTR_ANNOTATIONS
	.align		4
.L_205:
        /*002c*/ 	.byte	0x04, 0x55
        /*002e*/ 	.short	(.L_207 - .L_206)


	//   ....[0]....
.L_206:
        /* <DEDUP_REMOVED lines=28> */


	//----- nvinfo : EIATTR_MERCURY_ISA_VERSION
	.align		4
.L_207:
        /*01d8*/ 	.byte	0x03, 0x5f
        /*01da*/ 	.short	0x0101


	//----- nvinfo : EIATTR_INT_WARP_WIDE_INSTR_OFFSETS
	.align		4
        /*01dc*/ 	.byte	0x04, 0x31
        /*01de*/ 	.short	(.L_209 - .L_208)


	//   ....[0]....
.L_208:
        /*01e0*/ 	.word	0x00000130


	//   ....[1]....
        /*01e4*/ 	.word	0x00000170


	//   ....[2]....
        /*01e8*/ 	.word	0x000001e0


	//   ....[3]....
        /*01ec*/ 	.word	0x0000f4f0


	//   ....[4]....
        /*01f0*/ 	.word	0x0000f590


	//   ....[5]....
        /*01f4*/ 	.word	0x00012e30


	//   ....[6]....
        /*01f8*/ 	.word	0x00012ed0


	//----- nvinfo : EIATTR_COOP_GROUP_MASK_REGIDS
	.align		4
.L_209:
        /*01fc*/ 	.byte	0x04, 0x29
        /*01fe*/ 	.short	(.L_211 - .L_210)


	//   ....[0]....
.L_210:
        /*0200*/ 	.word	0xffffffff


	//   ....[1]....
        /*0204*/ 	.word	0xffffffff


	//   ....[2]....
        /*0208*/ 	.word	0xffffffff


	//   ....[3]....
        /*020c*/ 	.word	0xffffffff


	//   ....[4]....
        /*0210*/ 	.word	0xffffffff


	//   ....[5]....
        /*0214*/ 	.word	0xffffffff


	//   ....[6]....
        /*0218*/ 	.word	0xffffffff


	//   ....[7]....
        /*021c*/ 	.word	0xffffffff


	//   ....[8]....
        /*0220*/ 	.word	0xffffffff


	//   ....[9]....
        /*0224*/ 	.word	0xffffffff


	//   ....[10]....
        /*0228*/ 	.word	0xffffffff


	//   ....[11]....
        /*022c*/ 	.word	0xffffffff


	//   ....[12]....
        /*0230*/ 	.word	0xffffffff


	//   ....[13]....
        /*0234*/ 	.word	0xffffffff


	//   ....[14]....
        /*0238*/ 	.word	0xffffffff


	//   ....[15]....
        /*023c*/ 	.word	0xffffffff


	//   ....[16]....
        /*0240*/ 	.word	0xffffffff


	//   ....[17]....
        /*0244*/ 	.word	0xffffffff


	//   ....[18]....
        /*0248*/ 	.word	0xffffffff


	//   ....[19]....
        /*024c*/ 	.word	0xffffffff


	//   ....[20]....
        /*0250*/ 	.word	0xffffffff


	//   ....[21]....
        /*0254*/ 	.word	0xffffffff


	//   ....[22]....
        /*0258*/ 	.word	0xffffffff


	//   ....[23]....
        /*025c*/ 	.word	0xffffffff


	//   ....[24]....
        /*0260*/ 	.word	0xffffffff


	//   ....[25]....
        /*0264*/ 	.word	0xffffffff


	//   ....[26]....
        /*0268*/ 	.word	0xffffffff


	//   ....[27]....
        /*026c*/ 	.word	0xffffffff


	//   ....[28]....
        /*0270*/ 	.word	0xffffffff


	//   ....[29]....
        /*0274*/ 	.word	0xffffffff


	//   ....[30]....
        /*0278*/ 	.word	0xffffffff


	//   ....[31]....
        /*027c*/ 	.word	0xffffffff


	//   ....[32]....
        /*0280*/ 	.word	0xffffffff


	//   ....[33]....
        /*0284*/ 	.word	0xffffffff


	//   ....[34]....
        /*0288*/ 	.word	0xffffffff


	//   ....[35]....
        /*028c*/ 	.word	0xffffffff


	//   ....[36]....
        /*0290*/ 	.word	0xffffffff


	//   ....[37]....
        /*0294*/ 	.word	0xffffffff


	//   ....[38]....
        /*0298*/ 	.word	0xffffffff


	//   ....[39]....
        /*029c*/ 	.word	0xffffffff


	//   ....[40]....
        /*02a0*/ 	.word	0xffffffff


	//   ....[41]....
        /*02a4*/ 	.word	0xffffffff


	//   ....[42]....
        /*02a8*/ 	.word	0xffffffff


	//   ....[43]....
        /*02ac*/ 	.word	0xffffffff


	//   ....[44]....
        /*02b0*/ 	.word	0xffffffff


	//   ....[45]....
        /*02b4*/ 	.word	0xffffffff


	//   ....[46]....
        /*02b8*/ 	.word	0xffffffff


	//   ....[47]....
        /*02bc*/ 	.word	0xffffffff


	//   ....[48]....
        /*02c0*/ 	.word	0xffffffff


	//   ....[49]....
        /*02c4*/ 	.word	0xffffffff


	//   ....[50]....
        /*02c8*/ 	.word	0xffffffff


	//   ....[51]....
        /*02cc*/ 	.word	0xffffffff


	//   ....[52]....
        /*02d0*/ 	.word	0xffffffff


	//   ....[53]....
        /*02d4*/ 	.word	0xffffffff


	//   ....[54]....
        /*02d8*/ 	.word	0xffffffff


	//   ....[55]....
        /*02dc*/ 	.word	0xffffffff


	//   ....[56]....
        /*02e0*/ 	.word	0xffffffff


	//   ....[57]....
        /*02e4*/ 	.word	0xffffffff


	//   ....[58]....
        /*02e8*/ 	.word	0xffffffff


	//   ....[59]....
        /*02ec*/ 	.word	0xffffffff


	//   ....[60]....
        /*02f0*/ 	.word	0xffffffff


	//   ....[61]....
        /*02f4*/ 	.word	0xffffffff


	//   ....[62]....
        /*02f8*/ 	.word	0xffffffff


	//   ....[63]....
        /*02fc*/ 	.word	0xffffffff


	//   ....[64]....
        /*0300*/ 	.word	0xffffffff


	//   ....[65]....
        /*0304*/ 	.word	0xffffffff


	//   ....[66]....
        /*0308*/ 	.word	0xffffffff


	//   ....[67]....
        /*030c*/ 	.word	0xffffffff


	//   ....[68]....
        /*0310*/ 	.word	0xffffffff


	//   ....[69]....
        /*0314*/ 	.word	0xffffffff


	//   ....[70]....
        /*0318*/ 	.word	0xffffffff


	//   ....[71]....
        /*031c*/ 	.word	0xffffffff


	//   ....[72]....
        /*0320*/ 	.word	0xffffffff


	//   ....[73]....
        /*0324*/ 	.word	0xffffffff


	//   ....[74]....
        /*0328*/ 	.word	0x0500000f


	//   ....[75]....
        /*032c*/ 	.word	0x0500000f


	//   ....[76]....
        /*0330*/ 	.word	0x0500000f


	//   ....[77]....
        /*0334*/ 	.word	0x0500000f


	//   ....[78]....
        /*0338*/ 	.word	0x0500000f


	//   ....[79]....
        /*033c*/ 	.word	0x0500000f


	//   ....[80]....
        /*0340*/ 	.word	0x0500000f


	//   ....[81]....
        /*0344*/ 	.word	0x0500000f


	//   ....[82]....
        /*0348*/ 	.word	0x0500000f


	//   ....[83]....
        /*034c*/ 	.word	0x0500000f


	//   ....[84]....
        /*0350*/ 	.word	0x0500000f


	//   ....[85]....
        /*0354*/ 	.word	0x0500000f


	//   ....[86]....
        /*0358*/ 	.word	0x0500000f


	//   ....[87]....
        /*035c*/ 	.word	0x0500000f


	//   ....[88]....
        /*0360*/ 	.word	0x0500000f


	//   ....[89]....
        /*0364*/ 	.word	0x0500000f


	//   ....[90]....
        /*0368*/ 	.word	0x0500000f


	//   ....[91]....
        /*036c*/ 	.word	0x0500000f


	//   ....[92]....
        /*0370*/ 	.word	0x0500000f


	//----- nvinfo : EIATTR_COOP_GROUP_INSTR_OFFSETS
	.align		4
.L_211:
        /*0374*/ 	.byte	0x04, 0x28
        /*0376*/ 	.short	(.L_213 - .L_212)


	//   ....[0]....
.L_212:
        /*0378*/ 	.word	0x00000060


	//   ....[1]....
        /*037c*/ 	.word	0x00000140


	//   ....[2]....
        /*0380*/ 	.word	0x00000190


	//   ....[3]....
        /*0384*/ 	.word	0x000003c0


	//   ....[4]....
        /*0388*/ 	.word	0x00000520


	//   ....[5]....
        /*038c*/ 	.word	0x00000640


	//   ....[6]....
        /*0390*/ 	.word	0x000007a0


	//   ....[7]....
        /*0394*/ 	.word	0x000017a0


	//   ....[8]....
        /*0398*/ 	.word	0x00001fe0


	//   ....[9]....
        /*039c*/ 	.word	0x00002b70


	//   ....[10]....
        /*03a0*/ 	.word	0x00003290


	//   ....[11]....
        /*03a4*/ 	.word	0x00003350


	//   ....[12]....
        /*03a8*/ 	.word	0x00003770


	//   ....[13]....
        /*03ac*/ 	.word	0x00003860


	//   ....[14]....
        /*03b0*/ 	.word	0x000052a0


	//   ....[15]....
        /*03b4*/ 	.word	0x00005480


	//   ....[16]....
        /*03b8*/ 	.word	0x00006230


	//   ....[17]....
        /*03bc*/ 	.word	0x00006330


	//   ....[18]....
        /*03c0*/ 	.word	0x000068c0


	//   ....[19]....
        /*03c4*/ 	.word	0x00006930


	//   ....[20]....
        /*03c8*/ 	.word	0x000081a0


	//   ....[21]....
        /*03cc*/ 	.word	0x000081c0


	//   ....[22]....
        /*03d0*/ 	.word	0x000087f0


	//   ....[23]....
        /*03d4*/ 	.word	0x00008860


	//   ....[24]....
        /*03d8*/ 	.word	0x00009d40


	//   ....[25]....
        /*03dc*/ 	.word	0x0000a140


	//   ....[26]....
        /*03e0*/ 	.word	0x0000aeb0


	//   ....[27]....
        /*03e4*/ 	.word	0x0000b100


	//   ....[28]....
        /*03e8*/ 	.word	0x0000b560


	//   ....[29]....
        /*03ec*/ 	.word	0x0000b5d0


	//   ....[30]....
        /*03f0*/ 	.word	0x0000c450


	//   ....[31]....
        /*03f4*/ 	.word	0x0000c480


	//   ....[32]....
        /*03f8*/ 	.word	0x0000c5a0


	//   ....[33]....
        /*03fc*/ 	.word	0x0000c5b0


	//   ....[34]....
        /*0400*/ 	.word	0x0000d650


	//   ....[35]....
        /*0404*/ 	.word	0x0000d6b0


	//   ....[36]....
        /*0408*/ 	.word	0x0000d710


	//   ....[37]....
        /*040c*/ 	.word	0x0000d840


	//   ....[38]....
        /*0410*/ 	.word	0x0000dc10


	//   ....[39]....
        /*0414*/ 	.word	0x0000dc20


	//   ....[40]....
        /*0418*/ 	.word	0x0000dcf0


	//   ....[41]....
        /*041c*/ 	.word	0x0000dd10


	//   ....[42]....
        /*0420*/ 	.word	0x0000dde0


	//   ....[43]....
        /*0424*/ 	.word	0x0000de00


	//   ....[44]....
        /*0428*/ 	.word	0x0000dee0


	//   ....[45]....
        /*042c*/ 	.word	0x0000df00


	//   ....[46]....
        /*0430*/ 	.word	0x0000e590


	//   ....[47]....
        /*0434*/ 	.word	0x0000e5a0


	//   ....[48]....
        /*0438*/ 	.word	0x0000e670


	//   ....[49]....
        /*043c*/ 	.word	0x0000e690


	//   ....[50]....
        /*0440*/ 	.word	0x0000e760


	//   ....[51]....
        /*0444*/ 	.word	0x0000e780


	//   ....[52]....
        /*0448*/ 	.word	0x0000e860


	//   ....[53]....
        /*044c*/ 	.word	0x0000e880


	//   ....[54]....
        /*0450*/ 	.word	0x0000e9f0


	//   ....[55]....
        /*0454*/ 	.word	0x0000fb30


	//   ....[56]....
        /*0458*/ 	.word	0x000105c0


	//   ....[57]....
        /*045c*/ 	.word	0x000105f0


	//   ....[58]....
        /*0460*/ 	.word	0x000106c0


	//   ....[59]....
        /*0464*/ 	.word	0x000106e0


	//   ....[60]....
        /*0468*/ 	.word	0x00010780


	//   ....[61]....
        /*046c*/ 	.word	0x000107a0


	//   ....[62]....
        /*0470*/ 	.word	0x00010840


	//   ....[63]....
        /*0474*/ 	.word	0x00010860


	//   ....[64]....
        /*0478*/ 	.word	0x00010900


	//   ....[65]....
        /*047c*/ 	.word	0x00010920


	//   ....[66]....
        /*0480*/ 	.word	0x000109c0


	//   ....[67]....
        /*0484*/ 	.word	0x000109e0


	//   ....[68]....
        /*0488*/ 	.word	0x00010a80


	//   ....[69]....
        /*048c*/ 	.word	0x00010aa0


	//   ....[70]....
        /*0490*/ 	.word	0x00010ab0


	//   ....[71]....
        /*0494*/ 	.word	0x00010ac0


	//   ....[72]....
        /*0498*/ 	.word	0x00013430


	//   ....[73]....
        /*049c*/ 	.word	0x00013620


	//   ....[74]....
        /*04a0*/ 	.word	0x00013c70


	//   ....[75]....
        /*04a4*/ 	.word	0x00013df0


	//   ....[76]....
        /*04a8*/ 	.word	0x00013e50


	//   ....[77]....
        /*04ac*/ 	.word	0x00013fb0


	//   ....[78]....
        /*04b0*/ 	.word	0x00014000


	//   ....[79]....
        /*04b4*/ 	.word	0x00014120


	//   ....[80]....
        /*04b8*/ 	.word	0x00014190


	//   ....[81]....
        /*04bc*/ 	.word	0x000142b0


	//   ....[82]....
        /*04c0*/ 	.word	0x00014320


	//   ....[83]....
        /*04c4*/ 	.word	0x00014440


	//   ....[84]....
        /*04c8*/ 	.word	0x000144b0


	//   ....[85]....
        /*04cc*/ 	.word	0x000145d0


	//   ....[86]....
        /*04d0*/ 	.word	0x00014640


	//   ....[87]....
        /*04d4*/ 	.word	0x00014760


	//   ....[88]....
        /*04d8*/ 	.word	0x000147d0


	//   ....[89]....
        /*04dc*/ 	.word	0x000148f0


	//   ....[90]....
        /*04e0*/ 	.word	0x00014940


	//   ....[91]....
        /*04e4*/ 	.word	0x00014c60


	//   ....[92]....
        /*04e8*/ 	.word	0x00014d80


	//----- nvinfo : EIATTR_REG_RECONFIG
	.align		4
.L_213:
        /*04ec*/ 	.byte	0x01, 0x54
	.zero		2


	//----- nvinfo : EIATTR_SYSCALL_OFFSETS
	.align		4
        /*04f0*/ 	.byte	0x04, 0x46
        /*04f2*/ 	.short	(.L_215 - .L_214)


	//   ....[0]....
.L_214:
        /*04f4*/ 	.word	0x00001980


	//   ....[1]....
        /*04f8*/ 	.word	0x0000f700


	//   ....[2]....
        /*04fc*/ 	.word	0x0000f850


	//   ....[3]....
        /*0500*/ 	.word	0x0000f940


	//   ....[4]....
        /*0504*/ 	.word	0x00010190


	//----- nvinfo : EIATTR_MBARRIER_INSTR_OFFSETS
	.align		4
.L_215:
        /*0508*/ 	.byte	0x04, 0x39
        /*050a*/ 	.short	(.L_217 - .L_216)


	//   ....[0]....
.L_216:
        /*050c*/ 	.word	0x00000270
        /*0510*/ 	.word	0x000000ff
        /*0514*/ 	.word	0x0002a800
        /*0518*/ 	.short	0x0100
        /*051a*/ 	.byte	0x08
	.zero		1


	//   ....[1]....
        /*051c*/ 	.word	0x00000280
        /*0520*/ 	.word	0x000000ff
        /*0524*/ 	.word	0x0002a820
        /*0528*/ 	.short	0x0100
        /*052a*/ 	.byte	0x08
	.zero		1


	//   ....[2]....
        /*052c*/ 	.word	0x00000370
        /*0530*/ 	.word	0x000000ff
        /*0534*/ 	.word	0x0002a830
        /*0538*/ 	.short	0x0100
        /*053a*/ 	.byte	0x08
	.zero		1


	//   ....[3]....
        /*053c*/ 	.word	0x00000380
        /*0540*/ 	.word	0x000000ff
        /*0544*/ 	.word	0x0002a840
        /*0548*/ 	.short	0x0100
        /*054a*/ 	.byte	0x08
	.zero		1


	//   ....[4]....
        /*054c*/ 	.word	0x00000390
        /*0550*/ 	.word	0x000000ff
        /*0554*/ 	.word	0x0002a838
        /*0558*/ 	.short	0x0100
        /*055a*/ 	.byte	0x08
	.zero		1


	//   ....[5]....
        /*055c*/ 	.word	0x000003a0
        /*0560*/ 	.word	0x000000ff
        /*0564*/ 	.word	0x0002a848
        /*0568*/ 	.short	0x0100
        /*056a*/ 	.byte	0x08
	.zero		1


	//   ....[6]....
        /*056c*/ 	.word	0x000004d0
        /*0570*/ 	.word	0x000000ff
        /*0574*/ 	.word	0x0002a850
        /*0578*/ 	.short	0x0100
        /*057a*/ 	.byte	0x08
	.zero		1


	//   ....[7]....
        /*057c*/ 	.word	0x000004e0
        /*0580*/ 	.word	0x000000ff
        /*0584*/ 	.word	0x0002a860
        /*0588*/ 	.short	0x0100
        /*058a*/ 	.byte	0x08
	.zero		1


	//   ....[8]....
        /*058c*/ 	.word	0x000004f0
        /*0590*/ 	.word	0x000000ff
        /*0594*/ 	.word	0x0002a858
        /*0598*/ 	.short	0x0100
        /*059a*/ 	.byte	0x08
	.zero		1


	//   ....[9]....
        /*059c*/ 	.word	0x00000500
        /*05a0*/ 	.word	0x000000ff
        /*05a4*/ 	.word	0x0002a868
        /*05a8*/ 	.short	0x0100
        /*05aa*/ 	.byte	0x08
	.zero		1


	//   ....[10]....
        /*05ac*/ 	.word	0x000005f0
        /*05b0*/ 	.word	0x000000ff
        /*05b4*/ 	.word	0x0002a870
        /*05b8*/ 	.short	0x0100
        /*05ba*/ 	.byte	0x06
	.zero		1


	//   ....[11]....
        /*05bc*/ 	.word	0x00000600
        /*05c0*/ 	.word	0x000000ff
        /*05c4*/ 	.word	0x0002a880
        /*05c8*/ 	.short	0x0100
        /*05ca*/ 	.byte	0x06
	.zero		1


	//   ....[12]....
        /*05cc*/ 	.word	0x00000610
        /*05d0*/ 	.word	0x000000ff
        /*05d4*/ 	.word	0x0002a878
        /*05d8*/ 	.short	0x0100
        /*05da*/ 	.byte	0x06
	.zero		1


	//   ....[13]....
        /*05dc*/ 	.word	0x00000620
        /*05e0*/ 	.word	0x000000ff
        /*05e4*/ 	.word	0x0002a888
        /*05e8*/ 	.short	0x0100
        /*05ea*/ 	.byte	0x06
	.zero		1


	//   ....[14]....
        /*05ec*/ 	.word	0x00000750
        /*05f0*/ 	.word	0x000000ff
        /*05f4*/ 	.word	0x0002a890
        /*05f8*/ 	.short	0x0100
        /*05fa*/ 	.byte	0x08
	.zero		1


	//   ....[15]....
        /*05fc*/ 	.word	0x00000760
        /*0600*/ 	.word	0x000000ff
        /*0604*/ 	.word	0x0002a8a0
        /*0608*/ 	.short	0x0100
        /*060a*/ 	.byte	0x08
	.zero		1


	//   ....[16]....
        /*060c*/ 	.word	0x00000770
        /*0610*/ 	.word	0x000000ff
        /*0614*/ 	.word	0x0002a898
        /*0618*/ 	.short	0x0100
        /*061a*/ 	.byte	0x08
	.zero		1


	//   ....[17]....
        /*061c*/ 	.word	0x00000780
        /*0620*/ 	.word	0x000000ff
        /*0624*/ 	.word	0x0002a8a8
        /*0628*/ 	.short	0x0100
        /*062a*/ 	.byte	0x08
	.zero		1


	//   ....[18]....
        /*062c*/ 	.word	0x000008b0
        /*0630*/ 	.word	0x000000ff
        /*0634*/ 	.word	0x0002a8b0
        /*0638*/ 	.short	0x0100
        /*063a*/ 	.byte	0x08
	.zero		1


	//   ....[19]....
        /*063c*/ 	.word	0x000008c0
        /*0640*/ 	.word	0x000000ff
        /*0644*/ 	.word	0x0002a8c0
        /*0648*/ 	.short	0x0100
        /*064a*/ 	.byte	0x08
	.zero		1


	//   ....[20]....
        /*064c*/ 	.word	0x000008d0
        /*0650*/ 	.word	0x000000ff
        /*0654*/ 	.word	0x0002a8b8
        /*0658*/ 	.short	0x0100
        /*065a*/ 	.byte	0x08
	.zero		1


	//   ....[21]....
        /*065c*/ 	.word	0x000008e0
        /*0660*/ 	.word	0x000000ff
        /*0664*/ 	.word	0x0002a8c8
        /*0668*/ 	.short	0x0100
        /*066a*/ 	.byte	0x08
	.zero		1


	//   ....[22]....
        /*066c*/ 	.word	0x000019f0
        /*0670*/ 	.word	0x000000ff
        /*0674*/ 	.word	0x0002a800
        /*0678*/ 	.short	0x010a
        /*067a*/ 	.byte	0x25
	.zero		1


	//   ....[23]....
        /*067c*/ 	.word	0x00001a80
        /*0680*/ 	.word	0x00000007
        /*0684*/ 	.word	0x0002a830
        /*0688*/ 	.short	0x010a
        /*068a*/ 	.byte	0x3f
	.zero		1


	//   ....[24]....
        /*068c*/ 	.word	0x00001b20
        /*0690*/ 	.word	0x00000007
        /*0694*/ 	.word	0x0002a830
        /*0698*/ 	.short	0x010a
        /*069a*/ 	.byte	0x3f
	.zero		1


	//   ....[25]....
        /*069c*/ 	.word	0x000022a0
        /*06a0*/ 	.word	0x00000000
        /*06a4*/ 	.word	0x00000000
        /*06a8*/ 	.short	0x0101
        /*06aa*/ 	.byte	0x3f
	.zero		1


	//   ....[26]....
        /*06ac*/ 	.word	0x00004620
        /*06b0*/ 	.word	0x000000ff
        /*06b4*/ 	.word	0x0002a830
        /*06b8*/ 	.short	0x010a
        /*06ba*/ 	.byte	0x06
	.zero		1


	//   ....[27]....
        /*06bc*/ 	.word	0x00004660
        /*06c0*/ 	.word	0x000000ff
        /*06c4*/ 	.word	0x0002a830
        /*06c8*/ 	.short	0x010a
        /*06ca*/ 	.byte	0x06
	.zero		1


	//   ....[28]....
        /*06cc*/ 	.word	0x00004ee0
        /*06d0*/ 	.word	0x000000ff
        /*06d4*/ 	.word	0x0002a850
        /*06d8*/ 	.short	0x010a
        /*06da*/ 	.byte	0x0b
	.zero		1


	//   ....[29]....
        /*06dc*/ 	.word	0x00004f20
        /*06e0*/ 	.word	0x000000ff
        /*06e4*/ 	.word	0x0002a850
        /*06e8*/ 	.short	0x010a
        /*06ea*/ 	.byte	0x0b
	.zero		1


	//   ....[30]....
        /*06ec*/ 	.word	0x000052b0
        /*06f0*/ 	.word	0x00000000
        /*06f4*/ 	.word	0x00000000
        /*06f8*/ 	.short	0x0101
        /*06fa*/ 	.byte	0x3f
	.zero		1


	//   ....[31]....
        /*06fc*/ 	.word	0x00006cf0
        /*0700*/ 	.word	0x0000006f
        /*0704*/ 	.word	0x00000000
        /*0708*/ 	.short	0x0101
        /*070a*/ 	.byte	0x3f
	.zero		1


	//   ....[32]....
        /*070c*/ 	.word	0x00007600
        /*0710*/ 	.word	0x000000ff
        /*0714*/ 	.word	0x0002a830
        /*0718*/ 	.short	0x010a
        /*071a*/ 	.byte	0x05
	.zero		1


	//   ....[33]....
        /*071c*/ 	.word	0x00007640
        /*0720*/ 	.word	0x000000ff
        /*0724*/ 	.word	0x0002a830
        /*0728*/ 	.short	0x010a
        /*072a*/ 	.byte	0x05
	.zero		1


	//   ....[34]....
        /*072c*/ 	.word	0x00007ec0
        /*0730*/ 	.word	0x000000ff
        /*0734*/ 	.word	0x0002a850
        /*0738*/ 	.short	0x010a
        /*073a*/ 	.byte	0x0a
	.zero		1


	//   ....[35]....
        /*073c*/ 	.word	0x00007f00
        /*0740*/ 	.word	0x000000ff
        /*0744*/ 	.word	0x0002a850
        /*0748*/ 	.short	0x010a
        /*074a*/ 	.byte	0x0a
	.zero		1


	//   ....[36]....
        /*074c*/ 	.word	0x00008e60
        /*0750*/ 	.word	0x0000005a
        /*0754*/ 	.word	0x00000000
        /*0758*/ 	.short	0x0101
        /*075a*/ 	.byte	0x3f
	.zero		1


	//   ....[37]....
        /*075c*/ 	.word	0x00008ed0
        /*0760*/ 	.word	0x0000005a
        /*0764*/ 	.word	0x00000000
        /*0768*/ 	.short	0x0101
        /*076a*/ 	.byte	0x3f
	.zero		1


	//   ....[38]....
        /*076c*/ 	.word	0x000092a0
        /*0770*/ 	.word	0x000000ff
        /*0774*/ 	.word	0x0002a830
        /*0778*/ 	.short	0x010a
        /*077a*/ 	.byte	0x05
	.zero		1


	//   ....[39]....
        /*077c*/ 	.word	0x000092e0
        /*0780*/ 	.word	0x000000ff
        /*0784*/ 	.word	0x0002a830
        /*0788*/ 	.short	0x010a
        /*078a*/ 	.byte	0x05
	.zero		1


	//   ....[40]....
        /*078c*/ 	.word	0x00009b60
        /*0790*/ 	.word	0x000000ff
        /*0794*/ 	.word	0x0002a850
        /*0798*/ 	.short	0x010a
        /*079a*/ 	.byte	0x0e
	.zero		1


	//   ....[41]....
        /*079c*/ 	.word	0x00009ba0
        /*07a0*/ 	.word	0x000000ff
        /*07a4*/ 	.word	0x0002a850
        /*07a8*/ 	.short	0x010a
        /*07aa*/ 	.byte	0x0e
	.zero		1


	//   ....[42]....
        /*07ac*/ 	.word	0x00009f30
        /*07b0*/ 	.word	0x00000000
        /*07b4*/ 	.word	0x00000000
        /*07b8*/ 	.short	0x0101
        /*07ba*/ 	.byte	0x3f
	.zero		1


	//   ....[43]....
        /*07bc*/ 	.word	0x0000b960
        /*07c0*/ 	.word	0x0000006f
        /*07c4*/ 	.word	0x00000000
        /*07c8*/ 	.short	0x0101
        /*07ca*/ 	.byte	0x3f
	.zero		1


	//   ....[44]....
        /*07cc*/ 	.word	0x0000c3c0
        /*07d0*/ 	.word	0x000000ff
        /*07d4*/ 	.word	0x0002a850
        /*07d8*/ 	.short	0x010a
        /*07da*/ 	.byte	0x05
	.zero		1


	//   ....[45]....
        /*07dc*/ 	.word	0x0000c400
        /*07e0*/ 	.word	0x000000ff
        /*07e4*/ 	.word	0x0002a850
        /*07e8*/ 	.short	0x010a
        /*07ea*/ 	.byte	0x05
	.zero		1


	//   ....[46]....
        /*07ec*/ 	.word	0x0000c8a0
        /*07f0*/ 	.word	0x00000002
        /*07f4*/ 	.word	0x00000000
        /*07f8*/ 	.short	0x0101
        /*07fa*/ 	.byte	0x3f
	.zero		1


	//   ....[47]....
        /*07fc*/ 	.word	0x0000dc00
        /*0800*/ 	.word	0x00000010
        /*0804*/ 	.word	0x00000000
        /*0808*/ 	.short	0x0101
        /*080a*/ 	.byte	0x3f
	.zero		1


	//   ....[48]....
        /*080c*/ 	.word	0x0000fd50
        /*0810*/ 	.word	0x00000000
        /*0814*/ 	.word	0x0002a840
        /*0818*/ 	.short	0x010a
        /*081a*/ 	.byte	0x3f
	.zero		1


	//   ....[49]....
        /*081c*/ 	.word	0x00010c30
        /*0820*/ 	.word	0x00000011
        /*0824*/ 	.word	0x0002a800
        /*0828*/ 	.short	0x0107
        /*082a*/ 	.byte	0x3f
	.zero		1


	//   ....[50]....
        /*082c*/ 	.word	0x00010d40
        /*0830*/ 	.word	0x00000011
        /*0834*/ 	.word	0x0002a800
        /*0838*/ 	.short	0x0101
        /*083a*/ 	.byte	0x3f
	.zero		1


	//   ....[51]....
        /*083c*/ 	.word	0x00010d60
        /*0840*/ 	.word	0x00000011
        /*0844*/ 	.word	0x0002a820
        /*0848*/ 	.short	0x010a
        /*084a*/ 	.byte	0x3f
	.zero		1


	//   ....[52]....
        /*084c*/ 	.word	0x000110a0
        /*0850*/ 	.word	0x00000003
        /*0854*/ 	.word	0x0002a840
        /*0858*/ 	.short	0x010a
        /*085a*/ 	.byte	0x3f
	.zero		1


	//   ....[53]....
        /*085c*/ 	.word	0x00011520
        /*0860*/ 	.word	0x00000003
        /*0864*/ 	.word	0x00000060
        /*0868*/ 	.short	0x010a
        /*086a*/ 	.byte	0x3f
	.zero		1


	//   ....[54]....
        /*086c*/ 	.word	0x00011b90
        /*0870*/ 	.word	0x00000003
        /*0874*/ 	.word	0x0002a840
        /*0878*/ 	.short	0x010a
        /*087a*/ 	.byte	0x3f
	.zero		1


	//   ....[55]....
        /*087c*/ 	.word	0x00012010
        /*0880*/ 	.word	0x00000002
        /*0884*/ 	.word	0x00000060
        /*0888*/ 	.short	0x010a
        /*088a*/ 	.byte	0x3f
	.zero		1


	//   ....[56]....
        /*088c*/ 	.word	0x000125c0
        /*0890*/ 	.word	0x00000002
        /*0894*/ 	.word	0x0002a840
        /*0898*/ 	.short	0x010a
        /*089a*/ 	.byte	0x3f
	.zero		1


	//   ....[57]....
        /*089c*/ 	.word	0x00012a40
        /*08a0*/ 	.word	0x00000002
        /*08a4*/ 	.word	0x00000060
        /*08a8*/ 	.short	0x010a
        /*08aa*/ 	.byte	0x3f
	.zero		1


	//   ....[58]....
        /*08ac*/ 	.word	0x00012fa0
        /*08b0*/ 	.word	0x00000002
        /*08b4*/ 	.word	0x0002a860
        /*08b8*/ 	.short	0x010a
        /*08ba*/ 	.byte	0x3f
	.zero		1


	//   ....[59]....
        /*08bc*/ 	.word	0x000135a0
        /*08c0*/ 	.word	0x00000000
        /*08c4*/ 	.word	0x0002a820
        /*08c8*/ 	.short	0x010a
        /*08ca*/ 	.byte	0x3f
	.zero		1


	//   ....[60]....
        /*08cc*/ 	.word	0x00013790
        /*08d0*/ 	.word	0x00000006
        /*08d4*/ 	.word	0x00000000
        /*08d8*/ 	.short	0x010a
        /*08da*/ 	.byte	0x3f
	.zero		1


	//   ....[61]....
        /*08dc*/ 	.word	0x000137e0
        /*08e0*/ 	.word	0x00000003
        /*08e4*/ 	.word	0x00000000
        /*08e8*/ 	.short	0x010a
        /*08ea*/ 	.byte	0x3f
	.zero		1


	//   ....[62]....
        /*08ec*/ 	.word	0x00013840
        /*08f0*/ 	.word	0x00000012
        /*08f4*/ 	.word	0x00000000
        /*08f8*/ 	.short	0x010a
        /*08fa*/ 	.byte	0x3f
	.zero		1


	//   ....[63]....
        /*08fc*/ 	.word	0x00013870
        /*0900*/ 	.word	0x00000003
        /*0904*/ 	.word	0x00000000
        /*0908*/ 	.short	0x010a
        /*090a*/ 	.byte	0x3f
	.zero		1


	//   ....[64]....
        /*090c*/ 	.word	0x000138e0
        /*0910*/ 	.word	0x00000003
        /*0914*/ 	.word	0x0002a800
        /*0918*/ 	.short	0x010a
        /*091a*/ 	.byte	0x3f
	.zero		1


	//   ....[65]....
        /*091c*/ 	.word	0x00013930
        /*0920*/ 	.word	0x00000007
        /*0924*/ 	.word	0x0002a830
        /*0928*/ 	.short	0x010a
        /*092a*/ 	.byte	0x3f
	.zero		1


	//   ....[66]....
        /*092c*/ 	.word	0x00013990
        /*0930*/ 	.word	0x0000000c
        /*0934*/ 	.word	0x0002a830
        /*0938*/ 	.short	0x010a
        /*093a*/ 	.byte	0x3f
	.zero		1


	//   ....[67]....
        /*093c*/ 	.word	0x000139f0
        /*0940*/ 	.word	0x00000009
        /*0944*/ 	.word	0x0002a850
        /*0948*/ 	.short	0x010a
        /*094a*/ 	.byte	0x3f
	.zero		1


	//   ....[68]....
        /*094c*/ 	.word	0x00013a50
        /*0950*/ 	.word	0x00000008
        /*0954*/ 	.word	0x0002a830
        /*0958*/ 	.short	0x010a
        /*095a*/ 	.byte	0x3f
	.zero		1


	//   ....[69]....
        /*095c*/ 	.word	0x00013ab0
        /*0960*/ 	.word	0x00000003
        /*0964*/ 	.word	0x0002a850
        /*0968*/ 	.short	0x010a
        /*096a*/ 	.byte	0x3f
	.zero		1


	//   ....[70]....
        /*096c*/ 	.word	0x00013b10
        /*0970*/ 	.word	0x00000008
        /*0974*/ 	.word	0x0002a830
        /*0978*/ 	.short	0x010a
        /*097a*/ 	.byte	0x3f
	.zero		1


	//   ....[71]....
        /*097c*/ 	.word	0x00013b70
        /*0980*/ 	.word	0x00000003
        /*0984*/ 	.word	0x0002a850
        /*0988*/ 	.short	0x010a
        /*098a*/ 	.byte	0x3f
	.zero		1


	//   ....[72]....
        /*098c*/ 	.word	0x00013bd0
        /*0990*/ 	.word	0x00000005
        /*0994*/ 	.word	0x0002a850
        /*0998*/ 	.short	0x010a
        /*099a*/ 	.byte	0x3f
	.zero		1


	//   ....[73]....
        /*099c*/ 	.word	0x00013d20
        /*09a0*/ 	.word	0x00000000
        /*09a4*/ 	.word	0x0002a840
        /*09a8*/ 	.short	0x010a
        /*09aa*/ 	.byte	0x3f
	.zero		1


	//   ....[74]....
        /*09ac*/ 	.word	0x00014980
        /*09b0*/ 	.word	0x00000011
        /*09b4*/ 	.word	0x0002a820
        /*09b8*/ 	.short	0x010a
        /*09ba*/ 	.byte	0x3f
	.zero		1


	//   ....[75]....
        /*09bc*/ 	.word	0x000149d0
        /*09c0*/ 	.word	0x00000003
        /*09c4*/ 	.word	0x0002a840
        /*09c8*/ 	.short	0x010a
        /*09ca*/ 	.byte	0x3f
	.zero		1


	//   ....[76]....
        /*09cc*/ 	.word	0x00014a20
        /*09d0*/ 	.word	0x00000003
        /*09d4*/ 	.word	0x00000060
        /*09d8*/ 	.short	0x010a
        /*09da*/ 	.byte	0x3f
	.zero		1


	//   ....[77]....
        /*09dc*/ 	.word	0x00014a70
        /*09e0*/ 	.word	0x00000003
        /*09e4*/ 	.word	0x0002a840
        /*09e8*/ 	.short	0x010a
        /*09ea*/ 	.byte	0x3f
	.zero		1


	//   ....[78]....
        /*09ec*/ 	.word	0x00014ac0
        /*09f0*/ 	.word	0x00000002
        /*09f4*/ 	.word	0x00000060
        /*09f8*/ 	.short	0x010a
        /*09fa*/ 	.byte	0x3f
	.zero		1


	//   ....[79]....
        /*09fc*/ 	.word	0x00014b10
        /*0a00*/ 	.word	0x00000002
        /*0a04*/ 	.word	0x0002a840
        /*0a08*/ 	.short	0x010a
        /*0a0a*/ 	.byte	0x3f
	.zero		1


	//   ....[80]....
        /*0a0c*/ 	.word	0x00014b60
        /*0a10*/ 	.word	0x00000002
        /*0a14*/ 	.word	0x00000060
        /*0a18*/ 	.short	0x010a
        /*0a1a*/ 	.byte	0x3f
	.zero		1


	//   ....[81]....
        /*0a1c*/ 	.word	0x00014bb0
        /*0a20*/ 	.word	0x00000002
        /*0a24*/ 	.word	0x0002a860
        /*0a28*/ 	.short	0x010a
        /*0a2a*/ 	.byte	0x3f
	.zero		1


	//   ....[82]....
        /*0a2c*/ 	.word	0x00014ca0
        /*0a30*/ 	.word	0x00000000
        /*0a34*/ 	.word	0x0002a820
        /*0a38*/ 	.short	0x010a
        /*0a3a*/ 	.byte	0x3f
	.zero		1


	//   ....[83]....
        /*0a3c*/ 	.word	0x00014e40
        /*0a40*/ 	.word	0x00000006
        /*0a44*/ 	.word	0x00000000
        /*0a48*/ 	.short	0x010a
        /*0a4a*/ 	.byte	0x3f
	.zero		1


	//   ....[84]....
        /*0a4c*/ 	.word	0x00014e90
        /*0a50*/ 	.word	0x00000003
        /*0a54*/ 	.word	0x00000000
        /*0a58*/ 	.short	0x010a
        /*0a5a*/ 	.byte	0x3f
	.zero		1


	//   ....[85]....
        /*0a5c*/ 	.word	0x00014ee0
        /*0a60*/ 	.word	0x00000012
        /*0a64*/ 	.word	0x00000000
        /*0a68*/ 	.short	0x010a
        /*0a6a*/ 	.byte	0x3f
	.zero		1


	//----- nvinfo : EIATTR_NUM_MBARRIERS
	.align		4
.L_217:
        /*0a6c*/ 	.byte	0x03, 0x38
        /*0a6e*/ 	.short	0x0016


	//----- nvinfo : EIATTR_EXIT_INSTR_OFFSETS
	.align		4
        /*0a70*/ 	.byte	0x04, 0x1c
        /*0a72*/ 	.short	(.L_219 - .L_218)


	//   ....[0]....
.L_218:
        /*0a74*/ 	.word	0x00000a10


	//   ....[1]....
        /*0a78*/ 	.word	0x0000e980


	//   ....[2]....
        /*0a7c*/ 	.word	0x000138c0


	//----- nvinfo : EIATTR_MAX_THREADS
	.align		4
.L_219:
        /*0a80*/ 	.byte	0x04, 0x05
        /*0a82*/ 	.short	(.L_221 - .L_220)
.L_220:
        /*0a84*/ 	.word	0x00000180
        /*0a88*/ 	.word	0x00000001
        /*0a8c*/ 	.word	0x00000001


	//----- nvinfo : EIATTR_CRS_STACK_SIZE
	.align		4
.L_221:
        /*0a90*/ 	.byte	0x04, 0x1e
        /*0a92*/ 	.short	(.L_223 - .L_222)
.L_222:
        /*0a94*/ 	.word	0x00000000


	//----- nvinfo : EIATTR_CBANK_PARAM_SIZE
	.align		4
.L_223:
        /*0a98*/ 	.byte	0x03, 0x19
        /*0a9a*/ 	.short	0x0af0


	//----- nvinfo : EIATTR_PARAM_CBANK
	.align		4
        /*0a9c*/ 	.byte	0x04, 0x0a
        /*0a9e*/ 	.short	(.L_225 - .L_224)
	.align		4
.L_224:
        /*0aa0*/ 	.word	index@(.nv.constant0._ZN7cutlass13device_kernelIN5flash11enable_sm90INS1_16FlashAttnFwdSm90INS1_25CollectiveMainloopFwdSm90ILi2EN4cute5tupleIJNS5_1CILi1EEES8_S8_EEENS6_IJNS7_ILi128EEENS7_ILi96EEENS7_ILi192EEEEEELi128ENS_10bfloat16_tEfNS_4arch4Sm90ELb0ELb1ELb0ELb0ELb0ELb0ELb0ELb1ELb1ELb1ELb0ELb0EEENS1_21CollectiveEpilogueFwdINS6_IJSA_SA_SB_EEES9_SE_SG_Li256ELb0ELb1ELb0ELb0EEENS1_30DynamicPersistentTileSchedulerILi256ELi128ELb0ELb1ELb1EEEEEEEEEvNT_6ParamsE)
        /*0aa4*/ 	.short	0x0210
        /*0aa6*/ 	.short	0x0af0


	//----- nvinfo : EIATTR_SW_WAR
	.align		4
.L_225:
        /*0aa8*/ 	.byte	0x04, 0x36
        /*0aaa*/ 	.short	(.L_227 - .L_226)
.L_226:
        /*0aac*/ 	.word	0x00000008
.L_227:


//--------------------- .nv.info._ZN7cutlass13device_kernelIN5flash11enable_sm90INS1_16FlashAttnFwdSm90INS1_25CollectiveMainloopFwdSm90ILi2EN4cute5tupleIJNS5_1CILi1EEES8_S8_EEENS6_IJNS7_ILi128EEENS7_ILi96EEENS7_ILi192EEEEEELi128ENS_10bfloat16_tEfNS_4arch4Sm90ELb0ELb1ELb0ELb1ELb0ELb0ELb0ELb1ELb1ELb1ELb0ELb0EEENS1_21CollectiveEpilogueFwdINS6_IJSA_SA_SB_EEES9_SE_SG_Li256ELb1ELb1ELb0ELb0EEENS1_36VarlenDynamicPersistentTileSchedulerILi128ELi96ELi256ELi128ELb0ELb1ELb1ELb1ELb0ELb1EEEEEEEEEvNT_6ParamsE --------------------------
	.section	.nv.info._ZN7cutlass13device_kernelIN5flash11enable_sm90INS1_16FlashAttnFwdSm90INS1_25CollectiveMainloopFwdSm90ILi2EN4cute5tupleIJNS5_1CILi1EEES8_S8_EEENS6_IJNS7_ILi128EEENS7_ILi96EEENS7_ILi192EEEEEELi128ENS_10bfloat16_tEfNS_4arch4Sm90ELb0ELb1ELb0ELb1ELb0ELb0ELb0ELb1ELb1ELb1ELb0ELb0EEENS1_21CollectiveEpilogueFwdINS6_IJSA_SA_SB_EEES9_SE_SG_Li256ELb1ELb1ELb0ELb0EEENS1_36VarlenDynamicPersistentTileSchedulerILi128ELi96ELi256ELi128ELb0ELb1ELb1ELb1ELb0ELb1EEEEEEEEEvNT_6ParamsE,"",@"SHT_CUDA_INFO"
	.sectionflags	@""
	.align	4


	//----- nvinfo : EIATTR_CUDA_API_VERSION
	.align		4
        /*0000*/ 	.byte	0x04, 0x37
        /*0002*/ 	.short	(.L_229 - .L_228)
.L_228:
        /*0004*/ 	.word	0x00000082


	//----- nvinfo : EIATTR_KPARAM_INFO
	.align		4
.L_229:
        /*0008*/ 	.byte	0x04, 0x17
        /*000a*/ 	.short	(.L_231 - .L_230)
.L_230:
        /*000c*/ 	.word	0x00000000
        /*0010*/ 	.short	0x0000
        /*0012*/ 	.short	0x0070
        /*0014*/ 	.byte	0x00, 0xf0, 0x01, 0x2a


	//----- nvinfo : EIATTR_SPARSE_MMA_MASK
	.align		4
.L_231:
        /*0018*/ 	.byte	0x03, 0x50
        /*001a*/ 	.short	0x0000


	//----- nvinfo : EIATTR_MAXREG_COUNT
	.align		4
        /*001c*/ 	.byte	0x03, 0x1b
        /*001e*/ 	.short	0x00a8


	//----- nvinfo : EIATTR_NUM_BARRIERS
	.align		4
        /*0020*/ 	.byte	0x02, 0x4c
        /*0022*/ 	.byte	0x09
	.zero		1


	//----- nvinfo : EIATTR_EXTERNS
	.align		4
        /*0024*/ 	.byte	0x04, 0x0f
        /*0026*/ 	.short	(.L_233 - .L_232)


	//   ....[0]....
	.align		4
.L_232:
        /*0028*/ 	.word	index@(__assertfail)


	//----- nvinfo : EIATTR_ANNOTATIONS
	.align		4
.L_233:
        /*002c*/ 	.byte	0x04, 0x55
        /*002e*/ 	.short	(.L_235 - .L_234)


	//   ....[0]....
.L_234:
        /* <DEDUP_REMOVED lines=63> */


	//----- nvinfo : EIATTR_MERCURY_ISA_VERSION
	.align		4
.L_235:
        /*0410*/ 	.byte	0x03, 0x5f
        /*0412*/ 	.short	0x0101


	//----- nvinfo : EIATTR_UNUSED_LOAD_BYTE_OFFSET
	.align		4
        /*0414*/ 	.byte	0x04, 0x44
        /*0416*/ 	.short	(.L_237 - .L_236)


	//   ....[0]....
.L_236:
        /*0418*/ 	.word	0x00000a20
        /*041c*/ 	.word	0x0000fff0


	//   ....[1]....
        /*0420*/ 	.word	0x0000cd00
        /*0424*/ 	.word	0x0000fff0


	//----- nvinfo : EIATTR_INT_WARP_WIDE_INSTR_OFFSETS
	.align		4
.L_237:
        /*0428*/ 	.byte	0x04, 0x31
        /*042a*/ 	.short	(.L_239 - .L_238)


	//   ....[0]....
.L_238:
        /*042c*/ 	.word	0x00000130


	//   ....[1]....
        /*0430*/ 	.word	0x00000170


	//   ....[2]....
        /*0434*/ 	.word	0x000001e0


	//   ....[3]....
        /*0438*/ 	.word	0x000102a0


	//   ....[4]....
        /*043c*/ 	.word	0x00010330


	//   ....[5]....
        /*0440*/ 	.word	0x00013ef0


	//   ....[6]....
        /*0444*/ 	.word	0x00013f50


	//----- nvinfo : EIATTR_COOP_GROUP_MASK_REGIDS
	.align		4
.L_239:
        /*0448*/ 	.byte	0x04, 0x29
        /*044a*/ 	.short	(.L_241 - .L_240)


	//   ....[0]....
.L_240:
        /*044c*/ 	.word	0xffffffff


	//   ....[1]....
        /*0450*/ 	.word	0xffffffff


	//   ....[2]....
        /*0454*/ 	.word	0xffffffff


	//   ....[3]....
        /*0458*/ 	.word	0xffffffff


	//   ....[4]....
        /*045c*/ 	.word	0xffffffff


	//   ....[5]....
        /*0460*/ 	.word	0xffffffff


	//   ....[6]....
        /*0464*/ 	.word	0xffffffff


	//   ....[7]....
        /*0468*/ 	.word	0xffffffff


	//   ....[8]....
        /*046c*/ 	.word	0xffffffff


	//   ....[9]....
        /*0470*/ 	.word	0xffffffff


	//   ....[10]....
        /*0474*/ 	.word	0xffffffff


	//   ....[11]....
        /*0478*/ 	.word	0xffffffff


	//   ....[12]....
        /*047c*/ 	.word	0xffffffff


	//   ....[13]....
        /*0480*/ 	.word	0xffffffff


	//   ....[14]....
        /*0484*/ 	.word	0xffffffff


	//   ....[15]....
        /*0488*/ 	.word	0xffffffff


	//   ....[16]....
        /*048c*/ 	.word	0xffffffff


	//   ....[17]....
        /*0490*/ 	.word	0xffffffff


	//   ....[18]....
        /*0494*/ 	.word	0xffffffff


	//   ....[19]....
        /*0498*/ 	.word	0xffffffff


	//   ....[20]....
        /*049c*/ 	.word	0xffffffff


	//   ....[21]....
        /*04a0*/ 	.word	0xffffffff


	//   ....[22]....
        /*04a4*/ 	.word	0xffffffff


	//   ....[23]....
        /*04a8*/ 	.word	0xffffffff


	//   ....[24]....
        /*04ac*/ 	.word	0xffffffff


	//   ....[25]....
        /*04b0*/ 	.word	0xffffffff


	//   ....[26]....
        /*04b4*/ 	.word	0xffffffff


	//   ....[27]....
        /*04b8*/ 	.word	0xffffffff


	//   ....[28]....
        /*04bc*/ 	.word	0xffffffff


	//   ....[29]....
        /*04c0*/ 	.word	0xffffffff


	//   ....[30]....
        /*04c4*/ 	.word	0xffffffff


	//   ....[31]....
        /*04c8*/ 	.word	0xffffffff


	//   ....[32]....
        /*04cc*/ 	.word	0xffffffff


	//   ....[33]....
        /*04d0*/ 	.word	0xffffffff


	//   ....[34]....
        /*04d4*/ 	.word	0xffffffff


	//   ....[35]....
        /*04d8*/ 	.word	0xffffffff


	//   ....[36]....
        /*04dc*/ 	.word	0xffffffff


	//   ....[37]....
        /*04e0*/ 	.word	0xffffffff


	//   ....[38]....
        /*04e4*/ 	.word	0xffffffff


	//   ....[39]....
        /*04e8*/ 	.word	0xffffffff


	//   ....[40]....
        /*04ec*/ 	.word	0xffffffff


	//   ....[41]....
        /*04f0*/ 	.word	0xffffffff


	//   ....[42]....
        /*04f4*/ 	.word	0xffffffff


	//   ....[43]....
        /*04f8*/ 	.word	0xffffffff


	//   ....[44]....
        /*04fc*/ 	.word	0xffffffff


	//   ....[45]....
        /*0500*/ 	.word	0xffffffff


	//   ....[46]....
        /*0504*/ 	.word	0xffffffff


	//   ....[47]....
        /*0508*/ 	.word	0xffffffff


	//   ....[48]....
        /*050c*/ 	.word	0xffffffff


	//   ....[49]....
        /*0510*/ 	.word	0xffffffff


	//   ....[50]....
        /*0514*/ 	.word	0xffffffff


	//   ....[51]....
        /*0518*/ 	.word	0xffffffff


	//   ....[52]....
        /*051c*/ 	.word	0xffffffff


	//   ....[53]....
        /*0520*/ 	.word	0xffffffff


	//   ....[54]....
        /*0524*/ 	.word	0xffffffff


	//   ....[55]....
        /*0528*/ 	.word	0xffffffff


	//   ....[56]....
        /*052c*/ 	.word	0xffffffff


	//   ....[57]....
        /*0530*/ 	.word	0xffffffff


	//   ....[58]....
        /*0534*/ 	.word	0xffffffff


	//   ....[59]....
        /*0538*/ 	.word	0xffffffff


	//   ....[60]....
        /*053c*/ 	.word	0xffffffff


	//   ....[61]....
        /*0540*/ 	.word	0xffffffff


	//   ....[62]....
        /*0544*/ 	.word	0xffffffff


	//   ....[63]....
        /*0548*/ 	.word	0xffffffff


	//   ....[64]....
        /*054c*/ 	.word	0xffffffff


	//   ....[65]....
        /*0550*/ 	.word	0xffffffff


	//   ....[66]....
        /*0554*/ 	.word	0xffffffff


	//   ....[67]....
        /*0558*/ 	.word	0xffffffff


	//   ....[68]....
        /*055c*/ 	.word	0xffffffff


	//   ....[69]....
        /*0560*/ 	.word	0xffffffff


	//   ....[70]....
        /*0564*/ 	.word	0xffffffff


	//   ....[71]....
        /*0568*/ 	.word	0xffffffff


	//   ....[72]....
        /*056c*/ 	.word	0xffffffff


	//   ....[73]....
        /*0570*/ 	.word	0xffffffff


	//   ....[74]....
        /*0574*/ 	.word	0xffffffff


	//   ....[75]....
        /*0578*/ 	.word	0xffffffff


	//   ....[76]....
        /*057c*/ 	.word	0xffffffff


	//   ....[77]....
        /*0580*/ 	.word	0xffffffff


	//   ....[78]....
        /*0584*/ 	.word	0xffffffff


	//   ....[79]....
        /*0588*/ 	.word	0xffffffff


	//   ....[80]....
        /*058c*/ 	.word	0xffffffff


	//   ....[81]....
        /*0590*/ 	.word	0xffffffff


	//   ....[82]....
        /*0594*/ 	.word	0xffffffff


	//   ....[83]....
        /*0598*/ 	.word	0xffffffff


	//   ....[84]....
        /*059c*/ 	.word	0xffffffff


	//   ....[85]....
        /*05a0*/ 	.word	0xffffffff


	//   ....[86]....
        /*05a4*/ 	.word	0xffffffff


	//   ....[87]....
        /*05a8*/ 	.word	0xffffffff


	//   ....[88]....
        /*05ac*/ 	.word	0xffffffff


	//   ....[89]....
        /*05b0*/ 	.word	0xffffffff


	//   ....[90]....
        /*05b4*/ 	.word	0xffffffff


	//   ....[91]....
        /*05b8*/ 	.word	0xffffffff


	//   ....[92]....
        /*05bc*/ 	.word	0xffffffff


	//   ....[93]....
        /*05c0*/ 	.word	0xffffffff


	//   ....[94]....
        /*05c4*/ 	.word	0xffffffff


	//   ....[95]....
        /*05c8*/ 	.word	0xffffffff


	//   ....[96]....
        /*05cc*/ 	.word	0xffffffff


	//   ....[97]....
        /*05d0*/ 	.word	0xffffffff


	//   ....[98]....
        /*05d4*/ 	.word	0xffffffff


	//   ....[99]....
        /*05d8*/ 	.word	0xffffffff


	//   ....[100]....
        /*05dc*/ 	.word	0xffffffff


	//   ....[101]....
        /*05e0*/ 	.word	0xffffffff


	//   ....[102]....
        /*05e4*/ 	.word	0xffffffff


	//   ....[103]....
        /*05e8*/ 	.word	0xffffffff


	//   ....[104]....
        /*05ec*/ 	.word	0xffffffff


	//   ....[105]....
        /*05f0*/ 	.word	0x0500000f


	//   ....[106]....
        /*05f4*/ 	.word	0x0500000f


	//   ....[107]....
        /*05f8*/ 	.word	0x0500000f


	//   ....[108]....
        /*05fc*/ 	.word	0x0500000f


	//   ....[109]....
        /*0600*/ 	.word	0x0500000f


	//   ....[110]....
        /*0604*/ 	.word	0x0500000f


	//   ....[111]....
        /*0608*/ 	.word	0x0500000f


	//   ....[112]....
        /*060c*/ 	.word	0x0500000f


	//   ....[113]....
        /*0610*/ 	.word	0x0500000f


	//   ....[114]....
        /*0614*/ 	.word	0x0500000f


	//   ....[115]....
        /*0618*/ 	.word	0x0500000f


	//   ....[116]....
        /*061c*/ 	.word	0x0500000f


	//   ....[117]....
        /*0620*/ 	.word	0x0500000f


	//   ....[118]....
        /*0624*/ 	.word	0x0500000f


	//   ....[119]....
        /*0628*/ 	.word	0x0500000f


	//   ....[120]....
        /*062c*/ 	.word	0x0500000f


	//   ....[121]....
        /*0630*/ 	.word	0x0500000f


	//   ....[122]....
        /*0634*/ 	.word	0x0500000f


	//   ....[123]....
        /*0638*/ 	.word	0x0500000f


	//   ....[124]....
        /*063c*/ 	.word	0x0500000f


	//   ....[125]....
        /*0640*/ 	.word	0x0500000f


	//   ....[126]....
        /*0644*/ 	.word	0x0500000f


	//   ....[127]....
        /*0648*/ 	.word	0x0500000f


	//   ....[128]....
        /*064c*/ 	.word	0x0500000f


	//   ....[129]....
        /*0650*/ 	.word	0x0500000f


	//   ....[130]....
        /*0654*/ 	.word	0x0500000f


	//   ....[131]....
        /*0658*/ 	.word	0x0500000f


	//   ....[132]....
        /*065c*/ 	.word	0x0500000f


	//   ....[133]....
        /*0660*/ 	.word	0x0500000f


	//   ....[134]....
        /*0664*/ 	.word	0x0500000f


	//   ....[135]....
        /*0668*/ 	.word	0x0500000f


	//   ....[136]....
        /*066c*/ 	.word	0x0500000f


	//   ....[137]....
        /*0670*/ 	.word	0x0500000f


	//   ....[138]....
        /*0674*/ 	.word	0x0500000f


	//   ....[139]....
        /*0678*/ 	.word	0x0500000f


	//----- nvinfo : EIATTR_COOP_GROUP_INSTR_OFFSETS
	.align		4
.L_241:
        /*067c*/ 	.byte	0x04, 0x28
        /*067e*/ 	.short	(.L_243 - .L_242)


	//   ....[0]....
.L_242:
        /*0680*/ 	.word	0x00000060


	//   ....[1]....
        /*0684*/ 	.word	0x00000140


	//   ....[2]....
        /*0688*/ 	.word	0x00000190


	//   ....[3]....
        /*068c*/ 	.word	0x000003c0


	//   ....[4]....
        /*0690*/ 	.word	0x00000520


	//   ....[5]....
        /*0694*/ 	.word	0x00000640


	//   ....[6]....
        /*0698*/ 	.word	0x000007a0


	//   ....[7]....
        /*069c*/ 	.word	0x00001810


	//   ....[8]....
        /*06a0*/ 	.word	0x00002000


	//   ....[9]....
        /*06a4*/ 	.word	0x00002ba0


	//   ....[10]....
        /*06a8*/ 	.word	0x000032b0


	//   ....[11]....
        /*06ac*/ 	.word	0x00003370


	//   ....[12]....
        /*06b0*/ 	.word	0x00003790


	//   ....[13]....
        /*06b4*/ 	.word	0x00003870


	//   ....[14]....
        /*06b8*/ 	.word	0x000052b0


	//   ....[15]....
        /*06bc*/ 	.word	0x00005490


	//   ....[16]....
        /*06c0*/ 	.word	0x000061e0


	//   ....[17]....
        /*06c4*/ 	.word	0x000062f0


	//   ....[18]....
        /*06c8*/ 	.word	0x000068d0


	//   ....[19]....
        /*06cc*/ 	.word	0x00006940


	//   ....[20]....
        /*06d0*/ 	.word	0x000081b0


	//   ....[21]....
        /*06d4*/ 	.word	0x000081d0


	//   ....[22]....
        /*06d8*/ 	.word	0x000087f0


	//   ....[23]....
        /*06dc*/ 	.word	0x00008860


	//   ....[24]....
        /*06e0*/ 	.word	0x00009d40


	//   ....[25]....
        /*06e4*/ 	.word	0x0000a140


	//   ....[26]....
        /*06e8*/ 	.word	0x0000b0e0


	//   ....[27]....
        /*06ec*/ 	.word	0x0000b190


	//   ....[28]....
        /*06f0*/ 	.word	0x0000b510


	//   ....[29]....
        /*06f4*/ 	.word	0x0000b5c0


	//   ....[30]....
        /*06f8*/ 	.word	0x0000c450


	//   ....[31]....
        /*06fc*/ 	.word	0x0000c480


	//   ....[32]....
        /*0700*/ 	.word	0x0000c580


	//   ....[33]....
        /*0704*/ 	.word	0x0000c590


	//   ....[34]....
        /*0708*/ 	.word	0x0000d770


	//   ....[35]....
        /*070c*/ 	.word	0x0000d7b0


	//   ....[36]....
        /*0710*/ 	.word	0x0000d7f0


	//   ....[37]....
        /*0714*/ 	.word	0x0000d820


	//   ....[38]....
        /*0718*/ 	.word	0x0000dd80


	//   ....[39]....
        /*071c*/ 	.word	0x0000ddc0


	//   ....[40]....
        /*0720*/ 	.word	0x0000de80


	//   ....[41]....
        /*0724*/ 	.word	0x0000dea0


	//   ....[42]....
        /*0728*/ 	.word	0x0000df60


	//   ....[43]....
        /*072c*/ 	.word	0x0000df80


	//   ....[44]....
        /*0730*/ 	.word	0x0000e050


	//   ....[45]....
        /*0734*/ 	.word	0x0000e070


	//   ....[46]....
        /*0738*/ 	.word	0x0000e880


	//   ....[47]....
        /*073c*/ 	.word	0x0000e8a0


	//   ....[48]....
        /*0740*/ 	.word	0x0000e960


	//   ....[49]....
        /*0744*/ 	.word	0x0000e980


	//   ....[50]....
        /*0748*/ 	.word	0x0000ea40


	//   ....[51]....
        /*074c*/ 	.word	0x0000ea60


	//   ....[52]....
        /*0750*/ 	.word	0x0000eb30


	//   ....[53]....
        /*0754*/ 	.word	0x0000eb50


	//   ....[54]....
        /*0758*/ 	.word	0x0000eca0


	//   ....[55]....
        /*075c*/ 	.word	0x0000ee80


	//   ....[56]....
        /*0760*/ 	.word	0x0000eeb0


	//   ....[57]....
        /*0764*/ 	.word	0x0000eee0


	//   ....[58]....
        /*0768*/ 	.word	0x0000ef10


	//   ....[59]....
        /*076c*/ 	.word	0x0000ef40


	//   ....[60]....
        /*0770*/ 	.word	0x0000ef70


	//   ....[61]....
        /*0774*/ 	.word	0x0000f0e0


	//   ....[62]....
        /*0778*/ 	.word	0x0000f110


	//   ....[63]....
        /*077c*/ 	.word	0x0000f140


	//   ....[64]....
        /*0780*/ 	.word	0x0000f170


	//   ....[65]....
        /*0784*/ 	.word	0x0000f1a0


	//   ....[66]....
        /*0788*/ 	.word	0x0000f1d0


	//   ....[67]....
        /*078c*/ 	.word	0x0000f270


	//   ....[68]....
        /*0790*/ 	.word	0x0000f2d0


	//   ....[69]....
        /*0794*/ 	.word	0x0000f360


	//   ....[70]....
        /*0798*/ 	.word	0x00010860


	//   ....[71]....
        /*079c*/ 	.word	0x000114a0


	//   ....[72]....
        /*07a0*/ 	.word	0x000114e0


	//   ....[73]....
        /*07a4*/ 	.word	0x00011500


	//   ....[74]....
        /*07a8*/ 	.word	0x00011540


	//   ....[75]....
        /*07ac*/ 	.word	0x00011670


	//   ....[76]....
        /*07b0*/ 	.word	0x00011680


	//   ....[77]....
        /*07b4*/ 	.word	0x00011720


	//   ....[78]....
        /*07b8*/ 	.word	0x00011730


	//   ....[79]....
        /*07bc*/ 	.word	0x000117d0


	//   ....[80]....
        /*07c0*/ 	.word	0x000117e0


	//   ....[81]....
        /*07c4*/ 	.word	0x00011880


	//   ....[82]....
        /*07c8*/ 	.word	0x00011890


	//   ....[83]....
        /*07cc*/ 	.word	0x00011910


	//   ....[84]....
        /*07d0*/ 	.word	0x00011940


	//   ....[85]....
        /*07d4*/ 	.word	0x00011960


	//   ....[86]....
        /*07d8*/ 	.word	0x00011970


	//   ....[87]....
        /*07dc*/ 	.word	0x000145f0


	//   ....[88]....
        /*07e0*/ 	.word	0x00014650


	//   ....[89]....
        /*07e4*/ 	.word	0x00014680


	//   ....[90]....
        /*07e8*/ 	.word	0x00014690


	//   ....[91]....
        /*07ec*/ 	.word	0x000146c0


	//   ....[92]....
        /*07f0*/ 	.word	0x000146f0


	//   ....[93]....
        /*07f4*/ 	.word	0x00014720


	//   ....[94]....
        /*07f8*/ 	.word	0x00014750


	//   ....[95]....
        /*07fc*/ 	.word	0x000148d0


	//   ....[96]....
        /*0800*/ 	.word	0x00014900


	//   ....[97]....
        /*0804*/ 	.word	0x00014930


	//   ....[98]....
        /*0808*/ 	.word	0x00014960


	//   ....[99]....
        /*080c*/ 	.word	0x00014990


	//   ....[100]....
        /*0810*/ 	.word	0x000149c0


	//   ....[101]....
        /*0814*/ 	.word	0x00014a80


	//   ....[102]....
        /*0818*/ 	.word	0x00014aa0


	//   ....[103]....
        /*081c*/ 	.word	0x00014b10


	//   ....[104]....
        /*0820*/ 	.word	0x000151e0


	//   ....[105]....
        /*0824*/ 	.word	0x00015890


	//   ....[106]....
        /*0828*/ 	.word	0x00015a60


	//   ....[107]....
        /*082c*/ 	.word	0x00015ab0


	//   ....[108]....
        /*0830*/ 	.word	0x00015b10


	//   ....[109]....
        /*0834*/ 	.word	0x00015bb0


	//   ....[110]....
        /*0838*/ 	.word	0x00015c80


	//   ....[111]....
        /*083c*/ 	.word	0x00015d80


	//   ....[112]....
        /*0840*/ 	.word	0x00015e50


	//   ....[113]....
        /*0844*/ 	.word	0x00015f60


	//   ....[114]....
        /*0848*/ 	.word	0x00015fc0


	//   ....[115]....
        /*084c*/ 	.word	0x000160d0


	//   ....[116]....
        /*0850*/ 	.word	0x00016130


	//   ....[117]....
        /*0854*/ 	.word	0x00016240


	//   ....[118]....
        /*0858*/ 	.word	0x000162a0


	//   ....[119]....
        /*085c*/ 	.word	0x00016390


	//   ....[120]....
        /*0860*/ 	.word	0x00016410


	//   ....[121]....
        /*0864*/ 	.word	0x000164f0


	//   ....[122]....
        /*0868*/ 	.word	0x00016860


	//   ....[123]....
        /*086c*/ 	.word	0x00016900


	//   ....[124]....
        /*0870*/ 	.word	0x00016a20


	//   ....[125]....
        /*0874*/ 	.word	0x00016a90


	//   ....[126]....
        /*0878*/ 	.word	0x00016b10


	//   ....[127]....
        /*087c*/ 	.word	0x00016b90


	//   ....[128]....
        /*0880*/ 	.word	0x00016c10


	//   ....[129]....
        /*0884*/ 	.word	0x00016ca0


	//   ....[130]....
        /*0888*/ 	.word	0x00016d40


	//   ....[131]....
        /*088c*/ 	.word	0x00016de0


	//   ....[132]....
        /*0890*/ 	.word	0x00016e50


	//   ....[133]....
        /*0894*/ 	.word	0x00016ec0


	//   ....[134]....
        /*0898*/ 	.word	0x00016f30


	//   ....[135]....
        /*089c*/ 	.word	0x00016fb0


	//   ....[136]....
        /*08a0*/ 	.word	0x00017030


	//   ....[137]....
        /*08a4*/ 	.word	0x000170d0


	//   ....[138]....
        /*08a8*/ 	.word	0x00017160


	//   ....[139]....
        /*08ac*/ 	.word	0x00017290


	//----- nvinfo : EIATTR_REG_RECONFIG
	.align		4
.L_243:
        /*08b0*/ 	.byte	0x01, 0x54
	.zero		2


	//----- nvinfo : EIATTR_SYSCALL_OFFSETS
	.align		4
        /*08b4*/ 	.byte	0x04, 0x46
        /*08b6*/ 	.short	(.L_245 - .L_244)


	//   ....[0]....
.L_244:
        /*08b8*/ 	.word	0x000019f0


	//   ....[1]....
        /*08bc*/ 	.word	0x000104a0


	//   ....[2]....
        /*08c0*/ 	.word	0x000105f0


	//   ....[3]....
        /*08c4*/ 	.word	0x000106e0


	//   ....[4]....
        /*08c8*/ 	.word	0x00011000


	//----- nvinfo : EIATTR_MBARRIER_INSTR_OFFSETS
	.align		4
.L_245:
        /*08cc*/ 	.byte	0x04, 0x39
        /*08ce*/ 	.short	(.L_247 - .L_246)


	//   ....[0]....
.L_246:
        /*08d0*/ 	.word	0x00000270
        /*08d4*/ 	.word	0x000000ff
        /*08d8*/ 	.word	0x0002a800
        /*08dc*/ 	.short	0x0100
        /*08de*/ 	.byte	0x08
	.zero		1


	//   ....[1]....
        /*08e0*/ 	.word	0x00000280
        /*08e4*/ 	.word	0x000000ff
        /*08e8*/ 	.word	0x0002a820
        /*08ec*/ 	.short	0x0100
        /*08ee*/ 	.byte	0x08
	.zero		1


	//   ....[2]....
        /*08f0*/ 	.word	0x00000370
        /*08f4*/ 	.word	0x000000ff
        /*08f8*/ 	.word	0x0002a830
        /*08fc*/ 	.short	0x0100
        /*08fe*/ 	.byte	0x08
	.zero		1


	//   ....[3]....
        /*0900*/ 	.word	0x00000380
        /*0904*/ 	.word	0x000000ff
        /*0908*/ 	.word	0x0002a840
        /*090c*/ 	.short	0x0100
        /*090e*/ 	.byte	0x08
	.zero		1


	//   ....[4]....
        /*0910*/ 	.word	0x00000390
        /*0914*/ 	.word	0x000000ff
        /*0918*/ 	.word	0x0002a838
        /*091c*/ 	.short	0x0100
        /*091e*/ 	.byte	0x08
	.zero		1


	//   ....[5]....
        /*0920*/ 	.word	0x000003a0
        /*0924*/ 	.word	0x000000ff
        /*0928*/ 	.word	0x0002a848
        /*092c*/ 	.short	0x0100
        /*092e*/ 	.byte	0x08
	.zero		1


	//   ....[6]....
        /*0930*/ 	.word	0x000004d0
        /*0934*/ 	.word	0x000000ff
        /*0938*/ 	.word	0x0002a850
        /*093c*/ 	.short	0x0100
        /*093e*/ 	.byte	0x08
	.zero		1


	//   ....[7]....
        /*0940*/ 	.word	0x000004e0
        /*0944*/ 	.word	0x000000ff
        /*0948*/ 	.word	0x0002a860
        /*094c*/ 	.short	0x0100
        /*094e*/ 	.byte	0x08
	.zero		1


	//   ....[8]....
        /*0950*/ 	.word	0x000004f0
        /*0954*/ 	.word	0x000000ff
        /*0958*/ 	.word	0x0002a858
        /*095c*/ 	.short	0x0100
        /*095e*/ 	.byte	0x08
	.zero		1


	//   ....[9]....
        /*0960*/ 	.word	0x00000500
        /*0964*/ 	.word	0x000000ff
        /*0968*/ 	.word	0x0002a868
        /*096c*/ 	.short	0x0100
        /*096e*/ 	.byte	0x08
	.zero		1


	//   ....[10]....
        /*0970*/ 	.word	0x000005f0
        /*0974*/ 	.word	0x000000ff
        /*0978*/ 	.word	0x0002a870
        /*097c*/ 	.short	0x0100
        /*097e*/ 	.byte	0x06
	.zero		1


	//   ....[11]....
        /*0980*/ 	.word	0x00000600
        /*0984*/ 	.word	0x000000ff
        /*0988*/ 	.word	0x0002a880
        /*098c*/ 	.short	0x0100
        /*098e*/ 	.byte	0x06
	.zero		1


	//   ....[12]....
        /*0990*/ 	.word	0x00000610
        /*0994*/ 	.word	0x000000ff
        /*0998*/ 	.word	0x0002a878
        /*099c*/ 	.short	0x0100
        /*099e*/ 	.byte	0x06
	.zero		1


	//   ....[13]....
        /*09a0*/ 	.word	0x00000620
        /*09a4*/ 	.word	0x000000ff
        /*09a8*/ 	.word	0x0002a888
        /*09ac*/ 	.short	0x0100
        /*09ae*/ 	.byte	0x06
	.zero		1


	//   ....[14]....
        /*09b0*/ 	.word	0x00000750
        /*09b4*/ 	.word	0x000000ff
        /*09b8*/ 	.word	0x0002a890
        /*09bc*/ 	.short	0x0100
        /*09be*/ 	.byte	0x08
	.zero		1


	//   ....[15]....
        /*09c0*/ 	.word	0x00000760
        /*09c4*/ 	.word	0x000000ff
        /*09c8*/ 	.word	0x0002a8a0
        /*09cc*/ 	.short	0x0100
        /*09ce*/ 	.byte	0x08
	.zero		1


	//   ....[16]....
        /*09d0*/ 	.word	0x00000770
        /*09d4*/ 	.word	0x000000ff
        /*09d8*/ 	.word	0x0002a898
        /*09dc*/ 	.short	0x0100
        /*09de*/ 	.byte	0x08
	.zero		1


	//   ....[17]....
        /*09e0*/ 	.word	0x00000780
        /*09e4*/ 	.word	0x000000ff
        /*09e8*/ 	.word	0x0002a8a8
        /*09ec*/ 	.short	0x0100
        /*09ee*/ 	.byte	0x08
	.zero		1


	//   ....[18]....
        /*09f0*/ 	.word	0x000008b0
        /*09f4*/ 	.word	0x000000ff
        /*09f8*/ 	.word	0x0002a8b0
        /*09fc*/ 	.short	0x0100
        /*09fe*/ 	.byte	0x08
	.zero		1


	//   ....[19]....
        /*0a00*/ 	.word	0x000008c0
        /*0a04*/ 	.word	0x000000ff
        /*0a08*/ 	.word	0x0002a8c0
        /*0a0c*/ 	.short	0x0100
        /*0a0e*/ 	.byte	0x08
	.zero		1


	//   ....[20]....
        /*0a10*/ 	.word	0x000008d0
        /*0a14*/ 	.word	0x000000ff
        /*0a18*/ 	.word	0x0002a8b8
        /*0a1c*/ 	.short	0x0100
        /*0a1e*/ 	.byte	0x08
	.zero		1


	//   ....[21]....
        /*0a20*/ 	.word	0x000008e0
        /*0a24*/ 	.word	0x000000ff
        /*0a28*/ 	.word	0x0002a8c8
        /*0a2c*/ 	.short	0x0100
        /*0a2e*/ 	.byte	0x08
	.zero		1


	//   ....[22]....
        /*0a30*/ 	.word	0x00001a60
        /*0a34*/ 	.word	0x000000ff
        /*0a38*/ 	.word	0x0002a800
        /*0a3c*/ 	.short	0x010a
        /*0a3e*/ 	.byte	0x25
	.zero		1


	//   ....[23]....
        /*0a40*/ 	.word	0x00001af0
        /*0a44*/ 	.word	0x00000007
        /*0a48*/ 	.word	0x0002a830
        /*0a4c*/ 	.short	0x010a
        /*0a4e*/ 	.byte	0x3f
	.zero		1


	//   ....[24]....
        /*0a50*/ 	.word	0x00001b50
        /*0a54*/ 	.word	0x00000007
        /*0a58*/ 	.word	0x0002a830
        /*0a5c*/ 	.short	0x010a
        /*0a5e*/ 	.byte	0x3f
	.zero		1


	//   ....[25]....
        /*0a60*/ 	.word	0x000022d0
        /*0a64*/ 	.word	0x00000000
        /*0a68*/ 	.word	0x00000000
        /*0a6c*/ 	.short	0x0101
        /*0a6e*/ 	.byte	0x3f
	.zero		1


	//   ....[26]....
        /*0a70*/ 	.word	0x00004630
        /*0a74*/ 	.word	0x000000ff
        /*0a78*/ 	.word	0x0002a830
        /*0a7c*/ 	.short	0x010a
        /*0a7e*/ 	.byte	0x06
	.zero		1


	//   ....[27]....
        /*0a80*/ 	.word	0x00004670
        /*0a84*/ 	.word	0x000000ff
        /*0a88*/ 	.word	0x0002a830
        /*0a8c*/ 	.short	0x010a
        /*0a8e*/ 	.byte	0x06
	.zero		1


	//   ....[28]....
        /*0a90*/ 	.word	0x00004ef0
        /*0a94*/ 	.word	0x000000ff
        /*0a98*/ 	.word	0x0002a850
        /*0a9c*/ 	.short	0x010a
        /*0a9e*/ 	.byte	0x0b
	.zero		1


	//   ....[29]....
        /*0aa0*/ 	.word	0x00004f30
        /*0aa4*/ 	.word	0x000000ff
        /*0aa8*/ 	.word	0x0002a850
        /*0aac*/ 	.short	0x010a
        /*0aae*/ 	.byte	0x0b
	.zero		1


	//   ....[30]....
        /*0ab0*/ 	.word	0x000052c0
        /*0ab4*/ 	.word	0x00000000
        /*0ab8*/ 	.word	0x00000000
        /*0abc*/ 	.short	0x0101
        /*0abe*/ 	.byte	0x3f
	.zero		1


	//   ....[31]....
        /*0ac0*/ 	.word	0x00006d00
        /*0ac4*/ 	.word	0x0000006f
        /*0ac8*/ 	.word	0x00000000
        /*0acc*/ 	.short	0x0101
        /*0ace*/ 	.byte	0x3f
	.zero		1


	//   ....[32]....
        /*0ad0*/ 	.word	0x00007610
        /*0ad4*/ 	.word	0x000000ff
        /*0ad8*/ 	.word	0x0002a830
        /*0adc*/ 	.short	0x010a
        /*0ade*/ 	.byte	0x05
	.zero		1


	//   ....[33]....
        /*0ae0*/ 	.word	0x00007650
        /*0ae4*/ 	.word	0x000000ff
        /*0ae8*/ 	.word	0x0002a830
        /*0aec*/ 	.short	0x010a
        /*0aee*/ 	.byte	0x05
	.zero		1


	//   ....[34]....
        /*0af0*/ 	.word	0x00007ed0
        /*0af4*/ 	.word	0x000000ff
        /*0af8*/ 	.word	0x0002a850
        /*0afc*/ 	.short	0x010a
        /*0afe*/ 	.byte	0x0a
	.zero		1


	//   ....[35]....
        /*0b00*/ 	.word	0x00007f10
        /*0b04*/ 	.word	0x000000ff
        /*0b08*/ 	.word	0x0002a850
        /*0b0c*/ 	.short	0x010a
        /*0b0e*/ 	.byte	0x0a
	.zero		1


	//   ....[36]....
        /*0b10*/ 	.word	0x00008e60
        /*0b14*/ 	.word	0x0000005a
        /*0b18*/ 	.word	0x00000000
        /*0b1c*/ 	.short	0x0101
        /*0b1e*/ 	.byte	0x3f
	.zero		1


	//   ....[37]....
        /*0b20*/ 	.word	0x00008ed0
        /*0b24*/ 	.word	0x0000005a
        /*0b28*/ 	.word	0x00000000
        /*0b2c*/ 	.short	0x0101
        /*0b2e*/ 	.byte	0x3f
	.zero		1


	//   ....[38]....
        /*0b30*/ 	.word	0x00009290
        /*0b34*/ 	.word	0x000000ff
        /*0b38*/ 	.word	0x0002a830
        /*0b3c*/ 	.short	0x010a
        /*0b3e*/ 	.byte	0x05
	.zero		1


	//   ....[39]....
        /*0b40*/ 	.word	0x000092d0
        /*0b44*/ 	.word	0x000000ff
        /*0b48*/ 	.word	0x0002a830
        /*0b4c*/ 	.short	0x010a
        /*0b4e*/ 	.byte	0x05
	.zero		1


	//   ....[40]....
        /*0b50*/ 	.word	0x00009b50
        /*0b54*/ 	.word	0x000000ff
        /*0b58*/ 	.word	0x0002a850
        /*0b5c*/ 	.short	0x010a
        /*0b5e*/ 	.byte	0x0a
	.zero		1


	//   ....[41]....
        /*0b60*/ 	.word	0x00009b90
        /*0b64*/ 	.word	0x000000ff
        /*0b68*/ 	.word	0x0002a850
        /*0b6c*/ 	.short	0x010a
        /*0b6e*/ 	.byte	0x0a
	.zero		1


	//   ....[42]....
        /*0b70*/ 	.word	0x00009f30
        /*0b74*/ 	.word	0x00000000
        /*0b78*/ 	.word	0x00000000
        /*0b7c*/ 	.short	0x0101
        /*0b7e*/ 	.byte	0x3f
	.zero		1


	//   ....[43]....
        /*0b80*/ 	.word	0x0000b620
        /*0b84*/ 	.word	0x0000006f
        /*0b88*/ 	.word	0x00000000
        /*0b8c*/ 	.short	0x0101
        /*0b8e*/ 	.byte	0x3f
	.zero		1


	//   ....[44]....
        /*0b90*/ 	.word	0x0000c3c0
        /*0b94*/ 	.word	0x000000ff
        /*0b98*/ 	.word	0x0002a850
        /*0b9c*/ 	.short	0x010a
        /*0b9e*/ 	.byte	0x05
	.zero		1


	//   ....[45]....
        /*0ba0*/ 	.word	0x0000c400
        /*0ba4*/ 	.word	0x000000ff
        /*0ba8*/ 	.word	0x0002a850
        /*0bac*/ 	.short	0x010a
        /*0bae*/ 	.byte	0x05
	.zero		1


	//   ....[46]....
        /*0bb0*/ 	.word	0x0000c8a0
        /*0bb4*/ 	.word	0x00000009
        /*0bb8*/ 	.word	0x00000000
        /*0bbc*/ 	.short	0x0101
        /*0bbe*/ 	.byte	0x3f
	.zero		1


	//   ....[47]....
        /*0bc0*/ 	.word	0x0000ddb0
        /*0bc4*/ 	.word	0x00000003
        /*0bc8*/ 	.word	0x00000000
        /*0bcc*/ 	.short	0x0101
        /*0bce*/ 	.byte	0x3f
	.zero		1


	//   ....[48]....
        /*0bd0*/ 	.word	0x00010af0
        /*0bd4*/ 	.word	0x00000000
        /*0bd8*/ 	.word	0x0002a840
        /*0bdc*/ 	.short	0x010a
        /*0bde*/ 	.byte	0x3f
	.zero		1


	//   ....[49]....
        /*0be0*/ 	.word	0x00011b00
        /*0be4*/ 	.word	0x0000000a
        /*0be8*/ 	.word	0x0002a800
        /*0bec*/ 	.short	0x0107
        /*0bee*/ 	.byte	0x3f
	.zero		1


	//   ....[50]....
        /*0bf0*/ 	.word	0x00011c10
        /*0bf4*/ 	.word	0x00000002
        /*0bf8*/ 	.word	0x0002a800
        /*0bfc*/ 	.short	0x0101
        /*0bfe*/ 	.byte	0x3f
	.zero		1


	//   ....[51]....
        /*0c00*/ 	.word	0x00011c30
        /*0c04*/ 	.word	0x00000002
        /*0c08*/ 	.word	0x0002a820
        /*0c0c*/ 	.short	0x010a
        /*0c0e*/ 	.byte	0x3f
	.zero		1


	//   ....[52]....
        /*0c10*/ 	.word	0x00011fb0
        /*0c14*/ 	.word	0x00000003
        /*0c18*/ 	.word	0x0002a840
        /*0c1c*/ 	.short	0x010a
        /*0c1e*/ 	.byte	0x3f
	.zero		1


	//   ....[53]....
        /*0c20*/ 	.word	0x00012460
        /*0c24*/ 	.word	0x00000003
        /*0c28*/ 	.word	0x00000060
        /*0c2c*/ 	.short	0x010a
        /*0c2e*/ 	.byte	0x3f
	.zero		1


	//   ....[54]....
        /*0c30*/ 	.word	0x00012b50
        /*0c34*/ 	.word	0x00000003
        /*0c38*/ 	.word	0x0002a840
        /*0c3c*/ 	.short	0x010a
        /*0c3e*/ 	.byte	0x3f
	.zero		1


	//   ....[55]....
        /*0c40*/ 	.word	0x00013000
        /*0c44*/ 	.word	0x00000002
        /*0c48*/ 	.word	0x00000060
        /*0c4c*/ 	.short	0x010a
        /*0c4e*/ 	.byte	0x3f
	.zero		1


	//   ....[56]....
        /*0c50*/ 	.word	0x00013610
        /*0c54*/ 	.word	0x00000002
        /*0c58*/ 	.word	0x0002a840
        /*0c5c*/ 	.short	0x010a
        /*0c5e*/ 	.byte	0x3f
	.zero		1


	//   ....[57]....
        /*0c60*/ 	.word	0x00013ac0
        /*0c64*/ 	.word	0x00000002
        /*0c68*/ 	.word	0x00000060
        /*0c6c*/ 	.short	0x010a
        /*0c6e*/ 	.byte	0x3f
	.zero		1


	//   ....[58]....
        /*0c70*/ 	.word	0x00014060
        /*0c74*/ 	.word	0x00000000
        /*0c78*/ 	.word	0x0002a860
        /*0c7c*/ 	.short	0x010a
        /*0c7e*/ 	.byte	0x3f
	.zero		1


	//   ....[59]....
        /*0c80*/ 	.word	0x00015160
        /*0c84*/ 	.word	0x00000000
        /*0c88*/ 	.word	0x0002a820
        /*0c8c*/ 	.short	0x010a
        /*0c8e*/ 	.byte	0x3f
	.zero		1


	//   ....[60]....
        /*0c90*/ 	.word	0x00015340
        /*0c94*/ 	.word	0x00000006
        /*0c98*/ 	.word	0x00000000
        /*0c9c*/ 	.short	0x010a
        /*0c9e*/ 	.byte	0x3f
	.zero		1


	//   ....[61]....
        /*0ca0*/ 	.word	0x000153b0
        /*0ca4*/ 	.word	0x00000007
        /*0ca8*/ 	.word	0x00000000
        /*0cac*/ 	.short	0x010a
        /*0cae*/ 	.byte	0x3f
	.zero		1


	//   ....[62]....
        /*0cb0*/ 	.word	0x00015420
        /*0cb4*/ 	.word	0x00000004
        /*0cb8*/ 	.word	0x00000000
        /*0cbc*/ 	.short	0x010a
        /*0cbe*/ 	.byte	0x3f
	.zero		1


	//   ....[63]....
        /*0cc0*/ 	.word	0x00015450
        /*0cc4*/ 	.word	0x00000003
        /*0cc8*/ 	.word	0x00000000
        /*0ccc*/ 	.short	0x010a
        /*0cce*/ 	.byte	0x3f
	.zero		1


	//   ....[64]....
        /*0cd0*/ 	.word	0x000154c0
        /*0cd4*/ 	.word	0x00000003
        /*0cd8*/ 	.word	0x0002a800
        /*0cdc*/ 	.short	0x010a
        /*0cde*/ 	.byte	0x3f
	.zero		1


	//   ....[65]....
        /*0ce0*/ 	.word	0x00015510
        /*0ce4*/ 	.word	0x00000007
        /*0ce8*/ 	.word	0x0002a830
        /*0cec*/ 	.short	0x010a
        /*0cee*/ 	.byte	0x3f
	.zero		1


	//   ....[66]....
        /*0cf0*/ 	.word	0x00015570
        /*0cf4*/ 	.word	0x0000000c
        /*0cf8*/ 	.word	0x0002a830
        /*0cfc*/ 	.short	0x010a
        /*0cfe*/ 	.byte	0x3f
	.zero		1


	//   ....[67]....
        /*0d00*/ 	.word	0x000155d0
        /*0d04*/ 	.word	0x00000009
        /*0d08*/ 	.word	0x0002a850
        /*0d0c*/ 	.short	0x010a
        /*0d0e*/ 	.byte	0x3f
	.zero		1


	//   ....[68]....
        /*0d10*/ 	.word	0x00015630
        /*0d14*/ 	.word	0x00000008
        /*0d18*/ 	.word	0x0002a830
        /*0d1c*/ 	.short	0x010a
        /*0d1e*/ 	.byte	0x3f
	.zero		1


	//   ....[69]....
        /*0d20*/ 	.word	0x00015690
        /*0d24*/ 	.word	0x00000003
        /*0d28*/ 	.word	0x0002a850
        /*0d2c*/ 	.short	0x010a
        /*0d2e*/ 	.byte	0x3f
	.zero		1


	//   ....[70]....
        /*0d30*/ 	.word	0x000156f0
        /*0d34*/ 	.word	0x00000008
        /*0d38*/ 	.word	0x0002a830
        /*0d3c*/ 	.short	0x010a
        /*0d3e*/ 	.byte	0x3f
	.zero		1


	//   ....[71]....
        /*0d40*/ 	.word	0x00015750
        /*0d44*/ 	.word	0x00000003
        /*0d48*/ 	.word	0x0002a850
        /*0d4c*/ 	.short	0x010a
        /*0d4e*/ 	.byte	0x3f
	.zero		1


	//   ....[72]....
        /*0d50*/ 	.word	0x000157b0
        /*0d54*/ 	.word	0x00000005
        /*0d58*/ 	.word	0x0002a850
        /*0d5c*/ 	.short	0x010a
        /*0d5e*/ 	.byte	0x3f
	.zero		1


	//   ....[73]....
        /*0d60*/ 	.word	0x00015950
        /*0d64*/ 	.word	0x00000000
        /*0d68*/ 	.word	0x0002a840
        /*0d6c*/ 	.short	0x010a
        /*0d6e*/ 	.byte	0x3f
	.zero		1


	//   ....[74]....
        /*0d70*/ 	.word	0x00016580
        /*0d74*/ 	.word	0x00000002
        /*0d78*/ 	.word	0x0002a820
        /*0d7c*/ 	.short	0x010a
        /*0d7e*/ 	.byte	0x3f
	.zero		1


	//   ....[75]....
        /*0d80*/ 	.word	0x000165d0
        /*0d84*/ 	.word	0x00000003
        /*0d88*/ 	.word	0x0002a840
        /*0d8c*/ 	.short	0x010a
        /*0d8e*/ 	.byte	0x3f
	.zero		1


	//   ....[76]....
        /*0d90*/ 	.word	0x00016620
        /*0d94*/ 	.word	0x00000003
        /*0d98*/ 	.word	0x00000060
        /*0d9c*/ 	.short	0x010a
        /*0d9e*/ 	.byte	0x3f
	.zero		1


	//   ....[77]....
        /*0da0*/ 	.word	0x00016670
        /*0da4*/ 	.word	0x00000003
        /*0da8*/ 	.word	0x0002a840
        /*0dac*/ 	.short	0x010a
        /*0dae*/ 	.byte	0x3f
	.zero		1


	//   ....[78]....
        /*0db0*/ 	.word	0x000166c0
        /*0db4*/ 	.word	0x00000002
        /*0db8*/ 	.word	0x00000060
        /*0dbc*/ 	.short	0x010a
        /*0dbe*/ 	.byte	0x3f
	.zero		1


	//   ....[79]....
        /*0dc0*/ 	.word	0x00016710
        /*0dc4*/ 	.word	0x00000002
        /*0dc8*/ 	.word	0x0002a840
        /*0dcc*/ 	.short	0x010a
        /*0dce*/ 	.byte	0x3f
	.zero		1


	//   ....[80]....
        /*0dd0*/ 	.word	0x00016760
        /*0dd4*/ 	.word	0x00000002
        /*0dd8*/ 	.word	0x00000060
        /*0ddc*/ 	.short	0x010a
        /*0dde*/ 	.byte	0x3f
	.zero		1


	//   ....[81]....
        /*0de0*/ 	.word	0x000167b0
        /*0de4*/ 	.word	0x00000000
        /*0de8*/ 	.word	0x0002a860
        /*0dec*/ 	.short	0x010a
        /*0dee*/ 	.byte	0x3f
	.zero		1


	//   ....[82]....
        /*0df0*/ 	.word	0x000171b0
        /*0df4*/ 	.word	0x00000000
        /*0df8*/ 	.word	0x0002a820
        /*0dfc*/ 	.short	0x010a
        /*0dfe*/ 	.byte	0x3f
	.zero		1


	//   ....[83]....
        /*0e00*/ 	.word	0x00017350
        /*0e04*/ 	.word	0x00000006
        /*0e08*/ 	.word	0x00000000
        /*0e0c*/ 	.short	0x010a
        /*0e0e*/ 	.byte	0x3f
	.zero		1


	//   ....[84]....
        /*0e10*/ 	.word	0x000173a0
        /*0e14*/ 	.word	0x00000007
        /*0e18*/ 	.word	0x00000000
        /*0e1c*/ 	.short	0x010a
        /*0e1e*/ 	.byte	0x3f
	.zero		1


	//   ....[85]....
        /*0e20*/ 	.word	0x000173f0
        /*0e24*/ 	.word	0x00000004
        /*0e28*/ 	.word	0x00000000
        /*0e2c*/ 	.short	0x010a
        /*0e2e*/ 	.byte	0x3f
	.zero		1


	//----- nvinfo : EIATTR_NUM_MBARRIERS
	.align		4
.L_247:
        /*0e30*/ 	.byte	0x03, 0x38
        /*0e32*/ 	.short	0x0016


	//----- nvinfo : EIATTR_EXIT_INSTR_OFFSETS
	.align		4
        /*0e34*/ 	.byte	0x04, 0x1c
        /*0e36*/ 	.short	(.L_249 - .L_248)


	//   ....[0]....
.L_248:
        /*0e38*/ 	.word	0x00000a60


	//   ....[1]....
        /*0e3c*/ 	.word	0x0000ec40


	//   ....[2]....
        /*0e40*/ 	.word	0x000154a0


	//----- nvinfo : EIATTR_MAX_THREADS
	.align		4
.L_249:
        /*0e44*/ 	.byte	0x04, 0x05
        /*0e46*/ 	.short	(.L_251 - .L_250)
.L_250:
        /*0e48*/ 	.word	0x00000180
        /*0e4c*/ 	.word	0x00000001
        /*0e50*/ 	.word	0x00000001


	//----- nvinfo : EIATTR_CRS_STACK_SIZE
	.align		4
.L_251:
        /*0e54*/ 	.byte	0x04, 0x1e
        /*0e56*/ 	.short	(.L_253 - .L_252)
.L_252:
        /*0e58*/ 	.word	0x00000000


	//----- nvinfo : EIATTR_CBANK_PARAM_SIZE
	.align		4
.L_253:
        /*0e5c*/ 	.byte	0x03, 0x19
        /*0e5e*/ 	.short	0x0af0


	//----- nvinfo : EIATTR_PARAM_CBANK
	.align		4
        /*0e60*/ 	.byte	0x04, 0x0a
        /*0e62*/ 	.short	(.L_255 - .L_254)
	.align		4
.L_254:
        /*0e64*/ 	.word	index@(.nv.constant0._ZN7cutlass13device_kernelIN5flash11enable_sm90INS1_16FlashAttnFwdSm90INS1_25CollectiveMainloopFwdSm90ILi2EN4cute5tupleIJNS5_1CILi1EEES8_S8_EEENS6_IJNS7_ILi128EEENS7_ILi96EEENS7_ILi192EEEEEELi128ENS_10bfloat16_tEfNS_4arch4Sm90ELb0ELb1ELb0ELb1ELb0ELb0ELb0ELb1ELb1ELb1ELb0ELb0EEENS1_21CollectiveEpilogueFwdINS6_IJSA_SA_SB_EEES9_SE_SG_Li256ELb1ELb1ELb0ELb0EEENS1_36VarlenDynamicPersistentTileSchedulerILi128ELi96ELi256ELi128ELb0ELb1ELb1ELb1ELb0ELb1EEEEEEEEEvNT_6ParamsE)
        /*0e68*/ 	.short	0x0210
        /*0e6a*/ 	.short	0x0af0


	//----- nvinfo : EIATTR_SW_WAR
	.align		4
.L_255:
        /*0e6c*/ 	.byte	0x04, 0x36
        /*0e6e*/ 	.short	(.L_257 - .L_256)
.L_256:
        /*0e70*/ 	.word	0x00000008
.L_257:


//--------------------- .nv.info._ZN7cutlass13device_kernelIN5flash11enable_sm90INS1_16FlashAttnFwdSm90INS1_25CollectiveMainloopFwdSm90ILi2EN4cute5tupleIJNS5_1CILi1EEES8_S8_EEENS6_IJNS7_ILi128EEENS7_ILi96EEENS7_ILi192EEEEEELi128ENS_10bfloat16_tEfNS_4arch4Sm90ELb0ELb1ELb0ELb1ELb0ELb1ELb0ELb1ELb1ELb1ELb0ELb0EEENS1_21CollectiveEpilogueFwdINS6_IJSA_SA_SB_EEES9_SE_SG_Li256ELb1ELb1ELb0ELb0EEENS1_36VarlenDynamicPersistentTileSchedulerILi128ELi96ELi256ELi128ELb0ELb1ELb1ELb1ELb0ELb1EEEEEEEEEvNT_6ParamsE --------------------------
	.section	.nv.info._ZN7cutlass13device_kernelIN5flash11enable_sm90INS1_16FlashAttnFwdSm90INS1_25CollectiveMainloopFwdSm90ILi2EN4cute5tupleIJNS5_1CILi1EEES8_S8_EEENS6_IJNS7_ILi128EEENS7_ILi96EEENS7_ILi192EEEEEELi128ENS_10bfloat16_tEfNS_4arch4Sm90ELb0ELb1ELb0ELb1ELb0ELb1ELb0ELb1ELb1ELb1ELb0ELb0EEENS1_21CollectiveEpilogueFwdINS6_IJSA_SA_SB_EEES9_SE_SG_Li256ELb1ELb1ELb0ELb0EEENS1_36VarlenDynamicPersistentTileSchedulerILi128ELi96ELi256ELi128ELb0ELb1ELb1ELb1ELb0ELb1EEEEEEEEEvNT_6ParamsE,"",@"SHT_CUDA_INFO"
	.sectionflags	@""
	.align	4


	//----- nvinfo : EIATTR_CUDA_API_VERSION
	.align		4
        /*0000*/ 	.byte	0x04, 0x37
        /*0002*/ 	.short	(.L_259 - .L_258)
.L_258:
        /*0004*/ 	.word	0x00000082


	//----- nvinfo : EIATTR_KPARAM_INFO
	.align		4
.L_259:
        /*0008*/ 	.byte	0x04, 0x17
        /*000a*/ 	.short	(.L_261 - .L_260)
.L_260:
        /*000c*/ 	.word	0x00000000
        /*0010*/ 	.short	0x0000
        /*0012*/ 	.short	0x0070
        /*0014*/ 	.byte	0x00, 0xf0, 0x01, 0x2a


	//----- nvinfo : EIATTR_SPARSE_MMA_MASK
	.align		4
.L_261:
        /*0018*/ 	.byte	0x03, 0x50
        /*001a*/ 	.short	0x0000


	//----- nvinfo : EIATTR_MAXREG_COUNT
	.align		4
        /*001c*/ 	.byte	0x03, 0x1b
        /*001e*/ 	.short	0x00a8


	//----- nvinfo : EIATTR_NUM_BARRIERS
	.align		4
        /*0020*/ 	.byte	0x02, 0x4c
        /*0022*/ 	.byte	0x10
	.zero		1


	//----- nvinfo : EIATTR_EXTERNS
	.align		4
        /*0024*/ 	.byte	0x04, 0x0f
        /*0026*/ 	.short	(.L_263 - .L_262)


	//   ....[0]....
	.align		4
.L_262:
        /*0028*/ 	.word	index@(__assertfail)


	//----- nvinfo : EIATTR_ANNOTATIONS
	.align		4
.L_263:
        /*002c*/ 	.byte	0x04, 0x55
        /*002e*/ 	.short	(.L_265 - .L_264)


	//   ....[0]....
.L_264:
        /* <DEDUP_REMOVED lines=96> */


	//----- nvinfo : EIATTR_MERCURY_ISA_VERSION
	.align		4
.L_265:
        /*0618*/ 	.byte	0x03, 0x5f
        /*061a*/ 	.short	0x0101


	//----- nvinfo : EIATTR_UNUSED_LOAD_BYTE_OFFSET
	.align		4
        /*061c*/ 	.byte	0x04, 0x44
        /*061e*/ 	.short	(.L_267 - .L_266)


	//   ....[0]....
.L_266:
        /*0620*/ 	.word	0x00000a80
        /*0624*/ 	.word	0x0000fff0


	//   ....[1]....
        /*0628*/ 	.word	0x0001efa0
        /*062c*/ 	.word	0x0000fff0


	//----- nvinfo : EIATTR_INT_WARP_WIDE_INSTR_OFFSETS
	.align		4
.L_267:
        /*0630*/ 	.byte	0x04, 0x31
        /*0632*/ 	.short	(.L_269 - .L_268)


	//   ....[0]....
.L_268:
        /*0634*/ 	.word	0x00000190


	//   ....[1]....
        /*0638*/ 	.word	0x000001d0


	//   ....[2]....
        /*063c*/ 	.word	0x00000240


	//   ....[3]....
        /*0640*/ 	.word	0x00024080


	//   ....[4]....
        /*0644*/ 	.word	0x00024120


	//   ....[5]....
        /*0648*/ 	.word	0x00027d40


	//   ....[6]....
        /*064c*/ 	.word	0x00027db0


	//----- nvinfo : EIATTR_COOP_GROUP_MASK_REGIDS
	.align		4
.L_269:
        /*0650*/ 	.byte	0x04, 0x29
        /*0652*/ 	.short	(.L_271 - .L_270)


	//   ....[0]....
.L_270:
        /*0654*/ 	.word	0xffffffff


	//   ....[1]....
        /*0658*/ 	.word	0xffffffff


	//   ....[2]....
        /*065c*/ 	.word	0xffffffff


	//   ....[3]....
        /*0660*/ 	.word	0xffffffff


	//   ....[4]....
        /*0664*/ 	.word	0xffffffff


	//   ....[5]....
        /*0668*/ 	.word	0xffffffff


	//   ....[6]....
        /*066c*/ 	.word	0xffffffff


	//   ....[7]....
        /*0670*/ 	.word	0xffffffff


	//   ....[8]....
        /*0674*/ 	.word	0xffffffff


	//   ....[9]....
        /*0678*/ 	.word	0xffffffff


	//   ....[10]....
        /*067c*/ 	.word	0xffffffff


	//   ....[11]....
        /*0680*/ 	.word	0xffffffff


	//   ....[12]....
        /*0684*/ 	.word	0xffffffff


	//   ....[13]....
        /*0688*/ 	.word	0xffffffff


	//   ....[14]....
        /*068c*/ 	.word	0xffffffff


	//   ....[15]....
        /*0690*/ 	.word	0xffffffff


	//   ....[16]....
        /*0694*/ 	.word	0xffffffff


	//   ....[17]....
        /*0698*/ 	.word	0xffffffff


	//   ....[18]....
        /*069c*/ 	.word	0xffffffff


	//   ....[19]....
        /*06a0*/ 	.word	0xffffffff


	//   ....[20]....
        /*06a4*/ 	.word	0xffffffff


	//   ....[21]....
        /*06a8*/ 	.word	0xffffffff


	//   ....[22]....
        /*06ac*/ 	.word	0xffffffff


	//   ....[23]....
        /*06b0*/ 	.word	0xffffffff


	//   ....[24]....
        /*06b4*/ 	.word	0xffffffff


	//   ....[25]....
        /*06b8*/ 	.word	0xffffffff


	//   ....[26]....
        /*06bc*/ 	.word	0xffffffff


	//   ....[27]....
        /*06c0*/ 	.word	0xffffffff


	//   ....[28]....
        /*06c4*/ 	.word	0xffffffff


	//   ....[29]....
        /*06c8*/ 	.word	0xffffffff


	//   ....[30]....
        /*06cc*/ 	.word	0xffffffff


	//   ....[31]....
        /*06d0*/ 	.word	0xffffffff


	//   ....[32]....
        /*06d4*/ 	.word	0xffffffff


	//   ....[33]....
        /*06d8*/ 	.word	0xffffffff


	//   ....[34]....
        /*06dc*/ 	.word	0xffffffff


	//   ....[35]....
        /*06e0*/ 	.word	0xffffffff


	//   ....[36]....
        /*06e4*/ 	.word	0xffffffff


	//   ....[37]....
        /*06e8*/ 	.word	0xffffffff


	//   ....[38]....
        /*06ec*/ 	.word	0xffffffff


	//   ....[39]....
        /*06f0*/ 	.word	0xffffffff


	//   ....[40]....
        /*06f4*/ 	.word	0xffffffff


	//   ....[41]....
        /*06f8*/ 	.word	0xffffffff


	//   ....[42]....
        /*06fc*/ 	.word	0xffffffff


	//   ....[43]....
        /*0700*/ 	.word	0xffffffff


	//   ....[44]....
        /*0704*/ 	.word	0xffffffff


	//   ....[45]....
        /*0708*/ 	.word	0xffffffff


	//   ....[46]....
        /*070c*/ 	.word	0xffffffff


	//   ....[47]....
        /*0710*/ 	.word	0xffffffff


	//   ....[48]....
        /*0714*/ 	.word	0xffffffff


	//   ....[49]....
        /*0718*/ 	.word	0xffffffff


	//   ....[50]....
        /*071c*/ 	.word	0xffffffff


	//   ....[51]....
        /*0720*/ 	.word	0xffffffff


	//   ....[52]....
        /*0724*/ 	.word	0xffffffff


	//   ....[53]....
        /*0728*/ 	.word	0xffffffff


	//   ....[54]....
        /*072c*/ 	.word	0xffffffff


	//   ....[55]....
        /*0730*/ 	.word	0xffffffff


	//   ....[56]....
        /*0734*/ 	.word	0xffffffff


	//   ....[57]....
        /*0738*/ 	.word	0xffffffff


	//   ....[58]....
        /*073c*/ 	.word	0xffffffff


	//   ....[59]....
        /*0740*/ 	.word	0xffffffff


	//   ....[60]....
        /*0744*/ 	.word	0xffffffff


	//   ....[61]....
        /*0748*/ 	.word	0xffffffff


	//   ....[62]....
        /*074c*/ 	.word	0xffffffff


	//   ....[63]....
        /*0750*/ 	.word	0xffffffff


	//   ....[64]....
        /*0754*/ 	.word	0xffffffff


	//   ....[65]....
        /*0758*/ 	.word	0xffffffff


	//   ....[66]....
        /*075c*/ 	.word	0xffffffff


	//   ....[67]....
        /*0760*/ 	.word	0xffffffff


	//   ....[68]....
        /*0764*/ 	.word	0xffffffff


	//   ....[69]....
        /*0768*/ 	.word	0xffffffff


	//   ....[70]....
        /*076c*/ 	.word	0xffffffff


	//   ....[71]....
        /*0770*/ 	.word	0xffffffff


	//   ....[72]....
        /*0774*/ 	.word	0xffffffff


	//   ....[73]....
        /*0778*/ 	.word	0xffffffff


	//   ....[74]....
        /*077c*/ 	.word	0xffffffff


	//   ....[75]....
        /*0780*/ 	.word	0xffffffff


	//   ....[76]....
        /*0784*/ 	.word	0xffffffff


	//   ....[77]....
        /*0788*/ 	.word	0xffffffff


	//   ....[78]....
        /*078c*/ 	.word	0xffffffff


	//   ....[79]....
        /*0790*/ 	.word	0xffffffff


	//   ....[80]....
        /*0794*/ 	.word	0xffffffff


	//   ....[81]....
        /*0798*/ 	.word	0xffffffff


	//   ....[82]....
        /*079c*/ 	.word	0xffffffff


	//   ....[83]....
        /*07a0*/ 	.word	0xffffffff


	//   ....[84]....
        /*07a4*/ 	.word	0xffffffff


	//   ....[85]....
        /*07a8*/ 	.word	0xffffffff


	//   ....[86]....
        /*07ac*/ 	.word	0xffffffff


	//   ....[87]....
        /*07b0*/ 	.word	0xffffffff


	//   ....[88]....
        /*07b4*/ 	.word	0xffffffff


	//   ....[89]....
        /*07b8*/ 	.word	0xffffffff


	//   ....[90]....
        /*07bc*/ 	.word	0xffffffff


	//   ....[91]....
        /*07c0*/ 	.word	0xffffffff


	//   ....[92]....
        /*07c4*/ 	.word	0xffffffff


	//   ....[93]....
        /*07c8*/ 	.word	0xffffffff


	//   ....[94]....
        /*07cc*/ 	.word	0xffffffff


	//   ....[95]....
        /*07d0*/ 	.word	0xffffffff


	//   ....[96]....
        /*07d4*/ 	.word	0xffffffff


	//   ....[97]....
        /*07d8*/ 	.word	0xffffffff


	//   ....[98]....
        /*07dc*/ 	.word	0xffffffff


	//   ....[99]....
        /*07e0*/ 	.word	0xffffffff


	//   ....[100]....
        /*07e4*/ 	.word	0xffffffff


	//   ....[101]....
        /*07e8*/ 	.word	0xffffffff


	//   ....[102]....
        /*07ec*/ 	.word	0xffffffff


	//   ....[103]....
        /*07f0*/ 	.word	0xffffffff


	//   ....[104]....
        /*07f4*/ 	.word	0xffffffff


	//   ....[105]....
        /*07f8*/ 	.word	0xffffffff


	//   ....[106]....
        /*07fc*/ 	.word	0xffffffff


	//   ....[107]....
        /*0800*/ 	.word	0xffffffff


	//   ....[108]....
        /*0804*/ 	.word	0xffffffff


	//   ....[109]....
        /*0808*/ 	.word	0xffffffff


	//   ....[110]....
        /*080c*/ 	.word	0xffffffff


	//   ....[111]....
        /*0810*/ 	.word	0xffffffff


	//   ....[112]....
        /*0814*/ 	.word	0xffffffff


	//   ....[113]....
        /*0818*/ 	.word	0xffffffff


	//   ....[114]....
        /*081c*/ 	.word	0xffffffff


	//   ....[115]....
        /*0820*/ 	.word	0xffffffff


	//   ....[116]....
        /*0824*/ 	.word	0xffffffff


	//   ....[117]....
        /*0828*/ 	.word	0xffffffff


	//   ....[118]....
        /*082c*/ 	.word	0xffffffff


	//   ....[119]....
        /*0830*/ 	.word	0xffffffff


	//   ....[120]....
        /*0834*/ 	.word	0xffffffff


	//   ....[121]....
        /*0838*/ 	.word	0xffffffff


	//   ....[122]....
        /*083c*/ 	.word	0x0500000f


	//   ....[123]....
        /*0840*/ 	.word	0x0500000f


	//   ....[124]....
        /*0844*/ 	.word	0x0500000f


	//   ....[125]....
        /*0848*/ 	.word	0x0500000f


	//   ....[126]....
        /*084c*/ 	.word	0x0500000f


	//   ....[127]....
        /*0850*/ 	.word	0x0500000f


	//   ....[128]....
        /*0854*/ 	.word	0x0500000f


	//   ....[129]....
        /*0858*/ 	.word	0x0500000f


	//   ....[130]....
        /*085c*/ 	.word	0x0500000f


	//   ....[131]....
        /*0860*/ 	.word	0x0500000f


	//   ....[132]....
        /*0864*/ 	.word	0x0500000f


	//   ....[133]....
        /*0868*/ 	.word	0x0500000f


	//   ....[134]....
        /*086c*/ 	.word	0x0500000f


	//   ....[135]....
        /*0870*/ 	.word	0x0500000f


	//   ....[136]....
        /*0874*/ 	.word	0x0500000f


	//   ....[137]....
        /*0878*/ 	.word	0x0500000f


	//   ....[138]....
        /*087c*/ 	.word	0x0500000f


	//   ....[139]....
        /*0880*/ 	.word	0x0500000f


	//   ....[140]....
        /*0884*/ 	.word	0x0500000f


	//   ....[141]....
        /*0888*/ 	.word	0x0500000f


	//   ....[142]....
        /*088c*/ 	.word	0x0500000f


	//   ....[143]....
        /*0890*/ 	.word	0x0500000f


	//   ....[144]....
        /*0894*/ 	.word	0x0500000f


	//   ....[145]....
        /*0898*/ 	.word	0x0500000f


	//   ....[146]....
        /*089c*/ 	.word	0x0500000f


	//   ....[147]....
        /*08a0*/ 	.word	0x0500000f


	//   ....[148]....
        /*08a4*/ 	.word	0x0500000f


	//   ....[149]....
        /*08a8*/ 	.word	0x0500000f


	//   ....[150]....
        /*08ac*/ 	.word	0x0500000f


	//   ....[151]....
        /*08b0*/ 	.word	0x0500000f


	//   ....[152]....
        /*08b4*/ 	.word	0x0500000f


	//   ....[153]....
        /*08b8*/ 	.word	0x0500000f


	//   ....[154]....
        /*08bc*/ 	.word	0x0500000f


	//   ....[155]....
        /*08c0*/ 	.word	0x0500000f


	//   ....[156]....
        /*08c4*/ 	.word	0x0500000f


	//   ....[157]....
        /*08c8*/ 	.word	0x0500000f


	//   ....[158]....
        /*08cc*/ 	.word	0x0500000f


	//   ....[159]....
        /*08d0*/ 	.word	0x0500000f


	//   ....[160]....
        /*08d4*/ 	.word	0x0500000f


	//   ....[161]....
        /*08d8*/ 	.word	0x0500000f


	//   ....[162]....
        /*08dc*/ 	.word	0x0500000f


	//   ....[163]....
        /*08e0*/ 	.word	0x0500000f


	//   ....[164]....
        /*08e4*/ 	.word	0x0500000f


	//   ....[165]....
        /*08e8*/ 	.word	0x0500000f


	//   ....[166]....
        /*08ec*/ 	.word	0x0500000f


	//   ....[167]....
        /*08f0*/ 	.word	0x0500000f


	//   ....[168]....
        /*08f4*/ 	.word	0x0500000f


	//   ....[169]....
        /*08f8*/ 	.word	0x0500000f


	//   ....[170]....
        /*08fc*/ 	.word	0x0500000f


	//   ....[171]....
        /*0900*/ 	.word	0x0500000f


	//   ....[172]....
        /*0904*/ 	.word	0x0500000f


	//   ....[173]....
        /*0908*/ 	.word	0x0500000f


	//----- nvinfo : EIATTR_COOP_GROUP_INSTR_OFFSETS
	.align		4
.L_271:
        /*090c*/ 	.byte	0x04, 0x28
        /*090e*/ 	.short	(.L_273 - .L_272)


	//   ....[0]....
.L_272:
        /*0910*/ 	.word	0x00000060


	//   ....[1]....
        /*0914*/ 	.word	0x000001a0


	//   ....[2]....
        /*0918*/ 	.word	0x000001f0


	//   ....[3]....
        /*091c*/ 	.word	0x00000420


	//   ....[4]....
        /*0920*/ 	.word	0x00000580


	//   ....[5]....
        /*0924*/ 	.word	0x000006a0


	//   ....[6]....
        /*0928*/ 	.word	0x00000800


	//   ....[7]....
        /*092c*/ 	.word	0x0000b5e0


	//   ....[8]....
        /*0930*/ 	.word	0x0000bce0


	//   ....[9]....
        /*0934*/ 	.word	0x0000bcf0


	//   ....[10]....
        /*0938*/ 	.word	0x0000bd00


	//   ....[11]....
        /*093c*/ 	.word	0x0000bd10


	//   ....[12]....
        /*0940*/ 	.word	0x0000c590


	//   ....[13]....
        /*0944*/ 	.word	0x0000c5a0


	//   ....[14]....
        /*0948*/ 	.word	0x0000c5b0


	//   ....[15]....
        /*094c*/ 	.word	0x0000c5c0


	//   ....[16]....
        /*0950*/ 	.word	0x0000f6b0


	//   ....[17]....
        /*0954*/ 	.word	0x0000f6c0


	//   ....[18]....
        /*0958*/ 	.word	0x0000f6d0


	//   ....[19]....
        /*095c*/ 	.word	0x0000f6e0


	//   ....[20]....
        /*0960*/ 	.word	0x0000fd60


	//   ....[21]....
        /*0964*/ 	.word	0x0000fd70


	//   ....[22]....
        /*0968*/ 	.word	0x0000fd80


	//   ....[23]....
        /*096c*/ 	.word	0x0000fd90


	//   ....[24]....
        /*0970*/ 	.word	0x00013800


	//   ....[25]....
        /*0974*/ 	.word	0x00013bc0


	//   ....[26]....
        /*0978*/ 	.word	0x000147d0


	//   ....[27]....
        /*097c*/ 	.word	0x000148e0


	//   ....[28]....
        /*0980*/ 	.word	0x00014e70


	//   ....[29]....
        /*0984*/ 	.word	0x00014ef0


	//   ....[30]....
        /*0988*/ 	.word	0x00016c60


	//   ....[31]....
        /*098c*/ 	.word	0x00016f30


	//   ....[32]....
        /*0990*/ 	.word	0x00017c70


	//   ....[33]....
        /*0994*/ 	.word	0x00017d90


	//   ....[34]....
        /*0998*/ 	.word	0x00018390


	//   ....[35]....
        /*099c*/ 	.word	0x00018420


	//   ....[36]....
        /*09a0*/ 	.word	0x0001a060


	//   ....[37]....
        /*09a4*/ 	.word	0x0001a0e0


	//   ....[38]....
        /*09a8*/ 	.word	0x0001a400


	//   ....[39]....
        /*09ac*/ 	.word	0x0001a4f0


	//   ....[40]....
        /*09b0*/ 	.word	0x0001c0e0


	//   ....[41]....
        /*09b4*/ 	.word	0x0001c340


	//   ....[42]....
        /*09b8*/ 	.word	0x0001d090


	//   ....[43]....
        /*09bc*/ 	.word	0x0001d1a0


	//   ....[44]....
        /*09c0*/ 	.word	0x0001d790


	//   ....[45]....
        /*09c4*/ 	.word	0x0001d820


	//   ....[46]....
        /*09c8*/ 	.word	0x0001e6d0


	//   ....[47]....
        /*09cc*/ 	.word	0x0001e910


	//   ....[48]....
        /*09d0*/ 	.word	0x0001e9e0


	//   ....[49]....
        /*09d4*/ 	.word	0x0001ea10


	//   ....[50]....
        /*09d8*/ 	.word	0x0001fa10


	//   ....[51]....
        /*09dc*/ 	.word	0x0001fa50


	//   ....[52]....
        /*09e0*/ 	.word	0x0001fa90


	//   ....[53]....
        /*09e4*/ 	.word	0x0001fad0


	//   ....[54]....
        /*09e8*/ 	.word	0x00020070


	//   ....[55]....
        /*09ec*/ 	.word	0x00020080


	//   ....[56]....
        /*09f0*/ 	.word	0x00020150


	//   ....[57]....
        /*09f4*/ 	.word	0x00020170


	//   ....[58]....
        /*09f8*/ 	.word	0x00020240


	//   ....[59]....
        /*09fc*/ 	.word	0x00020260


	//   ....[60]....
        /*0a00*/ 	.word	0x00020340


	//   ....[61]....
        /*0a04*/ 	.word	0x00020360


	//   ....[62]....
        /*0a08*/ 	.word	0x00020bd0


	//   ....[63]....
        /*0a0c*/ 	.word	0x00020bf0


	//   ....[64]....
        /*0a10*/ 	.word	0x00020cc0


	//   ....[65]....
        /*0a14*/ 	.word	0x00020ce0


	//   ....[66]....
        /*0a18*/ 	.word	0x00020db0


	//   ....[67]....
        /*0a1c*/ 	.word	0x00020dd0


	//   ....[68]....
        /*0a20*/ 	.word	0x00020eb0


	//   ....[69]....
        /*0a24*/ 	.word	0x00020ed0


	//   ....[70]....
        /*0a28*/ 	.word	0x00021030


	//   ....[71]....
        /*0a2c*/ 	.word	0x00021210


	//   ....[72]....
        /*0a30*/ 	.word	0x00021240


	//   ....[73]....
        /*0a34*/ 	.word	0x00021270


	//   ....[74]....
        /*0a38*/ 	.word	0x000212a0


	//   ....[75]....
        /*0a3c*/ 	.word	0x000212d0


	//   ....[76]....
        /*0a40*/ 	.word	0x00021300


	//   ....[77]....
        /*0a44*/ 	.word	0x00021480


	//   ....[78]....
        /*0a48*/ 	.word	0x000214b0


	//   ....[79]....
        /*0a4c*/ 	.word	0x000214e0


	//   ....[80]....
        /*0a50*/ 	.word	0x00021510


	//   ....[81]....
        /*0a54*/ 	.word	0x00021540


	//   ....[82]....
        /*0a58*/ 	.word	0x00021570


	//   ....[83]....
        /*0a5c*/ 	.word	0x00021620


	//   ....[84]....
        /*0a60*/ 	.word	0x00021680


	//   ....[85]....
        /*0a64*/ 	.word	0x00021710


	//   ....[86]....
        /*0a68*/ 	.word	0x00022860


	//   ....[87]....
        /*0a6c*/ 	.word	0x00024660


	//   ....[88]....
        /*0a70*/ 	.word	0x00025310


	//   ....[89]....
        /*0a74*/ 	.word	0x00025330


	//   ....[90]....
        /*0a78*/ 	.word	0x00025340


	//   ....[91]....
        /*0a7c*/ 	.word	0x00025370


	//   ....[92]....
        /*0a80*/ 	.word	0x00025490


	//   ....[93]....
        /*0a84*/ 	.word	0x000254a0


	//   ....[94]....
        /*0a88*/ 	.word	0x00025540


	//   ....[95]....
        /*0a8c*/ 	.word	0x00025550


	//   ....[96]....
        /*0a90*/ 	.word	0x000255f0


	//   ....[97]....
        /*0a94*/ 	.word	0x00025600


	//   ....[98]....
        /*0a98*/ 	.word	0x000256a0


	//   ....[99]....
        /*0a9c*/ 	.word	0x000256b0


	//   ....[100]....
        /*0aa0*/ 	.word	0x00025730


	//   ....[101]....
        /*0aa4*/ 	.word	0x00025760


	//   ....[102]....
        /*0aa8*/ 	.word	0x000257b0


	//   ....[103]....
        /*0aac*/ 	.word	0x000257f0


	//   ....[104]....
        /*0ab0*/ 	.word	0x000284b0


	//   ....[105]....
        /*0ab4*/ 	.word	0x000284e0


	//   ....[106]....
        /*0ab8*/ 	.word	0x000284f0


	//   ....[107]....
        /*0abc*/ 	.word	0x00028520


	//   ....[108]....
        /*0ac0*/ 	.word	0x00028550


	//   ....[109]....
        /*0ac4*/ 	.word	0x00028580


	//   ....[110]....
        /*0ac8*/ 	.word	0x000285b0


	//   ....[111]....
        /*0acc*/ 	.word	0x000285c0


	//   ....[112]....
        /*0ad0*/ 	.word	0x00028750


	//   ....[113]....
        /*0ad4*/ 	.word	0x00028780


	//   ....[114]....
        /*0ad8*/ 	.word	0x000287b0


	//   ....[115]....
        /*0adc*/ 	.word	0x000287e0


	//   ....[116]....
        /*0ae0*/ 	.word	0x00028810


	//   ....[117]....
        /*0ae4*/ 	.word	0x00028840


	//   ....[118]....
        /*0ae8*/ 	.word	0x00028900


	//   ....[119]....
        /*0aec*/ 	.word	0x00028920


	//   ....[120]....
        /*0af0*/ 	.word	0x00028990


	//   ....[121]....
        /*0af4*/ 	.word	0x00029070


	//   ....[122]....
        /*0af8*/ 	.word	0x000294b0


	//   ....[123]....
        /*0afc*/ 	.word	0x00029540


	//   ....[124]....
        /*0b00*/ 	.word	0x00029590


	//   ....[125]....
        /*0b04*/ 	.word	0x000295e0


	//   ....[126]....
        /*0b08*/ 	.word	0x00029670


	//   ....[127]....
        /*0b0c*/ 	.word	0x00029700


	//   ....[128]....
        /*0b10*/ 	.word	0x00029750


	//   ....[129]....
        /*0b14*/ 	.word	0x000297a0


	//   ....[130]....
        /*0b18*/ 	.word	0x00029890


	//   ....[131]....
        /*0b1c*/ 	.word	0x00029920


	//   ....[132]....
        /*0b20*/ 	.word	0x00029980


	//   ....[133]....
        /*0b24*/ 	.word	0x000299e0


	//   ....[134]....
        /*0b28*/ 	.word	0x00029a70


	//   ....[135]....
        /*0b2c*/ 	.word	0x00029b00


	//   ....[136]....
        /*0b30*/ 	.word	0x00029b60


	//   ....[137]....
        /*0b34*/ 	.word	0x00029bc0


	//   ....[138]....
        /*0b38*/ 	.word	0x00029f50


	//   ....[139]....
        /*0b3c*/ 	.word	0x0002a240


	//   ....[140]....
        /*0b40*/ 	.word	0x0002a420


	//   ....[141]....
        /*0b44*/ 	.word	0x0002a470


	//   ....[142]....
        /*0b48*/ 	.word	0x0002a5a0


	//   ....[143]....
        /*0b4c*/ 	.word	0x0002a5f0


	//   ....[144]....
        /*0b50*/ 	.word	0x0002a730


	//   ....[145]....
        /*0b54*/ 	.word	0x0002a7a0


	//   ....[146]....
        /*0b58*/ 	.word	0x0002a8d0


	//   ....[147]....
        /*0b5c*/ 	.word	0x0002a920


	//   ....[148]....
        /*0b60*/ 	.word	0x0002aa50


	//   ....[149]....
        /*0b64*/ 	.word	0x0002aaa0


	//   ....[150]....
        /*0b68*/ 	.word	0x0002abd0


	//   ....[151]....
        /*0b6c*/ 	.word	0x0002ac20


	//   ....[152]....
        /*0b70*/ 	.word	0x0002ad30


	//   ....[153]....
        /*0b74*/ 	.word	0x0002ada0


	//   ....[154]....
        /*0b78*/ 	.word	0x0002aeb0


	//   ....[155]....
        /*0b7c*/ 	.word	0x0002af00


	//   ....[156]....
        /*0b80*/ 	.word	0x0002b230


	//   ....[157]....
        /*0b84*/ 	.word	0x0002b2d0


	//   ....[158]....
        /*0b88*/ 	.word	0x0002b400


	//   ....[159]....
        /*0b8c*/ 	.word	0x0002b480


	//   ....[160]....
        /*0b90*/ 	.word	0x0002b500


	//   ....[161]....
        /*0b94*/ 	.word	0x0002b580


	//   ....[162]....
        /*0b98*/ 	.word	0x0002b600


	//   ....[163]....
        /*0b9c*/ 	.word	0x0002b690


	//   ....[164]....
        /*0ba0*/ 	.word	0x0002b730


	//   ....[165]....
        /*0ba4*/ 	.word	0x0002b7d0


	//   ....[166]....
        /*0ba8*/ 	.word	0x0002b850


	//   ....[167]....
        /*0bac*/ 	.word	0x0002b8d0


	//   ....[168]....
        /*0bb0*/ 	.word	0x0002b950


	//   ....[169]....
        /*0bb4*/ 	.word	0x0002b9e0


	//   ....[170]....
        /*0bb8*/ 	.word	0x0002ba60


	//   ....[171]....
        /*0bbc*/ 	.word	0x0002bb00


	//   ....[172]....
        /*0bc0*/ 	.word	0x0002bb90


	//   ....[173]....
        /*0bc4*/ 	.word	0x0002bcc0


	//----- nvinfo : EIATTR_REG_RECONFIG
	.align		4
.L_273:
        /*0bc8*/ 	.byte	0x01, 0x54
	.zero		2


	//----- nvinfo : EIATTR_SYSCALL_OFFSETS
	.align		4
        /*0bcc*/ 	.byte	0x04, 0x46
        /*0bce*/ 	.short	(.L_275 - .L_274)


	//   ....[0]....
.L_274:
        /*0bd0*/ 	.word	0x00001dd0


	//   ....[1]....
        /*0bd4*/ 	.word	0x00001f20


	//   ....[2]....
        /*0bd8*/ 	.word	0x0000b780


	//   ....[3]....
        /*0bdc*/ 	.word	0x0000baa0


	//   ....[4]....
        /*0be0*/ 	.word	0x00024290


	//   ....[5]....
        /*0be4*/ 	.word	0x000243e0


	//   ....[6]....
        /*0be8*/ 	.word	0x000244d0


	//   ....[7]....
        /*0bec*/ 	.word	0x00024e10


	//----- nvinfo : EIATTR_MBARRIER_INSTR_OFFSETS
	.align		4
.L_275:
        /*0bf0*/ 	.byte	0x04, 0x39
        /*0bf2*/ 	.short	(.L_277 - .L_276)


	//   ....[0]....
.L_276:
        /*0bf4*/ 	.word	0x000002d0
        /*0bf8*/ 	.word	0x000000ff
        /*0bfc*/ 	.word	0x0002a800
        /*0c00*/ 	.short	0x0100
        /*0c02*/ 	.byte	0x08
	.zero		1


	//   ....[1]....
        /*0c04*/ 	.word	0x000002e0
        /*0c08*/ 	.word	0x000000ff
        /*0c0c*/ 	.word	0x0002a820
        /*0c10*/ 	.short	0x0100
        /*0c12*/ 	.byte	0x08
	.zero		1


	//   ....[2]....
        /*0c14*/ 	.word	0x000003d0
        /*0c18*/ 	.word	0x000000ff
        /*0c1c*/ 	.word	0x0002a830
        /*0c20*/ 	.short	0x0100
        /*0c22*/ 	.byte	0x08
	.zero		1


	//   ....[3]....
        /*0c24*/ 	.word	0x000003e0
        /*0c28*/ 	.word	0x000000ff
        /*0c2c*/ 	.word	0x0002a840
        /*0c30*/ 	.short	0x0100
        /*0c32*/ 	.byte	0x08
	.zero		1


	//   ....[4]....
        /*0c34*/ 	.word	0x000003f0
        /*0c38*/ 	.word	0x000000ff
        /*0c3c*/ 	.word	0x0002a838
        /*0c40*/ 	.short	0x0100
        /*0c42*/ 	.byte	0x08
	.zero		1


	//   ....[5]....
        /*0c44*/ 	.word	0x00000400
        /*0c48*/ 	.word	0x000000ff
        /*0c4c*/ 	.word	0x0002a848
        /*0c50*/ 	.short	0x0100
        /*0c52*/ 	.byte	0x08
	.zero		1


	//   ....[6]....
        /*0c54*/ 	.word	0x00000530
        /*0c58*/ 	.word	0x000000ff
        /*0c5c*/ 	.word	0x0002a850
        /*0c60*/ 	.short	0x0100
        /*0c62*/ 	.byte	0x08
	.zero		1


	//   ....[7]....
        /*0c64*/ 	.word	0x00000540
        /*0c68*/ 	.word	0x000000ff
        /*0c6c*/ 	.word	0x0002a860
        /*0c70*/ 	.short	0x0100
        /*0c72*/ 	.byte	0x08
	.zero		1


	//   ....[8]....
        /*0c74*/ 	.word	0x00000550
        /*0c78*/ 	.word	0x000000ff
        /*0c7c*/ 	.word	0x0002a858
        /*0c80*/ 	.short	0x0100
        /*0c82*/ 	.byte	0x08
	.zero		1


	//   ....[9]....
        /*0c84*/ 	.word	0x00000560
        /*0c88*/ 	.word	0x000000ff
        /*0c8c*/ 	.word	0x0002a868
        /*0c90*/ 	.short	0x0100
        /*0c92*/ 	.byte	0x08
	.zero		1


	//   ....[10]....
        /*0c94*/ 	.word	0x00000650
        /*0c98*/ 	.word	0x000000ff
        /*0c9c*/ 	.word	0x0002a870
        /*0ca0*/ 	.short	0x0100
        /*0ca2*/ 	.byte	0x06
	.zero		1


	//   ....[11]....
        /*0ca4*/ 	.word	0x00000660
        /*0ca8*/ 	.word	0x000000ff
        /*0cac*/ 	.word	0x0002a880
        /*0cb0*/ 	.short	0x0100
        /*0cb2*/ 	.byte	0x06
	.zero		1


	//   ....[12]....
        /*0cb4*/ 	.word	0x00000670
        /*0cb8*/ 	.word	0x000000ff
        /*0cbc*/ 	.word	0x0002a878
        /*0cc0*/ 	.short	0x0100
        /*0cc2*/ 	.byte	0x06
	.zero		1


	//   ....[13]....
        /*0cc4*/ 	.word	0x00000680
        /*0cc8*/ 	.word	0x000000ff
        /*0ccc*/ 	.word	0x0002a888
        /*0cd0*/ 	.short	0x0100
        /*0cd2*/ 	.byte	0x06
	.zero		1


	//   ....[14]....
        /*0cd4*/ 	.word	0x000007b0
        /*0cd8*/ 	.word	0x000000ff
        /*0cdc*/ 	.word	0x0002a890
        /*0ce0*/ 	.short	0x0100
        /*0ce2*/ 	.byte	0x08
	.zero		1


	//   ....[15]....
        /*0ce4*/ 	.word	0x000007c0
        /*0ce8*/ 	.word	0x000000ff
        /*0cec*/ 	.word	0x0002a8a0
        /*0cf0*/ 	.short	0x0100
        /*0cf2*/ 	.byte	0x08
	.zero		1


	//   ....[16]....
        /*0cf4*/ 	.word	0x000007d0
        /*0cf8*/ 	.word	0x000000ff
        /*0cfc*/ 	.word	0x0002a898
        /*0d00*/ 	.short	0x0100
        /*0d02*/ 	.byte	0x08
	.zero		1


	//   ....[17]....
        /*0d04*/ 	.word	0x000007e0
        /*0d08*/ 	.word	0x000000ff
        /*0d0c*/ 	.word	0x0002a8a8
        /*0d10*/ 	.short	0x0100
        /*0d12*/ 	.byte	0x08
	.zero		1


	//   ....[18]....
        /*0d14*/ 	.word	0x00000910
        /*0d18*/ 	.word	0x000000ff
        /*0d1c*/ 	.word	0x0002a8b0
        /*0d20*/ 	.short	0x0100
        /*0d22*/ 	.byte	0x08
	.zero		1


	//   ....[19]....
        /*0d24*/ 	.word	0x00000920
        /*0d28*/ 	.word	0x000000ff
        /*0d2c*/ 	.word	0x0002a8c0
        /*0d30*/ 	.short	0x0100
        /*0d32*/ 	.byte	0x08
	.zero		1


	//   ....[20]....
        /*0d34*/ 	.word	0x00000930
        /*0d38*/ 	.word	0x000000ff
        /*0d3c*/ 	.word	0x0002a8b8
        /*0d40*/ 	.short	0x0100
        /*0d42*/ 	.byte	0x08
	.zero		1


	//   ....[21]....
        /*0d44*/ 	.word	0x00000940
        /*0d48*/ 	.word	0x000000ff
        /*0d4c*/ 	.word	0x0002a8c8
        /*0d50*/ 	.short	0x0100
        /*0d52*/ 	.byte	0x08
	.zero		1


	//   ....[22]....
        /*0d54*/ 	.word	0x00003b70
        /*0d58*/ 	.word	0x00000003
        /*0d5c*/ 	.word	0x0002a890
        /*0d60*/ 	.short	0x010a
        /*0d62*/ 	.byte	0x3f
	.zero		1


	//   ....[23]....
        /*0d64*/ 	.word	0x00007210
        /*0d68*/ 	.word	0x00000003
        /*0d6c*/ 	.word	0x0002a890
        /*0d70*/ 	.short	0x010a
        /*0d72*/ 	.byte	0x3f
	.zero		1


	//   ....[24]....
        /*0d74*/ 	.word	0x0000a570
        /*0d78*/ 	.word	0x00000003
        /*0d7c*/ 	.word	0x0002a890
        /*0d80*/ 	.short	0x010a
        /*0d82*/ 	.byte	0x3f
	.zero		1


	//   ....[25]....
        /*0d84*/ 	.word	0x0000a960
        /*0d88*/ 	.word	0x0000001c
        /*0d8c*/ 	.word	0x00000000
        /*0d90*/ 	.short	0x0101
        /*0d92*/ 	.byte	0x3f
	.zero		1


	//   ....[26]....
        /*0d94*/ 	.word	0x0000a9a0
        /*0d98*/ 	.word	0x00000003
        /*0d9c*/ 	.word	0x0002a8b0
        /*0da0*/ 	.short	0x010a
        /*0da2*/ 	.byte	0x3f
	.zero		1


	//   ....[27]....
        /*0da4*/ 	.word	0x0000ae50
        /*0da8*/ 	.word	0x00000003
        /*0dac*/ 	.word	0x00000000
        /*0db0*/ 	.short	0x0101
        /*0db2*/ 	.byte	0x3f
	.zero		1


	//   ....[28]....
        /*0db4*/ 	.word	0x0000b800
        /*0db8*/ 	.word	0x00000010
        /*0dbc*/ 	.word	0x0002a800
        /*0dc0*/ 	.short	0x010a
        /*0dc2*/ 	.byte	0x3f
	.zero		1


	//   ....[29]....
        /*0dc4*/ 	.word	0x0000b850
        /*0dc8*/ 	.word	0x00000010
        /*0dcc*/ 	.word	0x0002a800
        /*0dd0*/ 	.short	0x010a
        /*0dd2*/ 	.byte	0x3f
	.zero		1


	//   ....[30]....
        /*0dd4*/ 	.word	0x0000cc90
        /*0dd8*/ 	.word	0x00000010
        /*0ddc*/ 	.word	0x0002a800
        /*0de0*/ 	.short	0x010a
        /*0de2*/ 	.byte	0x3f
	.zero		1


	//   ....[31]....
        /*0de4*/ 	.word	0x000101f0
        /*0de8*/ 	.word	0x00000010
        /*0dec*/ 	.word	0x0002a800
        /*0df0*/ 	.short	0x010a
        /*0df2*/ 	.byte	0x3f
	.zero		1


	//   ....[32]....
        /*0df4*/ 	.word	0x00012d90
        /*0df8*/ 	.word	0x00000007
        /*0dfc*/ 	.word	0x0002a830
        /*0e00*/ 	.short	0x010a
        /*0e02*/ 	.byte	0x3f
	.zero		1


	//   ....[33]....
        /*0e04*/ 	.word	0x00012e00
        /*0e08*/ 	.word	0x00000007
        /*0e0c*/ 	.word	0x0002a830
        /*0e10*/ 	.short	0x010a
        /*0e12*/ 	.byte	0x3f
	.zero		1


	//   ....[34]....
        /*0e14*/ 	.word	0x000138b0
        /*0e18*/ 	.word	0x00000000
        /*0e1c*/ 	.word	0x00000000
        /*0e20*/ 	.short	0x0101
        /*0e22*/ 	.byte	0x3f
	.zero		1


	//   ....[35]....
        /*0e24*/ 	.word	0x00015cf0
        /*0e28*/ 	.word	0x00000007
        /*0e2c*/ 	.word	0x0002a830
        /*0e30*/ 	.short	0x010a
        /*0e32*/ 	.byte	0x3f
	.zero		1


	//   ....[36]....
        /*0e34*/ 	.word	0x00015d60
        /*0e38*/ 	.word	0x00000007
        /*0e3c*/ 	.word	0x0002a830
        /*0e40*/ 	.short	0x010a
        /*0e42*/ 	.byte	0x3f
	.zero		1


	//   ....[37]....
        /*0e44*/ 	.word	0x000168e0
        /*0e48*/ 	.word	0x0000000e
        /*0e4c*/ 	.word	0x0002a850
        /*0e50*/ 	.short	0x010a
        /*0e52*/ 	.byte	0x3f
	.zero		1


	//   ....[38]....
        /*0e54*/ 	.word	0x00016980
        /*0e58*/ 	.word	0x0000000e
        /*0e5c*/ 	.word	0x0002a850
        /*0e60*/ 	.short	0x010a
        /*0e62*/ 	.byte	0x3f
	.zero		1


	//   ....[39]....
        /*0e64*/ 	.word	0x00016d50
        /*0e68*/ 	.word	0x00000007
        /*0e6c*/ 	.word	0x00000000
        /*0e70*/ 	.short	0x0101
        /*0e72*/ 	.byte	0x3f
	.zero		1


	//   ....[40]....
        /*0e74*/ 	.word	0x000184d0
        /*0e78*/ 	.word	0x0000006d
        /*0e7c*/ 	.word	0x00000000
        /*0e80*/ 	.short	0x0101
        /*0e82*/ 	.byte	0x3f
	.zero		1


	//   ....[41]....
        /*0e84*/ 	.word	0x00019110
        /*0e88*/ 	.word	0x00000003
        /*0e8c*/ 	.word	0x0002a830
        /*0e90*/ 	.short	0x010a
        /*0e92*/ 	.byte	0x3f
	.zero		1


	//   ....[42]....
        /*0e94*/ 	.word	0x00019180
        /*0e98*/ 	.word	0x00000003
        /*0e9c*/ 	.word	0x0002a830
        /*0ea0*/ 	.short	0x010a
        /*0ea2*/ 	.byte	0x3f
	.zero		1


	//   ....[43]....
        /*0ea4*/ 	.word	0x00019d00
        /*0ea8*/ 	.word	0x000000c6
        /*0eac*/ 	.word	0x0002a850
        /*0eb0*/ 	.short	0x010a
        /*0eb2*/ 	.byte	0x3f
	.zero		1


	//   ....[44]....
        /*0eb4*/ 	.word	0x00019d50
        /*0eb8*/ 	.word	0x000000c6
        /*0ebc*/ 	.word	0x0002a850
        /*0ec0*/ 	.short	0x010a
        /*0ec2*/ 	.byte	0x3f
	.zero		1


	//   ....[45]....
        /*0ec4*/ 	.word	0x0001ab80
        /*0ec8*/ 	.word	0x0000005b
        /*0ecc*/ 	.word	0x00000000
        /*0ed0*/ 	.short	0x0101
        /*0ed2*/ 	.byte	0x3f
	.zero		1


	//   ....[46]....
        /*0ed4*/ 	.word	0x0001abf0
        /*0ed8*/ 	.word	0x000000c6
        /*0edc*/ 	.word	0x00000000
        /*0ee0*/ 	.short	0x0101
        /*0ee2*/ 	.byte	0x3f
	.zero		1


	//   ....[47]....
        /*0ee4*/ 	.word	0x0001b110
        /*0ee8*/ 	.word	0x00000003
        /*0eec*/ 	.word	0x0002a830
        /*0ef0*/ 	.short	0x010a
        /*0ef2*/ 	.byte	0x3f
	.zero		1


	//   ....[48]....
        /*0ef4*/ 	.word	0x0001b180
        /*0ef8*/ 	.word	0x00000003
        /*0efc*/ 	.word	0x0002a830
        /*0f00*/ 	.short	0x010a
        /*0f02*/ 	.byte	0x3f
	.zero		1


	//   ....[49]....
        /*0f04*/ 	.word	0x0001bd00
        /*0f08*/ 	.word	0x0000000c
        /*0f0c*/ 	.word	0x0002a850
        /*0f10*/ 	.short	0x010a
        /*0f12*/ 	.byte	0x3f
	.zero		1


	//   ....[50]....
        /*0f14*/ 	.word	0x0001bda0
        /*0f18*/ 	.word	0x0000000c
        /*0f1c*/ 	.word	0x0002a850
        /*0f20*/ 	.short	0x010a
        /*0f22*/ 	.byte	0x3f
	.zero		1


	//   ....[51]....
        /*0f24*/ 	.word	0x0001c1a0
        /*0f28*/ 	.word	0x00000000
        /*0f2c*/ 	.word	0x00000000
        /*0f30*/ 	.short	0x0101
        /*0f32*/ 	.byte	0x3f
	.zero		1


	//   ....[52]....
        /*0f34*/ 	.word	0x0001d8d0
        /*0f38*/ 	.word	0x0000006b
        /*0f3c*/ 	.word	0x00000000
        /*0f40*/ 	.short	0x0101
        /*0f42*/ 	.byte	0x3f
	.zero		1


	//   ....[53]....
        /*0f44*/ 	.word	0x0001e5c0
        /*0f48*/ 	.word	0x0000000d
        /*0f4c*/ 	.word	0x0002a850
        /*0f50*/ 	.short	0x010a
        /*0f52*/ 	.byte	0x3f
	.zero		1


	//   ....[54]....
        /*0f54*/ 	.word	0x0001e660
        /*0f58*/ 	.word	0x0000000d
        /*0f5c*/ 	.word	0x0002a850
        /*0f60*/ 	.short	0x010a
        /*0f62*/ 	.byte	0x3f
	.zero		1


	//   ....[55]....
        /*0f64*/ 	.word	0x0001eb30
        /*0f68*/ 	.word	0x0000000b
        /*0f6c*/ 	.word	0x00000000
        /*0f70*/ 	.short	0x0101
        /*0f72*/ 	.byte	0x3f
	.zero		1


	//   ....[56]....
        /*0f74*/ 	.word	0x00020060
        /*0f78*/ 	.word	0x00000000
        /*0f7c*/ 	.word	0x00000000
        /*0f80*/ 	.short	0x0101
        /*0f82*/ 	.byte	0x3f
	.zero		1


	//   ....[57]....
        /*0f84*/ 	.word	0x00022950
        /*0f88*/ 	.word	0x00000007
        /*0f8c*/ 	.word	0x0002a820
        /*0f90*/ 	.short	0x010a
        /*0f92*/ 	.byte	0x3f
	.zero		1


	//   ....[58]....
        /*0f94*/ 	.word	0x00022a30
        /*0f98*/ 	.word	0x00000007
        /*0f9c*/ 	.word	0x0002a8a0
        /*0fa0*/ 	.short	0x010a
        /*0fa2*/ 	.byte	0x3f
	.zero		1


	//   ....[59]....
        /*0fa4*/ 	.word	0x00022e70
        /*0fa8*/ 	.word	0x00000007
        /*0fac*/ 	.word	0x0002a8c0
        /*0fb0*/ 	.short	0x010a
        /*0fb2*/ 	.byte	0x3f
	.zero		1


	//   ....[60]....
        /*0fb4*/ 	.word	0x00023350
        /*0fb8*/ 	.word	0x00000008
        /*0fbc*/ 	.word	0x0002a8a0
        /*0fc0*/ 	.short	0x010a
        /*0fc2*/ 	.byte	0x3f
	.zero		1


	//   ....[61]....
        /*0fc4*/ 	.word	0x00023780
        /*0fc8*/ 	.word	0x00000008
        /*0fcc*/ 	.word	0x0002a8c0
        /*0fd0*/ 	.short	0x010a
        /*0fd2*/ 	.byte	0x3f
	.zero		1


	//   ....[62]....
        /*0fd4*/ 	.word	0x00024900
        /*0fd8*/ 	.word	0x00000000
        /*0fdc*/ 	.word	0x0002a840
        /*0fe0*/ 	.short	0x010a
        /*0fe2*/ 	.byte	0x3f
	.zero		1


	//   ....[63]....
        /*0fe4*/ 	.word	0x00025930
        /*0fe8*/ 	.word	0x0000000a
        /*0fec*/ 	.word	0x0002a800
        /*0ff0*/ 	.short	0x0107
        /*0ff2*/ 	.byte	0x3f
	.zero		1


	//   ....[64]....
        /*0ff4*/ 	.word	0x00025a40
        /*0ff8*/ 	.word	0x00000002
        /*0ffc*/ 	.word	0x0002a800
        /*1000*/ 	.short	0x0101
        /*1002*/ 	.byte	0x3f
	.zero		1


	//   ....[65]....
        /*1004*/ 	.word	0x00025a60
        /*1008*/ 	.word	0x00000002
        /*100c*/ 	.word	0x0002a820
        /*1010*/ 	.short	0x010a
        /*1012*/ 	.byte	0x3f
	.zero		1


	//   ....[66]....
        /*1014*/ 	.word	0x00025df0
        /*1018*/ 	.word	0x00000003
        /*101c*/ 	.word	0x0002a840
        /*1020*/ 	.short	0x010a
        /*1022*/ 	.byte	0x3f
	.zero		1


	//   ....[67]....
        /*1024*/ 	.word	0x000262a0
        /*1028*/ 	.word	0x00000003
        /*102c*/ 	.word	0x00000060
        /*1030*/ 	.short	0x010a
        /*1032*/ 	.byte	0x3f
	.zero		1


	//   ....[68]....
        /*1034*/ 	.word	0x00026990
        /*1038*/ 	.word	0x00000003
        /*103c*/ 	.word	0x0002a840
        /*1040*/ 	.short	0x010a
        /*1042*/ 	.byte	0x3f
	.zero		1


	//   ....[69]....
        /*1044*/ 	.word	0x00026e40
        /*1048*/ 	.word	0x00000002
        /*104c*/ 	.word	0x00000060
        /*1050*/ 	.short	0x010a
        /*1052*/ 	.byte	0x3f
	.zero		1


	//   ....[70]....
        /*1054*/ 	.word	0x00027460
        /*1058*/ 	.word	0x00000002
        /*105c*/ 	.word	0x0002a840
        /*1060*/ 	.short	0x010a
        /*1062*/ 	.byte	0x3f
	.zero		1


	//   ....[71]....
        /*1064*/ 	.word	0x00027910
        /*1068*/ 	.word	0x00000002
        /*106c*/ 	.word	0x00000060
        /*1070*/ 	.short	0x010a
        /*1072*/ 	.byte	0x3f
	.zero		1


	//   ....[72]....
        /*1074*/ 	.word	0x00027ec0
        /*1078*/ 	.word	0x00000000
        /*107c*/ 	.word	0x0002a860
        /*1080*/ 	.short	0x010a
        /*1082*/ 	.byte	0x3f
	.zero		1


	//   ....[73]....
        /*1084*/ 	.word	0x00028ff0
        /*1088*/ 	.word	0x00000000
        /*108c*/ 	.word	0x0002a820
        /*1090*/ 	.short	0x010a
        /*1092*/ 	.byte	0x3f
	.zero		1


	//   ....[74]....
        /*1094*/ 	.word	0x000291a0
        /*1098*/ 	.word	0x00000006
        /*109c*/ 	.word	0x00000000
        /*10a0*/ 	.short	0x010a
        /*10a2*/ 	.byte	0x3f
	.zero		1


	//   ....[75]....
        /*10a4*/ 	.word	0x00029210
        /*10a8*/ 	.word	0x00000007
        /*10ac*/ 	.word	0x00000000
        /*10b0*/ 	.short	0x010a
        /*10b2*/ 	.byte	0x3f
	.zero		1


	//   ....[76]....
        /*10b4*/ 	.word	0x00029280
        /*10b8*/ 	.word	0x00000004
        /*10bc*/ 	.word	0x00000000
        /*10c0*/ 	.short	0x010a
        /*10c2*/ 	.byte	0x3f
	.zero		1


	//   ....[77]....
        /*10c4*/ 	.word	0x000292b0
        /*10c8*/ 	.word	0x00000003
        /*10cc*/ 	.word	0x00000000
        /*10d0*/ 	.short	0x010a
        /*10d2*/ 	.byte	0x3f
	.zero		1


	//   ....[78]....
        /*10d4*/ 	.word	0x00029310
        /*10d8*/ 	.word	0x00000003
        /*10dc*/ 	.word	0x0002a890
        /*10e0*/ 	.short	0x010a
        /*10e2*/ 	.byte	0x3f
	.zero		1


	//   ....[79]....
        /*10e4*/ 	.word	0x00029360
        /*10e8*/ 	.word	0x00000003
        /*10ec*/ 	.word	0x0002a890
        /*10f0*/ 	.short	0x010a
        /*10f2*/ 	.byte	0x3f
	.zero		1


	//   ....[80]....
        /*10f4*/ 	.word	0x000293b0
        /*10f8*/ 	.word	0x00000003
        /*10fc*/ 	.word	0x0002a890
        /*1100*/ 	.short	0x010a
        /*1102*/ 	.byte	0x3f
	.zero		1


	//   ....[81]....
        /*1104*/ 	.word	0x00029400
        /*1108*/ 	.word	0x00000003
        /*110c*/ 	.word	0x0002a8b0
        /*1110*/ 	.short	0x010a
        /*1112*/ 	.byte	0x3f
	.zero		1


	//   ....[82]....
        /*1114*/ 	.word	0x000297e0
        /*1118*/ 	.word	0x00000010
        /*111c*/ 	.word	0x0002a800
        /*1120*/ 	.short	0x010a
        /*1122*/ 	.byte	0x3f
	.zero		1


	//   ....[83]....
        /*1124*/ 	.word	0x00029bf0
        /*1128*/ 	.word	0x00000010
        /*112c*/ 	.word	0x0002a800
        /*1130*/ 	.short	0x010a
        /*1132*/ 	.byte	0x3f
	.zero		1


	//   ....[84]....
        /*1134*/ 	.word	0x00029c40
        /*1138*/ 	.word	0x00000007
        /*113c*/ 	.word	0x0002a830
        /*1140*/ 	.short	0x010a
        /*1142*/ 	.byte	0x3f
	.zero		1


	//   ....[85]....
        /*1144*/ 	.word	0x00029c90
        /*1148*/ 	.word	0x00000007
        /*114c*/ 	.word	0x0002a830
        /*1150*/ 	.short	0x010a
        /*1152*/ 	.byte	0x3f
	.zero		1


	//   ....[86]....
        /*1154*/ 	.word	0x00029ce0
        /*1158*/ 	.word	0x0000000e
        /*115c*/ 	.word	0x0002a850
        /*1160*/ 	.short	0x010a
        /*1162*/ 	.byte	0x3f
	.zero		1


	//   ....[87]....
        /*1164*/ 	.word	0x00029d30
        /*1168*/ 	.word	0x00000003
        /*116c*/ 	.word	0x0002a830
        /*1170*/ 	.short	0x010a
        /*1172*/ 	.byte	0x3f
	.zero		1


	//   ....[88]....
        /*1174*/ 	.word	0x00029d80
        /*1178*/ 	.word	0x000000c6
        /*117c*/ 	.word	0x0002a850
        /*1180*/ 	.short	0x010a
        /*1182*/ 	.byte	0x3f
	.zero		1


	//   ....[89]....
        /*1184*/ 	.word	0x00029dd0
        /*1188*/ 	.word	0x00000003
        /*118c*/ 	.word	0x0002a830
        /*1190*/ 	.short	0x010a
        /*1192*/ 	.byte	0x3f
	.zero		1


	//   ....[90]....
        /*1194*/ 	.word	0x00029e20
        /*1198*/ 	.word	0x0000000c
        /*119c*/ 	.word	0x0002a850
        /*11a0*/ 	.short	0x010a
        /*11a2*/ 	.byte	0x3f
	.zero		1


	//   ....[91]....
        /*11a4*/ 	.word	0x00029e70
        /*11a8*/ 	.word	0x0000000d
        /*11ac*/ 	.word	0x0002a850
        /*11b0*/ 	.short	0x010a
        /*11b2*/ 	.byte	0x3f
	.zero		1


	//   ....[92]....
        /*11b4*/ 	.word	0x0002a020
        /*11b8*/ 	.word	0x00000006
        /*11bc*/ 	.word	0x0002a820
        /*11c0*/ 	.short	0x010a
        /*11c2*/ 	.byte	0x3f
	.zero		1


	//   ....[93]....
        /*11c4*/ 	.word	0x0002a070
        /*11c8*/ 	.word	0x00000007
        /*11cc*/ 	.word	0x0002a8a0
        /*11d0*/ 	.short	0x010a
        /*11d2*/ 	.byte	0x3f
	.zero		1


	//   ....[94]....
        /*11d4*/ 	.word	0x0002a0c0
        /*11d8*/ 	.word	0x00000007
        /*11dc*/ 	.word	0x0002a8c0
        /*11e0*/ 	.short	0x010a
        /*11e2*/ 	.byte	0x3f
	.zero		1


	//   ....[95]....
        /*11e4*/ 	.word	0x0002a110
        /*11e8*/ 	.word	0x00000008
        /*11ec*/ 	.word	0x0002a8a0
        /*11f0*/ 	.short	0x010a
        /*11f2*/ 	.byte	0x3f
	.zero		1


	//   ....[96]....
        /*11f4*/ 	.word	0x0002a160
        /*11f8*/ 	.word	0x00000008
        /*11fc*/ 	.word	0x0002a8c0
        /*1200*/ 	.short	0x010a
        /*1202*/ 	.byte	0x3f
	.zero		1


	//   ....[97]....
        /*1204*/ 	.word	0x0002a300
        /*1208*/ 	.word	0x00000000
        /*120c*/ 	.word	0x0002a840
        /*1210*/ 	.short	0x010a
        /*1212*/ 	.byte	0x3f
	.zero		1


	//   ....[98]....
        /*1214*/ 	.word	0x0002af50
        /*1218*/ 	.word	0x00000002
        /*121c*/ 	.word	0x0002a820
        /*1220*/ 	.short	0x010a
        /*1222*/ 	.byte	0x3f
	.zero		1


	//   ....[99]....
        /*1224*/ 	.word	0x0002afa0
        /*1228*/ 	.word	0x00000003
        /*122c*/ 	.word	0x0002a840
        /*1230*/ 	.short	0x010a
        /*1232*/ 	.byte	0x3f
	.zero		1


	//   ....[100]....
        /*1234*/ 	.word	0x0002aff0
        /*1238*/ 	.word	0x00000003
        /*123c*/ 	.word	0x00000060
        /*1240*/ 	.short	0x010a
        /*1242*/ 	.byte	0x3f
	.zero		1


	//   ....[101]....
        /*1244*/ 	.word	0x0002b040
        /*1248*/ 	.word	0x00000003
        /*124c*/ 	.word	0x0002a840
        /*1250*/ 	.short	0x010a
        /*1252*/ 	.byte	0x3f
	.zero		1


	//   ....[102]....
        /*1254*/ 	.word	0x0002b090
        /*1258*/ 	.word	0x00000002
        /*125c*/ 	.word	0x00000060
        /*1260*/ 	.short	0x010a
        /*1262*/ 	.byte	0x3f
	.zero		1


	//   ....[103]....
        /*1264*/ 	.word	0x0002b0e0
        /*1268*/ 	.word	0x00000002
        /*126c*/ 	.word	0x0002a840
        /*1270*/ 	.short	0x010a
        /*1272*/ 	.byte	0x3f
	.zero		1


	//   ....[104]....
        /*1274*/ 	.word	0x0002b130
        /*1278*/ 	.word	0x00000002
        /*127c*/ 	.word	0x00000060
        /*1280*/ 	.short	0x010a
        /*1282*/ 	.byte	0x3f
	.zero		1


	//   ....[105]....
        /*1284*/ 	.word	0x0002b180
        /*1288*/ 	.word	0x00000000
        /*128c*/ 	.word	0x0002a860
        /*1290*/ 	.short	0x010a
        /*1292*/ 	.byte	0x3f
	.zero		1


	//   ....[106]....
        /*1294*/ 	.word	0x0002bbe0
        /*1298*/ 	.word	0x00000000
        /*129c*/ 	.word	0x0002a820
        /*12a0*/ 	.short	0x010a
        /*12a2*/ 	.byte	0x3f
	.zero		1


	//   ....[107]....
        /*12a4*/ 	.word	0x0002bd80
        /*12a8*/ 	.word	0x00000006
        /*12ac*/ 	.word	0x00000000
        /*12b0*/ 	.short	0x010a
        /*12b2*/ 	.byte	0x3f
	.zero		1


	//   ....[108]....
        /*12b4*/ 	.word	0x0002bdd0
        /*12b8*/ 	.word	0x00000007
        /*12bc*/ 	.word	0x00000000
        /*12c0*/ 	.short	0x010a
        /*12c2*/ 	.byte	0x3f
	.zero		1


	//   ....[109]....
        /*12c4*/ 	.word	0x0002be20
        /*12c8*/ 	.word	0x00000004
        /*12cc*/ 	.word	0x00000000
        /*12d0*/ 	.short	0x010a
        /*12d2*/ 	.byte	0x3f
	.zero		1


	//----- nvinfo : EIATTR_NUM_MBARRIERS
	.align		4
.L_277:
        /*12d4*/ 	.byte	0x03, 0x38
        /*12d6*/ 	.short	0x0016


	//----- nvinfo : EIATTR_EXIT_INSTR_OFFSETS
	.align		4
        /*12d8*/ 	.byte	0x04, 0x1c
        /*12da*/ 	.short	(.L_279 - .L_278)


	//   ....[0]....
.L_278:
        /*12dc*/ 	.word	0x00029300


	//----- nvinfo : EIATTR_MAX_THREADS
	.align		4
.L_279:
        /*12e0*/ 	.byte	0x04, 0x05
        /*12e2*/ 	.short	(.L_281 - .L_280)
.L_280:
        /*12e4*/ 	.word	0x00000180
        /*12e8*/ 	.word	0x00000001
        /*12ec*/ 	.word	0x00000001


	//----- nvinfo : EIATTR_CRS_STACK_SIZE
	.align		4
.L_281:
        /*12f0*/ 	.byte	0x04, 0x1e
        /*12f2*/ 	.short	(.L_283 - .L_282)
.L_282:
        /*12f4*/ 	.word	0x00000000


	//----- nvinfo : EIATTR_CBANK_PARAM_SIZE
	.align		4
.L_283:
        /*12f8*/ 	.byte	0x03, 0x19
        /*12fa*/ 	.short	0x0af0


	//----- nvinfo : EIATTR_PARAM_CBANK
	.align		4
        /*12fc*/ 	.byte	0x04, 0x0a
        /*12fe*/ 	.short	(.L_285 - .L_284)
	.align		4
.L_284:
        /*1300*/ 	.word	index@(.nv.constant0._ZN7cutlass13device_kernelIN5flash11enable_sm90INS1_16FlashAttnFwdSm90INS1_25CollectiveMainloopFwdSm90ILi2EN4cute5tupleIJNS5_1CILi1EEES8_S8_EEENS6_IJNS7_ILi128EEENS7_ILi96EEENS7_ILi192EEEEEELi128ENS_10bfloat16_tEfNS_4arch4Sm90ELb0ELb1ELb0ELb1ELb0ELb1ELb0ELb1ELb1ELb1ELb0ELb0EEENS1_21CollectiveEpilogueFwdINS6_IJSA_SA_SB_EEES9_SE_SG_Li256ELb1ELb1ELb0ELb0EEENS1_36VarlenDynamicPersistentTileSchedulerILi128ELi96ELi256ELi128ELb0ELb1ELb1ELb1ELb0ELb1EEEEEEEEEvNT_6ParamsE)
        /*1304*/ 	.short	0x0210
        /*1306*/ 	.short	0x0af0


	//----- nvinfo : EIATTR_SW_WAR
	.align		4
.L_285:
        /*1308*/ 	.byte	0x04, 0x36
        /*130a*/ 	.short	(.L_287 - .L_286)
.L_286:
        /*130c*/ 	.word	0x00000008
.L_287:


//--------------------- .nv.info._ZN7cutlass13device_kernelIN5flash11enable_sm90INS1_16FlashAttnFwdSm90INS1_25CollectiveMainloopFwdSm90ILi2EN4cute5tupleIJNS5_1CILi1EEES8_S8_EEENS6_IJNS7_ILi128EEESA_NS7_ILi192EEEEEELi128ENS_10bfloat16_tEfNS_4arch4Sm90ELb1ELb0ELb0ELb0ELb0ELb0ELb0ELb1ELb1ELb1ELb0ELb0EEENS1_21CollectiveEpilogueFwdINS6_IJSA_SA_SA_EEES9_SD_SF_Li256ELb0ELb1ELb0ELb0EEENS1_30DynamicPersistentTileSchedulerILi256ELi128ELb0ELb1ELb1EEEEEEEEEvNT_6ParamsE --------------------------
	.section	.nv.info._ZN7cutlass13device_kernelIN5flash11enable_sm90INS1_16FlashAttnFwdSm90INS1_25CollectiveMainloopFwdSm90ILi2EN4cute5tupleIJNS5_1CILi1EEES8_S8_EEENS6_IJNS7_ILi128EEESA_NS7_ILi192EEEEEELi128ENS_10bfloat16_tEfNS_4arch4Sm90ELb1ELb0ELb0ELb0ELb0ELb0ELb0ELb1ELb1ELb1ELb0ELb0EEENS1_21CollectiveEpilogueFwdINS6_IJSA_SA_SA_EEES9_SD_SF_Li256ELb0ELb1ELb0ELb0EEENS1_30DynamicPersistentTileSchedulerILi256ELi128ELb0ELb1ELb1EEEEEEEEEvNT_6ParamsE,"",@"SHT_CUDA_INFO"
	.sectionflags	@""
	.align	4


	//----- nvinfo : EIATTR_CUDA_API_VERSION
	.align		4
        /*0000*/ 	.byte	0x04, 0x37
        /*0002*/ 	.short	(.L_289 - .L_288)
.L_288:
        /*0004*/ 	.word	0x00000082


	//----- nvinfo : EIATTR_KPARAM_INFO
	.align		4
.L_289:
        /*0008*/ 	.byte	0x04, 0x17
        /*000a*/ 	.short	(.L_291 - .L_290)
.L_290:
        /*000c*/ 	.word	0x00000000
        /*0010*/ 	.short	0x0000
        /*0012*/ 	.short	0x0070
        /*0014*/ 	.byte	0x00, 0xf0, 0x01, 0x2a


	//----- nvinfo : EIATTR_SPARSE_MMA_MASK
	.align		4
.L_291:
        /*0018*/ 	.byte	0x03, 0x50
        /*001a*/ 	.short	0x0000


	//----- nvinfo : EIATTR_MAXREG_COUNT
	.align		4
        /*001c*/ 	.byte	0x03, 0x1b
        /*001e*/ 	.short	0x00a8


	//----- nvinfo : EIATTR_NUM_BARRIERS
	.align		4
        /*0020*/ 	.byte	0x02, 0x4c
        /*0022*/ 	.byte	0x09
	.zero		1


	//----- nvinfo : EIATTR_EXTERNS
	.align		4
        /*0024*/ 	.byte	0x04, 0x0f
        /*0026*/ 	.short	(.L_293 - .L_292)


	//   ....[0]....
	.align		4
.L_292:
        /*0028*/ 	.word	index@(__assertfail)


	//----- nvinfo : EIATTR_ANNOTATIONS
	.align		4
.L_293:
        /*002c*/ 	.byte	0x04, 0x55
        /*002e*/ 	.short	(.L_295 - .L_294)


	//   ....[0]....
.L_294:
        /* <DEDUP_REMOVED lines=27> */


	//----- nvinfo : EIATTR_MERCURY_ISA_VERSION
	.align		4
.L_295:
        /*01c8*/ 	.byte	0x03, 0x5f
        /*01ca*/ 	.short	0x0101


	//----- nvinfo : EIATTR_INT_WARP_WIDE_INSTR_OFFSETS
	.align		4
        /*01cc*/ 	.byte	0x04, 0x31
        /*01ce*/ 	.short	(.L_297 - .L_296)


	//   ....[0]....
.L_296:
        /*01d0*/ 	.word	0x00000130


	//   ....[1]....
        /*01d4*/ 	.word	0x00000170


	//   ....[2]....
        /*01d8*/ 	.word	0x000001e0


	//   ....[3]....
        /*01dc*/ 	.word	0x0000be20


	//   ....[4]....
        /*01e0*/ 	.word	0x0000bec0


	//   ....[5]....
        /*01e4*/ 	.word	0x0000f620


	//   ....[6]....
        /*01e8*/ 	.word	0x0000f6c0


	//----- nvinfo : EIATTR_COOP_GROUP_MASK_REGIDS
	.align		4
.L_297:
        /*01ec*/ 	.byte	0x04, 0x29
        /*01ee*/ 	.short	(.L_299 - .L_298)


	//   ....[0]....
.L_298:
        /*01f0*/ 	.word	0xffffffff


	//   ....[1]....
        /*01f4*/ 	.word	0xffffffff


	//   ....[2]....
        /*01f8*/ 	.word	0xffffffff


	//   ....[3]....
        /*01fc*/ 	.word	0xffffffff


	//   ....[4]....
        /*0200*/ 	.word	0xffffffff


	//   ....[5]....
        /*0204*/ 	.word	0xffffffff


	//   ....[6]....
        /*0208*/ 	.word	0xffffffff


	//   ....[7]....
        /*020c*/ 	.word	0xffffffff


	//   ....[8]....
        /*0210*/ 	.word	0xffffffff


	//   ....[9]....
        /*0214*/ 	.word	0xffffffff


	//   ....[10]....
        /*0218*/ 	.word	0xffffffff


	//   ....[11]....
        /*021c*/ 	.word	0xffffffff


	//   ....[12]....
        /*0220*/ 	.word	0xffffffff


	//   ....[13]....
        /*0224*/ 	.word	0xffffffff


	//   ....[14]....
        /*0228*/ 	.word	0xffffffff


	//   ....[15]....
        /*022c*/ 	.word	0xffffffff


	//   ....[16]....
        /*0230*/ 	.word	0xffffffff


	//   ....[17]....
        /*0234*/ 	.word	0xffffffff


	//   ....[18]....
        /*0238*/ 	.word	0xffffffff


	//   ....[19]....
        /*023c*/ 	.word	0xffffffff


	//   ....[20]....
        /*0240*/ 	.word	0xffffffff


	//   ....[21]....
        /*0244*/ 	.word	0xffffffff


	//   ....[22]....
        /*0248*/ 	.word	0xffffffff


	//   ....[23]....
        /*024c*/ 	.word	0xffffffff


	//   ....[24]....
        /*0250*/ 	.word	0xffffffff


	//   ....[25]....
        /*0254*/ 	.word	0xffffffff


	//   ....[26]....
        /*0258*/ 	.word	0xffffffff


	//   ....[27]....
        /*025c*/ 	.word	0xffffffff


	//   ....[28]....
        /*0260*/ 	.word	0xffffffff


	//   ....[29]....
        /*0264*/ 	.word	0xffffffff


	//   ....[30]....
        /*0268*/ 	.word	0xffffffff


	//   ....[31]....
        /*026c*/ 	.word	0xffffffff


	//   ....[32]....
        /*0270*/ 	.word	0xffffffff


	//   ....[33]....
        /*0274*/ 	.word	0xffffffff


	//   ....[34]....
        /*0278*/ 	.word	0xffffffff


	//   ....[35]....
        /*027c*/ 	.word	0xffffffff


	//   ....[36]....
        /*0280*/ 	.word	0xffffffff


	//   ....[37]....
        /*0284*/ 	.word	0xffffffff


	//   ....[38]....
        /*0288*/ 	.word	0xffffffff


	//   ....[39]....
        /*028c*/ 	.word	0xffffffff


	//   ....[40]....
        /*0290*/ 	.word	0xffffffff


	//   ....[41]....
        /*0294*/ 	.word	0xffffffff


	//   ....[42]....
        /*0298*/ 	.word	0xffffffff


	//   ....[43]....
        /*029c*/ 	.word	0xffffffff


	//   ....[44]....
        /*02a0*/ 	.word	0xffffffff


	//   ....[45]....
        /*02a4*/ 	.word	0xffffffff


	//   ....[46]....
        /*02a8*/ 	.word	0xffffffff


	//   ....[47]....
        /*02ac*/ 	.word	0xffffffff


	//   ....[48]....
        /*02b0*/ 	.word	0xffffffff


	//   ....[49]....
        /*02b4*/ 	.word	0xffffffff


	//   ....[50]....
        /*02b8*/ 	.word	0xffffffff


	//   ....[51]....
        /*02bc*/ 	.word	0xffffffff


	//   ....[52]....
        /*02c0*/ 	.word	0xffffffff


	//   ....[53]....
        /*02c4*/ 	.word	0xffffffff


	//   ....[54]....
        /*02c8*/ 	.word	0xffffffff


	//   ....[55]....
        /*02cc*/ 	.word	0xffffffff


	//   ....[56]....
        /*02d0*/ 	.word	0xffffffff


	//   ....[57]....
        /*02d4*/ 	.word	0xffffffff


	//   ....[58]....
        /*02d8*/ 	.word	0xffffffff


	//   ....[59]....
        /*02dc*/ 	.word	0xffffffff


	//   ....[60]....
        /*02e0*/ 	.word	0xffffffff


	//   ....[61]....
        /*02e4*/ 	.word	0xffffffff


	//   ....[62]....
        /*02e8*/ 	.word	0xffffffff


	//   ....[63]....
        /*02ec*/ 	.word	0xffffffff


	//   ....[64]....
        /*02f0*/ 	.word	0xffffffff


	//   ....[65]....
        /*02f4*/ 	.word	0xffffffff


	//   ....[66]....
        /*02f8*/ 	.word	0xffffffff


	//   ....[67]....
        /*02fc*/ 	.word	0xffffffff


	//   ....[68]....
        /*0300*/ 	.word	0x0500000f


	//   ....[69]....
        /*0304*/ 	.word	0x0500000f


	//   ....[70]....
        /*0308*/ 	.word	0x0500000f


	//   ....[71]....
        /*030c*/ 	.word	0x0500000f


	//   ....[72]....
        /*0310*/ 	.word	0x0500000f


	//   ....[73]....
        /*0314*/ 	.word	0x0500000f


	//   ....[74]....
        /*0318*/ 	.word	0x0500000f


	//   ....[75]....
        /*031c*/ 	.word	0x0500000f


	//   ....[76]....
        /*0320*/ 	.word	0x0500000f


	//   ....[77]....
        /*0324*/ 	.word	0x0500000f


	//   ....[78]....
        /*0328*/ 	.word	0x0500000f


	//   ....[79]....
        /*032c*/ 	.word	0x0500000f


	//   ....[80]....
        /*0330*/ 	.word	0x0500000f


	//   ....[81]....
        /*0334*/ 	.word	0x0500000f


	//   ....[82]....
        /*0338*/ 	.word	0x0500000f


	//   ....[83]....
        /*033c*/ 	.word	0x0500000f


	//   ....[84]....
        /*0340*/ 	.word	0x0500000f


	//   ....[85]....
        /*0344*/ 	.word	0x0500000f


	//   ....[86]....
        /*0348*/ 	.word	0x0500000f


	//----- nvinfo : EIATTR_COOP_GROUP_INSTR_OFFSETS
	.align		4
.L_299:
        /*034c*/ 	.byte	0x04, 0x28
        /*034e*/ 	.short	(.L_301 - .L_300)


	//   ....[0]....
.L_300:
        /*0350*/ 	.word	0x00000060


	//   ....[1]....
        /*0354*/ 	.word	0x00000140


	//   ....[2]....
        /*0358*/ 	.word	0x00000190


	//   ....[3]....
        /*035c*/ 	.word	0x000003c0


	//   ....[4]....
        /*0360*/ 	.word	0x00000520


	//   ....[5]....
        /*0364*/ 	.word	0x00000640


	//   ....[6]....
        /*0368*/ 	.word	0x000007a0


	//   ....[7]....
        /*036c*/ 	.word	0x000014a0


	//   ....[8]....
        /*0370*/ 	.word	0x00001da0


	//   ....[9]....
        /*0374*/ 	.word	0x00001dc0


	//   ....[10]....
        /*0378*/ 	.word	0x00002780


	//   ....[11]....
        /*037c*/ 	.word	0x00002820


	//   ....[12]....
        /*0380*/ 	.word	0x00003260


	//   ....[13]....
        /*0384*/ 	.word	0x000032c0


	//   ....[14]....
        /*0388*/ 	.word	0x000049d0


	//   ....[15]....
        /*038c*/ 	.word	0x000051c0


	//   ....[16]....
        /*0390*/ 	.word	0x00005220


	//   ....[17]....
        /*0394*/ 	.word	0x00005230


	//   ....[18]....
        /*0398*/ 	.word	0x00005be0


	//   ....[19]....
        /*039c*/ 	.word	0x00005c80


	//   ....[20]....
        /*03a0*/ 	.word	0x00007660


	//   ....[21]....
        /*03a4*/ 	.word	0x00007690


	//   ....[22]....
        /*03a8*/ 	.word	0x00007c90


	//   ....[23]....
        /*03ac*/ 	.word	0x00007da0


	//   ....[24]....
        /*03b0*/ 	.word	0x00008f70


	//   ....[25]....
        /*03b4*/ 	.word	0x00008fb0


	//   ....[26]....
        /*03b8*/ 	.word	0x000090c0


	//   ....[27]....
        /*03bc*/ 	.word	0x000090e0


	//   ....[28]....
        /*03c0*/ 	.word	0x0000a270


	//   ....[29]....
        /*03c4*/ 	.word	0x0000a2d0


	//   ....[30]....
        /*03c8*/ 	.word	0x0000a340


	//   ....[31]....
        /*03cc*/ 	.word	0x0000a3b0


	//   ....[32]....
        /*03d0*/ 	.word	0x0000a810


	//   ....[33]....
        /*03d4*/ 	.word	0x0000a840


	//   ....[34]....
        /*03d8*/ 	.word	0x0000a910


	//   ....[35]....
        /*03dc*/ 	.word	0x0000a930


	//   ....[36]....
        /*03e0*/ 	.word	0x0000aa00


	//   ....[37]....
        /*03e4*/ 	.word	0x0000aa20


	//   ....[38]....
        /*03e8*/ 	.word	0x0000ab00


	//   ....[39]....
        /*03ec*/ 	.word	0x0000ab20


	//   ....[40]....
        /*03f0*/ 	.word	0x0000b250


	//   ....[41]....
        /*03f4*/ 	.word	0x0000b270


	//   ....[42]....
        /*03f8*/ 	.word	0x0000b340


	//   ....[43]....
        /*03fc*/ 	.word	0x0000b360


	//   ....[44]....
        /*0400*/ 	.word	0x0000b430


	//   ....[45]....
        /*0404*/ 	.word	0x0000b450


	//   ....[46]....
        /*0408*/ 	.word	0x0000b530


	//   ....[47]....
        /*040c*/ 	.word	0x0000b550


	//   ....[48]....
        /*0410*/ 	.word	0x0000b6c0


	//   ....[49]....
        /*0414*/ 	.word	0x0000c440


	//   ....[50]....
        /*0418*/ 	.word	0x0000cea0


	//   ....[51]....
        /*041c*/ 	.word	0x0000cee0


	//   ....[52]....
        /*0420*/ 	.word	0x0000cfb0


	//   ....[53]....
        /*0424*/ 	.word	0x0000cfc0


	//   ....[54]....
        /*0428*/ 	.word	0x0000d050


	//   ....[55]....
        /*042c*/ 	.word	0x0000d060


	//   ....[56]....
        /*0430*/ 	.word	0x0000d0f0


	//   ....[57]....
        /*0434*/ 	.word	0x0000d100


	//   ....[58]....
        /*0438*/ 	.word	0x0000d190


	//   ....[59]....
        /*043c*/ 	.word	0x0000d1a0


	//   ....[60]....
        /*0440*/ 	.word	0x0000d230


	//   ....[61]....
        /*0444*/ 	.word	0x0000d240


	//   ....[62]....
        /*0448*/ 	.word	0x0000d2d0


	//   ....[63]....
        /*044c*/ 	.word	0x0000d2e0


	//   ....[64]....
        /*0450*/ 	.word	0x0000d2f0


	//   ....[65]....
        /*0454*/ 	.word	0x0000d300


	//   ....[66]....
        /*0458*/ 	.word	0x0000fc20


	//   ....[67]....
        /*045c*/ 	.word	0x0000fe10


	//   ....[68]....
        /*0460*/ 	.word	0x000103a0


	//   ....[69]....
        /*0464*/ 	.word	0x00010500


	//   ....[70]....
        /*0468*/ 	.word	0x00010560


	//   ....[71]....
        /*046c*/ 	.word	0x000106b0


	//   ....[72]....
        /*0470*/ 	.word	0x00010700


	//   ....[73]....
        /*0474*/ 	.word	0x00010820


	//   ....[74]....
        /*0478*/ 	.word	0x00010870


	//   ....[75]....
        /*047c*/ 	.word	0x00010990


	//   ....[76]....
        /*0480*/ 	.word	0x000109e0


	//   ....[77]....
        /*0484*/ 	.word	0x00010b00


	//   ....[78]....
        /*0488*/ 	.word	0x00010b50


	//   ....[79]....
        /*048c*/ 	.word	0x00010c70


	//   ....[80]....
        /*0490*/ 	.word	0x00010cc0


	//   ....[81]....
        /*0494*/ 	.word	0x00010de0


	//   ....[82]....
        /*0498*/ 	.word	0x00010e30


	//   ....[83]....
        /*049c*/ 	.word	0x00010f30


	//   ....[84]....
        /*04a0*/ 	.word	0x00010f80


	//   ....[85]....
        /*04a4*/ 	.word	0x000112a0


	//   ....[86]....
        /*04a8*/ 	.word	0x000113c0


	//----- nvinfo : EIATTR_REG_RECONFIG
	.align		4
.L_301:
        /*04ac*/ 	.byte	0x01, 0x54
	.zero		2


	//----- nvinfo : EIATTR_SYSCALL_OFFSETS
	.align		4
        /*04b0*/ 	.byte	0x04, 0x46
        /*04b2*/ 	.short	(.L_303 - .L_302)


	//   ....[0]....
.L_302:
        /*04b4*/ 	.word	0x00001680


	//   ....[1]....
        /*04b8*/ 	.word	0x0000c030


	//   ....[2]....
        /*04bc*/ 	.word	0x0000c180


	//   ....[3]....
        /*04c0*/ 	.word	0x0000c270


	//   ....[4]....
        /*04c4*/ 	.word	0x0000ca70


	//----- nvinfo : EIATTR_MBARRIER_INSTR_OFFSETS
	.align		4
.L_303:
        /*04c8*/ 	.byte	0x04, 0x39
        /*04ca*/ 	.short	(.L_305 - .L_304)


	//   ....[0]....
.L_304:
        /*04cc*/ 	.word	0x00000270
        /*04d0*/ 	.word	0x000000ff
        /*04d4*/ 	.word	0x00034800
        /*04d8*/ 	.short	0x0100
        /*04da*/ 	.byte	0x08
	.zero		1


	//   ....[1]....
        /*04dc*/ 	.word	0x00000280
        /*04e0*/ 	.word	0x000000ff
        /*04e4*/ 	.word	0x00034820
        /*04e8*/ 	.short	0x0100
        /*04ea*/ 	.byte	0x08
	.zero		1


	//   ....[2]....
        /*04ec*/ 	.word	0x00000370
        /*04f0*/ 	.word	0x000000ff
        /*04f4*/ 	.word	0x00034830
        /*04f8*/ 	.short	0x0100
        /*04fa*/ 	.byte	0x08
	.zero		1


	//   ....[3]....
        /*04fc*/ 	.word	0x00000380
        /*0500*/ 	.word	0x000000ff
        /*0504*/ 	.word	0x00034840
        /*0508*/ 	.short	0x0100
        /*050a*/ 	.byte	0x08
	.zero		1


	//   ....[4]....
        /*050c*/ 	.word	0x00000390
        /*0510*/ 	.word	0x000000ff
        /*0514*/ 	.word	0x00034838
        /*0518*/ 	.short	0x0100
        /*051a*/ 	.byte	0x08
	.zero		1


	//   ....[5]....
        /*051c*/ 	.word	0x000003a0
        /*0520*/ 	.word	0x000000ff
        /*0524*/ 	.word	0x00034848
        /*0528*/ 	.short	0x0100
        /*052a*/ 	.byte	0x08
	.zero		1


	//   ....[6]....
        /*052c*/ 	.word	0x000004d0
        /*0530*/ 	.word	0x000000ff
        /*0534*/ 	.word	0x00034850
        /*0538*/ 	.short	0x0100
        /*053a*/ 	.byte	0x08
	.zero		1


	//   ....[7]....
        /*053c*/ 	.word	0x000004e0
        /*0540*/ 	.word	0x000000ff
        /*0544*/ 	.word	0x00034860
        /*0548*/ 	.short	0x0100
        /*054a*/ 	.byte	0x08
	.zero		1


	//   ....[8]....
        /*054c*/ 	.word	0x000004f0
        /*0550*/ 	.word	0x000000ff
        /*0554*/ 	.word	0x00034858
        /*0558*/ 	.short	0x0100
        /*055a*/ 	.byte	0x08
	.zero		1


	//   ....[9]....
        /*055c*/ 	.word	0x00000500
        /*0560*/ 	.word	0x000000ff
        /*0564*/ 	.word	0x00034868
        /*0568*/ 	.short	0x0100
        /*056a*/ 	.byte	0x08
	.zero		1


	//   ....[10]....
        /*056c*/ 	.word	0x000005f0
        /*0570*/ 	.word	0x000000ff
        /*0574*/ 	.word	0x00034870
        /*0578*/ 	.short	0x0100
        /*057a*/ 	.byte	0x06
	.zero		1


	//   ....[11]....
        /*057c*/ 	.word	0x00000600
        /*0580*/ 	.word	0x000000ff
        /*0584*/ 	.word	0x00034880
        /*0588*/ 	.short	0x0100
        /*058a*/ 	.byte	0x06
	.zero		1


	//   ....[12]....
        /*058c*/ 	.word	0x00000610
        /*0590*/ 	.word	0x000000ff
        /*0594*/ 	.word	0x00034878
        /*0598*/ 	.short	0x0100
        /*059a*/ 	.byte	0x06
	.zero		1


	//   ....[13]....
        /*059c*/ 	.word	0x00000620
        /*05a0*/ 	.word	0x000000ff
        /*05a4*/ 	.word	0x00034888
        /*05a8*/ 	.short	0x0100
        /*05aa*/ 	.byte	0x06
	.zero		1


	//   ....[14]....
        /*05ac*/ 	.word	0x00000750
        /*05b0*/ 	.word	0x000000ff
        /*05b4*/ 	.word	0x00034890
        /*05b8*/ 	.short	0x0100
        /*05ba*/ 	.byte	0x08
	.zero		1


	//   ....[15]....
        /*05bc*/ 	.word	0x00000760
        /*05c0*/ 	.word	0x000000ff
        /*05c4*/ 	.word	0x000348a0
        /*05c8*/ 	.short	0x0100
        /*05ca*/ 	.byte	0x08
	.zero		1


	//   ....[16]....
        /*05cc*/ 	.word	0x00000770
        /*05d0*/ 	.word	0x000000ff
        /*05d4*/ 	.word	0x00034898
        /*05d8*/ 	.short	0x0100
        /*05da*/ 	.byte	0x08
	.zero		1


	//   ....[17]....
        /*05dc*/ 	.word	0x00000780
        /*05e0*/ 	.word	0x000000ff
        /*05e4*/ 	.word	0x000348a8
        /*05e8*/ 	.short	0x0100
        /*05ea*/ 	.byte	0x08
	.zero		1


	//   ....[18]....
        /*05ec*/ 	.word	0x000008b0
        /*05f0*/ 	.word	0x000000ff
        /*05f4*/ 	.word	0x000348b0
        /*05f8*/ 	.short	0x0100
        /*05fa*/ 	.byte	0x08
	.zero		1


	//   ....[19]....
        /*05fc*/ 	.word	0x000008c0
        /*0600*/ 	.word	0x000000ff
        /*0604*/ 	.word	0x000348c0
        /*0608*/ 	.short	0x0100
        /*060a*/ 	.byte	0x08
	.zero		1


	//   ....[20]....
        /*060c*/ 	.word	0x000008d0
        /*0610*/ 	.word	0x000000ff
        /*0614*/ 	.word	0x000348b8
        /*0618*/ 	.short	0x0100
        /*061a*/ 	.byte	0x08
	.zero		1


	//   ....[21]....
        /*061c*/ 	.word	0x000008e0
        /*0620*/ 	.word	0x000000ff
        /*0624*/ 	.word	0x000348c8
        /*0628*/ 	.short	0x0100
        /*062a*/ 	.byte	0x08
	.zero		1


	//   ....[22]....
        /*062c*/ 	.word	0x00001720
        /*0630*/ 	.word	0x000000ff
        /*0634*/ 	.word	0x00034800
        /*0638*/ 	.short	0x010a
        /*063a*/ 	.byte	0x26
	.zero		1


	//   ....[23]....
        /*063c*/ 	.word	0x000017a0
        /*0640*/ 	.word	0x00000002
        /*0644*/ 	.word	0x00034830
        /*0648*/ 	.short	0x010a
        /*064a*/ 	.byte	0x3f
	.zero		1


	//   ....[24]....
        /*064c*/ 	.word	0x00001800
        /*0650*/ 	.word	0x00000002
        /*0654*/ 	.word	0x00034830
        /*0658*/ 	.short	0x010a
        /*065a*/ 	.byte	0x3f
	.zero		1


	//   ....[25]....
        /*065c*/ 	.word	0x00002140
        /*0660*/ 	.word	0x00000002
        /*0664*/ 	.word	0x00000000
        /*0668*/ 	.short	0x0101
        /*066a*/ 	.byte	0x3f
	.zero		1


	//   ....[26]....
        /*066c*/ 	.word	0x00003ed0
        /*0670*/ 	.word	0x000000ff
        /*0674*/ 	.word	0x00034830
        /*0678*/ 	.short	0x010a
        /*067a*/ 	.byte	0x07
	.zero		1


	//   ....[27]....
        /*067c*/ 	.word	0x00003f10
        /*0680*/ 	.word	0x000000ff
        /*0684*/ 	.word	0x00034830
        /*0688*/ 	.short	0x010a
        /*068a*/ 	.byte	0x07
	.zero		1


	//   ....[28]....
        /*068c*/ 	.word	0x00004830
        /*0690*/ 	.word	0x000000ff
        /*0694*/ 	.word	0x00034850
        /*0698*/ 	.short	0x010a
        /*069a*/ 	.byte	0x0a
	.zero		1


	//   ....[29]....
        /*069c*/ 	.word	0x00004870
        /*06a0*/ 	.word	0x000000ff
        /*06a4*/ 	.word	0x00034850
        /*06a8*/ 	.short	0x010a
        /*06aa*/ 	.byte	0x0a
	.zero		1


	//   ....[30]....
        /*06ac*/ 	.word	0x000062d0
        /*06b0*/ 	.word	0x0000000a
        /*06b4*/ 	.word	0x00000000
        /*06b8*/ 	.short	0x0101
        /*06ba*/ 	.byte	0x3f
	.zero		1


	//   ....[31]....
        /*06bc*/ 	.word	0x00006320
        /*06c0*/ 	.word	0x00000034
        /*06c4*/ 	.word	0x00000000
        /*06c8*/ 	.short	0x0101
        /*06ca*/ 	.byte	0x3f
	.zero		1


	//   ....[32]....
        /*06cc*/ 	.word	0x000069d0
        /*06d0*/ 	.word	0x000000ff
        /*06d4*/ 	.word	0x00034830
        /*06d8*/ 	.short	0x010a
        /*06da*/ 	.byte	0x07
	.zero		1


	//   ....[33]....
        /*06dc*/ 	.word	0x00006a10
        /*06e0*/ 	.word	0x000000ff
        /*06e4*/ 	.word	0x00034830
        /*06e8*/ 	.short	0x010a
        /*06ea*/ 	.byte	0x07
	.zero		1


	//   ....[34]....
        /*06ec*/ 	.word	0x00007330
        /*06f0*/ 	.word	0x000000ff
        /*06f4*/ 	.word	0x00034850
        /*06f8*/ 	.short	0x010a
        /*06fa*/ 	.byte	0x0b
	.zero		1


	//   ....[35]....
        /*06fc*/ 	.word	0x00007370
        /*0700*/ 	.word	0x000000ff
        /*0704*/ 	.word	0x00034850
        /*0708*/ 	.short	0x010a
        /*070a*/ 	.byte	0x0b
	.zero		1


	//   ....[36]....
        /*070c*/ 	.word	0x00008610
        /*0710*/ 	.word	0x0000001b
        /*0714*/ 	.word	0x00000000
        /*0718*/ 	.short	0x0101
        /*071a*/ 	.byte	0x3f
	.zero		1


	//   ....[37]....
        /*071c*/ 	.word	0x000086a0
        /*0720*/ 	.word	0x0000001f
        /*0724*/ 	.word	0x00000000
        /*0728*/ 	.short	0x0101
        /*072a*/ 	.byte	0x3f
	.zero		1


	//   ....[38]....
        /*072c*/ 	.word	0x00008ee0
        /*0730*/ 	.word	0x000000ff
        /*0734*/ 	.word	0x00034850
        /*0738*/ 	.short	0x010a
        /*073a*/ 	.byte	0x05
	.zero		1


	//   ....[39]....
        /*073c*/ 	.word	0x00008f20
        /*0740*/ 	.word	0x000000ff
        /*0744*/ 	.word	0x00034850
        /*0748*/ 	.short	0x010a
        /*074a*/ 	.byte	0x05
	.zero		1


	//   ....[40]....
        /*074c*/ 	.word	0x00009460
        /*0750*/ 	.word	0x00000000
        /*0754*/ 	.word	0x00000000
        /*0758*/ 	.short	0x0101
        /*075a*/ 	.byte	0x3f
	.zero		1


	//   ....[41]....
        /*075c*/ 	.word	0x0000a800
        /*0760*/ 	.word	0x00000000
        /*0764*/ 	.word	0x00000000
        /*0768*/ 	.short	0x0101
        /*076a*/ 	.byte	0x3f
	.zero		1


	//   ....[42]....
        /*076c*/ 	.word	0x0000c650
        /*0770*/ 	.word	0x00000000
        /*0774*/ 	.word	0x00034840
        /*0778*/ 	.short	0x010a
        /*077a*/ 	.byte	0x3f
	.zero		1


	//   ....[43]....
        /*077c*/ 	.word	0x0000d450
        /*0780*/ 	.word	0x00000011
        /*0784*/ 	.word	0x00034800
        /*0788*/ 	.short	0x0107
        /*078a*/ 	.byte	0x3f
	.zero		1


	//   ....[44]....
        /*078c*/ 	.word	0x0000d560
        /*0790*/ 	.word	0x00000011
        /*0794*/ 	.word	0x00034800
        /*0798*/ 	.short	0x0101
        /*079a*/ 	.byte	0x3f
	.zero		1


	//   ....[45]....
        /*079c*/ 	.word	0x0000d580
        /*07a0*/ 	.word	0x00000011
        /*07a4*/ 	.word	0x00034820
        /*07a8*/ 	.short	0x010a
        /*07aa*/ 	.byte	0x3f
	.zero		1


	//   ....[46]....
        /*07ac*/ 	.word	0x0000d8c0
        /*07b0*/ 	.word	0x00000002
        /*07b4*/ 	.word	0x00034840
        /*07b8*/ 	.short	0x010a
        /*07ba*/ 	.byte	0x3f
	.zero		1


	//   ....[47]....
        /*07bc*/ 	.word	0x0000dd20
        /*07c0*/ 	.word	0x00000003
        /*07c4*/ 	.word	0x00000060
        /*07c8*/ 	.short	0x010a
        /*07ca*/ 	.byte	0x3f
	.zero		1


	//   ....[48]....
        /*07cc*/ 	.word	0x0000e380
        /*07d0*/ 	.word	0x00000003
        /*07d4*/ 	.word	0x00034840
        /*07d8*/ 	.short	0x010a
        /*07da*/ 	.byte	0x3f
	.zero		1


	//   ....[49]....
        /*07dc*/ 	.word	0x0000e800
        /*07e0*/ 	.word	0x00000002
        /*07e4*/ 	.word	0x00000060
        /*07e8*/ 	.short	0x010a
        /*07ea*/ 	.byte	0x3f
	.zero		1


	//   ....[50]....
        /*07ec*/ 	.word	0x0000edb0
        /*07f0*/ 	.word	0x00000002
        /*07f4*/ 	.word	0x00034840
        /*07f8*/ 	.short	0x010a
        /*07fa*/ 	.byte	0x3f
	.zero		1


	//   ....[51]....
        /*07fc*/ 	.word	0x0000f230
        /*0800*/ 	.word	0x00000002
        /*0804*/ 	.word	0x00000060
        /*0808*/ 	.short	0x010a
        /*080a*/ 	.byte	0x3f
	.zero		1


	//   ....[52]....
        /*080c*/ 	.word	0x0000f790
        /*0810*/ 	.word	0x00000000
        /*0814*/ 	.word	0x00034860
        /*0818*/ 	.short	0x010a
        /*081a*/ 	.byte	0x3f
	.zero		1


	//   ....[53]....
        /*081c*/ 	.word	0x0000fd90
        /*0820*/ 	.word	0x00000000
        /*0824*/ 	.word	0x00034820
        /*0828*/ 	.short	0x010a
        /*082a*/ 	.byte	0x3f
	.zero		1


	//   ....[54]....
        /*082c*/ 	.word	0x0000ff80
        /*0830*/ 	.word	0x00000006
        /*0834*/ 	.word	0x00000000
        /*0838*/ 	.short	0x010a
        /*083a*/ 	.byte	0x3f
	.zero		1


	//   ....[55]....
        /*083c*/ 	.word	0x0000ffd0
        /*0840*/ 	.word	0x00000003
        /*0844*/ 	.word	0x00000000
        /*0848*/ 	.short	0x010a
        /*084a*/ 	.byte	0x3f
	.zero		1


	//   ....[56]....
        /*084c*/ 	.word	0x00010030
        /*0850*/ 	.word	0x00000012
        /*0854*/ 	.word	0x00000000
        /*0858*/ 	.short	0x010a
        /*085a*/ 	.byte	0x3f
	.zero		1


	//   ....[57]....
        /*085c*/ 	.word	0x00010060
        /*0860*/ 	.word	0x00000003
        /*0864*/ 	.word	0x00000000
        /*0868*/ 	.short	0x010a
        /*086a*/ 	.byte	0x3f
	.zero		1


	//   ....[58]....
        /*086c*/ 	.word	0x000100d0
        /*0870*/ 	.word	0x00000003
        /*0874*/ 	.word	0x00034800
        /*0878*/ 	.short	0x010a
        /*087a*/ 	.byte	0x3f
	.zero		1


	//   ....[59]....
        /*087c*/ 	.word	0x00010120
        /*0880*/ 	.word	0x00000002
        /*0884*/ 	.word	0x00034830
        /*0888*/ 	.short	0x010a
        /*088a*/ 	.byte	0x3f
	.zero		1


	//   ....[60]....
        /*088c*/ 	.word	0x00010180
        /*0890*/ 	.word	0x00000007
        /*0894*/ 	.word	0x00034830
        /*0898*/ 	.short	0x010a
        /*089a*/ 	.byte	0x3f
	.zero		1


	//   ....[61]....
        /*089c*/ 	.word	0x000101e0
        /*08a0*/ 	.word	0x00000003
        /*08a4*/ 	.word	0x00034850
        /*08a8*/ 	.short	0x010a
        /*08aa*/ 	.byte	0x3f
	.zero		1


	//   ....[62]....
        /*08ac*/ 	.word	0x00010240
        /*08b0*/ 	.word	0x00000007
        /*08b4*/ 	.word	0x00034830
        /*08b8*/ 	.short	0x010a
        /*08ba*/ 	.byte	0x3f
	.zero		1


	//   ....[63]....
        /*08bc*/ 	.word	0x000102a0
        /*08c0*/ 	.word	0x00000003
        /*08c4*/ 	.word	0x00034850
        /*08c8*/ 	.short	0x010a
        /*08ca*/ 	.byte	0x3f
	.zero		1


	//   ....[64]....
        /*08cc*/ 	.word	0x00010300
        /*08d0*/ 	.word	0x00000003
        /*08d4*/ 	.word	0x00034850
        /*08d8*/ 	.short	0x010a
        /*08da*/ 	.byte	0x3f
	.zero		1


	//   ....[65]....
        /*08dc*/ 	.word	0x00010450
        /*08e0*/ 	.word	0x00000000
        /*08e4*/ 	.word	0x00034840
        /*08e8*/ 	.short	0x010a
        /*08ea*/ 	.byte	0x3f
	.zero		1


	//   ....[66]....
        /*08ec*/ 	.word	0x00010fc0
        /*08f0*/ 	.word	0x00000011
        /*08f4*/ 	.word	0x00034820
        /*08f8*/ 	.short	0x010a
        /*08fa*/ 	.byte	0x3f
	.zero		1


	//   ....[67]....
        /*08fc*/ 	.word	0x00011010
        /*0900*/ 	.word	0x00000002
        /*0904*/ 	.word	0x00034840
        /*0908*/ 	.short	0x010a
        /*090a*/ 	.byte	0x3f
	.zero		1


	//   ....[68]....
        /*090c*/ 	.word	0x00011060
        /*0910*/ 	.word	0x00000003
        /*0914*/ 	.word	0x00000060
        /*0918*/ 	.short	0x010a
        /*091a*/ 	.byte	0x3f
	.zero		1


	//   ....[69]....
        /*091c*/ 	.word	0x000110b0
        /*0920*/ 	.word	0x00000003
        /*0924*/ 	.word	0x00034840
        /*0928*/ 	.short	0x010a
        /*092a*/ 	.byte	0x3f
	.zero		1


	//   ....[70]....
        /*092c*/ 	.word	0x00011100
        /*0930*/ 	.word	0x00000002
        /*0934*/ 	.word	0x00000060
        /*0938*/ 	.short	0x010a
        /*093a*/ 	.byte	0x3f
	.zero		1


	//   ....[71]....
        /*093c*/ 	.word	0x00011150
        /*0940*/ 	.word	0x00000002
        /*0944*/ 	.word	0x00034840
        /*0948*/ 	.short	0x010a
        /*094a*/ 	.byte	0x3f
	.zero		1


	//   ....[72]....
        /*094c*/ 	.word	0x000111a0
        /*0950*/ 	.word	0x00000002
        /*0954*/ 	.word	0x00000060
        /*0958*/ 	.short	0x010a
        /*095a*/ 	.byte	0x3f
	.zero		1


	//   ....[73]....
        /*095c*/ 	.word	0x000111f0
        /*0960*/ 	.word	0x00000000
        /*0964*/ 	.word	0x00034860
        /*0968*/ 	.short	0x010a
        /*096a*/ 	.byte	0x3f
	.zero		1


	//   ....[74]....
        /*096c*/ 	.word	0x000112e0
        /*0970*/ 	.word	0x00000000
        /*0974*/ 	.word	0x00034820
        /*0978*/ 	.short	0x010a
        /*097a*/ 	.byte	0x3f
	.zero		1


	//   ....[75]....
        /*097c*/ 	.word	0x00011480
        /*0980*/ 	.word	0x00000006
        /*0984*/ 	.word	0x00000000
        /*0988*/ 	.short	0x010a
        /*098a*/ 	.byte	0x3f
	.zero		1


	//   ....[76]....
        /*098c*/ 	.word	0x000114d0
        /*0990*/ 	.word	0x00000003
        /*0994*/ 	.word	0x00000000
        /*0998*/ 	.short	0x010a
        /*099a*/ 	.byte	0x3f
	.zero		1


	//   ....[77]....
        /*099c*/ 	.word	0x00011520
        /*09a0*/ 	.word	0x00000012
        /*09a4*/ 	.word	0x00000000
        /*09a8*/ 	.short	0x010a
        /*09aa*/ 	.byte	0x3f
	.zero		1


	//----- nvinfo : EIATTR_NUM_MBARRIERS
	.align		4
.L_305:
        /*09ac*/ 	.byte	0x03, 0x38
        /*09ae*/ 	.short	0x0016


	//----- nvinfo : EIATTR_EXIT_INSTR_OFFSETS
	.align		4
        /*09b0*/ 	.byte	0x04, 0x1c
        /*09b2*/ 	.short	(.L_307 - .L_306)


	//   ....[0]....
.L_306:
        /*09b4*/ 	.word	0x00000a10


	//   ....[1]....
        /*09b8*/ 	.word	0x0000b660


	//   ....[2]....
        /*09bc*/ 	.word	0x000100b0


	//----- nvinfo : EIATTR_MAX_THREADS
	.align		4
.L_307:
        /*09c0*/ 	.byte	0x04, 0x05
        /*09c2*/ 	.short	(.L_309 - .L_308)
.L_308:
        /*09c4*/ 	.word	0x00000180
        /*09c8*/ 	.word	0x00000001
        /*09cc*/ 	.word	0x00000001


	//----- nvinfo : EIATTR_CRS_STACK_SIZE
	.align		4
.L_309:
        /*09d0*/ 	.byte	0x04, 0x1e
        /*09d2*/ 	.short	(.L_311 - .L_310)
.L_310:
        /*09d4*/ 	.word	0x00000000


	//----- nvinfo : EIATTR_CBANK_PARAM_SIZE
	.align		4
.L_311:
        /*09d8*/ 	.byte	0x03, 0x19
        /*09da*/ 	.short	0x0af0


	//----- nvinfo : EIATTR_PARAM_CBANK
	.align		4
        /*09dc*/ 	.byte	0x04, 0x0a
        /*09de*/ 	.short	(.L_313 - .L_312)
	.align		4
.L_312:
        /*09e0*/ 	.word	index@(.nv.constant0._ZN7cutlass13device_kernelIN5flash11enable_sm90INS1_16FlashAttnFwdSm90INS1_25CollectiveMainloopFwdSm90ILi2EN4cute5tupleIJNS5_1CILi1EEES8_S8_EEENS6_IJNS7_ILi128EEESA_NS7_ILi192EEEEEELi128ENS_10bfloat16_tEfNS_4arch4Sm90ELb1ELb0ELb0ELb0ELb0ELb0ELb0ELb1ELb1ELb1ELb0ELb0EEENS1_21CollectiveEpilogueFwdINS6_IJSA_SA_SA_EEES9_SD_SF_Li256ELb0ELb1ELb0ELb0EEENS1_30DynamicPersistentTileSchedulerILi256ELi128ELb0ELb1ELb1EEEEEEEEEvNT_6ParamsE)
        /*09e4*/ 	.short	0x0210
        /*09e6*/ 	.short	0x0af0


	//----- nvinfo : EIATTR_SW_WAR
	.align		4
.L_313:
        /*09e8*/ 	.byte	0x04, 0x36
        /*09ea*/ 	.short	(.L_315 - .L_314)
.L_314:
        /*09ec*/ 	.word	0x00000008
.L_315:


//--------------------- .nv.info._ZN7cutlass13device_kernelIN5flash11enable_sm90INS1_16FlashAttnFwdSm90INS1_25CollectiveMainloopFwdSm90ILi2EN4cute5tupleIJNS5_1CILi1EEES8_S8_EEENS6_IJNS7_ILi128EEESA_NS7_ILi192EEEEEELi128ENS_10bfloat16_tEfNS_4arch4Sm90ELb1ELb0ELb0ELb1ELb0ELb0ELb0ELb1ELb1ELb1ELb0ELb0EEENS1_21CollectiveEpilogueFwdINS6_IJSA_SA_SA_EEES9_SD_SF_Li256ELb1ELb1ELb0ELb0EEENS1_36VarlenDynamicPersistentTileSchedulerILi128ELi128ELi256ELi128ELb0ELb1ELb1ELb1ELb1ELb1EEEEEEEEEvNT_6ParamsE --------------------------
	.section	.nv.info._ZN7cutlass13device_kernelIN5flash11enable_sm90INS1_16FlashAttnFwdSm90INS1_25CollectiveMainloopFwdSm90ILi2EN4cute5tupleIJNS5_1CILi1EEES8_S8_EEENS6_IJNS7_ILi128EEESA_NS7_ILi192EEEEEELi128ENS_10bfloat16_tEfNS_4arch4Sm90ELb1ELb0ELb0ELb1ELb0ELb0ELb0ELb1ELb1ELb1ELb0ELb0EEENS1_21CollectiveEpilogueFwdINS6_IJSA_SA_SA_EEES9_SD_SF_Li256ELb1ELb1ELb0ELb0EEENS1_36VarlenDynamicPersistentTileSchedulerILi128ELi128ELi256ELi128ELb0ELb1ELb1ELb1ELb1ELb1EEEEEEEEEvNT_6ParamsE,"",@"SHT_CUDA_INFO"
	.sectionflags	@""
	.align	4


	//----- nvinfo : EIATTR_CUDA_API_VERSION
	.align		4
        /*0000*/ 	.byte	0x04, 0x37
        /*0002*/ 	.short	(.L_317 - .L_316)
.L_316:
        /*0004*/ 	.word	0x00000082


	//----- nvinfo : EIATTR_KPARAM_INFO
	.align		4
.L_317:
        /*0008*/ 	.byte	0x04, 0x17
        /*000a*/ 	.short	(.L_319 - .L_318)
.L_318:
        /*000c*/ 	.word	0x00000000
        /*0010*/ 	.short	0x0000
        /*0012*/ 	.short	0x0070
        /*0014*/ 	.byte	0x00, 0xf0, 0x01, 0x2a


	//----- nvinfo : EIATTR_SPARSE_MMA_MASK
	.align		4
.L_319:
        /*0018*/ 	.byte	0x03, 0x50
        /*001a*/ 	.short	0x0000


	//----- nvinfo : EIATTR_MAXREG_COUNT
	.align		4
        /*001c*/ 	.byte	0x03, 0x1b
        /*001e*/ 	.short	0x00a8


	//----- nvinfo : EIATTR_NUM_BARRIERS
	.align		4
        /*0020*/ 	.byte	0x02, 0x4c
        /*0022*/ 	.byte	0x09
	.zero		1


	//----- nvinfo : EIATTR_EXTERNS
	.align		4
        /*0024*/ 	.byte	0x04, 0x0f
        /*0026*/ 	.short	(.L_321 - .L_320)


	//   ....[0]....
	.align		4
.L_320:
        /*0028*/ 	.word	index@(__assertfail)


	//----- nvinfo : EIATTR_ANNOTATIONS
	.align		4
.L_321:
        /*002c*/ 	.byte	0x04, 0x55
        /*002e*/ 	.short	(.L_323 - .L_322)


	//   ....[0]....
.L_322:
        /* <DEDUP_REMOVED lines=74> */


	//----- nvinfo : EIATTR_MERCURY_ISA_VERSION
	.align		4
.L_323:
        /*04c0*/ 	.byte	0x03, 0x5f
        /*04c2*/ 	.short	0x0101


	//----- nvinfo : EIATTR_UNUSED_LOAD_BYTE_OFFSET
	.align		4
        /*04c4*/ 	.byte	0x04, 0x44
        /*04c6*/ 	.short	(.L_325 - .L_324)


	//   ....[0]....
.L_324:
        /*04c8*/ 	.word	0x000009f0
        /*04cc*/ 	.word	0x0000fff0


	//   ....[1]....
        /*04d0*/ 	.word	0x00009530
        /*04d4*/ 	.word	0x0000fff0


	//----- nvinfo : EIATTR_INT_WARP_WIDE_INSTR_OFFSETS
	.align		4
.L_325:
        /*04d8*/ 	.byte	0x04, 0x31
        /*04da*/ 	.short	(.L_327 - .L_326)


	//   ....[0]....
.L_326:
        /*04dc*/ 	.word	0x00000120


	//   ....[1]....
        /*04e0*/ 	.word	0x00000160


	//   ....[2]....
        /*04e4*/ 	.word	0x00000220


	//   ....[3]....
        /*04e8*/ 	.word	0x0000c7f0


	//   ....[4]....
        /*04ec*/ 	.word	0x0000c880


	//   ....[5]....
        /*04f0*/ 	.word	0x00010480


	//   ....[6]....
        /*04f4*/ 	.word	0x000104e0


	//----- nvinfo : EIATTR_COOP_GROUP_MASK_REGIDS
	.align		4
.L_327:
        /*04f8*/ 	.byte	0x04, 0x29
        /*04fa*/ 	.short	(.L_329 - .L_328)


	//   ....[0]....
.L_328:
        /*04fc*/ 	.word	0xffffffff


	//   ....[1]....
        /*0500*/ 	.word	0xffffffff


	//   ....[2]....
        /*0504*/ 	.word	0xffffffff


	//   ....[3]....
        /*0508*/ 	.word	0xffffffff


	//   ....[4]....
        /*050c*/ 	.word	0xffffffff


	//   ....[5]....
        /*0510*/ 	.word	0xffffffff


	//   ....[6]....
        /*0514*/ 	.word	0xffffffff


	//   ....[7]....
        /*0518*/ 	.word	0xffffffff


	//   ....[8]....
        /*051c*/ 	.word	0xffffffff


	//   ....[9]....
        /*0520*/ 	.word	0xffffffff


	//   ....[10]....
        /*0524*/ 	.word	0xffffffff


	//   ....[11]....
        /*0528*/ 	.word	0xffffffff


	//   ....[12]....
        /*052c*/ 	.word	0xffffffff


	//   ....[13]....
        /*0530*/ 	.word	0xffffffff


	//   ....[14]....
        /*0534*/ 	.word	0xffffffff


	//   ....[15]....
        /*0538*/ 	.word	0xffffffff


	//   ....[16]....
        /*053c*/ 	.word	0xffffffff


	//   ....[17]....
        /*0540*/ 	.word	0xffffffff


	//   ....[18]....
        /*0544*/ 	.word	0xffffffff


	//   ....[19]....
        /*0548*/ 	.word	0xffffffff


	//   ....[20]....
        /*054c*/ 	.word	0xffffffff


	//   ....[21]....
        /*0550*/ 	.word	0xffffffff


	//   ....[22]....
        /*0554*/ 	.word	0xffffffff


	//   ....[23]....
        /*0558*/ 	.word	0xffffffff


	//   ....[24]....
        /*055c*/ 	.word	0xffffffff


	//   ....[25]....
        /*0560*/ 	.word	0xffffffff


	//   ....[26]....
        /*0564*/ 	.word	0xffffffff


	//   ....[27]....
        /*0568*/ 	.word	0xffffffff


	//   ....[28]....
        /*056c*/ 	.word	0xffffffff


	//   ....[29]....
        /*0570*/ 	.word	0xffffffff


	//   ....[30]....
        /*0574*/ 	.word	0xffffffff


	//   ....[31]....
        /*0578*/ 	.word	0xffffffff


	//   ....[32]....
        /*057c*/ 	.word	0xffffffff


	//   ....[33]....
        /*0580*/ 	.word	0xffffffff


	//   ....[34]....
        /*0584*/ 	.word	0xffffffff


	//   ....[35]....
        /*0588*/ 	.word	0xffffffff


	//   ....[36]....
        /*058c*/ 	.word	0xffffffff


	//   ....[37]....
        /*0590*/ 	.word	0xffffffff


	//   ....[38]....
        /*0594*/ 	.word	0xffffffff


	//   ....[39]....
        /*0598*/ 	.word	0xffffffff


	//   ....[40]....
        /*059c*/ 	.word	0xffffffff


	//   ....[41]....
        /*05a0*/ 	.word	0xffffffff


	//   ....[42]....
        /*05a4*/ 	.word	0xffffffff


	//   ....[43]....
        /*05a8*/ 	.word	0xffffffff


	//   ....[44]....
        /*05ac*/ 	.word	0xffffffff


	//   ....[45]....
        /*05b0*/ 	.word	0xffffffff


	//   ....[46]....
        /*05b4*/ 	.word	0xffffffff


	//   ....[47]....
        /*05b8*/ 	.word	0xffffffff


	//   ....[48]....
        /*05bc*/ 	.word	0xffffffff


	//   ....[49]....
        /*05c0*/ 	.word	0xffffffff


	//   ....[50]....
        /*05c4*/ 	.word	0xffffffff


	//   ....[51]....
        /*05c8*/ 	.word	0xffffffff


	//   ....[52]....
        /*05cc*/ 	.word	0xffffffff


	//   ....[53]....
        /*05d0*/ 	.word	0xffffffff


	//   ....[54]....
        /*05d4*/ 	.word	0xffffffff


	//   ....[55]....
        /*05d8*/ 	.word	0xffffffff


	//   ....[56]....
        /*05dc*/ 	.word	0xffffffff


	//   ....[57]....
        /*05e0*/ 	.word	0xffffffff


	//   ....[58]....
        /*05e4*/ 	.word	0xffffffff


	//   ....[59]....
        /*05e8*/ 	.word	0xffffffff


	//   ....[60]....
        /*05ec*/ 	.word	0xffffffff


	//   ....[61]....
        /*05f0*/ 	.word	0xffffffff


	//   ....[62]....
        /*05f4*/ 	.word	0xffffffff


	//   ....[63]....
        /*05f8*/ 	.word	0xffffffff


	//   ....[64]....
        /*05fc*/ 	.word	0xffffffff


	//   ....[65]....
        /*0600*/ 	.word	0xffffffff


	//   ....[66]....
        /*0604*/ 	.word	0xffffffff


	//   ....[67]....
        /*0608*/ 	.word	0xffffffff


	//   ....[68]....
        /*060c*/ 	.word	0xffffffff


	//   ....[69]....
        /*0610*/ 	.word	0xffffffff


	//   ....[70]....
        /*0614*/ 	.word	0xffffffff


	//   ....[71]....
        /*0618*/ 	.word	0xffffffff


	//   ....[72]....
        /*061c*/ 	.word	0xffffffff


	//   ....[73]....
        /*0620*/ 	.word	0xffffffff


	//   ....[74]....
        /*0624*/ 	.word	0xffffffff


	//   ....[75]....
        /*0628*/ 	.word	0xffffffff


	//   ....[76]....
        /*062c*/ 	.word	0xffffffff


	//   ....[77]....
        /*0630*/ 	.word	0xffffffff


	//   ....[78]....
        /*0634*/ 	.word	0xffffffff


	//   ....[79]....
        /*0638*/ 	.word	0xffffffff


	//   ....[80]....
        /*063c*/ 	.word	0xffffffff


	//   ....[81]....
        /*0640*/ 	.word	0xffffffff


	//   ....[82]....
        /*0644*/ 	.word	0xffffffff


	//   ....[83]....
        /*0648*/ 	.word	0xffffffff


	//   ....[84]....
        /*064c*/ 	.word	0xffffffff


	//   ....[85]....
        /*0650*/ 	.word	0xffffffff


	//   ....[86]....
        /*0654*/ 	.word	0xffffffff


	//   ....[87]....
        /*0658*/ 	.word	0xffffffff


	//   ....[88]....
        /*065c*/ 	.word	0xffffffff


	//   ....[89]....
        /*0660*/ 	.word	0xffffffff


	//   ....[90]....
        /*0664*/ 	.word	0xffffffff


	//   ....[91]....
        /*0668*/ 	.word	0xffffffff


	//   ....[92]....
        /*066c*/ 	.word	0xffffffff


	//   ....[93]....
        /*0670*/ 	.word	0xffffffff


	//   ....[94]....
        /*0674*/ 	.word	0xffffffff


	//   ....[95]....
        /*0678*/ 	.word	0xffffffff


	//   ....[96]....
        /*067c*/ 	.word	0xffffffff


	//   ....[97]....
        /*0680*/ 	.word	0xffffffff


	//   ....[98]....
        /*0684*/ 	.word	0xffffffff


	//   ....[99]....
        /*0688*/ 	.word	0x0500000f


	//   ....[100]....
        /*068c*/ 	.word	0x0500000f


	//   ....[101]....
        /*0690*/ 	.word	0x0500000f


	//   ....[102]....
        /*0694*/ 	.word	0x0500000f


	//   ....[103]....
        /*0698*/ 	.word	0x0500000f


	//   ....[104]....
        /*069c*/ 	.word	0x0500000f


	//   ....[105]....
        /*06a0*/ 	.word	0x0500000f


	//   ....[106]....
        /*06a4*/ 	.word	0x0500000f


	//   ....[107]....
        /*06a8*/ 	.word	0x0500000f


	//   ....[108]....
        /*06ac*/ 	.word	0x0500000f


	//   ....[109]....
        /*06b0*/ 	.word	0x0500000f


	//   ....[110]....
        /*06b4*/ 	.word	0x0500000f


	//   ....[111]....
        /*06b8*/ 	.word	0x0500000f


	//   ....[112]....
        /*06bc*/ 	.word	0x0500000f


	//   ....[113]....
        /*06c0*/ 	.word	0x0500000f


	//   ....[114]....
        /*06c4*/ 	.word	0x0500000f


	//   ....[115]....
        /*06c8*/ 	.word	0x0500000f


	//   ....[116]....
        /*06cc*/ 	.word	0x0500000f


	//   ....[117]....
        /*06d0*/ 	.word	0x0500000f


	//   ....[118]....
        /*06d4*/ 	.word	0x0500000f


	//   ....[119]....
        /*06d8*/ 	.word	0x0500000f


	//   ....[120]....
        /*06dc*/ 	.word	0x0500000f


	//   ....[121]....
        /*06e0*/ 	.word	0x0500000f


	//   ....[122]....
        /*06e4*/ 	.word	0x0500000f


	//   ....[123]....
        /*06e8*/ 	.word	0x0500000f


	//   ....[124]....
        /*06ec*/ 	.word	0x0500000f


	//   ....[125]....
        /*06f0*/ 	.word	0x0500000f


	//   ....[126]....
        /*06f4*/ 	.word	0x0500000f


	//   ....[127]....
        /*06f8*/ 	.word	0x0500000f


	//   ....[128]....
        /*06fc*/ 	.word	0x0500000f


	//   ....[129]....
        /*0700*/ 	.word	0x0500000f


	//   ....[130]....
        /*0704*/ 	.word	0x0500000f


	//   ....[131]....
        /*0708*/ 	.word	0x0500000f


	//   ....[132]....
        /*070c*/ 	.word	0x0500000f


	//   ....[133]....
        /*0710*/ 	.word	0x0500000f


	//----- nvinfo : EIATTR_COOP_GROUP_INSTR_OFFSETS
	.align		4
.L_329:
        /*0714*/ 	.byte	0x04, 0x28
        /*0716*/ 	.short	(.L_331 - .L_330)


	//   ....[0]....
.L_330:
        /*0718*/ 	.word	0x00000060


	//   ....[1]....
        /*071c*/ 	.word	0x00000130


	//   ....[2]....
        /*0720*/ 	.word	0x00000230


	//   ....[3]....
        /*0724*/ 	.word	0x000003a0


	//   ....[4]....
        /*0728*/ 	.word	0x00000500


	//   ....[5]....
        /*072c*/ 	.word	0x00000620


	//   ....[6]....
        /*0730*/ 	.word	0x00000780


	//   ....[7]....
        /*0734*/ 	.word	0x000014c0


	//   ....[8]....
        /*0738*/ 	.word	0x00001d20


	//   ....[9]....
        /*073c*/ 	.word	0x000025f0


	//   ....[10]....
        /*0740*/ 	.word	0x00002610


	//   ....[11]....
        /*0744*/ 	.word	0x00002620


	//   ....[12]....
        /*0748*/ 	.word	0x000030b0


	//   ....[13]....
        /*074c*/ 	.word	0x00003120


	//   ....[14]....
        /*0750*/ 	.word	0x00004790


	//   ....[15]....
        /*0754*/ 	.word	0x00004f70


	//   ....[16]....
        /*0758*/ 	.word	0x00004fd0


	//   ....[17]....
        /*075c*/ 	.word	0x00004fe0


	//   ....[18]....
        /*0760*/ 	.word	0x00005a20


	//   ....[19]....
        /*0764*/ 	.word	0x00005ab0


	//   ....[20]....
        /*0768*/ 	.word	0x00007330


	//   ....[21]....
        /*076c*/ 	.word	0x00007360


	//   ....[22]....
        /*0770*/ 	.word	0x00007960


	//   ....[23]....
        /*0774*/ 	.word	0x000079e0


	//   ....[24]....
        /*0778*/ 	.word	0x00008c00


	//   ....[25]....
        /*077c*/ 	.word	0x00008c30


	//   ....[26]....
        /*0780*/ 	.word	0x00008d30


	//   ....[27]....
        /*0784*/ 	.word	0x00008d40


	//   ....[28]....
        /*0788*/ 	.word	0x00009fa0


	//   ....[29]....
        /*078c*/ 	.word	0x00009fe0


	//   ....[30]....
        /*0790*/ 	.word	0x0000a020


	//   ....[31]....
        /*0794*/ 	.word	0x0000a050


	//   ....[32]....
        /*0798*/ 	.word	0x0000a5c0


	//   ....[33]....
        /*079c*/ 	.word	0x0000a5e0


	//   ....[34]....
        /*07a0*/ 	.word	0x0000a6b0


	//   ....[35]....
        /*07a4*/ 	.word	0x0000a6d0


	//   ....[36]....
        /*07a8*/ 	.word	0x0000a790


	//   ....[37]....
        /*07ac*/ 	.word	0x0000a7b0


	//   ....[38]....
        /*07b0*/ 	.word	0x0000a880


	//   ....[39]....
        /*07b4*/ 	.word	0x0000a8a0


	//   ....[40]....
        /*07b8*/ 	.word	0x0000b080


	//   ....[41]....
        /*07bc*/ 	.word	0x0000b0b0


	//   ....[42]....
        /*07c0*/ 	.word	0x0000b180


	//   ....[43]....
        /*07c4*/ 	.word	0x0000b1a0


	//   ....[44]....
        /*07c8*/ 	.word	0x0000b260


	//   ....[45]....
        /*07cc*/ 	.word	0x0000b280


	//   ....[46]....
        /*07d0*/ 	.word	0x0000b350


	//   ....[47]....
        /*07d4*/ 	.word	0x0000b370


	//   ....[48]....
        /*07d8*/ 	.word	0x0000b4b0


	//   ....[49]....
        /*07dc*/ 	.word	0x0000b680


	//   ....[50]....
        /*07e0*/ 	.word	0x0000b6b0


	//   ....[51]....
        /*07e4*/ 	.word	0x0000b6e0


	//   ....[52]....
        /*07e8*/ 	.word	0x0000b710


	//   ....[53]....
        /*07ec*/ 	.word	0x0000b740


	//   ....[54]....
        /*07f0*/ 	.word	0x0000b770


	//   ....[55]....
        /*07f4*/ 	.word	0x0000b8e0


	//   ....[56]....
        /*07f8*/ 	.word	0x0000b910


	//   ....[57]....
        /*07fc*/ 	.word	0x0000b940


	//   ....[58]....
        /*0800*/ 	.word	0x0000b970


	//   ....[59]....
        /*0804*/ 	.word	0x0000b9a0


	//   ....[60]....
        /*0808*/ 	.word	0x0000b9d0


	//   ....[61]....
        /*080c*/ 	.word	0x0000ba70


	//   ....[62]....
        /*0810*/ 	.word	0x0000bad0


	//   ....[63]....
        /*0814*/ 	.word	0x0000bb60


	//   ....[64]....
        /*0818*/ 	.word	0x0000cdf0


	//   ....[65]....
        /*081c*/ 	.word	0x0000da80


	//   ....[66]....
        /*0820*/ 	.word	0x0000da90


	//   ....[67]....
        /*0824*/ 	.word	0x0000daa0


	//   ....[68]....
        /*0828*/ 	.word	0x0000daf0


	//   ....[69]....
        /*082c*/ 	.word	0x0000dbc0


	//   ....[70]....
        /*0830*/ 	.word	0x0000dc00


	//   ....[71]....
        /*0834*/ 	.word	0x0000dcb0


	//   ....[72]....
        /*0838*/ 	.word	0x0000dcd0


	//   ....[73]....
        /*083c*/ 	.word	0x0000dd70


	//   ....[74]....
        /*0840*/ 	.word	0x0000dd90


	//   ....[75]....
        /*0844*/ 	.word	0x0000de30


	//   ....[76]....
        /*0848*/ 	.word	0x0000de50


	//   ....[77]....
        /*084c*/ 	.word	0x0000def0


	//   ....[78]....
        /*0850*/ 	.word	0x0000df10


	//   ....[79]....
        /*0854*/ 	.word	0x0000df20


	//   ....[80]....
        /*0858*/ 	.word	0x0000df30


	//   ....[81]....
        /*085c*/ 	.word	0x00010ba0


	//   ....[82]....
        /*0860*/ 	.word	0x00010c00


	//   ....[83]....
        /*0864*/ 	.word	0x00010c30


	//   ....[84]....
        /*0868*/ 	.word	0x00010c40


	//   ....[85]....
        /*086c*/ 	.word	0x00010c70


	//   ....[86]....
        /*0870*/ 	.word	0x00010ca0


	//   ....[87]....
        /*0874*/ 	.word	0x00010cd0


	//   ....[88]....
        /*0878*/ 	.word	0x00010d00


	//   ....[89]....
        /*087c*/ 	.word	0x00010e80


	//   ....[90]....
        /*0880*/ 	.word	0x00010eb0


	//   ....[91]....
        /*0884*/ 	.word	0x00010ee0


	//   ....[92]....
        /*0888*/ 	.word	0x00010f10


	//   ....[93]....
        /*088c*/ 	.word	0x00010f40


	//   ....[94]....
        /*0890*/ 	.word	0x00010f70


	//   ....[95]....
        /*0894*/ 	.word	0x00011030


	//   ....[96]....
        /*0898*/ 	.word	0x00011050


	//   ....[97]....
        /*089c*/ 	.word	0x000110c0


	//   ....[98]....
        /*08a0*/ 	.word	0x00011790


	//   ....[99]....
        /*08a4*/ 	.word	0x00011d60


	//   ....[100]....
        /*08a8*/ 	.word	0x00011f20


	//   ....[101]....
        /*08ac*/ 	.word	0x00011f70


	//   ....[102]....
        /*08b0*/ 	.word	0x00011fd0


	//   ....[103]....
        /*08b4*/ 	.word	0x00012070


	//   ....[104]....
        /*08b8*/ 	.word	0x00012140


	//   ....[105]....
        /*08bc*/ 	.word	0x000121e0


	//   ....[106]....
        /*08c0*/ 	.word	0x000122b0


	//   ....[107]....
        /*08c4*/ 	.word	0x000123e0


	//   ....[108]....
        /*08c8*/ 	.word	0x00012440


	//   ....[109]....
        /*08cc*/ 	.word	0x00012560


	//   ....[110]....
        /*08d0*/ 	.word	0x000125c0


	//   ....[111]....
        /*08d4*/ 	.word	0x000126e0


	//   ....[112]....
        /*08d8*/ 	.word	0x00012740


	//   ....[113]....
        /*08dc*/ 	.word	0x00012850


	//   ....[114]....
        /*08e0*/ 	.word	0x000128b0


	//   ....[115]....
        /*08e4*/ 	.word	0x00012950


	//   ....[116]....
        /*08e8*/ 	.word	0x00012ce0


	//   ....[117]....
        /*08ec*/ 	.word	0x00012d80


	//   ....[118]....
        /*08f0*/ 	.word	0x00012ea0


	//   ....[119]....
        /*08f4*/ 	.word	0x00012f10


	//   ....[120]....
        /*08f8*/ 	.word	0x00012f90


	//   ....[121]....
        /*08fc*/ 	.word	0x00013010


	//   ....[122]....
        /*0900*/ 	.word	0x00013090


	//   ....[123]....
        /*0904*/ 	.word	0x00013120


	//   ....[124]....
        /*0908*/ 	.word	0x000131c0


	//   ....[125]....
        /*090c*/ 	.word	0x00013260


	//   ....[126]....
        /*0910*/ 	.word	0x000132d0


	//   ....[127]....
        /*0914*/ 	.word	0x00013340


	//   ....[128]....
        /*0918*/ 	.word	0x000133b0


	//   ....[129]....
        /*091c*/ 	.word	0x00013430


	//   ....[130]....
        /*0920*/ 	.word	0x000134b0


	//   ....[131]....
        /*0924*/ 	.word	0x00013550


	//   ....[132]....
        /*0928*/ 	.word	0x000135e0


	//   ....[133]....
        /*092c*/ 	.word	0x00013710


	//----- nvinfo : EIATTR_REG_RECONFIG
	.align		4
.L_331:
        /*0930*/ 	.byte	0x01, 0x54
	.zero		2


	//----- nvinfo : EIATTR_SYSCALL_OFFSETS
	.align		4
        /*0934*/ 	.byte	0x04, 0x46
        /*0936*/ 	.short	(.L_333 - .L_332)


	//   ....[0]....
.L_332:
        /*0938*/ 	.word	0x000016a0


	//   ....[1]....
        /*093c*/ 	.word	0x0000c9f0


	//   ....[2]....
        /*0940*/ 	.word	0x0000cb50


	//   ....[3]....
        /*0944*/ 	.word	0x0000cc50


	//   ....[4]....
        /*0948*/ 	.word	0x0000d630


	//----- nvinfo : EIATTR_MBARRIER_INSTR_OFFSETS
	.align		4
.L_333:
        /*094c*/ 	.byte	0x04, 0x39
        /*094e*/ 	.short	(.L_335 - .L_334)


	//   ....[0]....
.L_334:
        /*0950*/ 	.word	0x00000250
        /*0954*/ 	.word	0x000000ff
        /*0958*/ 	.word	0x00034800
        /*095c*/ 	.short	0x0100
        /*095e*/ 	.byte	0x08
	.zero		1


	//   ....[1]....
        /*0960*/ 	.word	0x00000260
        /*0964*/ 	.word	0x000000ff
        /*0968*/ 	.word	0x00034820
        /*096c*/ 	.short	0x0100
        /*096e*/ 	.byte	0x08
	.zero		1


	//   ....[2]....
        /*0970*/ 	.word	0x00000350
        /*0974*/ 	.word	0x000000ff
        /*0978*/ 	.word	0x00034830
        /*097c*/ 	.short	0x0100
        /*097e*/ 	.byte	0x08
	.zero		1


	//   ....[3]....
        /*0980*/ 	.word	0x00000360
        /*0984*/ 	.word	0x000000ff
        /*0988*/ 	.word	0x00034840
        /*098c*/ 	.short	0x0100
        /*098e*/ 	.byte	0x08
	.zero		1


	//   ....[4]....
        /*0990*/ 	.word	0x00000370
        /*0994*/ 	.word	0x000000ff
        /*0998*/ 	.word	0x00034838
        /*099c*/ 	.short	0x0100
        /*099e*/ 	.byte	0x08
	.zero		1


	//   ....[5]....
        /*09a0*/ 	.word	0x00000380
        /*09a4*/ 	.word	0x000000ff
        /*09a8*/ 	.word	0x00034848
        /*09ac*/ 	.short	0x0100
        /*09ae*/ 	.byte	0x08
	.zero		1


	//   ....[6]....
        /*09b0*/ 	.word	0x000004b0
        /*09b4*/ 	.word	0x000000ff
        /*09b8*/ 	.word	0x00034850
        /*09bc*/ 	.short	0x0100
        /*09be*/ 	.byte	0x08
	.zero		1


	//   ....[7]....
        /*09c0*/ 	.word	0x000004c0
        /*09c4*/ 	.word	0x000000ff
        /*09c8*/ 	.word	0x00034860
        /*09cc*/ 	.short	0x0100
        /*09ce*/ 	.byte	0x08
	.zero		1


	//   ....[8]....
        /*09d0*/ 	.word	0x000004d0
        /*09d4*/ 	.word	0x000000ff
        /*09d8*/ 	.word	0x00034858
        /*09dc*/ 	.short	0x0100
        /*09de*/ 	.byte	0x08
	.zero		1


	//   ....[9]....
        /*09e0*/ 	.word	0x000004e0
        /*09e4*/ 	.word	0x000000ff
        /*09e8*/ 	.word	0x00034868
        /*09ec*/ 	.short	0x0100
        /*09ee*/ 	.byte	0x08
	.zero		1


	//   ....[10]....
        /*09f0*/ 	.word	0x000005d0
        /*09f4*/ 	.word	0x000000ff
        /*09f8*/ 	.word	0x00034870
        /*09fc*/ 	.short	0x0100
        /*09fe*/ 	.byte	0x06
	.zero		1


	//   ....[11]....
        /*0a00*/ 	.word	0x000005e0
        /*0a04*/ 	.word	0x000000ff
        /*0a08*/ 	.word	0x00034880
        /*0a0c*/ 	.short	0x0100
        /*0a0e*/ 	.byte	0x06
	.zero		1


	//   ....[12]....
        /*0a10*/ 	.word	0x000005f0
        /*0a14*/ 	.word	0x000000ff
        /*0a18*/ 	.word	0x00034878
        /*0a1c*/ 	.short	0x0100
        /*0a1e*/ 	.byte	0x06
	.zero		1


	//   ....[13]....
        /*0a20*/ 	.word	0x00000600
        /*0a24*/ 	.word	0x000000ff
        /*0a28*/ 	.word	0x00034888
        /*0a2c*/ 	.short	0x0100
        /*0a2e*/ 	.byte	0x06
	.zero		1


	//   ....[14]....
        /*0a30*/ 	.word	0x00000730
        /*0a34*/ 	.word	0x000000ff
        /*0a38*/ 	.word	0x00034890
        /*0a3c*/ 	.short	0x0100
        /*0a3e*/ 	.byte	0x08
	.zero		1


	//   ....[15]....
        /*0a40*/ 	.word	0x00000740
        /*0a44*/ 	.word	0x000000ff
        /*0a48*/ 	.word	0x000348a0
        /*0a4c*/ 	.short	0x0100
        /*0a4e*/ 	.byte	0x08
	.zero		1


	//   ....[16]....
        /*0a50*/ 	.word	0x00000750
        /*0a54*/ 	.word	0x000000ff
        /*0a58*/ 	.word	0x00034898
        /*0a5c*/ 	.short	0x0100
        /*0a5e*/ 	.byte	0x08
	.zero		1


	//   ....[17]....
        /*0a60*/ 	.word	0x00000760
        /*0a64*/ 	.word	0x000000ff
        /*0a68*/ 	.word	0x000348a8
        /*0a6c*/ 	.short	0x0100
        /*0a6e*/ 	.byte	0x08
	.zero		1


	//   ....[18]....
        /*0a70*/ 	.word	0x00000890
        /*0a74*/ 	.word	0x000000ff
        /*0a78*/ 	.word	0x000348b0
        /*0a7c*/ 	.short	0x0100
        /*0a7e*/ 	.byte	0x08
	.zero		1


	//   ....[19]....
        /*0a80*/ 	.word	0x000008a0
        /*0a84*/ 	.word	0x000000ff
        /*0a88*/ 	.word	0x000348c0
        /*0a8c*/ 	.short	0x0100
        /*0a8e*/ 	.byte	0x08
	.zero		1


	//   ....[20]....
        /*0a90*/ 	.word	0x000008b0
        /*0a94*/ 	.word	0x000000ff
        /*0a98*/ 	.word	0x000348b8
        /*0a9c*/ 	.short	0x0100
        /*0a9e*/ 	.byte	0x08
	.zero		1


	//   ....[21]....
        /*0aa0*/ 	.word	0x000008c0
        /*0aa4*/ 	.word	0x000000ff
        /*0aa8*/ 	.word	0x000348c8
        /*0aac*/ 	.short	0x0100
        /*0aae*/ 	.byte	0x08
	.zero		1


	//   ....[22]....
        /*0ab0*/ 	.word	0x00001700
        /*0ab4*/ 	.word	0x000000ff
        /*0ab8*/ 	.word	0x00034800
        /*0abc*/ 	.short	0x010a
        /*0abe*/ 	.byte	0x25
	.zero		1


	//   ....[23]....
        /*0ac0*/ 	.word	0x00001780
        /*0ac4*/ 	.word	0x00000002
        /*0ac8*/ 	.word	0x00034830
        /*0acc*/ 	.short	0x010a
        /*0ace*/ 	.byte	0x3f
	.zero		1


	//   ....[24]....
        /*0ad0*/ 	.word	0x000017e0
        /*0ad4*/ 	.word	0x00000002
        /*0ad8*/ 	.word	0x00034830
        /*0adc*/ 	.short	0x010a
        /*0ade*/ 	.byte	0x3f
	.zero		1


	//   ....[25]....
        /*0ae0*/ 	.word	0x00002020
        /*0ae4*/ 	.word	0x00000002
        /*0ae8*/ 	.word	0x00000000
        /*0aec*/ 	.short	0x0101
        /*0aee*/ 	.byte	0x3f
	.zero		1


	//   ....[26]....
        /*0af0*/ 	.word	0x00003d90
        /*0af4*/ 	.word	0x000000ff
        /*0af8*/ 	.word	0x00034830
        /*0afc*/ 	.short	0x010a
        /*0afe*/ 	.byte	0x3a
	.zero		1


	//   ....[27]....
        /*0b00*/ 	.word	0x00003dd0
        /*0b04*/ 	.word	0x000000ff
        /*0b08*/ 	.word	0x00034830
        /*0b0c*/ 	.short	0x010a
        /*0b0e*/ 	.byte	0x3a
	.zero		1


	//   ....[28]....
        /*0b10*/ 	.word	0x00004600
        /*0b14*/ 	.word	0x000000ff
        /*0b18*/ 	.word	0x00034850
        /*0b1c*/ 	.short	0x010a
        /*0b1e*/ 	.byte	0x07
	.zero		1


	//   ....[29]....
        /*0b20*/ 	.word	0x00004640
        /*0b24*/ 	.word	0x000000ff
        /*0b28*/ 	.word	0x00034850
        /*0b2c*/ 	.short	0x010a
        /*0b2e*/ 	.byte	0x07
	.zero		1


	//   ....[30]....
        /*0b30*/ 	.word	0x00006000
        /*0b34*/ 	.word	0x00000008
        /*0b38*/ 	.word	0x00000000
        /*0b3c*/ 	.short	0x0101
        /*0b3e*/ 	.byte	0x3f
	.zero		1


	//   ....[31]....
        /*0b40*/ 	.word	0x00006060
        /*0b44*/ 	.word	0x00000008
        /*0b48*/ 	.word	0x00000000
        /*0b4c*/ 	.short	0x0101
        /*0b4e*/ 	.byte	0x3f
	.zero		1


	//   ....[32]....
        /*0b50*/ 	.word	0x00006760
        /*0b54*/ 	.word	0x000000ff
        /*0b58*/ 	.word	0x00034830
        /*0b5c*/ 	.short	0x010a
        /*0b5e*/ 	.byte	0x06
	.zero		1


	//   ....[33]....
        /*0b60*/ 	.word	0x000067a0
        /*0b64*/ 	.word	0x000000ff
        /*0b68*/ 	.word	0x00034830
        /*0b6c*/ 	.short	0x010a
        /*0b6e*/ 	.byte	0x06
	.zero		1


	//   ....[34]....
        /*0b70*/ 	.word	0x00006fd0
        /*0b74*/ 	.word	0x000000ff
        /*0b78*/ 	.word	0x00034850
        /*0b7c*/ 	.short	0x010a
        /*0b7e*/ 	.byte	0x07
	.zero		1


	//   ....[35]....
        /*0b80*/ 	.word	0x00007010
        /*0b84*/ 	.word	0x000000ff
        /*0b88*/ 	.word	0x00034850
        /*0b8c*/ 	.short	0x010a
        /*0b8e*/ 	.byte	0x07
	.zero		1


	//   ....[36]....
        /*0b90*/ 	.word	0x000082a0
        /*0b94*/ 	.word	0x0000001b
        /*0b98*/ 	.word	0x00000000
        /*0b9c*/ 	.short	0x0101
        /*0b9e*/ 	.byte	0x3f
	.zero		1


	//   ....[37]....
        /*0ba0*/ 	.word	0x00008330
        /*0ba4*/ 	.word	0x0000001f
        /*0ba8*/ 	.word	0x00000000
        /*0bac*/ 	.short	0x0101
        /*0bae*/ 	.byte	0x3f
	.zero		1


	//   ....[38]....
        /*0bb0*/ 	.word	0x00008b70
        /*0bb4*/ 	.word	0x000000ff
        /*0bb8*/ 	.word	0x00034850
        /*0bbc*/ 	.short	0x010a
        /*0bbe*/ 	.byte	0x05
	.zero		1


	//   ....[39]....
        /*0bc0*/ 	.word	0x00008bb0
        /*0bc4*/ 	.word	0x000000ff
        /*0bc8*/ 	.word	0x00034850
        /*0bcc*/ 	.short	0x010a
        /*0bce*/ 	.byte	0x05
	.zero		1


	//   ....[40]....
        /*0bd0*/ 	.word	0x000090d0
        /*0bd4*/ 	.word	0x00000000
        /*0bd8*/ 	.word	0x00000000
        /*0bdc*/ 	.short	0x0101
        /*0bde*/ 	.byte	0x3f
	.zero		1


	//   ....[41]....
        /*0be0*/ 	.word	0x0000a5b0
        /*0be4*/ 	.word	0x00000000
        /*0be8*/ 	.word	0x00000000
        /*0bec*/ 	.short	0x0101
        /*0bee*/ 	.byte	0x3f
	.zero		1


	//   ....[42]....
        /*0bf0*/ 	.word	0x0000d080
        /*0bf4*/ 	.word	0x00000000
        /*0bf8*/ 	.word	0x00034840
        /*0bfc*/ 	.short	0x010a
        /*0bfe*/ 	.byte	0x3f
	.zero		1


	//   ....[43]....
        /*0c00*/ 	.word	0x0000e0b0
        /*0c04*/ 	.word	0x00000009
        /*0c08*/ 	.word	0x00034800
        /*0c0c*/ 	.short	0x0107
        /*0c0e*/ 	.byte	0x3f
	.zero		1


	//   ....[44]....
        /*0c10*/ 	.word	0x0000e1c0
        /*0c14*/ 	.word	0x00000002
        /*0c18*/ 	.word	0x00034800
        /*0c1c*/ 	.short	0x0101
        /*0c1e*/ 	.byte	0x3f
	.zero		1


	//   ....[45]....
        /*0c20*/ 	.word	0x0000e1e0
        /*0c24*/ 	.word	0x00000002
        /*0c28*/ 	.word	0x00034820
        /*0c2c*/ 	.short	0x010a
        /*0c2e*/ 	.byte	0x3f
	.zero		1


	//   ....[46]....
        /*0c30*/ 	.word	0x0000e540
        /*0c34*/ 	.word	0x00000002
        /*0c38*/ 	.word	0x00034840
        /*0c3c*/ 	.short	0x010a
        /*0c3e*/ 	.byte	0x3f
	.zero		1


	//   ....[47]....
        /*0c40*/ 	.word	0x0000e9f0
        /*0c44*/ 	.word	0x00000002
        /*0c48*/ 	.word	0x00000060
        /*0c4c*/ 	.short	0x010a
        /*0c4e*/ 	.byte	0x3f
	.zero		1


	//   ....[48]....
        /*0c50*/ 	.word	0x0000f0c0
        /*0c54*/ 	.word	0x00000003
        /*0c58*/ 	.word	0x00034840
        /*0c5c*/ 	.short	0x010a
        /*0c5e*/ 	.byte	0x3f
	.zero		1


	//   ....[49]....
        /*0c60*/ 	.word	0x0000f570
        /*0c64*/ 	.word	0x00000002
        /*0c68*/ 	.word	0x00000060
        /*0c6c*/ 	.short	0x010a
        /*0c6e*/ 	.byte	0x3f
	.zero		1


	//   ....[50]....
        /*0c70*/ 	.word	0x0000fb90
        /*0c74*/ 	.word	0x00000002
        /*0c78*/ 	.word	0x00034840
        /*0c7c*/ 	.short	0x010a
        /*0c7e*/ 	.byte	0x3f
	.zero		1


	//   ....[51]....
        /*0c80*/ 	.word	0x00010040
        /*0c84*/ 	.word	0x00000002
        /*0c88*/ 	.word	0x00000060
        /*0c8c*/ 	.short	0x010a
        /*0c8e*/ 	.byte	0x3f
	.zero		1


	//   ....[52]....
        /*0c90*/ 	.word	0x000105f0
        /*0c94*/ 	.word	0x00000000
        /*0c98*/ 	.word	0x00034860
        /*0c9c*/ 	.short	0x010a
        /*0c9e*/ 	.byte	0x3f
	.zero		1


	//   ....[53]....
        /*0ca0*/ 	.word	0x00011710
        /*0ca4*/ 	.word	0x00000000
        /*0ca8*/ 	.word	0x00034820
        /*0cac*/ 	.short	0x010a
        /*0cae*/ 	.byte	0x3f
	.zero		1


	//   ....[54]....
        /*0cb0*/ 	.word	0x000118d0
        /*0cb4*/ 	.word	0x00000006
        /*0cb8*/ 	.word	0x00000000
        /*0cbc*/ 	.short	0x010a
        /*0cbe*/ 	.byte	0x3f
	.zero		1


	//   ....[55]....
        /*0cc0*/ 	.word	0x00011940
        /*0cc4*/ 	.word	0x00000007
        /*0cc8*/ 	.word	0x00000000
        /*0ccc*/ 	.short	0x010a
        /*0cce*/ 	.byte	0x3f
	.zero		1


	//   ....[56]....
        /*0cd0*/ 	.word	0x000119b0
        /*0cd4*/ 	.word	0x00000004
        /*0cd8*/ 	.word	0x00000000
        /*0cdc*/ 	.short	0x010a
        /*0cde*/ 	.byte	0x3f
	.zero		1


	//   ....[57]....
        /*0ce0*/ 	.word	0x000119e0
        /*0ce4*/ 	.word	0x00000003
        /*0ce8*/ 	.word	0x00000000
        /*0cec*/ 	.short	0x010a
        /*0cee*/ 	.byte	0x3f
	.zero		1


	//   ....[58]....
        /*0cf0*/ 	.word	0x00011a50
        /*0cf4*/ 	.word	0x00000003
        /*0cf8*/ 	.word	0x00034800
        /*0cfc*/ 	.short	0x010a
        /*0cfe*/ 	.byte	0x3f
	.zero		1


	//   ....[59]....
        /*0d00*/ 	.word	0x00011aa0
        /*0d04*/ 	.word	0x00000002
        /*0d08*/ 	.word	0x00034830
        /*0d0c*/ 	.short	0x010a
        /*0d0e*/ 	.byte	0x3f
	.zero		1


	//   ....[60]....
        /*0d10*/ 	.word	0x00011b00
        /*0d14*/ 	.word	0x00000007
        /*0d18*/ 	.word	0x00034830
        /*0d1c*/ 	.short	0x010a
        /*0d1e*/ 	.byte	0x3f
	.zero		1


	//   ....[61]....
        /*0d20*/ 	.word	0x00011b60
        /*0d24*/ 	.word	0x00000003
        /*0d28*/ 	.word	0x00034850
        /*0d2c*/ 	.short	0x010a
        /*0d2e*/ 	.byte	0x3f
	.zero		1


	//   ....[62]....
        /*0d30*/ 	.word	0x00011bc0
        /*0d34*/ 	.word	0x00000007
        /*0d38*/ 	.word	0x00034830
        /*0d3c*/ 	.short	0x010a
        /*0d3e*/ 	.byte	0x3f
	.zero		1


	//   ....[63]....
        /*0d40*/ 	.word	0x00011c20
        /*0d44*/ 	.word	0x00000003
        /*0d48*/ 	.word	0x00034850
        /*0d4c*/ 	.short	0x010a
        /*0d4e*/ 	.byte	0x3f
	.zero		1


	//   ....[64]....
        /*0d50*/ 	.word	0x00011c80
        /*0d54*/ 	.word	0x00000003
        /*0d58*/ 	.word	0x00034850
        /*0d5c*/ 	.short	0x010a
        /*0d5e*/ 	.byte	0x3f
	.zero		1


	//   ....[65]....
        /*0d60*/ 	.word	0x00011e20
        /*0d64*/ 	.word	0x00000000
        /*0d68*/ 	.word	0x00034840
        /*0d6c*/ 	.short	0x010a
        /*0d6e*/ 	.byte	0x3f
	.zero		1


	//   ....[66]....
        /*0d70*/ 	.word	0x00012a00
        /*0d74*/ 	.word	0x00000002
        /*0d78*/ 	.word	0x00034820
        /*0d7c*/ 	.short	0x010a
        /*0d7e*/ 	.byte	0x3f
	.zero		1


	//   ....[67]....
        /*0d80*/ 	.word	0x00012a50
        /*0d84*/ 	.word	0x00000002
        /*0d88*/ 	.word	0x00034840
        /*0d8c*/ 	.short	0x010a
        /*0d8e*/ 	.byte	0x3f
	.zero		1


	//   ....[68]....
        /*0d90*/ 	.word	0x00012aa0
        /*0d94*/ 	.word	0x00000002
        /*0d98*/ 	.word	0x00000060
        /*0d9c*/ 	.short	0x010a
        /*0d9e*/ 	.byte	0x3f
	.zero		1


	//   ....[69]....
        /*0da0*/ 	.word	0x00012af0
        /*0da4*/ 	.word	0x00000003
        /*0da8*/ 	.word	0x00034840
        /*0dac*/ 	.short	0x010a
        /*0dae*/ 	.byte	0x3f
	.zero		1


	//   ....[70]....
        /*0db0*/ 	.word	0x00012b40
        /*0db4*/ 	.word	0x00000002
        /*0db8*/ 	.word	0x00000060
        /*0dbc*/ 	.short	0x010a
        /*0dbe*/ 	.byte	0x3f
	.zero		1


	//   ....[71]....
        /*0dc0*/ 	.word	0x00012b90
        /*0dc4*/ 	.word	0x00000002
        /*0dc8*/ 	.word	0x00034840
        /*0dcc*/ 	.short	0x010a
        /*0dce*/ 	.byte	0x3f
	.zero		1


	//   ....[72]....
        /*0dd0*/ 	.word	0x00012be0
        /*0dd4*/ 	.word	0x00000002
        /*0dd8*/ 	.word	0x00000060
        /*0ddc*/ 	.short	0x010a
        /*0dde*/ 	.byte	0x3f
	.zero		1


	//   ....[73]....
        /*0de0*/ 	.word	0x00012c30
        /*0de4*/ 	.word	0x00000000
        /*0de8*/ 	.word	0x00034860
        /*0dec*/ 	.short	0x010a
        /*0dee*/ 	.byte	0x3f
	.zero		1


	//   ....[74]....
        /*0df0*/ 	.word	0x00013630
        /*0df4*/ 	.word	0x00000000
        /*0df8*/ 	.word	0x00034820
        /*0dfc*/ 	.short	0x010a
        /*0dfe*/ 	.byte	0x3f
	.zero		1


	//   ....[75]....
        /*0e00*/ 	.word	0x000137d0
        /*0e04*/ 	.word	0x00000006
        /*0e08*/ 	.word	0x00000000
        /*0e0c*/ 	.short	0x010a
        /*0e0e*/ 	.byte	0x3f
	.zero		1


	//   ....[76]....
        /*0e10*/ 	.word	0x00013820
        /*0e14*/ 	.word	0x00000007
        /*0e18*/ 	.word	0x00000000
        /*0e1c*/ 	.short	0x010a
        /*0e1e*/ 	.byte	0x3f
	.zero		1


	//   ....[77]....
        /*0e20*/ 	.word	0x00013870
        /*0e24*/ 	.word	0x00000004
        /*0e28*/ 	.word	0x00000000
        /*0e2c*/ 	.short	0x010a
        /*0e2e*/ 	.byte	0x3f
	.zero		1


	//----- nvinfo : EIATTR_NUM_MBARRIERS
	.align		4
.L_335:
        /*0e30*/ 	.byte	0x03, 0x38
        /*0e32*/ 	.short	0x0016


	//----- nvinfo : EIATTR_EXIT_INSTR_OFFSETS
	.align		4
        /*0e34*/ 	.byte	0x04, 0x1c
        /*0e36*/ 	.short	(.L_337 - .L_336)


	//   ....[0]....
.L_336:
        /*0e38*/ 	.word	0x00000a30


	//   ....[1]....
        /*0e3c*/ 	.word	0x0000b460


	//   ....[2]....
        /*0e40*/ 	.word	0x00011a30


	//----- nvinfo : EIATTR_MAX_THREADS
	.align		4
.L_337:
        /*0e44*/ 	.byte	0x04, 0x05
        /*0e46*/ 	.short	(.L_339 - .L_338)
.L_338:
        /*0e48*/ 	.word	0x00000180
        /*0e4c*/ 	.word	0x00000001
        /*0e50*/ 	.word	0x00000001


	//----- nvinfo : EIATTR_CRS_STACK_SIZE
	.align		4
.L_339:
        /*0e54*/ 	.byte	0x04, 0x1e
        /*0e56*/ 	.short	(.L_341 - .L_340)
.L_340:
        /*0e58*/ 	.word	0x00000000


	//----- nvinfo : EIATTR_CBANK_PARAM_SIZE
	.align		4
.L_341:
        /*0e5c*/ 	.byte	0x03, 0x19
        /*0e5e*/ 	.short	0x0af0


	//----- nvinfo : EIATTR_PARAM_CBANK
	.align		4
        /*0e60*/ 	.byte	0x04, 0x0a
        /*0e62*/ 	.short	(.L_343 - .L_342)
	.align		4
.L_342:
        /*0e64*/ 	.word	index@(.nv.constant0._ZN7cutlass13device_kernelIN5flash11enable_sm90INS1_16FlashAttnFwdSm90INS1_25CollectiveMainloopFwdSm90ILi2EN4cute5tupleIJNS5_1CILi1EEES8_S8_EEENS6_IJNS7_ILi128EEESA_NS7_ILi192EEEEEELi128ENS_10bfloat16_tEfNS_4arch4Sm90ELb1ELb0ELb0ELb1ELb0ELb0ELb0ELb1ELb1ELb1ELb0ELb0EEENS1_21CollectiveEpilogueFwdINS6_IJSA_SA_SA_EEES9_SD_SF_Li256ELb1ELb1ELb0ELb0EEENS1_36VarlenDynamicPersistentTileSchedulerILi128ELi128ELi256ELi128ELb0ELb1ELb1ELb1ELb1ELb1EEEEEEEEEvNT_6ParamsE)
        /*0e68*/ 	.short	0x0210
        /*0e6a*/ 	.short	0x0af0


	//----- nvinfo : EIATTR_SW_WAR
	.align		4
.L_343:
        /*0e6c*/ 	.byte	0x04, 0x36
        /*0e6e*/ 	.short	(.L_345 - .L_344)
.L_344:
        /*0e70*/ 	.word	0x00000008
.L_345:


//--------------------- .nv.info._ZN7cutlass13device_kernelIN5flash11enable_sm90INS1_16FlashAttnFwdSm90INS1_25CollectiveMainloopFwdSm90ILi2EN4cute5tupleIJNS5_1CILi1EEES8_S8_EEENS6_IJNS7_ILi128EEESA_NS7_ILi192EEEEEELi128ENS_10bfloat16_tEfNS_4arch4Sm90ELb1ELb0ELb0ELb1ELb0ELb1ELb0ELb1ELb1ELb1ELb0ELb0EEENS1_21CollectiveEpilogueFwdINS6_IJSA_SA_SA_EEES9_SD_SF_Li256ELb1ELb1ELb0ELb0EEENS1_36VarlenDynamicPersistentTileSchedulerILi128ELi128ELi256ELi128ELb0ELb1ELb1ELb1ELb1ELb1EEEEEEEEEvNT_6ParamsE --------------------------
	.section	.nv.info._ZN7cutlass13device_kernelIN5flash11enable_sm90INS1_16FlashAttnFwdSm90INS1_25CollectiveMainloopFwdSm90ILi2EN4cute5tupleIJNS5_1CILi1EEES8_S8_EEENS6_IJNS7_ILi128EEESA_NS7_ILi192EEEEEELi128ENS_10bfloat16_tEfNS_4arch4Sm90ELb1ELb0ELb0ELb1ELb0ELb1ELb0ELb1ELb1ELb1ELb0ELb0EEENS1_21CollectiveEpilogueFwdINS6_IJSA_SA_SA_EEES9_SD_SF_Li256ELb1ELb1ELb0ELb0EEENS1_36VarlenDynamicPersistentTileSchedulerILi128ELi128ELi256ELi128ELb0ELb1ELb1ELb1ELb1ELb1EEEEEEEEEvNT_6ParamsE,"",@"SHT_CUDA_INFO"
	.sectionflags	@""
	.align	4


	//----- nvinfo : EIATTR_CUDA_API_VERSION
	.align		4
        /*0000*/ 	.byte	0x04, 0x37
        /*0002*/ 	.short	(.L_347 - .L_346)
.L_346:
        /*0004*/ 	.word	0x00000082


	//----- nvinfo : EIATTR_KPARAM_INFO
	.align		4
.L_347:
        /*0008*/ 	.byte	0x04, 0x17
        /*000a*/ 	.short	(.L_349 - .L_348)
.L_348:
        /*000c*/ 	.word	0x00000000
        /*0010*/ 	.short	0x0000
        /*0012*/ 	.short	0x0070
        /*0014*/ 	.byte	0x00, 0xf0, 0x01, 0x2a


	//----- nvinfo : EIATTR_SPARSE_MMA_MASK
	.align		4
.L_349:
        /*0018*/ 	.byte	0x03, 0x50
        /*001a*/ 	.short	0x0000


	//----- nvinfo : EIATTR_MAXREG_COUNT
	.align		4
        /*001c*/ 	.byte	0x03, 0x1b
        /*001e*/ 	.short	0x00a8


	//----- nvinfo : EIATTR_NUM_BARRIERS
	.align		4
        /*0020*/ 	.byte	0x02, 0x4c
        /*0022*/ 	.byte	0x10
	.zero		1


	//----- nvinfo : EIATTR_EXTERNS
	.align		4
        /*0024*/ 	.byte	0x04, 0x0f
        /*0026*/ 	.short	(.L_351 - .L_350)


	//   ....[0]....
	.align		4
.L_350:
        /*0028*/ 	.word	index@(__assertfail)


	//----- nvinfo : EIATTR_ANNOTATIONS
	.align		4
.L_351:
        /*002c*/ 	.byte	0x04, 0x55
        /*002e*/ 	.short	(.L_353 - .L_352)


	//   ....[0]....
.L_352:
        /* <DEDUP_REMOVED lines=114> */


	//----- nvinfo : EIATTR_MERCURY_ISA_VERSION
	.align		4
.L_353:
        /*0740*/ 	.byte	0x03, 0x5f
        /*0742*/ 	.short	0x0101


	//----- nvinfo : EIATTR_UNUSED_LOAD_BYTE_OFFSET
	.align		4
        /*0744*/ 	.byte	0x04, 0x44
        /*0746*/ 	.short	(.L_355 - .L_354)


	//   ....[0]....
.L_354:
        /*0748*/ 	.word	0x00000ab0
        /*074c*/ 	.word	0x0000fff0


	//   ....[1]....
        /*0750*/ 	.word	0x0001b190
        /*0754*/ 	.word	0x0000fff0


	//----- nvinfo : EIATTR_INT_WARP_WIDE_INSTR_OFFSETS
	.align		4
.L_355:
        /*0758*/ 	.byte	0x04, 0x31
        /*075a*/ 	.short	(.L_357 - .L_356)


	//   ....[0]....
.L_356:
        /*075c*/ 	.word	0x00000190


	//   ....[1]....
        /*0760*/ 	.word	0x000001d0


	//   ....[2]....
        /*0764*/ 	.word	0x00000240


	//   ....[3]....
        /*0768*/ 	.word	0x0001fae0


	//   ....[4]....
        /*076c*/ 	.word	0x0001fb70


	//   ....[5]....
        /*0770*/ 	.word	0x000237b0


	//   ....[6]....
        /*0774*/ 	.word	0x00023810


	//----- nvinfo : EIATTR_COOP_GROUP_MASK_REGIDS
	.align		4
.L_357:
        /*0778*/ 	.byte	0x04, 0x29
        /*077a*/ 	.short	(.L_359 - .L_358)


	//   ....[0]....
.L_358:
        /*077c*/ 	.word	0xffffffff


	//   ....[1]....
        /*0780*/ 	.word	0xffffffff


	//   ....[2]....
        /*0784*/ 	.word	0xffffffff


	//   ....[3]....
        /*0788*/ 	.word	0xffffffff


	//   ....[4]....
        /*078c*/ 	.word	0xffffffff


	//   ....[5]....
        /*0790*/ 	.word	0xffffffff


	//   ....[6]....
        /*0794*/ 	.word	0xffffffff


	//   ....[7]....
        /*0798*/ 	.word	0xffffffff


	//   ....[8]....
        /*079c*/ 	.word	0xffffffff


	//   ....[9]....
        /*07a0*/ 	.word	0xffffffff


	//   ....[10]....
        /*07a4*/ 	.word	0xffffffff


	//   ....[11]....
        /*07a8*/ 	.word	0xffffffff


	//   ....[12]....
        /*07ac*/ 	.word	0xffffffff


	//   ....[13]....
        /*07b0*/ 	.word	0xffffffff


	//   ....[14]....
        /*07b4*/ 	.word	0xffffffff


	//   ....[15]....
        /*07b8*/ 	.word	0xffffffff


	//   ....[16]....
        /*07bc*/ 	.word	0xffffffff


	//   ....[17]....
        /*07c0*/ 	.word	0xffffffff


	//   ....[18]....
        /*07c4*/ 	.word	0xffffffff


	//   ....[19]....
        /*07c8*/ 	.word	0xffffffff


	//   ....[20]....
        /*07cc*/ 	.word	0xffffffff


	//   ....[21]....
        /*07d0*/ 	.word	0xffffffff


	//   ....[22]....
        /*07d4*/ 	.word	0xffffffff


	//   ....[23]....
        /*07d8*/ 	.word	0xffffffff


	//   ....[24]....
        /*07dc*/ 	.word	0xffffffff


	//   ....[25]....
        /*07e0*/ 	.word	0xffffffff


	//   ....[26]....
        /*07e4*/ 	.word	0xffffffff


	//   ....[27]....
        /*07e8*/ 	.word	0xffffffff


	//   ....[28]....
        /*07ec*/ 	.word	0xffffffff


	//   ....[29]....
        /*07f0*/ 	.word	0xffffffff


	//   ....[30]....
        /*07f4*/ 	.word	0xffffffff


	//   ....[31]....
        /*07f8*/ 	.word	0xffffffff


	//   ....[32]....
        /*07fc*/ 	.word	0xffffffff


	//   ....[33]....
        /*0800*/ 	.word	0xffffffff


	//   ....[34]....
        /*0804*/ 	.word	0xffffffff


	//   ....[35]....
        /*0808*/ 	.word	0xffffffff


	//   ....[36]....
        /*080c*/ 	.word	0xffffffff


	//   ....[37]....
        /*0810*/ 	.word	0xffffffff


	//   ....[38]....
        /*0814*/ 	.word	0xffffffff


	//   ....[39]....
        /*0818*/ 	.word	0xffffffff


	//   ....[40]....
        /*081c*/ 	.word	0xffffffff


	//   ....[41]....
        /*0820*/ 	.word	0xffffffff


	//   ....[42]....
        /*0824*/ 	.word	0xffffffff


	//   ....[43]....
        /*0828*/ 	.word	0xffffffff


	//   ....[44]....
        /*082c*/ 	.word	0xffffffff


	//   ....[45]....
        /*0830*/ 	.word	0xffffffff


	//   ....[46]....
        /*0834*/ 	.word	0xffffffff


	//   ....[47]....
        /*0838*/ 	.word	0xffffffff


	//   ....[48]....
        /*083c*/ 	.word	0xffffffff


	//   ....[49]....
        /*0840*/ 	.word	0xffffffff


	//   ....[50]....
        /*0844*/ 	.word	0xffffffff


	//   ....[51]....
        /*0848*/ 	.word	0xffffffff


	//   ....[52]....
        /*084c*/ 	.word	0xffffffff


	//   ....[53]....
        /*0850*/ 	.word	0xffffffff


	//   ....[54]....
        /*0854*/ 	.word	0xffffffff


	//   ....[55]....
        /*0858*/ 	.word	0xffffffff


	//   ....[56]....
        /*085c*/ 	.word	0xffffffff


	//   ....[57]....
        /*0860*/ 	.word	0xffffffff


	//   ....[58]....
        /*0864*/ 	.word	0xffffffff


	//   ....[59]....
        /*0868*/ 	.word	0xffffffff


	//   ....[60]....
        /*086c*/ 	.word	0xffffffff


	//   ....[61]....
        /*0870*/ 	.word	0xffffffff


	//   ....[62]....
        /*0874*/ 	.word	0xffffffff


	//   ....[63]....
        /*0878*/ 	.word	0xffffffff


	//   ....[64]....
        /*087c*/ 	.word	0xffffffff


	//   ....[65]....
        /*0880*/ 	.word	0xffffffff


	//   ....[66]....
        /*0884*/ 	.word	0xffffffff


	//   ....[67]....
        /*0888*/ 	.word	0xffffffff


	//   ....[68]....
        /*088c*/ 	.word	0xffffffff


	//   ....[69]....
        /*0890*/ 	.word	0xffffffff


	//   ....[70]....
        /*0894*/ 	.word	0xffffffff


	//   ....[71]....
        /*0898*/ 	.word	0xffffffff


	//   ....[72]....
        /*089c*/ 	.word	0xffffffff


	//   ....[73]....
        /*08a0*/ 	.word	0xffffffff


	//   ....[74]....
        /*08a4*/ 	.word	0xffffffff


	//   ....[75]....
        /*08a8*/ 	.word	0xffffffff


	//   ....[76]....
        /*08ac*/ 	.word	0xffffffff


	//   ....[77]....
        /*08b0*/ 	.word	0xffffffff


	//   ....[78]....
        /*08b4*/ 	.word	0xffffffff


	//   ....[79]....
        /*08b8*/ 	.word	0xffffffff


	//   ....[80]....
        /*08bc*/ 	.word	0xffffffff


	//   ....[81]....
        /*08c0*/ 	.word	0xffffffff


	//   ....[82]....
        /*08c4*/ 	.word	0xffffffff


	//   ....[83]....
        /*08c8*/ 	.word	0xffffffff


	//   ....[84]....
        /*08cc*/ 	.word	0xffffffff


	//   ....[85]....
        /*08d0*/ 	.word	0xffffffff


	//   ....[86]....
        /*08d4*/ 	.word	0xffffffff


	//   ....[87]....
        /*08d8*/ 	.word	0xffffffff


	//   ....[88]....
        /*08dc*/ 	.word	0xffffffff


	//   ....[89]....
        /*08e0*/ 	.word	0xffffffff


	//   ....[90]....
        /*08e4*/ 	.word	0xffffffff


	//   ....[91]....
        /*08e8*/ 	.word	0xffffffff


	//   ....[92]....
        /*08ec*/ 	.word	0xffffffff


	//   ....[93]....
        /*08f0*/ 	.word	0xffffffff


	//   ....[94]....
        /*08f4*/ 	.word	0xffffffff


	//   ....[95]....
        /*08f8*/ 	.word	0xffffffff


	//   ....[96]....
        /*08fc*/ 	.word	0xffffffff


	//   ....[97]....
        /*0900*/ 	.word	0xffffffff


	//   ....[98]....
        /*0904*/ 	.word	0xffffffff


	//   ....[99]....
        /*0908*/ 	.word	0xffffffff


	//   ....[100]....
        /*090c*/ 	.word	0xffffffff


	//   ....[101]....
        /*0910*/ 	.word	0xffffffff


	//   ....[102]....
        /*0914*/ 	.word	0xffffffff


	//   ....[103]....
        /*0918*/ 	.word	0xffffffff


	//   ....[104]....
        /*091c*/ 	.word	0xffffffff


	//   ....[105]....
        /*0920*/ 	.word	0xffffffff


	//   ....[106]....
        /*0924*/ 	.word	0xffffffff


	//   ....[107]....
        /*0928*/ 	.word	0xffffffff


	//   ....[108]....
        /*092c*/ 	.word	0xffffffff


	//   ....[109]....
        /*0930*/ 	.word	0xffffffff


	//   ....[110]....
        /*0934*/ 	.word	0xffffffff


	//   ....[111]....
        /*0938*/ 	.word	0xffffffff


	//   ....[112]....
        /*093c*/ 	.word	0xffffffff


	//   ....[113]....
        /*0940*/ 	.word	0xffffffff


	//   ....[114]....
        /*0944*/ 	.word	0xffffffff


	//   ....[115]....
        /*0948*/ 	.word	0xffffffff


	//   ....[116]....
        /*094c*/ 	.word	0x0500000f


	//   ....[117]....
        /*0950*/ 	.word	0x0500000f


	//   ....[118]....
        /*0954*/ 	.word	0x0500000f


	//   ....[119]....
        /*0958*/ 	.word	0x0500000f


	//   ....[120]....
        /*095c*/ 	.word	0x0500000f


	//   ....[121]....
        /*0960*/ 	.word	0x0500000f


	//   ....[122]....
        /*0964*/ 	.word	0x0500000f


	//   ....[123]....
        /*0968*/ 	.word	0x0500000f


	//   ....[124]....
        /*096c*/ 	.word	0x0500000f


	//   ....[125]....
        /*0970*/ 	.word	0x0500000f


	//   ....[126]....
        /*0974*/ 	.word	0x0500000f


	//   ....[127]....
        /*0978*/ 	.word	0x0500000f


	//   ....[128]....
        /*097c*/ 	.word	0x0500000f


	//   ....[129]....
        /*0980*/ 	.word	0x0500000f


	//   ....[130]....
        /*0984*/ 	.word	0x0500000f


	//   ....[131]....
        /*0988*/ 	.word	0x0500000f


	//   ....[132]....
        /*098c*/ 	.word	0x0500000f


	//   ....[133]....
        /*0990*/ 	.word	0x0500000f


	//   ....[134]....
        /*0994*/ 	.word	0x0500000f


	//   ....[135]....
        /*0998*/ 	.word	0x0500000f


	//   ....[136]....
        /*099c*/ 	.word	0x0500000f


	//   ....[137]....
        /*09a0*/ 	.word	0x0500000f


	//   ....[138]....
        /*09a4*/ 	.word	0x0500000f


	//   ....[139]....
        /*09a8*/ 	.word	0x0500000f


	//   ....[140]....
        /*09ac*/ 	.word	0x0500000f


	//   ....[141]....
        /*09b0*/ 	.word	0x0500000f


	//   ....[142]....
        /*09b4*/ 	.word	0x0500000f


	//   ....[143]....
        /*09b8*/ 	.word	0x0500000f


	//   ....[144]....
        /*09bc*/ 	.word	0x0500000f


	//   ....[145]....
        /*09c0*/ 	.word	0x0500000f


	//   ....[146]....
        /*09c4*/ 	.word	0x0500000f


	//   ....[147]....
        /*09c8*/ 	.word	0x0500000f


	//   ....[148]....
        /*09cc*/ 	.word	0x0500000f


	//   ....[149]....
        /*09d0*/ 	.word	0x0500000f


	//   ....[150]....
        /*09d4*/ 	.word	0x0500000f


	//   ....[151]....
        /*09d8*/ 	.word	0x0500000f


	//   ....[152]....
        /*09dc*/ 	.word	0x0500000f


	//   ....[153]....
        /*09e0*/ 	.word	0x0500000f


	//   ....[154]....
        /*09e4*/ 	.word	0x0500000f


	//   ....[155]....
        /*09e8*/ 	.word	0x0500000f


	//   ....[156]....
        /*09ec*/ 	.word	0x0500000f


	//   ....[157]....
        /*09f0*/ 	.word	0x0500000f


	//   ....[158]....
        /*09f4*/ 	.word	0x0500000f


	//   ....[159]....
        /*09f8*/ 	.word	0x0500000f


	//   ....[160]....
        /*09fc*/ 	.word	0x0500000f


	//   ....[161]....
        /*0a00*/ 	.word	0x0500000f


	//   ....[162]....
        /*0a04*/ 	.word	0x0500000f


	//   ....[163]....
        /*0a08*/ 	.word	0x0500000f


	//   ....[164]....
        /*0a0c*/ 	.word	0x0500000f


	//   ....[165]....
        /*0a10*/ 	.word	0x0500000f


	//   ....[166]....
        /*0a14*/ 	.word	0x0500000f


	//   ....[167]....
        /*0a18*/ 	.word	0x0500000f


	//----- nvinfo : EIATTR_COOP_GROUP_INSTR_OFFSETS
	.align		4
.L_359:
        /*0a1c*/ 	.byte	0x04, 0x28
        /*0a1e*/ 	.short	(.L_361 - .L_360)


	//   ....[0]....
.L_360:
        /*0a20*/ 	.word	0x00000060


	//   ....[1]....
        /*0a24*/ 	.word	0x000001a0


	//   ....[2]....
        /*0a28*/ 	.word	0x000001f0


	//   ....[3]....
        /*0a2c*/ 	.word	0x00000420


	//   ....[4]....
        /*0a30*/ 	.word	0x00000580


	//   ....[5]....
        /*0a34*/ 	.word	0x000006a0


	//   ....[6]....
        /*0a38*/ 	.word	0x00000800


	//   ....[7]....
        /*0a3c*/ 	.word	0x0000adf0


	//   ....[8]....
        /*0a40*/ 	.word	0x0000b4d0


	//   ....[9]....
        /*0a44*/ 	.word	0x0000b4e0


	//   ....[10]....
        /*0a48*/ 	.word	0x0000b4f0


	//   ....[11]....
        /*0a4c*/ 	.word	0x0000b500


	//   ....[12]....
        /*0a50*/ 	.word	0x0000bd70


	//   ....[13]....
        /*0a54*/ 	.word	0x0000bd80


	//   ....[14]....
        /*0a58*/ 	.word	0x0000bd90


	//   ....[15]....
        /*0a5c*/ 	.word	0x0000bda0


	//   ....[16]....
        /*0a60*/ 	.word	0x0000ee80


	//   ....[17]....
        /*0a64*/ 	.word	0x0000ee90


	//   ....[18]....
        /*0a68*/ 	.word	0x0000eea0


	//   ....[19]....
        /*0a6c*/ 	.word	0x0000eeb0


	//   ....[20]....
        /*0a70*/ 	.word	0x0000f520


	//   ....[21]....
        /*0a74*/ 	.word	0x0000f530


	//   ....[22]....
        /*0a78*/ 	.word	0x0000f540


	//   ....[23]....
        /*0a7c*/ 	.word	0x0000f550


	//   ....[24]....
        /*0a80*/ 	.word	0x00012fe0


	//   ....[25]....
        /*0a84*/ 	.word	0x00013750


	//   ....[26]....
        /*0a88*/ 	.word	0x000137b0


	//   ....[27]....
        /*0a8c*/ 	.word	0x00013850


	//   ....[28]....
        /*0a90*/ 	.word	0x000141a0


	//   ....[29]....
        /*0a94*/ 	.word	0x00014200


	//   ....[30]....
        /*0a98*/ 	.word	0x00015d90


	//   ....[31]....
        /*0a9c*/ 	.word	0x000164a0


	//   ....[32]....
        /*0aa0*/ 	.word	0x00016560


	//   ....[33]....
        /*0aa4*/ 	.word	0x00016580


	//   ....[34]....
        /*0aa8*/ 	.word	0x00016eb0


	//   ....[35]....
        /*0aac*/ 	.word	0x00016f90


	//   ....[36]....
        /*0ab0*/ 	.word	0x00018ef0


	//   ....[37]....
        /*0ab4*/ 	.word	0x00018f20


	//   ....[38]....
        /*0ab8*/ 	.word	0x00019450


	//   ....[39]....
        /*0abc*/ 	.word	0x000194b0


	//   ....[40]....
        /*0ac0*/ 	.word	0x0001ab40


	//   ....[41]....
        /*0ac4*/ 	.word	0x0001ab50


	//   ....[42]....
        /*0ac8*/ 	.word	0x0001aba0


	//   ....[43]....
        /*0acc*/ 	.word	0x0001abb0


	//   ....[44]....
        /*0ad0*/ 	.word	0x0001bbf0


	//   ....[45]....
        /*0ad4*/ 	.word	0x0001bc30


	//   ....[46]....
        /*0ad8*/ 	.word	0x0001bc70


	//   ....[47]....
        /*0adc*/ 	.word	0x0001bca0


	//   ....[48]....
        /*0ae0*/ 	.word	0x0001c220


	//   ....[49]....
        /*0ae4*/ 	.word	0x0001c230


	//   ....[50]....
        /*0ae8*/ 	.word	0x0001c2f0


	//   ....[51]....
        /*0aec*/ 	.word	0x0001c310


	//   ....[52]....
        /*0af0*/ 	.word	0x0001c3d0


	//   ....[53]....
        /*0af4*/ 	.word	0x0001c3f0


	//   ....[54]....
        /*0af8*/ 	.word	0x0001c4c0


	//   ....[55]....
        /*0afc*/ 	.word	0x0001c4e0


	//   ....[56]....
        /*0b00*/ 	.word	0x0001cce0


	//   ....[57]....
        /*0b04*/ 	.word	0x0001cd00


	//   ....[58]....
        /*0b08*/ 	.word	0x0001cdc0


	//   ....[59]....
        /*0b0c*/ 	.word	0x0001cde0


	//   ....[60]....
        /*0b10*/ 	.word	0x0001cea0


	//   ....[61]....
        /*0b14*/ 	.word	0x0001cec0


	//   ....[62]....
        /*0b18*/ 	.word	0x0001cf90


	//   ....[63]....
        /*0b1c*/ 	.word	0x0001cfb0


	//   ....[64]....
        /*0b20*/ 	.word	0x0001d100


	//   ....[65]....
        /*0b24*/ 	.word	0x0001d2d0


	//   ....[66]....
        /*0b28*/ 	.word	0x0001d300


	//   ....[67]....
        /*0b2c*/ 	.word	0x0001d330


	//   ....[68]....
        /*0b30*/ 	.word	0x0001d360


	//   ....[69]....
        /*0b34*/ 	.word	0x0001d390


	//   ....[70]....
        /*0b38*/ 	.word	0x0001d3c0


	//   ....[71]....
        /*0b3c*/ 	.word	0x0001d530


	//   ....[72]....
        /*0b40*/ 	.word	0x0001d560


	//   ....[73]....
        /*0b44*/ 	.word	0x0001d590


	//   ....[74]....
        /*0b48*/ 	.word	0x0001d5c0


	//   ....[75]....
        /*0b4c*/ 	.word	0x0001d5f0


	//   ....[76]....
        /*0b50*/ 	.word	0x0001d620


	//   ....[77]....
        /*0b54*/ 	.word	0x0001d6c0


	//   ....[78]....
        /*0b58*/ 	.word	0x0001d720


	//   ....[79]....
        /*0b5c*/ 	.word	0x0001d7b0


	//   ....[80]....
        /*0b60*/ 	.word	0x0001e5f0


	//   ....[81]....
        /*0b64*/ 	.word	0x000200e0


	//   ....[82]....
        /*0b68*/ 	.word	0x00020db0


	//   ....[83]....
        /*0b6c*/ 	.word	0x00020dd0


	//   ....[84]....
        /*0b70*/ 	.word	0x00020df0


	//   ....[85]....
        /*0b74*/ 	.word	0x00020e10


	//   ....[86]....
        /*0b78*/ 	.word	0x00020ef0


	//   ....[87]....
        /*0b7c*/ 	.word	0x00020f50


	//   ....[88]....
        /*0b80*/ 	.word	0x00020f80


	//   ....[89]....
        /*0b84*/ 	.word	0x00021000


	//   ....[90]....
        /*0b88*/ 	.word	0x00021030


	//   ....[91]....
        /*0b8c*/ 	.word	0x000210c0


	//   ....[92]....
        /*0b90*/ 	.word	0x000210f0


	//   ....[93]....
        /*0b94*/ 	.word	0x00021180


	//   ....[94]....
        /*0b98*/ 	.word	0x000211b0


	//   ....[95]....
        /*0b9c*/ 	.word	0x00021240


	//   ....[96]....
        /*0ba0*/ 	.word	0x00021250


	//   ....[97]....
        /*0ba4*/ 	.word	0x000212e0


	//   ....[98]....
        /*0ba8*/ 	.word	0x00023ed0


	//   ....[99]....
        /*0bac*/ 	.word	0x00023f30


	//   ....[100]....
        /*0bb0*/ 	.word	0x00023f60


	//   ....[101]....
        /*0bb4*/ 	.word	0x00023f70


	//   ....[102]....
        /*0bb8*/ 	.word	0x00023fa0


	//   ....[103]....
        /*0bbc*/ 	.word	0x00023fd0


	//   ....[104]....
        /*0bc0*/ 	.word	0x00024000


	//   ....[105]....
        /*0bc4*/ 	.word	0x00024030


	//   ....[106]....
        /*0bc8*/ 	.word	0x000241b0


	//   ....[107]....
        /*0bcc*/ 	.word	0x000241e0


	//   ....[108]....
        /*0bd0*/ 	.word	0x00024210


	//   ....[109]....
        /*0bd4*/ 	.word	0x00024240


	//   ....[110]....
        /*0bd8*/ 	.word	0x00024270


	//   ....[111]....
        /*0bdc*/ 	.word	0x000242a0


	//   ....[112]....
        /*0be0*/ 	.word	0x00024360


	//   ....[113]....
        /*0be4*/ 	.word	0x00024380


	//   ....[114]....
        /*0be8*/ 	.word	0x000243f0


	//   ....[115]....
        /*0bec*/ 	.word	0x00024ac0


	//   ....[116]....
        /*0bf0*/ 	.word	0x00024f20


	//   ....[117]....
        /*0bf4*/ 	.word	0x00024fb0


	//   ....[118]....
        /*0bf8*/ 	.word	0x00025000


	//   ....[119]....
        /*0bfc*/ 	.word	0x00025050


	//   ....[120]....
        /*0c00*/ 	.word	0x000250e0


	//   ....[121]....
        /*0c04*/ 	.word	0x00025170


	//   ....[122]....
        /*0c08*/ 	.word	0x000251c0


	//   ....[123]....
        /*0c0c*/ 	.word	0x00025210


	//   ....[124]....
        /*0c10*/ 	.word	0x00025300


	//   ....[125]....
        /*0c14*/ 	.word	0x00025390


	//   ....[126]....
        /*0c18*/ 	.word	0x000253e0


	//   ....[127]....
        /*0c1c*/ 	.word	0x00025430


	//   ....[128]....
        /*0c20*/ 	.word	0x000254e0


	//   ....[129]....
        /*0c24*/ 	.word	0x00025570


	//   ....[130]....
        /*0c28*/ 	.word	0x000255d0


	//   ....[131]....
        /*0c2c*/ 	.word	0x00025630


	//   ....[132]....
        /*0c30*/ 	.word	0x00025920


	//   ....[133]....
        /*0c34*/ 	.word	0x00025c10


	//   ....[134]....
        /*0c38*/ 	.word	0x00025d80


	//   ....[135]....
        /*0c3c*/ 	.word	0x00025dd0


	//   ....[136]....
        /*0c40*/ 	.word	0x00025e30


	//   ....[137]....
        /*0c44*/ 	.word	0x00025ed0


	//   ....[138]....
        /*0c48*/ 	.word	0x00025f70


	//   ....[139]....
        /*0c4c*/ 	.word	0x000260a0


	//   ....[140]....
        /*0c50*/ 	.word	0x00026180


	//   ....[141]....
        /*0c54*/ 	.word	0x00026210


	//   ....[142]....
        /*0c58*/ 	.word	0x000262f0


	//   ....[143]....
        /*0c5c*/ 	.word	0x00026380


	//   ....[144]....
        /*0c60*/ 	.word	0x00026470


	//   ....[145]....
        /*0c64*/ 	.word	0x00026500


	//   ....[146]....
        /*0c68*/ 	.word	0x000265f0


	//   ....[147]....
        /*0c6c*/ 	.word	0x00026680


	//   ....[148]....
        /*0c70*/ 	.word	0x00026760


	//   ....[149]....
        /*0c74*/ 	.word	0x00026870


	//   ....[150]....
        /*0c78*/ 	.word	0x00026ba0


	//   ....[151]....
        /*0c7c*/ 	.word	0x00026c40


	//   ....[152]....
        /*0c80*/ 	.word	0x00026d60


	//   ....[153]....
        /*0c84*/ 	.word	0x00026de0


	//   ....[154]....
        /*0c88*/ 	.word	0x00026e60


	//   ....[155]....
        /*0c8c*/ 	.word	0x00026ee0


	//   ....[156]....
        /*0c90*/ 	.word	0x00026f60


	//   ....[157]....
        /*0c94*/ 	.word	0x00026ff0


	//   ....[158]....
        /*0c98*/ 	.word	0x00027090


	//   ....[159]....
        /*0c9c*/ 	.word	0x00027140


	//   ....[160]....
        /*0ca0*/ 	.word	0x000271c0


	//   ....[161]....
        /*0ca4*/ 	.word	0x00027240


	//   ....[162]....
        /*0ca8*/ 	.word	0x000272c0


	//   ....[163]....
        /*0cac*/ 	.word	0x00027350


	//   ....[164]....
        /*0cb0*/ 	.word	0x000273d0


	//   ....[165]....
        /*0cb4*/ 	.word	0x00027470


	//   ....[166]....
        /*0cb8*/ 	.word	0x00027500


	//   ....[167]....
        /*0cbc*/ 	.word	0x00027630


	//----- nvinfo : EIATTR_REG_RECONFIG
	.align		4
.L_361:
        /*0cc0*/ 	.byte	0x01, 0x54
	.zero		2


	//----- nvinfo : EIATTR_SYSCALL_OFFSETS
	.align		4
        /*0cc4*/ 	.byte	0x04, 0x46
        /*0cc6*/ 	.short	(.L_363 - .L_362)


	//   ....[0]....
.L_362:
        /*0cc8*/ 	.word	0x00001ae0


	//   ....[1]....
        /*0ccc*/ 	.word	0x00001c30


	//   ....[2]....
        /*0cd0*/ 	.word	0x0000afa0


	//   ....[3]....
        /*0cd4*/ 	.word	0x0000b290


	//   ....[4]....
        /*0cd8*/ 	.word	0x0001fce0


	//   ....[5]....
        /*0cdc*/ 	.word	0x0001fe40


	//   ....[6]....
        /*0ce0*/ 	.word	0x0001ff40


	//   ....[7]....
        /*0ce4*/ 	.word	0x00020960


	//----- nvinfo : EIATTR_MBARRIER_INSTR_OFFSETS
	.align		4
.L_363:
        /*0ce8*/ 	.byte	0x04, 0x39
        /*0cea*/ 	.short	(.L_365 - .L_364)


	//   ....[0]....
.L_364:
        /*0cec*/ 	.word	0x000002d0
        /*0cf0*/ 	.word	0x000000ff
        /*0cf4*/ 	.word	0x00034800
        /*0cf8*/ 	.short	0x0100
        /*0cfa*/ 	.byte	0x08
	.zero		1


	//   ....[1]....
        /*0cfc*/ 	.word	0x000002e0
        /*0d00*/ 	.word	0x000000ff
        /*0d04*/ 	.word	0x00034820
        /*0d08*/ 	.short	0x0100
        /*0d0a*/ 	.byte	0x08
	.zero		1


	//   ....[2]....
        /*0d0c*/ 	.word	0x000003d0
        /*0d10*/ 	.word	0x000000ff
        /*0d14*/ 	.word	0x00034830
        /*0d18*/ 	.short	0x0100
        /*0d1a*/ 	.byte	0x08
	.zero		1


	//   ....[3]....
        /*0d1c*/ 	.word	0x000003e0
        /*0d20*/ 	.word	0x000000ff
        /*0d24*/ 	.word	0x00034840
        /*0d28*/ 	.short	0x0100
        /*0d2a*/ 	.byte	0x08
	.zero		1


	//   ....[4]....
        /*0d2c*/ 	.word	0x000003f0
        /*0d30*/ 	.word	0x000000ff
        /*0d34*/ 	.word	0x00034838
        /*0d38*/ 	.short	0x0100
        /*0d3a*/ 	.byte	0x08
	.zero		1


	//   ....[5]....
        /*0d3c*/ 	.word	0x00000400
        /*0d40*/ 	.word	0x000000ff
        /*0d44*/ 	.word	0x00034848
        /*0d48*/ 	.short	0x0100
        /*0d4a*/ 	.byte	0x08
	.zero		1


	//   ....[6]....
        /*0d4c*/ 	.word	0x00000530
        /*0d50*/ 	.word	0x000000ff
        /*0d54*/ 	.word	0x00034850
        /*0d58*/ 	.short	0x0100
        /*0d5a*/ 	.byte	0x08
	.zero		1


	//   ....[7]....
        /*0d5c*/ 	.word	0x00000540
        /*0d60*/ 	.word	0x000000ff
        /*0d64*/ 	.word	0x00034860
        /*0d68*/ 	.short	0x0100
        /*0d6a*/ 	.byte	0x08
	.zero		1


	//   ....[8]....
        /*0d6c*/ 	.word	0x00000550
        /*0d70*/ 	.word	0x000000ff
        /*0d74*/ 	.word	0x00034858
        /*0d78*/ 	.short	0x0100
        /*0d7a*/ 	.byte	0x08
	.zero		1


	//   ....[9]....
        /*0d7c*/ 	.word	0x00000560
        /*0d80*/ 	.word	0x000000ff
        /*0d84*/ 	.word	0x00034868
        /*0d88*/ 	.short	0x0100
        /*0d8a*/ 	.byte	0x08
	.zero		1


	//   ....[10]....
        /*0d8c*/ 	.word	0x00000650
        /*0d90*/ 	.word	0x000000ff
        /*0d94*/ 	.word	0x00034870
        /*0d98*/ 	.short	0x0100
        /*0d9a*/ 	.byte	0x06
	.zero		1


	//   ....[11]....
        /*0d9c*/ 	.word	0x00000660
        /*0da0*/ 	.word	0x000000ff
        /*0da4*/ 	.word	0x00034880
        /*0da8*/ 	.short	0x0100
        /*0daa*/ 	.byte	0x06
	.zero		1


	//   ....[12]....
        /*0dac*/ 	.word	0x00000670
        /*0db0*/ 	.word	0x000000ff
        /*0db4*/ 	.word	0x00034878
        /*0db8*/ 	.short	0x0100
        /*0dba*/ 	.byte	0x06
	.zero		1


	//   ....[13]....
        /*0dbc*/ 	.word	0x00000680
        /*0dc0*/ 	.word	0x000000ff
        /*0dc4*/ 	.word	0x00034888
        /*0dc8*/ 	.short	0x0100
        /*0dca*/ 	.byte	0x06
	.zero		1


	//   ....[14]....
        /*0dcc*/ 	.word	0x000007b0
        /*0dd0*/ 	.word	0x000000ff
        /*0dd4*/ 	.word	0x00034890
        /*0dd8*/ 	.short	0x0100
        /*0dda*/ 	.byte	0x08
	.zero		1


	//   ....[15]....
        /*0ddc*/ 	.word	0x000007c0
        /*0de0*/ 	.word	0x000000ff
        /*0de4*/ 	.word	0x000348a0
        /*0de8*/ 	.short	0x0100
        /*0dea*/ 	.byte	0x08
	.zero		1


	//   ....[16]....
        /*0dec*/ 	.word	0x000007d0
        /*0df0*/ 	.word	0x000000ff
        /*0df4*/ 	.word	0x00034898
        /*0df8*/ 	.short	0x0100
        /*0dfa*/ 	.byte	0x08
	.zero		1


	//   ....[17]....
        /*0dfc*/ 	.word	0x000007e0
        /*0e00*/ 	.word	0x000000ff
        /*0e04*/ 	.word	0x000348a8
        /*0e08*/ 	.short	0x0100
        /*0e0a*/ 	.byte	0x08
	.zero		1


	//   ....[18]....
        /*0e0c*/ 	.word	0x00000910
        /*0e10*/ 	.word	0x000000ff
        /*0e14*/ 	.word	0x000348b0
        /*0e18*/ 	.short	0x0100
        /*0e1a*/ 	.byte	0x08
	.zero		1


	//   ....[19]....
        /*0e1c*/ 	.word	0x00000920
        /*0e20*/ 	.word	0x000000ff
        /*0e24*/ 	.word	0x000348c0
        /*0e28*/ 	.short	0x0100
        /*0e2a*/ 	.byte	0x08
	.zero		1


	//   ....[20]....
        /*0e2c*/ 	.word	0x00000930
        /*0e30*/ 	.word	0x000000ff
        /*0e34*/ 	.word	0x000348b8
        /*0e38*/ 	.short	0x0100
        /*0e3a*/ 	.byte	0x08
	.zero		1


	//   ....[21]....
        /*0e3c*/ 	.word	0x00000940
        /*0e40*/ 	.word	0x000000ff
        /*0e44*/ 	.word	0x000348c8
        /*0e48*/ 	.short	0x0100
        /*0e4a*/ 	.byte	0x08
	.zero		1


	//   ....[22]....
        /*0e4c*/ 	.word	0x00003830
        /*0e50*/ 	.word	0x00000003
        /*0e54*/ 	.word	0x00034890
        /*0e58*/ 	.short	0x010a
        /*0e5a*/ 	.byte	0x3f
	.zero		1


	//   ....[23]....
        /*0e5c*/ 	.word	0x00006df0
        /*0e60*/ 	.word	0x00000003
        /*0e64*/ 	.word	0x00034890
        /*0e68*/ 	.short	0x010a
        /*0e6a*/ 	.byte	0x3f
	.zero		1


	//   ....[24]....
        /*0e6c*/ 	.word	0x0000a110
        /*0e70*/ 	.word	0x00000003
        /*0e74*/ 	.word	0x00034890
        /*0e78*/ 	.short	0x010a
        /*0e7a*/ 	.byte	0x3f
	.zero		1


	//   ....[25]....
        /*0e7c*/ 	.word	0x0000a4e0
        /*0e80*/ 	.word	0x00000020
        /*0e84*/ 	.word	0x00000000
        /*0e88*/ 	.short	0x0101
        /*0e8a*/ 	.byte	0x3f
	.zero		1


	//   ....[26]....
        /*0e8c*/ 	.word	0x0000a520
        /*0e90*/ 	.word	0x00000003
        /*0e94*/ 	.word	0x000348b0
        /*0e98*/ 	.short	0x010a
        /*0e9a*/ 	.byte	0x3f
	.zero		1


	//   ....[27]....
        /*0e9c*/ 	.word	0x0000a9c0
        /*0ea0*/ 	.word	0x00000003
        /*0ea4*/ 	.word	0x00000000
        /*0ea8*/ 	.short	0x0101
        /*0eaa*/ 	.byte	0x3f
	.zero		1


	//   ....[28]....
        /*0eac*/ 	.word	0x0000b020
        /*0eb0*/ 	.word	0x00000010
        /*0eb4*/ 	.word	0x00034800
        /*0eb8*/ 	.short	0x010a
        /*0eba*/ 	.byte	0x3f
	.zero		1


	//   ....[29]....
        /*0ebc*/ 	.word	0x0000b070
        /*0ec0*/ 	.word	0x00000010
        /*0ec4*/ 	.word	0x00034800
        /*0ec8*/ 	.short	0x010a
        /*0eca*/ 	.byte	0x3f
	.zero		1


	//   ....[30]....
        /*0ecc*/ 	.word	0x0000c420
        /*0ed0*/ 	.word	0x00000010
        /*0ed4*/ 	.word	0x00034800
        /*0ed8*/ 	.short	0x010a
        /*0eda*/ 	.byte	0x3f
	.zero		1


	//   ....[31]....
        /*0edc*/ 	.word	0x0000f9d0
        /*0ee0*/ 	.word	0x00000010
        /*0ee4*/ 	.word	0x00034800
        /*0ee8*/ 	.short	0x010a
        /*0eea*/ 	.byte	0x3f
	.zero		1


	//   ....[32]....
        /*0eec*/ 	.word	0x00012580
        /*0ef0*/ 	.word	0x00000003
        /*0ef4*/ 	.word	0x00034830
        /*0ef8*/ 	.short	0x010a
        /*0efa*/ 	.byte	0x3f
	.zero		1


	//   ....[33]....
        /*0efc*/ 	.word	0x000125f0
        /*0f00*/ 	.word	0x00000003
        /*0f04*/ 	.word	0x00034830
        /*0f08*/ 	.short	0x010a
        /*0f0a*/ 	.byte	0x3f
	.zero		1


	//   ....[34]....
        /*0f0c*/ 	.word	0x000131c0
        /*0f10*/ 	.word	0x00000003
        /*0f14*/ 	.word	0x00000000
        /*0f18*/ 	.short	0x0101
        /*0f1a*/ 	.byte	0x3f
	.zero		1


	//   ....[35]....
        /*0f1c*/ 	.word	0x00014f20
        /*0f20*/ 	.word	0x0000000f
        /*0f24*/ 	.word	0x00034830
        /*0f28*/ 	.short	0x010a
        /*0f2a*/ 	.byte	0x3f
	.zero		1


	//   ....[36]....
        /*0f2c*/ 	.word	0x00014f90
        /*0f30*/ 	.word	0x0000000f
        /*0f34*/ 	.word	0x00034830
        /*0f38*/ 	.short	0x010a
        /*0f3a*/ 	.byte	0x3f
	.zero		1


	//   ....[37]....
        /*0f3c*/ 	.word	0x00015b70
        /*0f40*/ 	.word	0x0000000c
        /*0f44*/ 	.word	0x00034850
        /*0f48*/ 	.short	0x010a
        /*0f4a*/ 	.byte	0x3f
	.zero		1


	//   ....[38]....
        /*0f4c*/ 	.word	0x00015bc0
        /*0f50*/ 	.word	0x0000000c
        /*0f54*/ 	.word	0x00034850
        /*0f58*/ 	.short	0x010a
        /*0f5a*/ 	.byte	0x3f
	.zero		1


	//   ....[39]....
        /*0f5c*/ 	.word	0x00017730
        /*0f60*/ 	.word	0x0000000f
        /*0f64*/ 	.word	0x00000000
        /*0f68*/ 	.short	0x0101
        /*0f6a*/ 	.byte	0x3f
	.zero		1


	//   ....[40]....
        /*0f6c*/ 	.word	0x00017770
        /*0f70*/ 	.word	0x00000007
        /*0f74*/ 	.word	0x00000000
        /*0f78*/ 	.short	0x0101
        /*0f7a*/ 	.byte	0x3f
	.zero		1


	//   ....[41]....
        /*0f7c*/ 	.word	0x00017df0
        /*0f80*/ 	.word	0x00000000
        /*0f84*/ 	.word	0x00034830
        /*0f88*/ 	.short	0x010a
        /*0f8a*/ 	.byte	0x3f
	.zero		1


	//   ....[42]....
        /*0f8c*/ 	.word	0x00017e60
        /*0f90*/ 	.word	0x00000000
        /*0f94*/ 	.word	0x00034830
        /*0f98*/ 	.short	0x010a
        /*0f9a*/ 	.byte	0x3f
	.zero		1


	//   ....[43]....
        /*0f9c*/ 	.word	0x00018a40
        /*0fa0*/ 	.word	0x0000000f
        /*0fa4*/ 	.word	0x00034850
        /*0fa8*/ 	.short	0x010a
        /*0faa*/ 	.byte	0x3f
	.zero		1


	//   ....[44]....
        /*0fac*/ 	.word	0x00018a90
        /*0fb0*/ 	.word	0x0000000f
        /*0fb4*/ 	.word	0x00034850
        /*0fb8*/ 	.short	0x010a
        /*0fba*/ 	.byte	0x3f
	.zero		1


	//   ....[45]....
        /*0fbc*/ 	.word	0x00019c50
        /*0fc0*/ 	.word	0x0000000b
        /*0fc4*/ 	.word	0x00000000
        /*0fc8*/ 	.short	0x0101
        /*0fca*/ 	.byte	0x3f
	.zero		1


	//   ....[46]....
        /*0fcc*/ 	.word	0x00019ce0
        /*0fd0*/ 	.word	0x0000000f
        /*0fd4*/ 	.word	0x00000000
        /*0fd8*/ 	.short	0x0101
        /*0fda*/ 	.byte	0x3f
	.zero		1


	//   ....[47]....
        /*0fdc*/ 	.word	0x0001a6d0
        /*0fe0*/ 	.word	0x0000000b
        /*0fe4*/ 	.word	0x00034850
        /*0fe8*/ 	.short	0x010a
        /*0fea*/ 	.byte	0x3f
	.zero		1


	//   ....[48]....
        /*0fec*/ 	.word	0x0001a770
        /*0ff0*/ 	.word	0x0000000b
        /*0ff4*/ 	.word	0x00034850
        /*0ff8*/ 	.short	0x010a
        /*0ffa*/ 	.byte	0x3f
	.zero		1


	//   ....[49]....
        /*0ffc*/ 	.word	0x0001ad20
        /*1000*/ 	.word	0x00000008
        /*1004*/ 	.word	0x00000000
        /*1008*/ 	.short	0x0101
        /*100a*/ 	.byte	0x3f
	.zero		1


	//   ....[50]....
        /*100c*/ 	.word	0x0001c210
        /*1010*/ 	.word	0x00000000
        /*1014*/ 	.word	0x00000000
        /*1018*/ 	.short	0x0101
        /*101a*/ 	.byte	0x3f
	.zero		1


	//   ....[51]....
        /*101c*/ 	.word	0x0001e6e0
        /*1020*/ 	.word	0x00000005
        /*1024*/ 	.word	0x00034820
        /*1028*/ 	.short	0x010a
        /*102a*/ 	.byte	0x3f
	.zero		1


	//   ....[52]....
        /*102c*/ 	.word	0x0001e7c0
        /*1030*/ 	.word	0x00000005
        /*1034*/ 	.word	0x000348a0
        /*1038*/ 	.short	0x010a
        /*103a*/ 	.byte	0x3f
	.zero		1


	//   ....[53]....
        /*103c*/ 	.word	0x0001ec00
        /*1040*/ 	.word	0x00000005
        /*1044*/ 	.word	0x000348c0
        /*1048*/ 	.short	0x010a
        /*104a*/ 	.byte	0x3f
	.zero		1


	//   ....[54]....
        /*104c*/ 	.word	0x0001f120
        /*1050*/ 	.word	0x00000007
        /*1054*/ 	.word	0x000348a0
        /*1058*/ 	.short	0x010a
        /*105a*/ 	.byte	0x3f
	.zero		1


	//   ....[55]....
        /*105c*/ 	.word	0x0001f550
        /*1060*/ 	.word	0x00000007
        /*1064*/ 	.word	0x000348c0
        /*1068*/ 	.short	0x010a
        /*106a*/ 	.byte	0x3f
	.zero		1


	//   ....[56]....
        /*106c*/ 	.word	0x00020390
        /*1070*/ 	.word	0x00000000
        /*1074*/ 	.word	0x00034840
        /*1078*/ 	.short	0x010a
        /*107a*/ 	.byte	0x3f
	.zero		1


	//   ....[57]....
        /*107c*/ 	.word	0x000213e0
        /*1080*/ 	.word	0x00000009
        /*1084*/ 	.word	0x00034800
        /*1088*/ 	.short	0x0107
        /*108a*/ 	.byte	0x3f
	.zero		1


	//   ....[58]....
        /*108c*/ 	.word	0x000214f0
        /*1090*/ 	.word	0x00000002
        /*1094*/ 	.word	0x00034800
        /*1098*/ 	.short	0x0101
        /*109a*/ 	.byte	0x3f
	.zero		1


	//   ....[59]....
        /*109c*/ 	.word	0x00021510
        /*10a0*/ 	.word	0x00000002
        /*10a4*/ 	.word	0x00034820
        /*10a8*/ 	.short	0x010a
        /*10aa*/ 	.byte	0x3f
	.zero		1


	//   ....[60]....
        /*10ac*/ 	.word	0x00021870
        /*10b0*/ 	.word	0x00000003
        /*10b4*/ 	.word	0x00034840
        /*10b8*/ 	.short	0x010a
        /*10ba*/ 	.byte	0x3f
	.zero		1


	//   ....[61]....
        /*10bc*/ 	.word	0x00021d20
        /*10c0*/ 	.word	0x00000003
        /*10c4*/ 	.word	0x00000060
        /*10c8*/ 	.short	0x010a
        /*10ca*/ 	.byte	0x3f
	.zero		1


	//   ....[62]....
        /*10cc*/ 	.word	0x000223f0
        /*10d0*/ 	.word	0x00000003
        /*10d4*/ 	.word	0x00034840
        /*10d8*/ 	.short	0x010a
        /*10da*/ 	.byte	0x3f
	.zero		1


	//   ....[63]....
        /*10dc*/ 	.word	0x000228a0
        /*10e0*/ 	.word	0x00000002
        /*10e4*/ 	.word	0x00000060
        /*10e8*/ 	.short	0x010a
        /*10ea*/ 	.byte	0x3f
	.zero		1


	//   ....[64]....
        /*10ec*/ 	.word	0x00022ec0
        /*10f0*/ 	.word	0x00000002
        /*10f4*/ 	.word	0x00034840
        /*10f8*/ 	.short	0x010a
        /*10fa*/ 	.byte	0x3f
	.zero		1


	//   ....[65]....
        /*10fc*/ 	.word	0x00023370
        /*1100*/ 	.word	0x00000002
        /*1104*/ 	.word	0x00000060
        /*1108*/ 	.short	0x010a
        /*110a*/ 	.byte	0x3f
	.zero		1


	//   ....[66]....
        /*110c*/ 	.word	0x00023920
        /*1110*/ 	.word	0x00000000
        /*1114*/ 	.word	0x00034860
        /*1118*/ 	.short	0x010a
        /*111a*/ 	.byte	0x3f
	.zero		1


	//   ....[67]....
        /*111c*/ 	.word	0x00024a40
        /*1120*/ 	.word	0x00000000
        /*1124*/ 	.word	0x00034820
        /*1128*/ 	.short	0x010a
        /*112a*/ 	.byte	0x3f
	.zero		1


	//   ....[68]....
        /*112c*/ 	.word	0x00024c10
        /*1130*/ 	.word	0x00000006
        /*1134*/ 	.word	0x00000000
        /*1138*/ 	.short	0x010a
        /*113a*/ 	.byte	0x3f
	.zero		1


	//   ....[69]....
        /*113c*/ 	.word	0x00024c80
        /*1140*/ 	.word	0x00000007
        /*1144*/ 	.word	0x00000000
        /*1148*/ 	.short	0x010a
        /*114a*/ 	.byte	0x3f
	.zero		1


	//   ....[70]....
        /*114c*/ 	.word	0x00024cf0
        /*1150*/ 	.word	0x00000004
        /*1154*/ 	.word	0x00000000
        /*1158*/ 	.short	0x010a
        /*115a*/ 	.byte	0x3f
	.zero		1


	//   ....[71]....
        /*115c*/ 	.word	0x00024d20
        /*1160*/ 	.word	0x00000003
        /*1164*/ 	.word	0x00000000
        /*1168*/ 	.short	0x010a
        /*116a*/ 	.byte	0x3f
	.zero		1


	//   ....[72]....
        /*116c*/ 	.word	0x00024d80
        /*1170*/ 	.word	0x00000003
        /*1174*/ 	.word	0x00034890
        /*1178*/ 	.short	0x010a
        /*117a*/ 	.byte	0x3f
	.zero		1


	//   ....[73]....
        /*117c*/ 	.word	0x00024dd0
        /*1180*/ 	.word	0x00000003
        /*1184*/ 	.word	0x00034890
        /*1188*/ 	.short	0x010a
        /*118a*/ 	.byte	0x3f
	.zero		1


	//   ....[74]....
        /*118c*/ 	.word	0x00024e20
        /*1190*/ 	.word	0x00000003
        /*1194*/ 	.word	0x00034890
        /*1198*/ 	.short	0x010a
        /*119a*/ 	.byte	0x3f
	.zero		1


	//   ....[75]....
        /*119c*/ 	.word	0x00024e70
        /*11a0*/ 	.word	0x00000003
        /*11a4*/ 	.word	0x000348b0
        /*11a8*/ 	.short	0x010a
        /*11aa*/ 	.byte	0x3f
	.zero		1


	//   ....[76]....
        /*11ac*/ 	.word	0x00025250
        /*11b0*/ 	.word	0x00000010
        /*11b4*/ 	.word	0x00034800
        /*11b8*/ 	.short	0x010a
        /*11ba*/ 	.byte	0x3f
	.zero		1


	//   ....[77]....
        /*11bc*/ 	.word	0x00025660
        /*11c0*/ 	.word	0x00000010
        /*11c4*/ 	.word	0x00034800
        /*11c8*/ 	.short	0x010a
        /*11ca*/ 	.byte	0x3f
	.zero		1


	//   ....[78]....
        /*11cc*/ 	.word	0x000256b0
        /*11d0*/ 	.word	0x00000003
        /*11d4*/ 	.word	0x00034830
        /*11d8*/ 	.short	0x010a
        /*11da*/ 	.byte	0x3f
	.zero		1


	//   ....[79]....
        /*11dc*/ 	.word	0x00025700
        /*11e0*/ 	.word	0x0000000f
        /*11e4*/ 	.word	0x00034830
        /*11e8*/ 	.short	0x010a
        /*11ea*/ 	.byte	0x3f
	.zero		1


	//   ....[80]....
        /*11ec*/ 	.word	0x00025750
        /*11f0*/ 	.word	0x0000000c
        /*11f4*/ 	.word	0x00034850
        /*11f8*/ 	.short	0x010a
        /*11fa*/ 	.byte	0x3f
	.zero		1


	//   ....[81]....
        /*11fc*/ 	.word	0x000257a0
        /*1200*/ 	.word	0x00000000
        /*1204*/ 	.word	0x00034830
        /*1208*/ 	.short	0x010a
        /*120a*/ 	.byte	0x3f
	.zero		1


	//   ....[82]....
        /*120c*/ 	.word	0x000257f0
        /*1210*/ 	.word	0x0000000f
        /*1214*/ 	.word	0x00034850
        /*1218*/ 	.short	0x010a
        /*121a*/ 	.byte	0x3f
	.zero		1


	//   ....[83]....
        /*121c*/ 	.word	0x00025840
        /*1220*/ 	.word	0x0000000b
        /*1224*/ 	.word	0x00034850
        /*1228*/ 	.short	0x010a
        /*122a*/ 	.byte	0x3f
	.zero		1


	//   ....[84]....
        /*122c*/ 	.word	0x000259f0
        /*1230*/ 	.word	0x00000004
        /*1234*/ 	.word	0x00034820
        /*1238*/ 	.short	0x010a
        /*123a*/ 	.byte	0x3f
	.zero		1


	//   ....[85]....
        /*123c*/ 	.word	0x00025a40
        /*1240*/ 	.word	0x00000005
        /*1244*/ 	.word	0x000348a0
        /*1248*/ 	.short	0x010a
        /*124a*/ 	.byte	0x3f
	.zero		1


	//   ....[86]....
        /*124c*/ 	.word	0x00025a90
        /*1250*/ 	.word	0x00000005
        /*1254*/ 	.word	0x000348c0
        /*1258*/ 	.short	0x010a
        /*125a*/ 	.byte	0x3f
	.zero		1


	//   ....[87]....
        /*125c*/ 	.word	0x00025ae0
        /*1260*/ 	.word	0x00000007
        /*1264*/ 	.word	0x000348a0
        /*1268*/ 	.short	0x010a
        /*126a*/ 	.byte	0x3f
	.zero		1


	//   ....[88]....
        /*126c*/ 	.word	0x00025b30
        /*1270*/ 	.word	0x00000007
        /*1274*/ 	.word	0x000348c0
        /*1278*/ 	.short	0x010a
        /*127a*/ 	.byte	0x3f
	.zero		1


	//   ....[89]....
        /*127c*/ 	.word	0x00025cd0
        /*1280*/ 	.word	0x00000000
        /*1284*/ 	.word	0x00034840
        /*1288*/ 	.short	0x010a
        /*128a*/ 	.byte	0x3f
	.zero		1


	//   ....[90]....
        /*128c*/ 	.word	0x000268c0
        /*1290*/ 	.word	0x00000002
        /*1294*/ 	.word	0x00034820
        /*1298*/ 	.short	0x010a
        /*129a*/ 	.byte	0x3f
	.zero		1


	//   ....[91]....
        /*129c*/ 	.word	0x00026910
        /*12a0*/ 	.word	0x00000003
        /*12a4*/ 	.word	0x00034840
        /*12a8*/ 	.short	0x010a
        /*12aa*/ 	.byte	0x3f
	.zero		1


	//   ....[92]....
        /*12ac*/ 	.word	0x00026960
        /*12b0*/ 	.word	0x00000003
        /*12b4*/ 	.word	0x00000060
        /*12b8*/ 	.short	0x010a
        /*12ba*/ 	.byte	0x3f
	.zero		1


	//   ....[93]....
        /*12bc*/ 	.word	0x000269b0
        /*12c0*/ 	.word	0x00000003
        /*12c4*/ 	.word	0x00034840
        /*12c8*/ 	.short	0x010a
        /*12ca*/ 	.byte	0x3f
	.zero		1


	//   ....[94]....
        /*12cc*/ 	.word	0x00026a00
        /*12d0*/ 	.word	0x00000002
        /*12d4*/ 	.word	0x00000060
        /*12d8*/ 	.short	0x010a
        /*12da*/ 	.byte	0x3f
	.zero		1


	//   ....[95]....
        /*12dc*/ 	.word	0x00026a50
        /*12e0*/ 	.word	0x00000002
        /*12e4*/ 	.word	0x00034840
        /*12e8*/ 	.short	0x010a
        /*12ea*/ 	.byte	0x3f
	.zero		1


	//   ....[96]....
        /*12ec*/ 	.word	0x00026aa0
        /*12f0*/ 	.word	0x00000002
        /*12f4*/ 	.word	0x00000060
        /*12f8*/ 	.short	0x010a
        /*12fa*/ 	.byte	0x3f
	.zero		1


	//   ....[97]....
        /*12fc*/ 	.word	0x00026af0
        /*1300*/ 	.word	0x00000000
        /*1304*/ 	.word	0x00034860
        /*1308*/ 	.short	0x010a
        /*130a*/ 	.byte	0x3f
	.zero		1


	//   ....[98]....
        /*130c*/ 	.word	0x00027550
        /*1310*/ 	.word	0x00000000
        /*1314*/ 	.word	0x00034820
        /*1318*/ 	.short	0x010a
        /*131a*/ 	.byte	0x3f
	.zero		1


	//   ....[99]....
        /*131c*/ 	.word	0x000276f0
        /*1320*/ 	.word	0x00000006
        /*1324*/ 	.word	0x00000000
        /*1328*/ 	.short	0x010a
        /*132a*/ 	.byte	0x3f
	.zero		1


	//   ....[100]....
        /*132c*/ 	.word	0x00027740
        /*1330*/ 	.word	0x00000007
        /*1334*/ 	.word	0x00000000
        /*1338*/ 	.short	0x010a
        /*133a*/ 	.byte	0x3f
	.zero		1


	//   ....[101]....
        /*133c*/ 	.word	0x00027790
        /*1340*/ 	.word	0x00000004
        /*1344*/ 	.word	0x00000000
        /*1348*/ 	.short	0x010a
        /*134a*/ 	.byte	0x3f
	.zero		1


	//----- nvinfo : EIATTR_NUM_MBARRIERS
	.align		4
.L_365:
        /*134c*/ 	.byte	0x03, 0x38
        /*134e*/ 	.short	0x0016


	//----- nvinfo : EIATTR_EXIT_INSTR_OFFSETS
	.align		4
        /*1350*/ 	.byte	0x04, 0x1c
        /*1352*/ 	.short	(.L_367 - .L_366)


	//   ....[0]....
.L_366:
        /*1354*/ 	.word	0x00024d70


	//----- nvinfo : EIATTR_MAX_THREADS
	.align		4
.L_367:
        /*1358*/ 	.byte	0x04, 0x05
        /*135a*/ 	.short	(.L_369 - .L_368)
.L_368:
        /*135c*/ 	.word	0x00000180
        /*1360*/ 	.word	0x00000001
        /*1364*/ 	.word	0x00000001


	//----- nvinfo : EIATTR_CRS_STACK_SIZE
	.align		4
.L_369:
        /*1368*/ 	.byte	0x04, 0x1e
        /*136a*/ 	.short	(.L_371 - .L_370)
.L_370:
        /*136c*/ 	.word	0x00000000


	//----- nvinfo : EIATTR_CBANK_PARAM_SIZE
	.align		4
.L_371:
        /*1370*/ 	.byte	0x03, 0x19
        /*1372*/ 	.short	0x0af0


	//----- nvinfo : EIATTR_PARAM_CBANK
	.align		4
        /*1374*/ 	.byte	0x04, 0x0a
        /*1376*/ 	.short	(.L_373 - .L_372)
	.align		4
.L_372:
        /*1378*/ 	.word	index@(.nv.constant0._ZN7cutlass13device_kernelIN5flash11enable_sm90INS1_16FlashAttnFwdSm90INS1_25CollectiveMainloopFwdSm90ILi2EN4cute5tupleIJNS5_1CILi1EEES8_S8_EEENS6_IJNS7_ILi128EEESA_NS7_ILi192EEEEEELi128ENS_10bfloat16_tEfNS_4arch4Sm90ELb1ELb0ELb0ELb1ELb0ELb1ELb0ELb1ELb1ELb1ELb0ELb0EEENS1_21CollectiveEpilogueFwdINS6_IJSA_SA_SA_EEES9_SD_SF_Li256ELb1ELb1ELb0ELb0EEENS1_36VarlenDynamicPersistentTileSchedulerILi128ELi128ELi256ELi128ELb0ELb1ELb1ELb1ELb1ELb1EEEEEEEEEvNT_6ParamsE)
        /*137c*/ 	.short	0x0210
        /*137e*/ 	.short	0x0af0


	//----- nvinfo : EIATTR_SW_WAR
	.align		4
.L_373:
        /*1380*/ 	.byte	0x04, 0x36
        /*1382*/ 	.short	(.L_375 - .L_374)
.L_374:
        /*1384*/ 	.word	0x00000008
.L_375:


//--------------------- .nv.callgraph             --------------------------
	.section	.nv.callgraph,"",@"SHT_CUDA_CALLGRAPH"
	.align	4
	.sectionentsize	8
	.align		4
        /*0000*/ 	.word	0x00000000
	.align		4
        /*0004*/ 	.word	0xffffffff
	.align		4
        /*0008*/ 	.word	index@(_ZN7cutlass13device_kernelIN5flash11enable_sm90INS1_16FlashAttnFwdSm90INS1_25CollectiveMainloopFwdSm90ILi2EN4cute5tupleIJNS5_1CILi1EEES8_S8_EEENS6_IJNS7_ILi128EEESA_NS7_ILi192EEEEEELi128ENS_10bfloat16_tEfNS_4arch4Sm90ELb0ELb0ELb0ELb0ELb0ELb0ELb0ELb1ELb1ELb1ELb0ELb0EEENS1_21CollectiveEpilogueFwdINS6_IJSA_SA_SA_EEES9_SD_SF_Li256ELb0ELb1ELb0ELb0EEENS1_29StaticPersistentTileSchedulerILb0EEEEEEEEEvNT_6ParamsE)
	.align		4
        /*000c*/ 	.word	index@(__assertfail)
	.align		4
        /*0010*/ 	.word	index@(_ZN7cutlass13device_kernelIN5flash11enable_sm90INS1_16FlashAttnFwdSm90INS1_25CollectiveMainloopFwdSm90ILi2EN4cute5tupleIJNS5_1CILi2EEENS7_ILi1EEES9_EEENS6_IJNS7_ILi128EEESB_NS7_ILi192EEEEEELi128ENS_10bfloat16_tEfNS_4arch4Sm90ELb0ELb0ELb0ELb0ELb0ELb0ELb0ELb1ELb1ELb1ELb0ELb0EEENS1_21CollectiveEpilogueFwdINS6_IJSB_SB_SB_EEESA_SE_SG_Li256ELb0ELb1ELb0ELb0EEENS1_29StaticPersistentTileSchedulerILb0EEEEEEEEEvNT_6ParamsE)
	.align		4
        /*0014*/ 	.word	index@(__assertfail)
	.align		4
        /*0018*/ 	.word	index@(_ZN7cutlass13device_kernelIN5flash11enable_sm90INS1_16FlashAttnFwdSm90INS1_25CollectiveMainloopFwdSm90ILi2EN4cute5tupleIJNS5_1CILi1EEES8_S8_EEENS6_IJNS7_ILi128EEESA_NS7_ILi192EEEEEELi128ENS_10bfloat16_tEfNS_4arch4Sm90ELb0ELb0ELb0ELb1ELb0ELb0ELb0ELb1ELb1ELb1ELb0ELb0EEENS1_21CollectiveEpilogueFwdINS6_IJSA_SA_SA_EEES9_SD_SF_Li256ELb1ELb1ELb0ELb0EEENS1_36VarlenDynamicPersistentTileSchedulerILi128ELi128ELi256ELi128ELb0ELb1ELb1ELb0ELb1ELb1EEEEEEEEEvNT_6ParamsE)
	.align		4
        /*001c*/ 	.word	index@(__assertfail)
	.align		4
        /*0020*/ 	.word	index@(_ZN7cutlass13device_kernelIN5flash11enable_sm90INS1_16FlashAttnFwdSm90INS1_25CollectiveMainloopFwdSm90ILi2EN4cute5tupleIJNS5_1CILi1EEES8_S8_EEENS6_IJNS7_ILi128EEESA_NS7_ILi192EEEEEELi128ENS_10bfloat16_tEfNS_4arch4Sm90ELb0ELb0ELb0ELb1ELb0ELb1ELb0ELb1ELb1ELb1ELb0ELb0EEENS1_21CollectiveEpilogueFwdINS6_IJSA_SA_SA_EEES9_SD_SF_Li256ELb1ELb1ELb0ELb0EEENS1_36VarlenDynamicPersistentTileSchedulerILi128ELi128ELi256ELi128ELb0ELb1ELb1ELb0ELb1ELb1EEEEEEEEEvNT_6ParamsE)
	.align		4
        /*0024*/ 	.word	index@(__assertfail)
	.align		4
        /*0028*/ 	.word	index@(_ZN7cutlass13device_kernelIN5flash11enable_sm90INS1_16FlashAttnFwdSm90INS1_25CollectiveMainloopFwdSm90ILi2EN4cute5tupleIJNS5_1CILi1EEES8_S8_EEENS6_IJNS7_ILi128EEENS7_ILi96EEENS7_ILi192EEEEEELi128ENS_10bfloat16_tEfNS_4arch4Sm90ELb0ELb1ELb0ELb0ELb0ELb0ELb0ELb1ELb1ELb1ELb0ELb0EEENS1_21CollectiveEpilogueFwdINS6_IJSA_SA_SB_EEES9_SE_SG_Li256ELb0ELb1ELb0ELb0EEENS1_30DynamicPersistentTileSchedulerILi256ELi128ELb0ELb1ELb1EEEEEEEEEvNT_6ParamsE)
	.align		4
        /*002c*/ 	.word	index@(__assertfail)
	.align		4
        /*0030*/ 	.word	index@(_ZN7cutlass13device_kernelIN5flash11enable_sm90INS1_16FlashAttnFwdSm90INS1_25CollectiveMainloopFwdSm90ILi2EN4cute5tupleIJNS5_1CILi1EEES8_S8_EEENS6_IJNS7_ILi128EEENS7_ILi96EEENS7_ILi192EEEEEELi128ENS_10bfloat16_tEfNS_4arch4Sm90ELb0ELb1ELb0ELb1ELb0ELb0ELb0ELb1ELb1ELb1ELb0ELb0EEENS1_21CollectiveEpilogueFwdINS6_IJSA_SA_SB_EEES9_SE_SG_Li256ELb1ELb1ELb0ELb0EEENS1_36VarlenDynamicPersistentTileSchedulerILi128ELi96ELi256ELi128ELb0ELb1ELb1ELb1ELb0ELb1EEEEEEEEEvNT_6ParamsE)
	.align		4
        /*0034*/ 	.word	index@(__assertfail)
	.align		4
        /*0038*/ 	.word	index@(_ZN7cutlass13device_kernelIN5flash11enable_sm90INS1_16FlashAttnFwdSm90INS1_25CollectiveMainloopFwdSm90ILi2EN4cute5tupleIJNS5_1CILi1EEES8_S8_EEENS6_IJNS7_ILi128EEENS7_ILi96EEENS7_ILi192EEEEEELi128ENS_10bfloat16_tEfNS_4arch4Sm90ELb0ELb1ELb0ELb1ELb0ELb1ELb0ELb1ELb1ELb1ELb0ELb0EEENS1_21CollectiveEpilogueFwdINS6_IJSA_SA_SB_EEES9_SE_SG_Li256ELb1ELb1ELb0ELb0EEENS1_36VarlenDynamicPersistentTileSchedulerILi128ELi96ELi256ELi128ELb0ELb1ELb1ELb1ELb0ELb1EEEEEEEEEvNT_6ParamsE)
	.align		4
        /*003c*/ 	.word	index@(__assertfail)
	.align		4
        /*0040*/ 	.word	index@(_ZN7cutlass13device_kernelIN5flash11enable_sm90INS1_16FlashAttnFwdSm90INS1_25CollectiveMainloopFwdSm90ILi2EN4cute5tupleIJNS5_1CILi1EEES8_S8_EEENS6_IJNS7_ILi128EEESA_NS7_ILi192EEEEEELi128ENS_10bfloat16_tEfNS_4arch4Sm90ELb1ELb0ELb0ELb0ELb0ELb0ELb0ELb1ELb1ELb1ELb0ELb0EEENS1_21CollectiveEpilogueFwdINS6_IJSA_SA_SA_EEES9_SD_SF_Li256ELb0ELb1ELb0ELb0EEENS1_30DynamicPersistentTileSchedulerILi256ELi128ELb0ELb1ELb1EEEEEEEEEvNT_6ParamsE)
	.align		4
        /*0044*/ 	.word	index@(__assertfail)
	.align		4
        /*0048*/ 	.word	index@(_ZN7cutlass13device_kernelIN5flash11enable_sm90INS1_16FlashAttnFwdSm90INS1_25CollectiveMainloopFwdSm90ILi2EN4cute5tupleIJNS5_1CILi1EEES8_S8_EEENS6_IJNS7_ILi128EEESA_NS7_ILi192EEEEEELi128ENS_10bfloat16_tEfNS_4arch4Sm90ELb1ELb0ELb0ELb1ELb0ELb0ELb0ELb1ELb1ELb1ELb0ELb0EEENS1_21CollectiveEpilogueFwdINS6_IJSA_SA_SA_EEES9_SD_SF_Li256ELb1ELb1ELb0ELb0EEENS1_36VarlenDynamicPersistentTileSchedulerILi128ELi128ELi256ELi128ELb0ELb1ELb1ELb1ELb1ELb1EEEEEEEEEvNT_6ParamsE)
	.align		4
        /*004c*/ 	.word	index@(__assertfail)
	.align		4
        /*0050*/ 	.word	index@(_ZN7cutlass13device_kernelIN5flash11enable_sm90INS1_16FlashAttnFwdSm90INS1_25CollectiveMainloopFwdSm90ILi2EN4cute5tupleIJNS5_1CILi1EEES8_S8_EEENS6_IJNS7_ILi128EEESA_NS7_ILi192EEEEEELi128ENS_10bfloat16_tEfNS_4arch4Sm90ELb1ELb0ELb0ELb1ELb0ELb1ELb0ELb1ELb1ELb1ELb0ELb0EEENS1_21CollectiveEpilogueFwdINS6_IJSA_SA_SA_EEES9_SD_SF_Li256ELb1ELb1ELb0ELb0EEENS1_36VarlenDynamicPersistentTileSchedulerILi128ELi128ELi256ELi128ELb0ELb1ELb1ELb1ELb1ELb1EEEEEEEEEvNT_6ParamsE)
	.align		4
        /*0054*/ 	.word	index@(__assertfail)
	.align		4
        /*0058*/ 	.word	0x00000000
	.align		4
        /*005c*/ 	.word	0xfffffffe
	.align		4
        /*0060*/ 	.word	0x00000000
	.align		4
        /*0064*/ 	.word	0xfffffffd
	.align		4
        /*0068*/ 	.word	0x00000000
	.align		4
        /*006c*/ 	.word	0xfffffffc


//--------------------- .nv.constant4             --------------------------
	.section	.nv.constant4,"a",@progbits
	.align	8
	.align		8
.nv.constant4:
        /*0000*/ 	.dword	__assertfail
	.align		8
        /*0008*/ 	.dword	__unnamed_1
	.align		8
        /*0010*/ 	.dword	__unnamed_2
	.align		8
        /*0018*/ 	.dword	__unnamed_3
	.align		8
        /*0020*/ 	.dword	__unnamed_4
	.align		8
        /*0028*/ 	.dword	__unnamed_5
	.align		8
        /*0030*/ 	.dword	__unnamed_6
	.align		8
        /*0038*/ 	.dword	__unnamed_7
	.align		8
        /*0040*/ 	.dword	__unnamed_8
	.align		8
        /*0048*/ 	.dword	__unnamed_9
	.align		8
        /*0050*/ 	.dword	__unnamed_10
	.align		8
        /*0058*/ 	.dword	__unnamed_11
	.align		8
        /*0060*/ 	.dword	_ZN78_INTERNAL_375e23a3_42_flash_fwd_hdim192_128_bf16_packgqa_sm90_cu_bdbb69e5_30684cuda3std3__45__cpo5beginE
	.align		8
        /*0068*/ 	.dword	_ZN78_INTERNAL_375e23a3_42_flash_fwd_hdim192_128_bf16_packgqa_sm90_cu_bdbb69e5_30684cuda3std3__45__cpo3endE
	.align		8
        /*0070*/ 	.dword	_ZN78_INTERNAL_375e23a3_42_flash_fwd_hdim192_128_bf16_packgqa_sm90_cu_bdbb69e5_30684cuda3std3__45__cpo6cbeginE
	.align		8
        /*0078*/ 	.dword	_ZN78_INTERNAL_375e23a3_42_flash_fwd_hdim192_128_bf16_packgqa_sm90_cu_bdbb69e5_30684cuda3std3__45__cpo4cendE
	.align		8
        /*0080*/ 	.dword	_ZN78_INTERNAL_375e23a3_42_flash_fwd_hdim192_128_bf16_packgqa_sm90_cu_bdbb69e5_30684cuda3std3__480_GLOBAL__N__375e23a3_42_flash_fwd_hdim192_128_bf16_packgqa_sm90_cu_bdbb69e5_30686ignoreE
	.align		8
        /*0088*/ 	.dword	_ZN78_INTERNAL_375e23a3_42_flash_fwd_hdim192_128_bf16_packgqa_sm90_cu_bdbb69e5_30684cuda3std3__419piecewise_constructE
	.align		8
        /*0090*/ 	.dword	_ZN78_INTERNAL_375e23a3_42_flash_fwd_hdim192_128_bf16_packgqa_sm90_cu_bdbb69e5_30684cuda3std3__48in_placeE
	.align		8
        /*0098*/ 	.dword	_ZN78_INTERNAL_375e23a3_42_flash_fwd_hdim192_128_bf16_packgqa_sm90_cu_bdbb69e5_30684cuda3std6ranges3__45__cpo4swapE
	.align		8
        /*00a0*/ 	.dword	_ZN78_INTERNAL_375e23a3_42_flash_fwd_hdim192_128_bf16_packgqa_sm90_cu_bdbb69e5_30684cuda3std6ranges3__45__cpo9iter_moveE
	.align		8
        /*00a8*/ 	.dword	_ZN78_INTERNAL_375e23a3_42_flash_fwd_hdim192_128_bf16_packgqa_sm90_cu_bdbb69e5_30684cute7productE
	.align		8
        /*00b0*/ 	.dword	_ZN78_INTERNAL_375e23a3_42_flash_fwd_hdim192_128_bf16_packgqa_sm90_cu_bdbb69e5_30684cute1_E
	.align		8
        /*00b8*/ 	.dword	$str$23
	.align		8
        /*00c0*/ 	.dword	$str$24


//--------------------- .text._ZN7cutlass13device_kernelIN5flash11enable_sm90INS1_16FlashAttnFwdSm90INS1_25CollectiveMainloopFwdSm90ILi2EN4cute5tupleIJNS5_1CILi1EEES8_S8_EEENS6_IJNS7_ILi128EEESA_NS7_ILi192EEEEEELi128ENS_10bfloat16_tEfNS_4arch4Sm90ELb0ELb0ELb0ELb0ELb0ELb0ELb0ELb1ELb1ELb1ELb0ELb0EEENS1_21CollectiveEpilogueFwdINS6_IJSA_SA_SA_EEES9_SD_SF_Li256ELb0ELb1ELb0ELb0EEENS1_29StaticPersistentTileSchedulerILb0EEEEEEEEEvNT_6ParamsE --------------------------
	.section	.text._ZN7cutlass13device_kernelIN5flash11enable_sm90INS1_16FlashAttnFwdSm90INS1_25CollectiveMainloopFwdSm90ILi2EN4cute5tupleIJNS5_1CILi1EEES8_S8_EEENS6_IJNS7_ILi128EEESA_NS7_ILi192EEEEEELi128ENS_10bfloat16_tEfNS_4arch4Sm90ELb0ELb0ELb0ELb0ELb0ELb0ELb0ELb1ELb1ELb1ELb0ELb0EEENS1_21CollectiveEpilogueFwdINS6_IJSA_SA_SA_EEES9_SD_SF_Li256ELb0ELb1ELb0ELb0EEENS1_29StaticPersistentTileSchedulerILb0EEEEEEEEEvNT_6ParamsE,"ax",@progbits
	.align	128
.text._ZN7cutlass13device_kernelIN5flash11enable_sm90INS1_16FlashAttnFwdSm90INS1_25CollectiveMainloopFwdSm90ILi2EN4cute5tupleIJNS5_1CILi1EEES8_S8_EEENS6_IJNS7_ILi128EEESA_NS7_ILi192EEEEEELi128ENS_10bfloat16_tEfNS_4arch4Sm90ELb0ELb0ELb0ELb0ELb0ELb0ELb0ELb1ELb1ELb1ELb0ELb0EEENS1_21CollectiveEpilogueFwdINS6_IJSA_SA_SA_EEES9_SD_SF_Li256ELb0ELb1ELb0ELb0EEENS1_29StaticPersistentTileSchedulerILb0EEEEEEEEEvNT_6ParamsE:
        .type           _ZN7cutlass13device_kernelIN5flash11enable_sm90INS1_16FlashAttnFwdSm90INS1_25CollectiveMainloopFwdSm90ILi2EN4cute5tupleIJNS5_1CILi1EEES8_S8_EEENS6_IJNS7_ILi128EEESA_NS7_ILi192EEEEEELi128ENS_10bfloat16_tEfNS_4arch4Sm90ELb0ELb0ELb0ELb0ELb0ELb0ELb0ELb1ELb1ELb1ELb0ELb0EEENS1_21CollectiveEpilogueFwdINS6_IJSA_SA_SA_EEES9_SD_SF_Li256ELb0ELb1ELb0ELb0EEENS1_29StaticPersistentTileSchedulerILb0EEEEEEEEEvNT_6ParamsE,@function
        .size           _ZN7cutlass13device_kernelIN5flash11enable_sm90INS1_16FlashAttnFwdSm90INS1_25CollectiveMainloopFwdSm90ILi2EN4cute5tupleIJNS5_1CILi1EEES8_S8_EEENS6_IJNS7_ILi128EEESA_NS7_ILi192EEEEEELi128ENS_10bfloat16_tEfNS_4arch4Sm90ELb0ELb0ELb0ELb0ELb0ELb0ELb0ELb1ELb1ELb1ELb0ELb0EEENS1_21CollectiveEpilogueFwdINS6_IJSA_SA_SA_EEES9_SD_SF_Li256ELb0ELb1ELb0ELb0EEENS1_29StaticPersistentTileSchedulerILb0EEEEEEEEEvNT_6ParamsE,(.L_x_3193 - _ZN7cutlass13device_kernelIN5flash11enable_sm90INS1_16FlashAttnFwdSm90INS1_25CollectiveMainloopFwdSm90ILi2EN4cute5tupleIJNS5_1CILi1EEES8_S8_EEENS6_IJNS7_ILi128EEESA_NS7_ILi192EEEEEELi128ENS_10bfloat16_tEfNS_4arch4Sm90ELb0ELb0ELb0ELb0ELb0ELb0ELb0ELb1ELb1ELb1ELb0ELb0EEENS1_21CollectiveEpilogueFwdINS6_IJSA_SA_SA_EEES9_SD_SF_Li256ELb0ELb1ELb0ELb0EEENS1_29StaticPersistentTileSchedulerILb0EEEEEEEEEvNT_6ParamsE)
        .other          _ZN7cutlass13device_kernelIN5flash11enable_sm90INS1_16FlashAttnFwdSm90INS1_25CollectiveMainloopFwdSm90ILi2EN4cute5tupleIJNS5_1CILi1EEES8_S8_EEENS6_IJNS7_ILi128EEESA_NS7_ILi192EEEEEELi128ENS_10bfloat16_tEfNS_4arch4Sm90ELb0ELb0ELb0ELb0ELb0ELb0ELb0ELb1ELb1ELb1ELb0ELb0EEENS1_21CollectiveEpilogueFwdINS6_IJSA_SA_SA_EEES9_SD_SF_Li256ELb0ELb1ELb0ELb0EEENS1_29StaticPersistentTileSchedulerILb0EEEEEEEEEvNT_6ParamsE,@"STO_CUDA_ENTRY STV_DEFAULT"
_ZN7cutlass13device_kernelIN5flash11enable_sm90INS1_16FlashAttnFwdSm90INS1_25CollectiveMainloopFwdSm90ILi2EN4cute5tupleIJNS5_1CILi1EEES8_S8_EEENS6_IJNS7_ILi128EEESA_NS7_ILi192EEEEEELi128ENS_10bfloat16_tEfNS_4arch4Sm90ELb0ELb0ELb0ELb0ELb0ELb0ELb0ELb1ELb1ELb1ELb0ELb0EEENS1_21CollectiveEpilogueFwdINS6_IJSA_SA_SA_EEES9_SD_SF_Li256ELb0ELb1ELb0ELb0EEENS1_29StaticPersistentTileSchedulerILb0EEEEEEEEEvNT_6ParamsE:
[----:B------:R-:W0:Y:S02]  /*0000*/  LDC R1, c[0x0][0x28] ;  /* 0x00000a00ff017b82 */ /* 0x000e240000000800 */
[----:B0-----:R-:W-:Y:S01]  /*0010*/  VIADD R1, R1, 0xffffffc8 ;  /* 0xffffffc801017836 */ /* 0x001fe20000000000 */
[----:B------:R-:W0:Y:S01]  /*0020*/  S2R R0, SR_TID.X ;  /* 0x0000000000007919 */ /* 0x000e220000002100 */
[----:B------:R-:W-:Y:S01]  /*0030*/  ELECT P0, URZ, PT ;  /* 0x00000000003f782f */ /* 0x000fe20003800000 */
[----:B------:R-:W-:Y:S01]  /*0040*/  BSSY B0, `(.L_x_0) ;  /* 0x000000d000007945 */ /* 0x000fe20003800000 */
[----:B0-----:R-:W-:-:S05]  /*0050*/  SHF.R.U32.HI R2, RZ, 0x5, R0 ;  /* 0x00000005ff027819 */ /* 0x001fca0000011600 */
[----:B------:R-:W0:Y:S02]  /*0060*/  SHFL.IDX PT, R3, R2, RZ, 0x1f ;  /* 0x00001fff02037589 */ /* 0x000e2400000e0000 */
[----:B0-----:R-:W-:-:S13]  /*0070*/  ISETP.EQ.AND P0, PT, R3, RZ, P0 ;  /* 0x000000ff0300720c */ /* 0x001fda0000702270 */
[----:B------:R-:W-:Y:S05]  /*0080*/  @!P0 BRA `(.L_x_1) ;  /* 0x0000000000208947 */ /* 0x000fea0003800000 */
[----:B------:R-:W-:Y:S02]  /*0090*/  ULDC.64 UR4, c[0x0][0x198] ;  /* 0x0000660000047ab9 */ /* 0x000fe40000000a00 */
[----:B------:R-:W-:Y:S02]  /*00a0*/  UIADD3 UR6, UP0, UR4, 0x370, URZ ;  /* 0x0000037004067890 */ /* 0x000fe4000ff1e03f */
[----:B------:R-:W-:Y:S02]  /*00b0*/  UIADD3 UR4, UP1, UR4, 0x470, URZ ;  /* 0x0000047004047890 */ /* 0x000fe4000ff3e03f */
[----:B------:R-:W-:Y:S02]  /*00c0*/  UIADD3.X UR7, URZ, UR5, URZ, UP0, !UPT ;  /* 0x000000053f077290 */ /* 0x000fe400087fe43f */
[----:B------:R-:W-:-:S07]  /*00d0*/  UIADD3.X UR5, URZ, UR5, URZ, UP1, !UPT ;  /* 0x000000053f057290 */ /* 0x000fce0008ffe43f */
[----:B------:R0:W-:Y:S02]  /*00e0*/  UTMACCTL.PF [UR6] ;  /* 0x00000000060079b9 */ /* 0x0001e40008040000 */
[----:B------:R0:W-:Y:S02]  /*00f0*/  UTMACCTL.PF [UR4] ;  /* 0x00000000040079b9 */ /* 0x0001e40008040000 */
[----:B0-----:R-:W-:Y:S01]  /*0100*/  NOP ;  /* 0x0000000000007918 */ /* 0x001fe20000000000 */
.L_x_1:
[----:B------:R-:W-:Y:S05]  /*0110*/  BSYNC B0 ;  /* 0x0000000000007941 */ /* 0x000fea0003800000 */
.L_x_0:
[----:B------:R-:W-:Y:S01]  /*0120*/  VOTEU.ANY UP0, P0 ;  /* 0x00000000003f7886 */ /* 0x000fe20000000100 */
[----:B------:R-:W0:Y:S01]  /*0130*/  SHFL.IDX PT, R3, R2, RZ, 0x1f ;  /* 0x00001fff02037589 */ /* 0x000e2200000e0000 */
[----:B------:R-:W-:Y:S01]  /*0140*/  UMOV UR4, 0x80 ;  /* 0x0000008000047882 */ /* 0x000fe20000000000 */
[----:B------:R-:W-:Y:S01]  /*0150*/  UMOV UR7, 0x100 ;  /* 0x0000010000077882 */ /* 0x000fe20000000000 */
[----:B------:R-:W-:Y:S01]  /*0160*/  VOTEU.ANY UP1, P0 ;  /* 0x00000000003f7886 */ /* 0x000fe20000020100 */
[----:B------:R-:W1:Y:S01]  /*0170*/  @UP0 S2UR UR8, SR_CgaCtaId ;  /* 0x00000000000809c3 */ /* 0x000e620000008800 */
[----:B------:R-:W-:Y:S01]  /*0180*/  @UP0 UMOV UR6, 0x400 ;  /* 0x0000040000060882 */ /* 0x000fe20000000000 */
[----:B------:R-:W-:-:S04]  /*0190*/  @UP0 UIADD3 UR4, -UR4, 0x100000, URZ ;  /* 0x0010000004040890 */ /* 0x000fc8000fffe13f */
[----:B------:R-:W-:Y:S02]  /*01a0*/  @UP0 USHF.L.U32 UR5, UR4, 0xb, URZ ;  /* 0x0000000b04050899 */ /* 0x000fe4000800063f */
[----:B------:R-:W-:Y:S01]  /*01b0*/  @UP0 USHF.L.U32 UR4, UR4, 0x1, URZ ;  /* 0x0000000104040899 */ /* 0x000fe2000800063f */
[----:B0-----:R-:W-:Y:S02]  /*01c0*/  ISETP.NE.AND P1, PT, R3, RZ, PT ;  /* 0x000000ff0300720c */ /* 0x001fe40003f25270 */
[----:B------:R-:W-:Y:S01]  /*01d0*/  SHF.R.U32.HI R3, RZ, 0x7, R0 ;  /* 0x00000007ff037819 */ /* 0x000fe20000011600 */
[----:B-1----:R-:W-:Y:S02]  /*01e0*/  @UP0 ULEA UR8, UR8, UR6, 0x18 ;  /* 0x0000000608080291 */ /* 0x002fe4000f8ec03f */
[----:B------:R-:W-:-:S04]  /*01f0*/  @UP0 UIADD3 UR6, -UR7, 0x100000, URZ ;  /* 0x0010000007060890 */ /* 0x000fc8000fffe13f */
[----:B------:R-:W-:Y:S02]  /*0200*/  @UP0 USHF.L.U32 UR7, UR6, 0xb, URZ ;  /* 0x0000000b06070899 */ /* 0x000fe4000800063f */
[----:B------:R-:W-:Y:S01]  /*0210*/  @UP0 USHF.L.U32 UR6, UR6, 0x1, URZ ;  /* 0x0000000106060899 */ /* 0x000fe2000800063f */
[----:B------:R-:W-:Y:S01]  /*0220*/  VOTEU.ANY UP0, P0 ;  /* 0x00000000003f7886 */ /* 0x000fe20000000100 */
[----:B------:R-:W0:Y:S04]  /*0230*/  SHFL.IDX PT, R3, R3, RZ, 0x1f ;  /* 0x00001fff03037589 */ /* 0x000e2800000e0000 */
[----:B------:R-:W1:Y:S02]  /*0240*/  FENCE.VIEW.ASYNC.S ;  /* 0x00000000000073c6 */ /* 0x000e640000000000 */
[----:B-1----:R1:W2:Y:S04]  /*0250*/  @UP0 SYNCS.EXCH.64 URZ, [UR8+0x34800], UR4 ;  /* 0x03480004083f05b2 */ /* 0x0022a80008000100 */
[----:B------:R1:W3:Y:S01]  /*0260*/  @UP1 SYNCS.EXCH.64 URZ, [UR8+0x34820], UR6 ;  /* 0x03482006083f15b2 */ /* 0x0002e20008000100 */
[----:B------:R-:W-:Y:S05]  /*0270*/  @P1 BRA `(.L_x_2) ;  /* 0x0000000000481947 */ /* 0x000fea0003800000 */
[----:B-1----:R-:W1:Y:S01]  /*0280*/  S2UR UR5, SR_CgaCtaId ;  /* 0x00000000000579c3 */ /* 0x002e620000008800 */
[----:B------:R-:W-:Y:S01]  /*0290*/  UMOV UR4, 0x400 ;  /* 0x0000040000047882 */ /* 0x000fe20000000000 */
[----:B------:R-:W-:Y:S01]  /*02a0*/  UMOV UR6, 0x1 ;  /* 0x0000000100067882 */ /* 0x000fe20000000000 */
[----:B------:R-:W-:Y:S01]  /*02b0*/  UMOV UR7, 0x2 ;  /* 0x0000000200077882 */ /* 0x000fe20000000000 */
[----:B------:R-:W-:Y:S01]  /*02c0*/  ELECT P0, URZ, PT ;  /* 0x00000000003f782f */ /* 0x000fe20003800000 */
[----:B-1----:R-:W-:Y:S02]  /*02d0*/  ULEA UR8, UR5, UR4, 0x18 ;  /* 0x0000000405087291 */ /* 0x002fe4000f8ec03f */
[----:B------:R-:W-:-:S04]  /*02e0*/  UIADD3 UR4, -UR6, 0x100000, URZ ;  /* 0x0010000006047890 */ /* 0x000fc8000fffe13f */
[----:B------:R-:W-:Y:S02]  /*02f0*/  USHF.L.U32 UR5, UR4, 0xb, URZ ;  /* 0x0000000b04057899 */ /* 0x000fe4000800063f */
[----:B------:R-:W-:Y:S02]  /*0300*/  USHF.L.U32 UR4, UR4, 0x1, URZ ;  /* 0x0000000104047899 */ /* 0x000fe4000800063f */
[----:B------:R-:W-:-:S04]  /*0310*/  UIADD3 UR6, -UR7, 0x100000, URZ ;  /* 0x0010000007067890 */ /* 0x000fc8000fffe13f */
[----:B------:R-:W-:Y:S02]  /*0320*/  USHF.L.U32 UR7, UR6, 0xb, URZ ;  /* 0x0000000b06077899 */ /* 0x000fe4000800063f */
[----:B------:R-:W-:Y:S01]  /*0330*/  USHF.L.U32 UR6, UR6, 0x1, URZ ;  /* 0x0000000106067899 */ /* 0x000fe2000800063f */
[----:B------:R-:W1:Y:S03]  /*0340*/  FENCE.VIEW.ASYNC.S ;  /* 0x00000000000073c6 */ /* 0x000e660000000000 */
[----:B-1----:R4:W1:Y:S08]  /*0350*/  SYNCS.EXCH.64 URZ, [UR8+0x34830], UR4 ;  /* 0x03483004083f75b2 */ /* 0x0028700008000100 */
[----:B------:R4:W0:Y:S01]  /*0360*/  SYNCS.EXCH.64 URZ, [UR8+0x34840], UR6 ;  /* 0x03484006083f75b2 */ /* 0x0008220008000100 */
[----:B------:R4:W0:Y:S01]  /*0370*/  SYNCS.EXCH.64 URZ, [UR8+0x34838], UR4 ;  /* 0x03483804083f75b2 */ /* 0x0008220008000100 */
[----:B------:R4:W0:Y:S02]  /*0380*/  SYNCS.EXCH.64 URZ, [UR8+0x34848], UR6 ;  /* 0x03484806083f75b2 */ /* 0x0008240008000100 */
[----:B----4-:R-:W-:Y:S01]  /*0390*/  NOP ;  /* 0x0000000000007918 */ /* 0x010fe20000000000 */
.L_x_2:
[----:B------:R-:W4:Y:S01]  /*03a0*/  SHFL.IDX PT, R4, R2, RZ, 0x1f ;  /* 0x00001fff02047589 */ /* 0x000f2200000e0000 */
[----:B------:R-:W-:Y:S01]  /*03b0*/  NOP ;  /* 0x0000000000007918 */ /* 0x000fe20000000000 */
[----:B----4-:R-:W-:-:S13]  /*03c0*/  ISETP.NE.AND P0, PT, R4, RZ, PT ;  /* 0x000000ff0400720c */ /* 0x010fda0003f05270 */
        /* <DEDUP_REMOVED lines=19> */
.L_x_3:
[----:B------:R-:W4:Y:S01]  /*0500*/  SHFL.IDX PT, R4, R2, RZ, 0x1f ;  /* 0x00001fff02047589 */ /* 0x000f2200000e0000 */
[----:B------:R-:W-:Y:S01]  /*0510*/  NOP ;  /* 0x0000000000007918 */ /* 0x000fe20000000000 */
[----:B----4-:R-:W-:-:S13]  /*0520*/  ISETP.NE.AND P0, PT, R4, RZ, PT ;  /* 0x000000ff0400720c */ /* 0x010fda0003f05270 */
[----:B------:R-:W-:Y:S05]  /*0530*/  @P0 BRA `(.L_x_4) ;  /* 0x0000000000380947 */ /* 0x000fea0003800000 */
[----:B-1----:R-:W1:Y:S01]  /*0540*/  S2UR UR5, SR_CgaCtaId ;  /* 0x00000000000579c3 */ /* 0x002e620000008800 */
[----:B------:R-:W-:Y:S01]  /*0550*/  UMOV UR4, 0x400 ;  /* 0x0000040000047882 */ /* 0x000fe20000000000 */
[----:B------:R-:W-:Y:S01]  /*0560*/  UMOV UR7, 0x1 ;  /* 0x0000000100077882 */ /* 0x000fe20000000000 */
[----:B------:R-:W-:Y:S01]  /*0570*/  ELECT P0, URZ, PT ;  /* 0x00000000003f782f */ /* 0x000fe20003800000 */
[----:B-1----:R-:W-:Y:S02]  /*0580*/  ULEA UR6, UR5, UR4, 0x18 ;  /* 0x0000000405067291 */ /* 0x002fe4000f8ec03f */
[----:B------:R-:W-:-:S04]  /*0590*/  UIADD3 UR4, -UR7, 0x100000, URZ ;  /* 0x0010000007047890 */ /* 0x000fc8000fffe13f */
[----:B------:R-:W-:Y:S02]  /*05a0*/  USHF.L.U32 UR5, UR4, 0xb, URZ ;  /* 0x0000000b04057899 */ /* 0x000fe4000800063f */
[----:B------:R-:W-:Y:S01]  /*05b0*/  USHF.L.U32 UR4, UR4, 0x1, URZ ;  /* 0x0000000104047899 */ /* 0x000fe2000800063f */
[----:B------:R-:W1:Y:S11]  /*05c0*/  FENCE.VIEW.ASYNC.S ;  /* 0x00000000000073c6 */ /* 0x000e760000000000 */
[----:B-1----:R4:W1:Y:S01]  /*05d0*/  SYNCS.EXCH.64 URZ, [UR6+0x34870], UR4 ;  /* 0x03487004063f75b2 */ /* 0x0028620008000100 */
[----:B------:R4:W0:Y:S01]  /*05e0*/  SYNCS.EXCH.64 URZ, [UR6+0x34880], UR4 ;  /* 0x03488004063f75b2 */ /* 0x0008220008000100 */
[----:B------:R4:W0:Y:S01]  /*05f0*/  SYNCS.EXCH.64 URZ, [UR6+0x34878], UR4 ;  /* 0x03487804063f75b2 */ /* 0x0008220008000100 */
[----:B------:R4:W0:Y:S02]  /*0600*/  SYNCS.EXCH.64 URZ, [UR6+0x34888], UR4 ;  /* 0x03488804063f75b2 */ /* 0x0008240008000100 */
[----:B----4-:R-:W-:Y:S01]  /*0610*/  NOP ;  /* 0x0000000000007918 */ /* 0x010fe20000000000 */
.L_x_4:
        /* <DEDUP_REMOVED lines=22> */
.L_x_5:
        /* <DEDUP_REMOVED lines=22> */
.L_x_6:
[----:B0-----:R-:W-:Y:S01]  /*08e0*/  ISETP.NE.AND P0, PT, R3, RZ, PT ;  /* 0x000000ff0300720c */ /* 0x001fe20003f05270 */
[----:B------:R-:W-:Y:S01]  /*08f0*/  IMAD.MOV.U32 R3, RZ, RZ, 0x1 ;  /* 0x00000001ff037424 */ /* 0x000fe200078e00ff */
[----:B------:R-:W-:Y:S01]  /*0900*/  NOP ;  /* 0x0000000000007918 */ /* 0x000fe20000000000 */
[----:B------:R-:W-:-:S03]  /*0910*/  ULDC.64 UR60, c[0x0][0x208] ;  /* 0x00008200003c7ab9 */ /* 0x000fc60000000a00 */
[----:B------:R-:W-:-:S05]  /*0920*/  SEL R3, R3, 0x2, !P0 ;  /* 0x0000000203037807 */ /* 0x000fca0004000000 */
[----:B------:R0:W-:Y:S01]  /*0930*/  STL [R1+0x30], R3 ;  /* 0x0000300301007387 */ /* 0x0001e20000100800 */
[----:B-123--:R-:W-:Y:S06]  /*0940*/  BAR.SYNC.DEFER_BLOCKING 0x0 ;  /* 0x0000000000007b1d */ /* 0x00efec0000010000 */
[----:B------:R-:W-:Y:S05]  /*0950*/  @!P0 BRA `(.L_x_7) ;  /* 0x00000070008c8947 */ /* 0x000fea0003800000 */
.L_x_8:
[----:B------:R-:W-:-:S08]  /*0960*/  NOP ;  /* 0x0000000000007918 */ /* 0x000fd00000000000 */
[----:B------:R-:W1:Y:S02]  /*0970*/  USETMAXREG.TRY_ALLOC.CTAPOOL UP0, 0xf0 ;  /* 0x000000f0000079c8 */ /* 0x000e640008000600 */
[----:B-1----:R-:W-:-:S13]  /*0980*/  PLOP3.LUT P0, PT, PT, PT, UP0, 0x80, 0x0 ;  /* 0x000000000000781c */ /* 0x002fda0003f0f008 */
[----:B------:R-:W-:Y:S05]  /*0990*/  @!P0 BRA `(.L_x_8) ;  /* 0xfffffffc00f08947 */ /* 0x000fea000383ffff */
[----:B------:R-:W1:Y:S08]  /*09a0*/  S2UR UR4, SR_CTAID.X ;  /* 0x00000000000479c3 */ /* 0x000e700000002500 */
[----:B------:R-:W-:Y:S08]  /*09b0*/  BAR.ARV 0x8, 0x180 ;  /* 0x0206000000007b1d */ /* 0x000ff00000002000 */
[----:B------:R-:W1:Y:S02]  /*09c0*/  LDC R2, c[0x0][0xc34] ;  /* 0x00030d00ff027b82 */ /* 0x000e640000000800 */
[----:B-1----:R-:W-:-:S13]  /*09d0*/  ISETP.LE.AND P0, PT, R2, UR4, PT ;  /* 0x0000000402007c0c */ /* 0x002fda000bf03270 */
[----:B------:R-:W-:Y:S05]  /*09e0*/  @P0 EXIT ;  /* 0x000000000000094d */ /* 0x000fea0003800000 */
[----:B------:R-:W2:Y:S01]  /*09f0*/  LDL.LU R12, [R1+0x30] ;  /* 0x00003000010c7983 */ /* 0x000ea20000300800 */
[----:B------:R-:W-:Y:S01]  /*0a00*/  VIADD R0, R0, 0xffffff80 ;  /* 0xffffff8000007836 */ /* 0x000fe20000000000 */
[----:B------:R-:W-:Y:S01]  /*0a10*/  UMOV UR37, URZ ;  /* 0x0000003f00257c82 */ /* 0x000fe20008000000 */
[----:B------:R-:W-:Y:S01]  /*0a20*/  IMAD.U32 R19, RZ, RZ, UR4 ;  /* 0x00000004ff137e24 */ /* 0x000fe2000f8e00ff */
[----:B------:R-:W-:Y:S01]  /*0a30*/  UMOV UR36, URZ ;  /* 0x0000003f00247c82 */ /* 0x000fe20008000000 */
[----:B------:R-:W-:Y:S01]  /*0a40*/  IMAD.MOV.U32 R22, RZ, RZ, RZ ;  /* 0x000000ffff167224 */ /* 0x000fe200078e00ff */
[----:B0-----:R-:W-:-:S04]  /*0a50*/  SHF.R.S32.HI R3, RZ, 0x1f, R0 ;  /* 0x0000001fff037819 */ /* 0x001fc80000011400 */
[CC--:B------:R-:W-:Y:S02]  /*0a60*/  LEA.HI R2, R3.reuse, R0.reuse, RZ, 0x7 ;  /* 0x0000000003027211 */ /* 0x0c0fe400078f38ff */
[CC--:B------:R-:W-:Y:S02]  /*0a70*/  LEA.HI R4, R3.reuse, R0.reuse, RZ, 0x5 ;  /* 0x0000000003047211 */ /* 0x0c0fe400078f28ff */
[----:B------:R-:W-:Y:S02]  /*0a80*/  LOP3.LUT R5, R2, 0xffffff80, RZ, 0xc0, !PT ;  /* 0xffffff8002057812 */ /* 0x000fe400078ec0ff */
[CC--:B------:R-:W-:Y:S01]  /*0a90*/  LEA.HI R6, R3.reuse, R0.reuse, RZ, 0x4 ;  /* 0x0000000003067211 */ /* 0x0c0fe200078f20ff */
[----:B------:R-:W-:Y:S01]  /*0aa0*/  IMAD.SHL.U32 R4, R4, 0x20, RZ ;  /* 0x0000002004047824 */ /* 0x000fe200078e00ff */
[----:B------:R-:W-:Y:S01]  /*0ab0*/  LEA.HI R10, R3, R0, RZ, 0x2 ;  /* 0x00000000030a7211 */ /* 0x000fe200078f10ff */
[----:B------:R-:W-:Y:S01]  /*0ac0*/  IMAD.IADD R184, R0, 0x1, -R5 ;  /* 0x0000000100b87824 */ /* 0x000fe200078e0a05 */
[----:B------:R-:W-:-:S02]  /*0ad0*/  LOP3.LUT R7, R6, 0x3fffff0, RZ, 0xc0, !PT ;  /* 0x03fffff006077812 */ /* 0x000fc400078ec0ff */
[----:B------:R-:W-:Y:S02]  /*0ae0*/  SHF.R.S32.HI R9, RZ, 0x4, R6 ;  /* 0x00000004ff097819 */ /* 0x000fe40000011406 */
[----:B------:R-:W-:Y:S01]  /*0af0*/  SHF.R.S32.HI R5, RZ, 0x1f, R184 ;  /* 0x0000001fff057819 */ /* 0x000fe200000114b8 */
[----:B------:R-:W-:Y:S01]  /*0b00*/  IMAD.IADD R7, R0, 0x1, -R7 ;  /* 0x0000000100077824 */ /* 0x000fe200078e0a07 */
[----:B------:R-:W-:Y:S02]  /*0b10*/  LOP3.LUT R8, R4, 0xfffffc00, RZ, 0xc0, !PT ;  /* 0xfffffc0004087812 */ /* 0x000fe400078ec0ff */
[----:B------:R-:W-:Y:S02]  /*0b20*/  LEA.HI R4, R5, R184, RZ, 0x2 ;  /* 0x000000b805047211 */ /* 0x000fe400078f10ff */
[----:B------:R-:W-:Y:S01]  /*0b30*/  LEA.HI R6, R6, R9, RZ, 0x1 ;  /* 0x0000000906067211 */ /* 0x000fe200078f08ff */
[----:B------:R-:W-:Y:S01]  /*0b40*/  IMAD R7, R7, 0x40, R8 ;  /* 0x0000004007077824 */ /* 0x000fe200078e0208 */
[----:B------:R-:W-:-:S02]  /*0b50*/  SHF.R.S32.HI R8, RZ, 0x2, R4 ;  /* 0x00000002ff087819 */ /* 0x000fc40000011404 */
[----:B------:R-:W-:Y:S02]  /*0b60*/  SHF.R.S32.HI R11, RZ, 0x1f, R4 ;  /* 0x0000001fff0b7819 */ /* 0x000fe40000011404 */
[----:B------:R-:W-:Y:S02]  /*0b70*/  LEA.HI R23, R3, R0, RZ, 0x3 ;  /* 0x0000000003177211 */ /* 0x000fe400078f18ff */
[----:B------:R-:W-:Y:S02]  /*0b80*/  LOP3.LUT R6, R6, 0x1ffffffe, RZ, 0xc0, !PT ;  /* 0x1ffffffe06067812 */ /* 0x000fe400078ec0ff */
[----:B------:R-:W-:Y:S02]  /*0b90*/  LOP3.LUT R3, R10, 0xfffffffc, RZ, 0xc0, !PT ;  /* 0xfffffffc0a037812 */ /* 0x000fe400078ec0ff */
[----:B------:R-:W-:Y:S01]  /*0ba0*/  LEA.HI R11, R11, R8, RZ, 0x3 ;  /* 0x000000080b0b7211 */ /* 0x000fe200078f18ff */
[----:B------:R-:W-:Y:S01]  /*0bb0*/  IMAD.IADD R6, R9, 0x1, -R6 ;  /* 0x0000000109067824 */ /* 0x000fe200078e0a06 */
[----:B------:R-:W-:Y:S01]  /*0bc0*/  SHF.R.S32.HI R187, RZ, 0x7, R2 ;  /* 0x00000007ffbb7819 */ /* 0x000fe20000011402 */
[----:B------:R-:W-:Y:S01]  /*0bd0*/  IMAD.IADD R9, R0, 0x1, -R3 ;  /* 0x0000000100097824 */ /* 0x000fe200078e0a03 */
[----:B------:R-:W-:Y:S01]  /*0be0*/  LOP3.LUT R13, R23, 0xfffffff8, RZ, 0xc0, !PT ;  /* 0xfffffff8170d7812 */ /* 0x000fe200078ec0ff */
[----:B------:R-:W-:Y:S01]  /*0bf0*/  IMAD R190, R6, 0x8, R7 ;  /* 0x0000000806be7824 */ /* 0x000fe200078e0207 */
[----:B------:R-:W-:Y:S01]  /*0c00*/  LOP3.LUT R11, R11, 0xfffffff8, RZ, 0xc0, !PT ;  /* 0xfffffff80b0b7812 */ /* 0x000fe200078ec0ff */
[----:B------:R-:W-:Y:S01]  /*0c10*/  IMAD.MOV.U32 R6, RZ, RZ, -0x2 ;  /* 0xfffffffeff067424 */ /* 0x000fe200078e00ff */
[----:B------:R-:W-:Y:S01]  /*0c20*/  LEA.HI R5, R5, R184, RZ, 0x5 ;  /* 0x000000b805057211 */ /* 0x000fe200078f28ff */
[----:B------:R-:W-:Y:S01]  /*0c30*/  IMAD.IADD R18, R0, 0x1, -R13 ;  /* 0x0000000100127824 */ /* 0x000fe200078e0a0d */
[----:B------:R-:W-:Y:S01]  /*0c40*/  LEA.HI R2, R2, R187, RZ, 0x1 ;  /* 0x000000bb02027211 */ /* 0x000fe200078f08ff */
[----:B------:R-:W-:Y:S01]  /*0c50*/  IMAD.IADD R8, R8, 0x1, -R11 ;  /* 0x0000000108087824 */ /* 0x000fe200078e0a0b */
[----:B------:R-:W-:Y:S01]  /*0c60*/  LEA.HI R0, R9, R9, RZ, 0x1 ;  /* 0x0000000909007211 */ /* 0x000fe200078f08ff */
[----:B------:R-:W-:Y:S01]  /*0c70*/  IMAD.SHL.U32 R16, R18, 0x8, RZ ;  /* 0x0000000812107824 */ /* 0x000fe200078e00ff */
[----:B------:R-:W-:-:S02]  /*0c80*/  SHF.R.S32.HI R5, RZ, 0x5, R5 ;  /* 0x00000005ff057819 */ /* 0x000fc40000011405 */
[----:B------:R-:W-:Y:S01]  /*0c90*/  LOP3.LUT R2, R2, 0x3fffffe, RZ, 0xc0, !PT ;  /* 0x03fffffe02027812 */ /* 0x000fe200078ec0ff */
[----:B------:R-:W-:Y:S01]  /*0ca0*/  VIADD R17, R16, 0x40 ;  /* 0x0000004010117836 */ /* 0x000fe20000000000 */
[----:B------:R-:W-:Y:S01]  /*0cb0*/  LOP3.LUT R3, R4, 0x7ffffffc, RZ, 0xc0, !PT ;  /* 0x7ffffffc04037812 */ /* 0x000fe200078ec0ff */
[----:B------:R-:W-:Y:S01]  /*0cc0*/  IMAD R5, R5, 0x10, R8 ;  /* 0x0000001005057824 */ /* 0x000fe200078e0208 */
[----:B------:R-:W-:Y:S01]  /*0cd0*/  LOP3.LUT R0, R0, 0x1ffffffe, RZ, 0xc0, !PT ;  /* 0x1ffffffe00007812 */ /* 0x000fe200078ec0ff */
[----:B------:R-:W-:Y:S01]  /*0ce0*/  IMAD.IADD R2, R187, 0x1, -R2 ;  /* 0x00000001bb027824 */ /* 0x000fe200078e0a02 */
[----:B------:R-:W-:Y:S01]  /*0cf0*/  SHF.R.S32.HI R23, RZ, 0x3, R23 ;  /* 0x00000003ff177819 */ /* 0x000fe20000011417 */
[----:B------:R-:W-:Y:S01]  /*0d00*/  IMAD.IADD R3, R184, 0x1, -R3 ;  /* 0x00000001b8037824 */ /* 0x000fe200078e0a03 */
[----:B------:R-:W-:Y:S01]  /*0d10*/  SHF.R.S32.HI R192, RZ, 0x1f, R17 ;  /* 0x0000001fffc07819 */ /* 0x000fe20000011411 */
[----:B------:R-:W-:Y:S02]  /*0d20*/  IMAD.IADD R189, R9, 0x1, -R0 ;  /* 0x0000000109bd7824 */ /* 0x000fe400078e0a00 */
[----:B------:R-:W-:-:S02]  /*0d30*/  IMAD R188, R2, 0x40, R5 ;  /* 0x0000004002bc7824 */ /* 0x000fc400078e0205 */
[----:B------:R-:W-:Y:S02]  /*0d40*/  IMAD R191, R3, R6, 0x80 ;  /* 0x0000008003bf7424 */ /* 0x000fe400078e0206 */
[----:B------:R-:W-:Y:S01]  /*0d50*/  IMAD R189, R189, 0x8, R188 ;  /* 0x00000008bdbd7824 */ /* 0x000fe200078e02bc */
[----:B--2---:R-:W-:-:S07]  /*0d60*/  LOP3.LUT R2, R12, 0x1, RZ, 0xfc, !PT ;  /* 0x000000010c027812 */ /* 0x004fce00078efcff */
.L_x_37:
[----:B------:R-:W0:Y:S01]  /*0d70*/  SHFL.IDX PT, R0, R187, RZ, 0x1f ;  /* 0x00001fffbb007589 */ /* 0x000e2200000e0000 */
[----:B-1----:R-:W1:Y:S01]  /*0d80*/  S2UR UR4, SR_CgaCtaId ;  /* 0x00000000000479c3 */ /* 0x002e620000008800 */
[----:B------:R-:W-:Y:S01]  /*0d90*/  ULDC UR5, c[0x0][0xc38] ;  /* 0x00030e0000057ab9 */ /* 0x000fe20000000800 */
[----:B------:R-:W-:Y:S01]  /*0da0*/  R2UR UR11, R19 ;  /* 0x00000000130b72ca */ /* 0x000fe200000e0000 */
[----:B------:R-:W-:Y:S01]  /*0db0*/  ULDC.64 UR8, c[0x0][0x418] ;  /* 0x0001060000087ab9 */ /* 0x000fe20000000a00 */
[----:B------:R-:W-:Y:S02]  /*0dc0*/  UISETP.NE.AND UP1, UPT, UR5, 0x1, UPT ;  /* 0x000000010500788c */ /* 0x000fe4000bf25270 */
[----:B------:R-:W-:Y:S02]  /*0dd0*/  UISETP.NE.U32.AND UP0, UPT, UR8, URZ, UPT ;  /* 0x0000003f0800728c */ /* 0x000fe4000bf05070 */
[----:B---3-5:R-:W2:Y:S01]  /*0de0*/  LDC R88, c[0x0][0x2f0] ;  /* 0x0000bc00ff587b82 */ /* 0x028ea20000000800 */
[----:B------:R-:W-:Y:S01]  /*0df0*/  UMOV UR38, 0x400 ;  /* 0x0000040000267882 */ /* 0x000fe20000000000 */
[----:B------:R-:W-:Y:S01]  /*0e00*/  UISETP.NE.AND.EX UP0, UPT, UR9, URZ, UPT, UP0 ;  /* 0x0000003f0900728c */ /* 0x000fe2000bf05300 */
[----:B------:R-:W-:Y:S01]  /*0e10*/  ULDC UR5, c[0x0][0xc44] ;  /* 0x0003110000057ab9 */ /* 0x000fe20000000800 */
[----:B------:R-:W-:Y:S01]  /*0e20*/  ULDC UR6, c[0x0][0x424] ;  /* 0x0001090000067ab9 */ /* 0x000fe20000000800 */
[----:B------:R-:W-:-:S02]  /*0e30*/  UISETP.NE.AND UP2, UPT, UR5, 0x1, UPT ;  /* 0x000000010500788c */ /* 0x000fc4000bf45270 */
[----:B------:R-:W-:Y:S01]  /*0e40*/  USEL UR6, UR6, 0x1, UP0 ;  /* 0x0000000106067887 */ /* 0x000fe20008000000 */
[----:B------:R-:W-:Y:S01]  /*0e50*/  @UP1 ULDC UR10, c[0x0][0xc40] ;  /* 0x00031000000a1ab9 */ /* 0x000fe20000000800 */
[----:B------:R-:W-:Y:S01]  /*0e60*/  UMOV UR12, UR11 ;  /* 0x0000000b000c7c82 */ /* 0x000fe20008000000 */
[----:B0-----:R-:W-:Y:S01]  /*0e70*/  R2UR UR7, R0 ;  /* 0x00000000000772ca */ /* 0x001fe200000e0000 */
[----:B-1----:R-:W-:-:S03]  /*0e80*/  ULEA UR38, UR4, UR38, 0x18 ;  /* 0x0000002604267291 */ /* 0x002fc6000f8ec03f */
[----:B------:R-:W-:Y:S01]  /*0e90*/  @UP1 ULDC UR4, c[0x0][0xc3c] ;  /* 0x00030f0000041ab9 */ /* 0x000fe20000000800 */
[----:B------:R-:W-:Y:S02]  /*0ea0*/  UIADD3 UR9, UR38, 0x10400, URZ ;  /* 0x0001040026097890 */ /* 0x000fe4000fffe03f */
[----:B------:R-:W-:Y:S02]  /*0eb0*/  UIMAD.WIDE.U32 UR4, UR11, UR4, URZ ;  /* 0x000000040b0472a5 */ /* 0x000fe4000f8e003f */
[----:B------:R-:W-:Y:S01]  /*0ec0*/  ULOP3.LUT UP0, URZ, UR9, 0x3ff, URZ, 0xc0, !UPT ;  /* 0x000003ff093f7892 */ /* 0x000fe2000f80c03f */
[----:B--2---:R-:W-:Y:S01]  /*0ed0*/  IMAD R88, R88, UR6, RZ ;  /* 0x0000000658587c24 */ /* 0x004fe2000f8e02ff */
[----:B------:R-:W-:Y:S02]  /*0ee0*/  @UP1 USHF.R.U32.HI UR12, URZ, UR10, UR5 ;  /* 0x0000000a3f0c1299 */ /* 0x000fe40008011605 */
[----:B------:R-:W-:Y:S01]  /*0ef0*/  ULEA.HI UR8, UR7, UR7, URZ, 0x1 ;  /* 0x0000000707087291 */ /* 0x000fe2000f8f083f */
[----:B------:R-:W-:Y:S01]  /*0f00*/  VIADD R0, R88, 0x7f ;  /* 0x0000007f58007836 */ /* 0x000fe20000000000 */
[----:B------:R-:W-:-:S02]  /*0f10*/  PLOP3.LUT P0, PT, PT, PT, UP0, 0x80, 0x0 ;  /* 0x000000000000781c */ /* 0x000fc40003f0f008 */
[----:B------:R-:W-:Y:S01]  /*0f20*/  ULOP3.LUT UR8, UR8, 0x1e, URZ, 0xc0, !UPT ;  /* 0x0000001e08087892 */ /* 0x000fe2000f8ec03f */
[----:B------:R-:W-:Y:S01]  /*0f30*/  IMAD.U32 R186, RZ, RZ, UR12 ;  /* 0x0000000cffba7e24 */ /* 0x000fe2000f8e00ff */
[----:B------:R-:W-:Y:S01]  /*0f40*/  SHF.R.S32.HI R3, RZ, 0x1f, R0 ;  /* 0x0000001fff037819 */ /* 0x000fe20000011400 */
[----:B------:R-:W-:Y:S01]  /*0f50*/  UMOV UR39, UR12 ;  /* 0x0000000c00277c82 */ /* 0x000fe20008000000 */
[----:B------:R-:W-:Y:S02]  /*0f60*/  UIADD3 UR8, UR7, -UR8, URZ ;  /* 0x8000000807087290 */ /* 0x000fe4000fffe03f */
[----:B------:R-:W-:Y:S01]  /*0f70*/  LEA.HI R3, R3, R0, RZ, 0x7 ;  /* 0x0000000003037211 */ /* 0x000fe200078f38ff */
[----:B------:R-:W-:Y:S01]  /*0f80*/  @UP2 ULDC.64 UR6, c[0x0][0xc48] ;  /* 0x0003120000062ab9 */ /* 0x000fe20000000a00 */
[----:B------:R-:W-:Y:S02]  /*0f90*/  ULEA UR8, UR8, UR9, 0xd ;  /* 0x0000000908087291 */ /* 0x000fe4000f8e683f */
[----:B------:R-:W-:Y:S01]  /*0fa0*/  UIMAD.WIDE.U32 UR4, UR12, UR6, URZ ;  /* 0x000000060c0472a5 */ /* 0x000fe2000f8e003f */
[----:B------:R-:W-:Y:S01]  /*0fb0*/  SHF.R.S32.HI R193, RZ, 0x7, R3 ;  /* 0x00000007ffc17819 */ /* 0x000fe20000011403 */
[----:B------:R-:W-:-:S02]  /*0fc0*/  USHF.R.U32.HI UR8, URZ, 0x4, UR8 ;  /* 0x000000043f087899 */ /* 0x000fc40008011608 */
[----:B------:R-:W-:Y:S02]  /*0fd0*/  @UP2 USHF.R.U32.HI UR39, URZ, UR7, UR5 ;  /* 0x000000073f272299 */ /* 0x000fe40008011605 */
[----:B------:R-:W-:Y:S01]  /*0fe0*/  ULOP3.LUT UR40, UR8, 0x3fff, URZ, 0xc0, !UPT ;  /* 0x00003fff08287892 */ /* 0x000fe2000f8ec03f */
[----:B------:R-:W-:Y:S02]  /*0ff0*/  UMOV UR4, UR11 ;  /* 0x0000000b00047c82 */ /* 0x000fe40008000000 */
[----:B------:R-:W-:Y:S01]  /*1000*/  IMAD.U32 R185, RZ, RZ, UR4 ;  /* 0x00000004ffb97e24 */ /* 0x000fe2000f8e00ff */
[----:B------:R-:W-:Y:S08]  /*1010*/  @!P0 BRA `(.L_x_9) ;  /* 0x0000000000408947 */ /* 0x000ff00003800000 */
[----:B------:R-:W-:Y:S01]  /*1020*/  MOV R0, 0x0 ;  /* 0x0000000000007802 */ /* 0x000fe20000000f00 */
[----:B------:R-:W-:Y:S01]  /*1030*/  ULDC.64 UR4, c[0x4][0xb8] ;  /* 0x01002e0000047ab9 */ /* 0x000fe20000000a00 */
[----:B------:R-:W-:Y:S01]  /*1040*/  ULDC.64 UR6, c[0x4][0x30] ;  /* 0x01000c0000067ab9 */ /* 0x000fe20000000a00 */
[----:B------:R-:W-:Y:S01]  /*1050*/  IMAD.U32 R4, RZ, RZ, UR4 ;  /* 0x00000004ff047e24 */ /* 0x000fe2000f8e00ff */
[----:B------:R0:W1:Y:S01]  /*1060*/  LDC.64 R14, c[0x4][R0] ;  /* 0x01000000000e7b82 */ /* 0x0000620000000a00 */
[----:B------:R-:W-:Y:S01]  /*1070*/  IMAD.U32 R5, RZ, RZ, UR5 ;  /* 0x00000005ff057e24 */ /* 0x000fe2000f8e00ff */
[----:B------:R-:W-:Y:S01]  /*1080*/  ULDC.64 UR4, c[0x4][0xc0] ;  /* 0x0100300000047ab9 */ /* 0x000fe20000000a00 */
[----:B------:R-:W-:Y:S02]  /*1090*/  IMAD.U32 R10, RZ, RZ, UR6 ;  /* 0x00000006ff0a7e24 */ /* 0x000fe4000f8e00ff */
[----:B------:R-:W-:Y:S02]  /*10a0*/  IMAD.U32 R6, RZ, RZ, UR4 ;  /* 0x00000004ff067e24 */ /* 0x000fe4000f8e00ff */
[----:B------:R-:W-:-:S02]  /*10b0*/  IMAD.U32 R7, RZ, RZ, UR5 ;  /* 0x00000005ff077e24 */ /* 0x000fc4000f8e00ff */
[----:B------:R-:W-:Y:S02]  /*10c0*/  IMAD.U32 R11, RZ, RZ, UR7 ;  /* 0x00000007ff0b7e24 */ /* 0x000fe4000f8e00ff */
[----:B------:R-:W-:Y:S02]  /*10d0*/  IMAD.MOV.U32 R8, RZ, RZ, 0x70 ;  /* 0x00000070ff087424 */ /* 0x000fe400078e00ff */
[----:B------:R-:W-:Y:S02]  /*10e0*/  IMAD.MOV.U32 R12, RZ, RZ, 0x1 ;  /* 0x00000001ff0c7424 */ /* 0x000fe400078e00ff */
[----:B0-----:R-:W-:-:S07]  /*10f0*/  IMAD.MOV.U32 R13, RZ, RZ, RZ ;  /* 0x000000ffff0d7224 */ /* 0x001fce00078e00ff */
[----:B------:R-:W-:-:S07]  /*1100*/  LEPC R20, `(.L_x_9) ;  /* 0x000000001014794e */ /* 0x000fce0000000000 */
[----:B-1----:R-:W-:Y:S05]  /*1110*/  CALL.ABS.NOINC R14 ;  /* 0x000000000e007343 */ /* 0x002fea0003c00000 */
.L_x_9:
[----:B------:R-:W-:Y:S02]  /*1120*/  LOP3.LUT R0, R22, 0x1, RZ, 0xc0, !PT ;  /* 0x0000000116007812 */ /* 0x000fe400078ec0ff */
[----:B------:R-:W-:Y:S02]  /*1130*/  ISETP.NE.AND P0, PT, R2, 0x3, PT ;  /* 0x000000030200780c */ /* 0x000fe40003f05270 */
[----:B------:R-:W-:-:S04]  /*1140*/  SHF.L.U32 R0, R0, 0x1f, RZ ;  /* 0x0000001f00007819 */ /* 0x000fc800000006ff */
[----:B------:R-:W0:Y:S02]  /*1150*/  SYNCS.PHASECHK.TRANS64.TRYWAIT P1, [UR38+0x34800], R0 ;  /* 0x03480000ff0075a7 */ /* 0x000e240008020166 */
[----:B0-----:R-:W-:Y:S05]  /*1160*/  @!P1 BRA `(.L_x_10) ;  /* 0x000000ac00409947 */ /* 0x001fea0003800000 */
.L_x_127:
[----:B------:R-:W-:Y:S05]  /*1170*/  @!P0 BRA `(.L_x_11) ;  /* 0x0000000000048947 */ /* 0x000fea0003800000 */
[----:B------:R-:W-:Y:S01]  /*1180*/  BPT.TRAP 0x1 ;  /* 0x000000040000795c */ /* 0x000fe20000300000 */
.L_x_11:
[----:B------:R-:W-:Y:S02]  /*1190*/  IMAD.U32 R6, RZ, RZ, UR36 ;  /* 0x00000024ff067e24 */ /* 0x000fe4000f8e00ff */
[----:B0-----:R-:W-:-:S03]  /*11a0*/  IMAD.U32 R3, RZ, RZ, UR37 ;  /* 0x00000025ff037e24 */ /* 0x001fc6000f8e00ff */
[----:B------:R-:W-:Y:S02]  /*11b0*/  LEA R6, R6, UR38, 0x3 ;  /* 0x0000002606067c11 */ /* 0x000fe4000f8e18ff */
[----:B------:R-:W-:-:S04]  /*11c0*/  SHF.L.U32 R3, R3, 0x1f, RZ ;  /* 0x0000001f03037819 */ /* 0x000fc800000006ff */
[----:B------:R0:W1:Y:S01]  /*11d0*/  SYNCS.PHASECHK.TRANS64.TRYWAIT P2, [R6+URZ+0x34830], R3 ;  /* 0x03483003060075a7 */ /* 0x000062000804017f */
[----:B------:R-:W-:Y:S05]  /*11e0*/  @!P0 BRA `(.L_x_12) ;  /* 0x0000000000048947 */ /* 0x000fea0003800000 */
[----:B------:R-:W-:Y:S01]  /*11f0*/  BPT.TRAP 0x1 ;  /* 0x000000040000795c */ /* 0x000fe20000300000 */
.L_x_12:
[----:B------:R-:W2:Y:S01]  /*1200*/  S2R R0, SR_TID.X ;  /* 0x0000000000007919 */ /* 0x000ea20000002100 */
[----:B------:R-:W-:Y:S01]  /*1210*/  IMAD.MOV.U32 R151, RZ, RZ, RZ ;  /* 0x000000ffff977224 */ /* 0x000fe200078e00ff */
[----:B--2---:R-:W-:-:S04]  /*1220*/  LOP3.LUT R0, R0, 0x7f, RZ, 0xc0, !PT ;  /* 0x0000007f00007812 */ /* 0x004fc800078ec0ff */
[----:B------:R-:W-:Y:S01]  /*1230*/  ISETP.NE.AND P1, PT, R0, RZ, PT ;  /* 0x000000ff0000720c */ /* 0x000fe20003f25270 */
[----:B-1----:R-:W-:-:S12]  /*1240*/  @P2 BRA `(.L_x_13) ;  /* 0x0000000000082947 */ /* 0x002fd80003800000 */
[----:B------:R-:W1:Y:S02]  /*1250*/  SYNCS.PHASECHK.TRANS64.TRYWAIT P2, [R6+URZ+0x34830], R3 ;  /* 0x03483003060075a7 */ /* 0x000e64000804017f */
[----:B-1----:R-:W-:Y:S05]  /*1260*/  @!P2 BRA `(.L_x_14) ;  /* 0x000000ac0018a947 */ /* 0x002fea0003800000 */
.L_x_13:
[----:B------:R-:W-:Y:S05]  /*1270*/  WARPSYNC.ALL ;  /* 0x0000000000007948 */ /* 0x000fea0003800000 */
[----:B------:R-:W-:Y:S01]  /*1280*/  UIADD3 UR38, UR38, 0x1c400, URZ ;  /* 0x0001c40026267890 */ /* 0x000fe2000fffe03f */
[----:B------:R-:W-:Y:S01]  /*1290*/  WARPGROUP.ARRIVE ;  /* 0x00000000000079c5 */ /* 0x000fe20000000000 */
[----:B------:R-:W-:Y:S01]  /*12a0*/  ULOP3.LUT UR5, UR40, 0x10000, URZ, 0xfc, !UPT ;  /* 0x0001000028057892 */ /* 0x000fe2000f8efc3f */
[----:B------:R-:W-:Y:S01]  /*12b0*/  IMAD.IADD R0, R191, 0x1, R88 ;  /* 0x00000001bf007824 */ /* 0x000fe200078e0258 */
[----:B------:R-:W-:Y:S01]  /*12c0*/  USHF.R.U32.HI UR38, URZ, 0x4, UR38 ;  /* 0x000000043f267899 */ /* 0x000fe20008011626 */
[----:B------:R-:W-:Y:S01]  /*12d0*/  P2R R89, PR, RZ, 0x2 ;  /* 0x00000002ff597803 */ /* 0x000fe20000000000 */
[----:B------:R-:W-:Y:S01]  /*12e0*/  UMOV UR9, 0x40000040 ;  /* 0x4000004000097882 */ /* 0x000fe20000000000 */
[----:B------:R-:W-:Y:S01]  /*12f0*/  UMOV UR11, 0x40000040 ;  /* 0x40000040000b7882 */ /* 0x000fe20000000000 */
[----:B------:R-:W-:Y:S01]  /*1300*/  ULOP3.LUT UR38, UR38, 0x3fff, URZ, 0xc0, !UPT ;  /* 0x00003fff26267892 */ /* 0x000fe2000f8ec03f */
[----:B------:R-:W-:Y:S01]  /*1310*/  IMAD.U32 R5, RZ, RZ, UR9 ;  /* 0x00000009ff057e24 */ /* 0x000fe2000f8e00ff */
[----:B------:R-:W-:Y:S01]  /*1320*/  UMOV UR8, UR5 ;  /* 0x0000000500087c82 */ /* 0x000fe20008000000 */
[----:B------:R-:W-:Y:S01]  /*1330*/  UIADD3 UR56, UR5, 0x2, URZ ;  /* 0x0000000205387890 */ /* 0x000fe2000fffe03f */
[----:B------:R-:W-:Y:S01]  /*1340*/  IMAD.U32 R4, RZ, RZ, UR8 ;  /* 0x00000008ff047e24 */ /* 0x000fe2000f8e00ff */
[----:B------:R-:W-:Y:S01]  /*1350*/  ULOP3.LUT UR38, UR38, 0x10000, URZ, 0xfc, !UPT ;  /* 0x0001000026267892 */ /* 0x000fe2000f8efc3f */
[----:B------:R-:W-:Y:S01]  /*1360*/  IMAD R7, R193, -0x80, R0 ;  /* 0xffffff80c1077824 */ /* 0x000fe200078e0200 */
[----:B------:R-:W-:Y:S01]  /*1370*/  UMOV UR57, 0x40000040 ;  /* 0x4000004000397882 */ /* 0x000fe20000000000 */
[----:B------:R-:W-:Y:S01]  /*1380*/  UMOV UR59, 0x40000040 ;  /* 0x40000040003b7882 */ /* 0x000fe20000000000 */
[----:B------:R-:W-:Y:S01]  /*1390*/  UIMAD UR4, UR36, 0xc00, UR38 ;  /* 0x00000c00240478a4 */ /* 0x000fe2000f8e0226 */
[----:B------:R-:W-:Y:S01]  /*13a0*/  P2R R91, PR, RZ, 0x1 ;  /* 0x00000001ff5b7803 */ /* 0x000fe20000000000 */
[----:B------:R-:W-:Y:S01]  /*13b0*/  UIADD3 UR52, UR5, 0x4, URZ ;  /* 0x0000000405347890 */ /* 0x000fe2000fffe03f */
[C---:B------:R-:W-:Y:S01]  /*13c0*/  ISETP.GT.AND P4, PT, R7.reuse, RZ, PT ;  /* 0x000000ff0700720c */ /* 0x040fe20003f84270 */
[----:B------:R-:W-:Y:S01]  /*13d0*/  UIADD3 UR58, UR4, 0x2, URZ ;  /* 0x00000002043a7890 */ /* 0x000fe2000fffe03f */
[C---:B------:R-:W-:Y:S01]  /*13e0*/  ISETP.GT.AND P3, PT, R7.reuse, 0x1, PT ;  /* 0x000000010700780c */ /* 0x040fe20003f64270 */
[----:B------:R-:W-:Y:S01]  /*13f0*/  UIADD3 UR54, UR4, 0x4, URZ ;  /* 0x0000000404367890 */ /* 0x000fe2000fffe03f */
[C---:B------:R-:W-:Y:S01]  /*1400*/  ISETP.GT.AND P2, PT, R7.reuse, 0x8, PT ;  /* 0x000000080700780c */ /* 0x040fe20003f44270 */
[----:B------:R-:W-:Y:S01]  /*1410*/  UMOV UR10, UR4 ;  /* 0x00000004000a7c82 */ /* 0x000fe20008000000 */
[----:B------:R-:W-:Y:S01]  /*1420*/  UMOV UR53, 0x40000040 ;  /* 0x4000004000357882 */ /* 0x000fe20000000000 */
[----:B------:R-:W-:Y:S01]  /*1430*/  HGMMA.64x128x16.F32.BF16 R24, gdesc[UR8], RZ, !UPT, gsb0 ;  /* 0x01e00000081879f0 */ /* 0x000fe2000c0018ff */
[----:B------:R-:W-:Y:S01]  /*1440*/  UMOV UR55, 0x40000040 ;  /* 0x4000004000377882 */ /* 0x000fe20000000000 */
[----:B------:R-:W-:Y:S01]  /*1450*/  UIADD3 UR8, UR5, 0x6, URZ ;  /* 0x0000000605087890 */ /* 0x000fe2000fffe03f */
[C---:B------:R-:W-:Y:S01]  /*1460*/  ISETP.GT.AND P6, PT, R7.reuse, 0x9, PT ;  /* 0x000000090700780c */ /* 0x040fe20003fc4270 */
[----:B------:R-:W-:Y:S01]  /*1470*/  UIADD3 UR10, UR4, 0x6, URZ ;  /* 0x00000006040a7890 */ /* 0x000fe2000fffe03f */
[C---:B------:R-:W-:Y:S01]  /*1480*/  ISETP.GT.AND P5, PT, R7.reuse, 0x10, PT ;  /* 0x000000100700780c */ /* 0x040fe20003fa4270 */
[----:B------:R-:W-:Y:S01]  /*1490*/  UMOV UR9, 0x40000040 ;  /* 0x4000004000097882 */ /* 0x000fe20000000000 */
[----:B------:R-:W-:Y:S01]  /*14a0*/  UMOV UR11, 0x40000040 ;  /* 0x40000040000b7882 */ /* 0x000fe20000000000 */
[----:B------:R-:W-:Y:S01]  /*14b0*/  UIADD3 UR12, UR5, 0x400, URZ ;  /* 0x00000400050c7890 */ /* 0x000fe2000fffe03f */
[C---:B------:R-:W-:Y:S01]  /*14c0*/  ISETP.GT.AND P1, PT, R7.reuse, 0x59, PT ;  /* 0x000000590700780c */ /* 0x040fe20003f24270 */
[----:B------:R-:W-:Y:S01]  /*14d0*/  UIADD3 UR14, UR4, 0x400, URZ ;  /* 0x00000400040e7890 */ /* 0x000fe2000fffe03f */
[----:B------:R-:W-:Y:S01]  /*14e0*/  ISETP.GT.AND P0, PT, R7, 0x60, PT ;  /* 0x000000600700780c */ /* 0x000fe20003f04270 */
[----:B------:R-:W-:Y:S01]  /*14f0*/  UMOV UR13, 0x40000040 ;  /* 0x40000040000d7882 */ /* 0x000fe20000000000 */
[----:B------:R-:W-:Y:S01]  /*1500*/  UMOV UR15, 0x40000040 ;  /* 0x40000040000f7882 */ /* 0x000fe20000000000 */
[----:B------:R-:W-:Y:S01]  /*1510*/  UIADD3 UR16, UR5, 0x402, URZ ;  /* 0x0000040205107890 */ /* 0x000fe2000fffe03f */
[--C-:B------:R-:W-:Y:S01]  /*1520*/  IMAD.MOV.U32 R150, RZ, RZ, R151.reuse ;  /* 0x000000ffff967224 */ /* 0x100fe200078e0097 */
[----:B------:R-:W-:Y:S01]  /*1530*/  UIADD3 UR18, UR4, 0x402, URZ ;  /* 0x0000040204127890 */ /* 0x000fe2000fffe03f */
[--C-:B------:R-:W-:Y:S01]  /*1540*/  IMAD.MOV.U32 R149, RZ, RZ, R151.reuse ;  /* 0x000000ffff957224 */ /* 0x100fe200078e0097 */
        /* <DEDUP_REMOVED lines=38> */
[----:B------:R-:W-:Y:S01]  /*17b0*/  ULDC UR4, c[0x0][0x988] ;  /* 0x0002620000047ab9 */ /* 0x000fe20000000800 */
[----:B------:R-:W-:-:S02]  /*17c0*/  IMAD.MOV.U32 R136, RZ, RZ, R151 ;  /* 0x000000ffff887224 */ /* 0x000fc400078e0097 */
[--C-:B------:R-:W-:Y:S02]  /*17d0*/  IMAD.MOV.U32 R135, RZ, RZ, R151.reuse ;  /* 0x000000ffff877224 */ /* 0x100fe400078e0097 */
[--C-:B------:R-:W-:Y:S02]  /*17e0*/  IMAD.MOV.U32 R133, RZ, RZ, R151.reuse ;  /* 0x000000ffff857224 */ /* 0x100fe400078e0097 */
[--C-:B------:R-:W-:Y:S02]  /*17f0*/  IMAD.MOV.U32 R131, RZ, RZ, R151.reuse ;  /* 0x000000ffff837224 */ /* 0x100fe400078e0097 */
[--C-:B------:R-:W-:Y:S02]  /*1800*/  IMAD.MOV.U32 R129, RZ, RZ, R151.reuse ;  /* 0x000000ffff817224 */ /* 0x100fe400078e0097 */
[--C-:B------:R-:W-:Y:S02]  /*1810*/  IMAD.MOV.U32 R127, RZ, RZ, R151.reuse ;  /* 0x000000ffff7f7224 */ /* 0x100fe400078e0097 */
        /* <DEDUP_REMOVED lines=16> */
[----:B------:R-:W-:Y:S01]  /*1920*/  IMAD.MOV.U32 R93, RZ, RZ, R151 ;  /* 0x000000ffff5d7224 */ /* 0x000fe200078e0097 */
[----:B------:R-:W-:Y:S02]  /*1930*/  WARPGROUP.DEPBAR.LE gsb0, 0x0 ;  /* 0x00008000000079c5 */ /* 0x000fe40000010000 */
[----:B------:R-:W-:-:S06]  /*1940*/  WARPGROUP.ARRIVE ;  /* 0x00000000000079c5 */ /* 0x000fcc0000000000 */
[----:B------:R-:W-:Y:S03]  /*1950*/  HGMMA.64x128x16.F32.BF16 R24, gdesc[UR56], R24, gsb0 ;  /* 0x01e00000381879f0 */ /* 0x000fe60008001818 */
[----:B------:R-:W-:Y:S02]  /*1960*/  WARPGROUP.DEPBAR.LE gsb0, 0x0 ;  /* 0x00008000000079c5 */ /* 0x000fe40000010000 */
[----:B------:R-:W-:-:S07]  /*1970*/  WARPGROUP.ARRIVE ;  /* 0x00000000000079c5 */ /* 0x000fce0000000000 */
        /* <DEDUP_REMOVED lines=29> */
[----:B------:R-:W-:Y:S02]  /*1b50*/  FSEL R10, R24, -INF , P4 ;  /* 0xff800000180a7808 */ /* 0x000fe40002000000 */
[----:B------:R-:W-:Y:S02]  /*1b60*/  FSEL R25, R25, -INF , P3 ;  /* 0xff80000019197808 */ /* 0x000fe40001800000 */
[----:B------:R-:W-:Y:S02]  /*1b70*/  FSEL R90, R28, -INF , P2 ;  /* 0xff8000001c5a7808 */ /* 0x000fe40001000000 */
[----:B01----:R-:W-:-:S02]  /*1b80*/  FMNMX.FTZ R3, R10, R25, !PT ;  /* 0x000000190a037209 */ /* 0x003fc40007810000 */
[----:B------:R-:W-:Y:S02]  /*1b90*/  FSEL R92, R29, -INF , P6 ;  /* 0xff8000001d5c7808 */ /* 0x000fe40003000000 */
[----:B------:R-:W-:Y:S02]  /*1ba0*/  FMNMX.FTZ R3, R90, R3, !PT ;  /* 0x000000035a037209 */ /* 0x000fe40007810000 */
[----:B------:R-:W-:Y:S02]  /*1bb0*/  FSEL R26, R26, -INF , P4 ;  /* 0xff8000001a1a7808 */ /* 0x000fe40002000000 */
[----:B------:R-:W-:Y:S02]  /*1bc0*/  ISETP.GT.AND P4, PT, R7, 0x11, PT ;  /* 0x000000110700780c */ /* 0x000fe40003f84270 */
[----:B------:R-:W-:Y:S02]  /*1bd0*/  FSEL R94, R32, -INF , P5 ;  /* 0xff800000205e7808 */ /* 0x000fe40002800000 */
[----:B------:R-:W-:-:S02]  /*1be0*/  FMNMX.FTZ R3, R92, R3, !PT ;  /* 0x000000035c037209 */ /* 0x000fc40007810000 */
[----:B------:R-:W-:Y:S02]  /*1bf0*/  FSEL R27, R27, -INF , P3 ;  /* 0xff8000001b1b7808 */ /* 0x000fe40001800000 */
[----:B------:R-:W-:Y:S02]  /*1c00*/  ISETP.GT.AND P3, PT, R7, 0x18, PT ;  /* 0x000000180700780c */ /* 0x000fe40003f64270 */
[----:B------:R-:W-:Y:S02]  /*1c10*/  FSEL R96, R33, -INF , P4 ;  /* 0xff80000021607808 */ /* 0x000fe40002000000 */
[----:B------:R-:W-:Y:S02]  /*1c20*/  FMNMX.FTZ R3, R94, R3, !PT ;  /* 0x000000035e037209 */ /* 0x000fe40007810000 */
[----:B------:R-:W-:Y:S02]  /*1c30*/  FSEL R30, R30, -INF , P2 ;  /* 0xff8000001e1e7808 */ /* 0x000fe40001000000 */
[----:B------:R-:W-:-:S02]  /*1c40*/  ISETP.GT.AND P2, PT, R7, 0x19, PT ;  /* 0x000000190700780c */ /* 0x000fc40003f44270 */
        /* <DEDUP_REMOVED lines=63> */
[----:B------:R-:W-:Y:S02]  /*2040*/  FMNMX.FTZ R3, R122, R3, !PT ;  /* 0x000000037a037209 */ /* 0x000fe40007810000 */
[----:B------:R-:W-:Y:S02]  /*2050*/  FSEL R124, R69, -INF , P1 ;  /* 0xff800000457c7808 */ /* 0x000fe40000800000 */
[----:B------:R-:W-:-:S02]  /*2060*/  FMNMX.FTZ R3, R68, R3, !PT ;  /* 0x0000000344037209 */ /* 0x000fc40007810000 */
[C---:B------:R-:W-:Y:S02]  /*2070*/  ISETP.GT.AND P1, PT, R7.reuse, 0x61, PT ;  /* 0x000000610700780c */ /* 0x040fe40003f24270 */
[----:B------:R-:W-:Y:S02]  /*2080*/  FSEL R72, R72, -INF , P0 ;  /* 0xff80000048487808 */ /* 0x000fe40000000000 */
[----:B------:R-:W-:Y:S02]  /*2090*/  FMNMX.FTZ R3, R124, R3, !PT ;  /* 0x000000037c037209 */ /* 0x000fe40007810000 */
        /* <DEDUP_REMOVED lines=8> */
[----:B------:R-:W-:-:S02]  /*2120*/  FSEL R128, R77, -INF , P2 ;  /* 0xff8000004d807808 */ /* 0x000fc40001000000 */
[----:B------:R-:W-:Y:S02]  /*2130*/  FMNMX.FTZ R3, R76, R3, !PT ;  /* 0x000000034c037209 */ /* 0x000fe40007810000 */
[C---:B------:R-:W-:Y:S02]  /*2140*/  ISETP.GT.AND P3, PT, R7.reuse, 0x70, PT ;  /* 0x000000700700780c */ /* 0x040fe40003f64270 */
[----:B------:R-:W-:Y:S02]  /*2150*/  FSEL R66, R66, -INF , P4 ;  /* 0xff80000042427808 */ /* 0x000fe40002000000 */
[----:B------:R-:W-:Y:S02]  /*2160*/  FSEL R130, R80, -INF , P3 ;  /* 0xff80000050827808 */ /* 0x000fe40001800000 */
[----:B------:R-:W-:Y:S02]  /*2170*/  FMNMX.FTZ R3, R128, R3, !PT ;  /* 0x0000000380037209 */ /* 0x000fe40007810000 */
[----:B------:R-:W-:-:S02]  /*2180*/  ISETP.GT.AND P4, PT, R7, 0x71, PT ;  /* 0x000000710700780c */ /* 0x000fc40003f84270 */
[----:B------:R-:W-:Y:S02]  /*2190*/  FSEL R40, R63, -INF , P5 ;  /* 0xff8000003f287808 */ /* 0x000fe40002800000 */
[----:B------:R-:W-:Y:S02]  /*21a0*/  FSEL R132, R81, -INF , P4 ;  /* 0xff80000051847808 */ /* 0x000fe40002000000 */
[----:B------:R-:W-:Y:S02]  /*21b0*/  FMNMX.FTZ R3, R130, R3, !PT ;  /* 0x0000000382037209 */ /* 0x000fe40007810000 */
[----:B------:R-:W-:Y:S02]  /*21c0*/  ISETP.GT.AND P5, PT, R7, 0x78, PT ;  /* 0x000000780700780c */ /* 0x000fe40003fa4270 */
[----:B------:R-:W-:Y:S02]  /*21d0*/  FSEL R62, R62, -INF , P6 ;  /* 0xff8000003e3e7808 */ /* 0x000fe40003000000 */
[----:B------:R-:W-:-:S02]  /*21e0*/  FSEL R84, R84, -INF , P5 ;  /* 0xff80000054547808 */ /* 0x000fc40002800000 */
[----:B------:R-:W-:Y:S02]  /*21f0*/  FMNMX.FTZ R3, R132, R3, !PT ;  /* 0x0000000384037209 */ /* 0x000fe40007810000 */
[----:B------:R-:W-:Y:S02]  /*2200*/  ISETP.GT.AND P6, PT, R7, 0x79, PT ;  /* 0x000000790700780c */ /* 0x000fe40003fc4270 */
[----:B------:R-:W-:Y:S02]  /*2210*/  FMNMX.FTZ R3, R84, R3, !PT ;  /* 0x0000000354037209 */ /* 0x000fe40007810000 */
[----:B------:R-:W-:Y:S02]  /*2220*/  FSEL R134, R85, -INF , P6 ;  /* 0xff80000055867808 */ /* 0x000fe40003000000 */
[----:B------:R-:W-:Y:S02]  /*2230*/  P2R R15, PR, RZ, 0x4 ;  /* 0x00000004ff0f7803 */ /* 0x000fe40000000000 */
[----:B------:R-:W-:Y:S01]  /*2240*/  FMNMX.FTZ R9, R134, R3, !PT ;  /* 0x0000000386097209 */ /* 0x000fe20007810000 */
[----:B------:R-:W-:Y:S01]  /*2250*/  IMAD.U32 R3, RZ, RZ, UR4 ;  /* 0x00000004ff037e24 */ /* 0x000fe2000f8e00ff */
[----:B------:R-:W-:-:S02]  /*2260*/  P2R R21, PR, RZ, 0x1 ;  /* 0x00000001ff157803 */ /* 0x000fc40000000000 */
[----:B------:R-:W-:Y:S01]  /*2270*/  ISETP.GT.AND P0, PT, R7, 0x59, PT ;  /* 0x000000590700780c */ /* 0x000fe20003f04270 */
[----:B------:R-:W0:Y:S01]  /*2280*/  SHFL.BFLY PT, R0, R9, 0x2, 0x1f ;  /* 0x0c401f0009007f89 */ /* 0x000e2200000e0000 */
[----:B------:R-:W-:Y:S02]  /*2290*/  P2R R29, PR, RZ, 0x2 ;  /* 0x00000002ff1d7803 */ /* 0x000fe40000000000 */
[----:B------:R-:W-:Y:S02]  /*22a0*/  FSEL R48, R71, -INF , P0 ;  /* 0xff80000047307808 */ /* 0x000fe40000000000 */
[----:B------:R-:W-:Y:S02]  /*22b0*/  ISETP.NE.AND P0, PT, R21, RZ, PT ;  /* 0x000000ff1500720c */ /* 0x000fe40003f05270 */
[----:B------:R-:W-:Y:S02]  /*22c0*/  ISETP.GT.AND P1, PT, R7, 0x60, PT ;  /* 0x000000600700780c */ /* 0x000fe40003f24270 */
[----:B------:R-:W-:-:S02]  /*22d0*/  FSEL R78, R78, -INF , P0 ;  /* 0xff8000004e4e7808 */ /* 0x000fc40000000000 */
[----:B------:R-:W-:Y:S02]  /*22e0*/  FSEL R74, R74, -INF , P1 ;  /* 0xff8000004a4a7808 */ /* 0x000fe40000800000 */
[----:B------:R-:W-:Y:S02]  /*22f0*/  ISETP.NE.AND P1, PT, R29, RZ, PT ;  /* 0x000000ff1d00720c */ /* 0x000fe40003f25270 */
[----:B------:R-:W-:Y:S02]  /*2300*/  FSEL R82, R82, -INF , P3 ;  /* 0xff80000052527808 */ /* 0x000fe40001800000 */
[----:B------:R-:W-:Y:S02]  /*2310*/  FSEL R52, R75, -INF , P1 ;  /* 0xff8000004b347808 */ /* 0x000fe40000800000 */
[----:B------:R-:W-:Y:S02]  /*2320*/  FSEL R86, R86, -INF , P5 ;  /* 0xff80000056567808 */ /* 0x000fe40002800000 */
[----:B------:R-:W-:Y:S01]  /*2330*/  ISETP.NE.AND P1, PT, R89, RZ, PT ;  /* 0x000000ff5900720c */ /* 0x000fe20003f25270 */
[--C-:B------:R-:W-:Y:S01]  /*2340*/  IMAD.MOV.U32 R89, RZ, RZ, R151.reuse ;  /* 0x000000ffff597224 */ /* 0x100fe200078e0097 */
[----:B------:R-:W-:Y:S01]  /*2350*/  ISETP.NE.AND P0, PT, R91, RZ, PT ;  /* 0x000000ff5b00720c */ /* 0x000fe20003f05270 */
[----:B------:R-:W-:Y:S01]  /*2360*/  IMAD.MOV.U32 R91, RZ, RZ, R151 ;  /* 0x000000ffff5b7224 */ /* 0x000fe200078e0097 */
[----:B0-----:R-:W-:-:S05]  /*2370*/  FMNMX.FTZ R11, R9, R0, !PT ;  /* 0x00000000090b7209 */ /* 0x001fca0007810000 */
[----:B------:R-:W0:Y:S04]  /*2380*/  SHFL.BFLY PT, R0, R11, 0x1, 0x1f ;  /* 0x0c201f000b007f89 */ /* 0x000e2800000e0000 */
[----:B------:R-:W-:-:S05]  /*2390*/  @!P1 VIADD R6, R6, 0x34840 ;  /* 0x0003484006069836 */ /* 0x000fca0000000000 */
[----:B------:R-:W-:-:S04]  /*23a0*/  @!P1 PRMT R6, RZ, 0x654, R6 ;  /* 0x00000654ff069816 */ /* 0x000fc80000000006 */
[----:B------:R1:W-:Y:S01]  /*23b0*/  @!P1 SYNCS.ARRIVE.TRANS64.RED.A1T0 RZ, [R6+URZ], RZ ;  /* 0x000000ff06ff99a7 */ /* 0x0003e2000810043f */
[----:B0-----:R-:W-:Y:S02]  /*23c0*/  FMNMX.FTZ R0, R11, R0, !PT ;  /* 0x000000000b007209 */ /* 0x001fe40007810000 */
[----:B------:R-:W-:Y:S02]  /*23d0*/  FMNMX.FTZ R11, R26, R27, !PT ;  /* 0x0000001b1a0b7209 */ /* 0x000fe40007810000 */
[C---:B------:R-:W-:Y:S01]  /*23e0*/  FSETP.NEU.FTZ.AND P2, PT, R0.reuse, -INF , PT ;  /* 0xff8000000000780b */ /* 0x040fe20003f5d000 */
[----:B------:R-:W-:Y:S01]  /*23f0*/  FMUL.FTZ R13, R0, R3 ;  /* 0x00000003000d7220 */ /* 0x000fe20000410000 */
[----:B------:R-:W-:-:S04]  /*2400*/  FMNMX.FTZ R11, R30, R11, !PT ;  /* 0x0000000b1e0b7209 */ /* 0x000fc80007810000 */
[----:B------:R-:W-:Y:S02]  /*2410*/  FMNMX.FTZ R11, R8, R11, !PT ;  /* 0x0000000b080b7209 */ /* 0x000fe40007810000 */
[----:B------:R-:W-:Y:S02]  /*2420*/  FSEL R39, R13, RZ, P2 ;  /* 0x000000ff0d277208 */ /* 0x000fe40001000000 */
[----:B------:R-:W-:Y:S02]  /*2430*/  FMNMX.FTZ R11, R34, R11, !PT ;  /* 0x0000000b220b7209 */ /* 0x000fe40007810000 */
[----:B------:R-:W-:Y:S01]  /*2440*/  ISETP.NE.AND P2, PT, R15, RZ, PT ;  /* 0x000000ff0f00720c */ /* 0x000fe20003f45270 */
[--C-:B------:R-:W-:Y:S01]  /*2450*/  FFMA.FTZ R7, R25, R3, -R39.reuse ;  /* 0x0000000319077223 */ /* 0x100fe20000010827 */
[----:B------:R-:W-:Y:S01]  /*2460*/  FMNMX.FTZ R13, R12, R11, !PT ;  /* 0x0000000b0c0d7209 */ /* 0x000fe20007810000 */
[-CC-:B------:R-:W-:Y:S01]  /*2470*/  FFMA.FTZ R152, R56, R3.reuse, -R39.reuse ;  /* 0x0000000338987223 */ /* 0x180fe20000010827 */
[----:B------:R-:W-:Y:S01]  /*2480*/  FSEL R80, R79, -INF , P2 ;  /* 0xff8000004f507808 */ /* 0x000fe20001000000 */
[--C-:B------:R-:W-:Y:S01]  /*2490*/  FFMA.FTZ R182, R90, R3, -R39.reuse ;  /* 0x000000035ab67223 */ /* 0x100fe20000010827 */
[----:B------:R-:W-:Y:S01]  /*24a0*/  FMNMX.FTZ R13, R38, R13, !PT ;  /* 0x0000000d260d7209 */ /* 0x000fe20007810000 */
[--C-:B------:R-:W-:Y:S01]  /*24b0*/  FFMA.FTZ R180, R10, R3, -R39.reuse ;  /* 0x000000030ab47223 */ /* 0x100fe20000010827 */
[----:B------:R-:W-:Y:S01]  /*24c0*/  FSEL R56, R83, -INF , P4 ;  /* 0xff80000053387808 */ /* 0x000fe20002000000 */
[----:B------:R-:W-:Y:S01]  /*24d0*/  MUFU.EX2 R7, R7 ;  /* 0x0000000700077308 */ /* 0x000fe20000000800 */
[----:B------:R-:W-:Y:S01]  /*24e0*/  FMNMX.FTZ R13, R14, R13, !PT ;  /* 0x0000000d0e0d7209 */ /* 0x000fe20007810000 */
[-CC-:B------:R-:W-:Y:S01]  /*24f0*/  FFMA.FTZ R9, R92, R3.reuse, -R39.reuse ;  /* 0x000000035c097223 */ /* 0x180fe20000010827 */
[----:B------:R-:W-:Y:S01]  /*2500*/  FSEL R90, R87, -INF , P6 ;  /* 0xff800000575a7808 */ /* 0x000fe20003000000 */
[--C-:B------:R-:W-:Y:S01]  /*2510*/  FFMA.FTZ R176, R94, R3, -R39.reuse ;  /* 0x000000035eb07223 */ /* 0x100fe20000010827 */
[----:B------:R-:W-:Y:S01]  /*2520*/  FMNMX.FTZ R13, R42, R13, !PT ;  /* 0x0000000d2a0d7209 */ /* 0x000fe20007810000 */
[-CC-:B------:R-:W-:Y:S01]  /*2530*/  FFMA.FTZ R96, R96, R3.reuse, -R39.reuse ;  /* 0x0000000360607223 */ /* 0x180fe20000010827 */
[--C-:B------:R-:W-:Y:S01]  /*2540*/  FFMA.FTZ R178, R98, R3, -R39.reuse ;  /* 0x0000000362b27223 */ /* 0x100fe20000010827 */
[----:B------:R-:W0:Y:S01]  /*2550*/  MUFU.EX2 R180, R180 ;  /* 0x000000b400b47308 */ /* 0x000e220000000800 */
[----:B------:R-:W-:Y:S01]  /*2560*/  FMNMX.FTZ R15, R20, R13, !PT ;  /* 0x0000000d140f7209 */ /* 0x000fe20007810000 */
[-CC-:B------:R-:W-:Y:S01]  /*2570*/  FFMA.FTZ R100, R100, R3.reuse, -R39.reuse ;  /* 0x0000000364647223 */ /* 0x180fe20000010827 */
[-CC-:B------:R-:W-:Y:S01]  /*2580*/  FFMA.FTZ R172, R102, R3.reuse, -R39.reuse ;  /* 0x0000000366ac7223 */ /* 0x180fe20000010827 */
[--C-:B------:R-:W-:Y:S01]  /*2590*/  FFMA.FTZ R104, R104, R3, -R39.reuse ;  /* 0x0000000368687223 */ /* 0x100fe20000010827 */
[----:B------:R-:W-:Y:S01]  /*25a0*/  FMNMX.FTZ R15, R46, R15, !PT ;  /* 0x0000000f2e0f7209 */ /* 0x000fe20007810000 */
[-CC-:B------:R-:W-:Y:S01]  /*25b0*/  FFMA.FTZ R174, R106, R3.reuse, -R39.reuse ;  /* 0x000000036aae7223 */ /* 0x180fe20000010827 */
[--C-:B------:R-:W-:Y:S01]  /*25c0*/  FFMA.FTZ R108, R108, R3, -R39.reuse ;  /* 0x000000036c6c7223 */ /* 0x100fe20000010827 */
[----:B------:R-:W2:Y:S01]  /*25d0*/  MUFU.EX2 R182, R182 ;  /* 0x000000b600b67308 */ /* 0x000ea20000000800 */
[----:B------:R-:W-:Y:S01]  /*25e0*/  FMNMX.FTZ R15, R24, R15, !PT ;  /* 0x0000000f180f7209 */ /* 0x000fe20007810000 */
[-CC-:B------:R-:W-:Y:S01]  /*25f0*/  FFMA.FTZ R168, R110, R3.reuse, -R39.reuse ;  /* 0x000000036ea87223 */ /* 0x180fe20000010827 */
[-CC-:B------:R-:W-:Y:S01]  /*2600*/  FFMA.FTZ R112, R112, R3.reuse, -R39.reuse ;  /* 0x0000000370707223 */ /* 0x180fe20000010827 */
[--C-:B------:R-:W-:Y:S01]  /*2610*/  FFMA.FTZ R170, R114, R3, -R39.reuse ;  /* 0x0000000372aa7223 */ /* 0x100fe20000010827 */
[----:B------:R-:W-:Y:S01]  /*2620*/  FMNMX.FTZ R15, R50, R15, !PT ;  /* 0x0000000f320f7209 */ /* 0x000fe20007810000 */
[-CC-:B------:R-:W-:Y:S01]  /*2630*/  FFMA.FTZ R116, R116, R3.reuse, -R39.reuse ;  /* 0x0000000374747223 */ /* 0x180fe20000010827 */
[----:B------:R-:W-:Y:S01]  /*2640*/  FFMA.FTZ R118, R118, R3, -R39 ;  /* 0x0000000376767223 */ /* 0x000fe20000010827 */
[----:B------:R-:W3:Y:S01]  /*2650*/  MUFU.EX2 R9, R9 ;  /* 0x0000000900097308 */ /* 0x000ee20000000800 */
[----:B------:R-:W-:Y:S01]  /*2660*/  FMNMX.FTZ R21, R28, R15, !PT ;  /* 0x0000000f1c157209 */ /* 0x000fe20007810000 */
[----:B0-----:R-:W-:Y:S01]  /*2670*/  FADD.FTZ R49, R180, R7 ;  /* 0x00000007b4317221 */ /* 0x001fe20000010000 */
[-CC-:B------:R-:W-:Y:S01]  /*2680*/  FFMA.FTZ R154, R60, R3.reuse, -R39.reuse ;  /* 0x000000033c9a7223 */ /* 0x180fe20000010827 */
        /* <DEDUP_REMOVED lines=12> */
[----:B------:R4:W5:Y:S01]  /*2750*/  MUFU.EX2 R11, R96 ;  /* 0x00000060000b7308 */ /* 0x0009620000000800 */
[----:B------:R-:W-:Y:S01]  /*2760*/  FMNMX.FTZ R25, R36, R21, !PT ;  /* 0x0000001524197209 */ /* 0x000fe20007810000 */
[-CC-:B------:R-:W-:Y:S01]  /*2770*/  FFMA.FTZ R130, R130, R3.reuse, -R39.reuse ;  /* 0x0000000382827223 */ /* 0x180fe20000010827 */
[----:B------:R-:W-:Y:S01]  /*2780*/  F2FP.BF16.F32.PACK_AB R180, R7, R180 ;  /* 0x000000b407b4723e */ /* 0x000fe200000010ff */
[--C-:B------:R-:W-:Y:S01]  /*2790*/  FFMA.FTZ R132, R132, R3, -R39.reuse ;  /* 0x0000000384847223 */ /* 0x100fe20000010827 */
[----:B------:R-:W-:Y:S01]  /*27a0*/  FMNMX.FTZ R25, R62, R25, !PT ;  /* 0x000000193e197209 */ /* 0x000fe20007810000 */
[----:B------:R-:W-:Y:S01]  /*27b0*/  FFMA.FTZ R84, R84, R3, -R39 ;  /* 0x0000000354547223 */ /* 0x000fe20000010827 */
[--C-:B------:R-:W-:Y:S01]  /*27c0*/  IMAD.MOV.U32 R122, RZ, RZ, R151.reuse ;  /* 0x000000ffff7a7224 */ /* 0x100fe200078e0097 */
[----:B------:R-:W1:Y:S01]  /*27d0*/  MUFU.EX2 R178, R178 ;  /* 0x000000b200b27308 */ /* 0x000e620000000800 */
[----:B------:R-:W-:Y:S01]  /*27e0*/  FMNMX.FTZ R25, R40, R25, !PT ;  /* 0x0000001928197209 */ /* 0x000fe20007810000 */
[----:B------:R-:W-:-:S02]  /*27f0*/  IMAD.MOV.U32 R114, RZ, RZ, R151 ;  /* 0x000000ffff727224 */ /* 0x000fc400078e0097 */
[--C-:B------:R-:W-:Y:S01]  /*2800*/  IMAD.MOV.U32 R110, RZ, RZ, R151.reuse ;  /* 0x000000ffff6e7224 */ /* 0x100fe200078e0097 */
[----:B------:R-:W-:Y:S01]  /*2810*/  FMNMX.FTZ R25, R66, R25, !PT ;  /* 0x0000001942197209 */ /* 0x000fe20007810000 */
[--C-:B------:R-:W-:Y:S02]  /*2820*/  IMAD.MOV.U32 R106, RZ, RZ, R151.reuse ;  /* 0x000000ffff6a7224 */ /* 0x100fe400078e0097 */
[----:B------:R2:W1:Y:S01]  /*2830*/  MUFU.EX2 R13, R100 ;  /* 0x00000064000d7308 */ /* 0x0004620000000800 */
[----:B------:R-:W-:Y:S01]  /*2840*/  FMNMX.FTZ R29, R44, R25, !PT ;  /* 0x000000192c1d7209 */ /* 0x000fe20007810000 */
[--C-:B------:R-:W-:Y:S02]  /*2850*/  IMAD.MOV.U32 R102, RZ, RZ, R151.reuse ;  /* 0x000000ffff667224 */ /* 0x100fe400078e0097 */
[--C-:B------:R-:W-:Y:S01]  /*2860*/  IMAD.MOV.U32 R98, RZ, RZ, R151.reuse ;  /* 0x000000ffff627224 */ /* 0x100fe200078e0097 */
[----:B------:R-:W-:Y:S01]  /*2870*/  FMNMX.FTZ R29, R70, R29, !PT ;  /* 0x0000001d461d7209 */ /* 0x000fe20007810000 */
[----:B----4-:R-:W-:-:S02]  /*2880*/  IMAD.MOV.U32 R96, RZ, RZ, R151 ;  /* 0x000000ffff607224 */ /* 0x010fc400078e0097 */
[----:B------:R-:W-:Y:S01]  /*2890*/  MUFU.EX2 R172, R172 ;  /* 0x000000ac00ac7308 */ /* 0x000fe20000000800 */
[----:B------:R-:W-:Y:S01]  /*28a0*/  FMNMX.FTZ R29, R48, R29, !PT ;  /* 0x0000001d301d7209 */ /* 0x000fe20007810000 */
[--C-:B--2---:R-:W-:Y:S02]  /*28b0*/  IMAD.MOV.U32 R100, RZ, RZ, R151.reuse ;  /* 0x000000ffff647224 */ /* 0x104fe400078e0097 */
[--C-:B------:R-:W-:Y:S01]  /*28c0*/  IMAD.MOV.U32 R94, RZ, RZ, R151.reuse ;  /* 0x000000ffff5e7224 */ /* 0x100fe200078e0097 */
[----:B------:R-:W-:Y:S01]  /*28d0*/  FMNMX.FTZ R29, R74, R29, !PT ;  /* 0x0000001d4a1d7209 */ /* 0x000fe20007810000 */
[----:B------:R-:W-:Y:S02]  /*28e0*/  IMAD.MOV.U32 R92, RZ, RZ, R151 ;  /* 0x000000ffff5c7224 */ /* 0x000fe400078e0097 */
[----:B------:R2:W-:Y:S01]  /*28f0*/  MUFU.EX2 R15, R104 ;  /* 0x00000068000f7308 */ /* 0x0005e20000000800 */
[----:B------:R-:W-:-:S04]  /*2900*/  FMNMX.FTZ R31, R52, R29, !PT ;  /* 0x0000001d341f7209 */ /* 0x000fc80007810000 */
[----:B------:R-:W-:-:S03]  /*2910*/  FMNMX.FTZ R31, R78, R31, !PT ;  /* 0x0000001f4e1f7209 */ /* 0x000fc60007810000 */
[----:B------:R-:W-:Y:S01]  /*2920*/  MUFU.EX2 R174, R174 ;  /* 0x000000ae00ae7308 */ /* 0x000fe20000000800 */
[----:B------:R-:W-:Y:S01]  /*2930*/  FMNMX.FTZ R31, R80, R31, !PT ;  /* 0x0000001f501f7209 */ /* 0x000fe20007810000 */
[----:B--2---:R-:W-:-:S03]  /*2940*/  IMAD.MOV.U32 R104, RZ, RZ, R151 ;  /* 0x000000ffff687224 */ /* 0x004fc600078e0097 */
[----:B------:R-:W-:-:S03]  /*2950*/  FMNMX.FTZ R31, R82, R31, !PT ;  /* 0x0000001f521f7209 */ /* 0x000fc60007810000 */
[----:B------:R2:W-:Y:S01]  /*2960*/  MUFU.EX2 R21, R108 ;  /* 0x0000006c00157308 */ /* 0x0005e20000000800 */
[----:B------:R-:W-:-:S04]  /*2970*/  FMNMX.FTZ R33, R56, R31, !PT ;  /* 0x0000001f38217209 */ /* 0x000fc80007810000 */
[----:B------:R-:W-:-:S03]  /*2980*/  FMNMX.FTZ R33, R86, R33, !PT ;  /* 0x0000002156217209 */ /* 0x000fc60007810000 */
[----:B------:R-:W-:Y:S01]  /*2990*/  MUFU.EX2 R168, R168 ;  /* 0x000000a800a87308 */ /* 0x000fe20000000800 */
[----:B------:R-:W-:Y:S01]  /*29a0*/  FMNMX.FTZ R10, R90, R33, !PT ;  /* 0x000000215a0a7209 */ /* 0x000fe20007810000 */
[-CC-:B------:R-:W-:Y:S01]  /*29b0*/  FFMA.FTZ R33, R120, R3.reuse, -R39.reuse ;  /* 0x0000000378217223 */ /* 0x180fe20000010827 */
[----:B------:R-:W-:Y:S01]  /*29c0*/  FFMA.FTZ R39, R134, R3, -R39 ;  /* 0x0000000386277223 */ /* 0x000fe20000010827 */
[--C-:B------:R-:W-:Y:S02]  /*29d0*/  IMAD.MOV.U32 R134, RZ, RZ, R151.reuse ;  /* 0x000000ffff867224 */ /* 0x100fe400078e0097 */
[----:B------:R-:W4:Y:S01]  /*29e0*/  SHFL.BFLY PT, R37, R10, 0x2, 0x1f ;  /* 0x0c401f000a257f89 */ /* 0x000f2200000e0000 */
[--C-:B------:R-:W-:Y:S01]  /*29f0*/  IMAD.MOV.U32 R120, RZ, RZ, R151.reuse ;  /* 0x000000ffff787224 */ /* 0x100fe200078e0097 */
[----:B------:R3:W-:Y:S01]  /*2a00*/  MUFU.EX2 R25, R112 ;  /* 0x0000007000197308 */ /* 0x0007e20000000800 */
[----:B--2---:R-:W-:-:S07]  /*2a10*/  IMAD.MOV.U32 R108, RZ, RZ, R151 ;  /* 0x000000ffff6c7224 */ /* 0x004fce00078e0097 */
[----:B------:R-:W-:Y:S01]  /*2a20*/  MUFU.EX2 R170, R170 ;  /* 0x000000aa00aa7308 */ /* 0x000fe20000000800 */
[----:B---3--:R-:W-:-:S07]  /*2a30*/  IMAD.MOV.U32 R112, RZ, RZ, R151 ;  /* 0x000000ffff707224 */ /* 0x008fce00078e0097 */
[----:B------:R2:W-:Y:S01]  /*2a40*/  MUFU.EX2 R29, R116 ;  /* 0x00000074001d7308 */ /* 0x0005e20000000800 */
[----:B----4-:R-:W-:-:S07]  /*2a50*/  FMNMX.FTZ R37, R10, R37, !PT ;  /* 0x000000250a257209 */ /* 0x010fce0007810000 */
[----:B------:R-:W-:Y:S01]  /*2a60*/  MUFU.EX2 R152, R152 ;  /* 0x0000009800987308 */ /* 0x000fe20000000800 */
[--C-:B--2---:R-:W-:Y:S01]  /*2a70*/  IMAD.MOV.U32 R116, RZ, RZ, R151.reuse ;  /* 0x000000ffff747224 */ /* 0x104fe200078e0097 */
[----:B------:R-:W2:Y:S06]  /*2a80*/  SHFL.BFLY PT, R10, R37, 0x1, 0x1f ;  /* 0x0c201f00250a7f89 */ /* 0x000eac00000e0000 */
[----:B------:R3:W-:Y:S08]  /*2a90*/  MUFU.EX2 R31, R118 ;  /* 0x00000076001f7308 */ /* 0x0007f00000000800 */
[----:B------:R-:W-:Y:S01]  /*2aa0*/  MUFU.EX2 R154, R154 ;  /* 0x0000009a009a7308 */ /* 0x000fe20000000800 */
[----:B---3--:R-:W-:-:S07]  /*2ab0*/  IMAD.MOV.U32 R118, RZ, RZ, R151 ;  /* 0x000000ffff767224 */ /* 0x008fce00078e0097 */
[----:B------:R-:W-:Y:S01]  /*2ac0*/  MUFU.EX2 R33, R33 ;  /* 0x0000002100217308 */ /* 0x000fe20000000800 */
[----:B--2---:R-:W-:-:S04]  /*2ad0*/  FMNMX.FTZ R10, R37, R10, !PT ;  /* 0x0000000a250a7209 */ /* 0x004fc80007810000 */
[C---:B------:R-:W-:Y:S01]  /*2ae0*/  FSETP.NEU.FTZ.AND P2, PT, R10.reuse, -INF , PT ;  /* 0xff8000000a00780b */ /* 0x040fe20003f5d000 */
[-C--:B------:R-:W-:Y:S02]  /*2af0*/  FMUL.FTZ R47, R10, R3.reuse ;  /* 0x000000030a2f7220 */ /* 0x080fe40000410000 */
[----:B------:R-:W-:Y:S03]  /*2b00*/  MUFU.EX2 R156, R156 ;  /* 0x0000009c009c7308 */ /* 0x000fe60000000800 */
[----:B------:R-:W-:Y:S02]  /*2b10*/  FSEL R47, R47, RZ, P2 ;  /* 0x000000ff2f2f7208 */ /* 0x000fe40001000000 */
[----:B------:R-:W-:Y:S01]  /*2b20*/  ISETP.GE.AND P2, PT, R88, 0x81, PT ;  /* 0x000000815800780c */ /* 0x000fe20003f46270 */
[----:B------:R-:W-:Y:S02]  /*2b30*/  IMAD.MOV.U32 R88, RZ, RZ, R151 ;  /* 0x000000ffff587224 */ /* 0x000fe400078e0097 */
[----:B------:R-:W-:Y:S01]  /*2b40*/  MUFU.EX2 R35, R35 ;  /* 0x0000002300237308 */ /* 0x000fe20000000800 */
[-CC-:B------:R-:W-:Y:S01]  /*2b50*/  FFMA.FTZ R26, R26, R3.reuse, -R47.reuse ;  /* 0x000000031a1a7223 */ /* 0x180fe2000001082f */
[-CC-:B------:R-:W-:Y:S01]  /*2b60*/  FFMA.FTZ R27, R27, R3.reuse, -R47.reuse ;  /* 0x000000031b1b7223 */ /* 0x180fe2000001082f */
[-CC-:B------:R-:W-:Y:S01]  /*2b70*/  FFMA.FTZ R8, R8, R3.reuse, -R47.reuse ;  /* 0x0000000308087223 */ /* 0x180fe2000001082f */
[-CC-:B------:R-:W-:Y:S01]  /*2b80*/  FFMA.FTZ R30, R30, R3.reuse, -R47.reuse ;  /* 0x000000031e1e7223 */ /* 0x180fe2000001082f */
[-CC-:B------:R-:W-:Y:S01]  /*2b90*/  FFMA.FTZ R34, R34, R3.reuse, -R47.reuse ;  /* 0x0000000322227223 */ /* 0x180fe2000001082f */
[-CC-:B------:R-:W-:Y:S01]  /*2ba0*/  FFMA.FTZ R12, R12, R3.reuse, -R47.reuse ;  /* 0x000000030c0c7223 */ /* 0x180fe2000001082f */
[-CC-:B------:R-:W-:Y:S01]  /*2bb0*/  FFMA.FTZ R38, R38, R3.reuse, -R47.reuse ;  /* 0x0000000326267223 */ /* 0x180fe2000001082f */
[----:B------:R2:W-:Y:S01]  /*2bc0*/  MUFU.EX2 R183, R8 ;  /* 0x0000000800b77308 */ /* 0x0005e20000000800 */
[-CC-:B------:R-:W-:Y:S01]  /*2bd0*/  FFMA.FTZ R14, R14, R3.reuse, -R47.reuse ;  /* 0x000000030e0e7223 */ /* 0x180fe2000001082f */
[-CC-:B------:R-:W-:Y:S01]  /*2be0*/  FFMA.FTZ R42, R42, R3.reuse, -R47.reuse ;  /* 0x000000032a2a7223 */ /* 0x180fe2000001082f */
[-CC-:B------:R-:W-:Y:S01]  /*2bf0*/  FFMA.FTZ R20, R20, R3.reuse, -R47.reuse ;  /* 0x0000000314147223 */ /* 0x180fe2000001082f */
[-CC-:B------:R-:W-:Y:S01]  /*2c00*/  FFMA.FTZ R46, R46, R3.reuse, -R47.reuse ;  /* 0x000000032e2e7223 */ /* 0x180fe2000001082f */
[-CC-:B------:R-:W-:Y:S01]  /*2c10*/  FFMA.FTZ R24, R24, R3.reuse, -R47.reuse ;  /* 0x0000000318187223 */ /* 0x180fe2000001082f */
[-CC-:B------:R-:W-:Y:S01]  /*2c20*/  FFMA.FTZ R50, R50, R3.reuse, -R47.reuse ;  /* 0x0000000332327223 */ /* 0x180fe2000001082f */
[-C--:B------:R-:W-:Y:S01]  /*2c30*/  FFMA.FTZ R28, R28, R3.reuse, -R47 ;  /* 0x000000031c1c7223 */ /* 0x080fe2000001082f */
[----:B------:R-:W-:Y:S01]  /*2c40*/  MUFU.EX2 R26, R26 ;  /* 0x0000001a001a7308 */ /* 0x000fe20000000800 */
[----:B--2---:R-:W-:Y:S01]  /*2c50*/  FADD.FTZ R8, R182, R49 ;  /* 0x00000031b6087221 */ /* 0x004fe20000010000 */
[-CC-:B------:R-:W-:Y:S01]  /*2c60*/  FFMA.FTZ R54, R54, R3.reuse, -R47.reuse ;  /* 0x0000000336367223 */ /* 0x180fe2000001082f */
[-CC-:B------:R-:W-:Y:S01]  /*2c70*/  FFMA.FTZ R32, R32, R3.reuse, -R47.reuse ;  /* 0x0000000320207223 */ /* 0x180fe2000001082f */
[-CC-:B------:R-:W-:Y:S01]  /*2c80*/  FFMA.FTZ R58, R58, R3.reuse, -R47.reuse ;  /* 0x000000033a3a7223 */ /* 0x180fe2000001082f */
[----:B------:R-:W-:Y:S01]  /*2c90*/  FADD.FTZ R49, R9, R8 ;  /* 0x0000000809317221 */ /* 0x000fe20000010000 */
[-CC-:B------:R-:W-:Y:S01]  /*2ca0*/  FFMA.FTZ R36, R36, R3.reuse, -R47.reuse ;  /* 0x0000000324247223 */ /* 0x180fe2000001082f */
[-C--:B------:R-:W-:Y:S01]  /*2cb0*/  FFMA.FTZ R62, R62, R3.reuse, -R47 ;  /* 0x000000033e3e7223 */ /* 0x080fe2000001082f */
[----:B------:R-:W2:Y:S01]  /*2cc0*/  MUFU.EX2 R27, R27 ;  /* 0x0000001b001b7308 */ /* 0x000ea20000000800 */
[----:B0-----:R-:W-:Y:S01]  /*2cd0*/  FADD.FTZ R8, R176, R49 ;  /* 0x00000031b0087221 */ /* 0x001fe20000010000 */
[-CC-:B------:R-:W-:Y:S01]  /*2ce0*/  FFMA.FTZ R40, R40, R3.reuse, -R47.reuse ;  /* 0x0000000328287223 */ /* 0x180fe2000001082f */
[-CC-:B------:R-:W-:Y:S01]  /*2cf0*/  FFMA.FTZ R66, R66, R3.reuse, -R47.reuse ;  /* 0x0000000342427223 */ /* 0x180fe2000001082f */
[-CC-:B------:R-:W-:Y:S01]  /*2d00*/  FFMA.FTZ R44, R44, R3.reuse, -R47.reuse ;  /* 0x000000032c2c7223 */ /* 0x180fe2000001082f */
[----:B-----5:R-:W-:Y:S01]  /*2d10*/  FADD.FTZ R49, R11, R8 ;  /* 0x000000080b317221 */ /* 0x020fe20000010000 */
[-C--:B------:R-:W-:Y:S01]  /*2d20*/  FFMA.FTZ R70, R70, R3.reuse, -R47 ;  /* 0x0000000346467223 */ /* 0x080fe2000001082f */
[----:B------:R-:W-:Y:S01]  /*2d30*/  F2FP.BF16.F32.PACK_AB R182, R9, R182 ;  /* 0x000000b609b6723e */ /* 0x000fe200000010ff */
[----:B------:R-:W0:Y:S01]  /*2d40*/  MUFU.EX2 R30, R30 ;  /* 0x0000001e001e7308 */ /* 0x000e220000000800 */
[----:B-1----:R-:W-:Y:S01]  /*2d50*/  FADD.FTZ R8, R178, R49 ;  /* 0x00000031b2087221 */ /* 0x002fe20000010000 */
[-CC-:B------:R-:W-:Y:S01]  /*2d60*/  FFMA.FTZ R48, R48, R3.reuse, -R47.reuse ;  /* 0x0000000330307223 */ /* 0x180fe2000001082f */
[-CC-:B------:R-:W-:Y:S01]  /*2d70*/  FFMA.FTZ R74, R74, R3.reuse, -R47.reuse ;  /* 0x000000034a4a7223 */ /* 0x180fe2000001082f */
[-CC-:B------:R-:W-:Y:S01]  /*2d80*/  FFMA.FTZ R52, R52, R3.reuse, -R47.reuse ;  /* 0x0000000334347223 */ /* 0x180fe2000001082f */
[----:B------:R-:W-:Y:S01]  /*2d90*/  FADD.FTZ R51, R13, R8 ;  /* 0x000000080d337221 */ /* 0x000fe20000010000 */
[-CC-:B------:R-:W-:Y:S01]  /*2da0*/  FFMA.FTZ R78, R78, R3.reuse, -R47.reuse ;  /* 0x000000034e4e7223 */ /* 0x180fe2000001082f */
[-C--:B------:R-:W-:Y:S01]  /*2db0*/  FFMA.FTZ R80, R80, R3.reuse, -R47 ;  /* 0x0000000350507223 */ /* 0x080fe2000001082f */
[----:B------:R-:W1:Y:S01]  /*2dc0*/  MUFU.EX2 R34, R34 ;  /* 0x0000002200227308 */ /* 0x000e620000000800 */
[----:B--2---:R-:W-:Y:S01]  /*2dd0*/  FADD.FTZ R49, R26, R27 ;  /* 0x0000001b1a317221 */ /* 0x004fe20000010000 */
[-CC-:B------:R-:W-:Y:S01]  /*2de0*/  FFMA.FTZ R82, R82, R3.reuse, -R47.reuse ;  /* 0x0000000352527223 */ /* 0x180fe2000001082f */
[-CC-:B------:R-:W-:Y:S01]  /*2df0*/  FFMA.FTZ R56, R56, R3.reuse, -R47.reuse ;  /* 0x0000000338387223 */ /* 0x180fe2000001082f */
[-CC-:B------:R-:W-:Y:S01]  /*2e00*/  FFMA.FTZ R86, R86, R3.reuse, -R47.reuse ;  /* 0x0000000356567223 */ /* 0x180fe2000001082f */
[----:B------:R-:W-:Y:S01]  /*2e10*/  FFMA.FTZ R47, R90, R3, -R47 ;  /* 0x000000035a2f7223 */ /* 0x000fe2000001082f */
[----:B------:R-:W-:Y:S01]  /*2e20*/  F2FP.BF16.F32.PACK_AB R176, R11, R176 ;  /* 0x000000b00bb0723e */ /* 0x000fe200000010ff */
[----:B------:R-:W-:Y:S01]  /*2e30*/  IMAD.MOV.U32 R90, RZ, RZ, R151 ;  /* 0x000000ffff5a7224 */ /* 0x000fe200078e0097 */
[----:B------:R2:W3:Y:S01]  /*2e40*/  MUFU.EX2 R177, R12 ;  /* 0x0000000c00b17308 */ /* 0x0004e20000000800 */
[----:B0-----:R-:W-:Y:S01]  /*2e50*/  FADD.FTZ R8, R30, R49 ;  /* 0x000000311e087221 */ /* 0x001fe20000010000 */
[----:B------:R-:W-:-:S02]  /*2e60*/  F2FP.BF16.F32.PACK_AB R178, R13, R178 ;  /* 0x000000b20db2723e */ /* 0x000fc400000010ff */
[----:B------:R-:W-:Y:S01]  /*2e70*/  F2FP.BF16.F32.PACK_AB R181, R27, R26 ;  /* 0x0000001a1bb5723e */ /* 0x000fe200000010ff */
[C---:B------:R-:W-:Y:S01]  /*2e80*/  FADD.FTZ R49, R183.reuse, R8 ;  /* 0x00000008b7317221 */ /* 0x040fe20000010000 */
[----:B------:R-:W-:Y:S02]  /*2e90*/  F2FP.BF16.F32.PACK_AB R183, R183, R30 ;  /* 0x0000001eb7b7723e */ /* 0x000fe400000010ff */
[----:B------:R-:W0:Y:S01]  /*2ea0*/  MUFU.EX2 R38, R38 ;  /* 0x0000002600267308 */ /* 0x000e220000000800 */
[----:B--2---:R-:W-:Y:S01]  /*2eb0*/  FADD.FTZ R12, R172, R51 ;  /* 0x00000033ac0c7221 */ /* 0x004fe20000010000 */
[----:B-1----:R-:W-:Y:S01]  /*2ec0*/  FADD.FTZ R8, R34, R49 ;  /* 0x0000003122087221 */ /* 0x002fe20000010000 */
[C---:B------:R-:W-:Y:S02]  /*2ed0*/  F2FP.BF16.F32.PACK_AB R172, R15.reuse, R172 ;  /* 0x000000ac0fac723e */ /* 0x040fe400000010ff */
[----:B------:R-:W-:-:S03]  /*2ee0*/  FADD.FTZ R51, R15, R12 ;  /* 0x0000000c0f337221 */ /* 0x000fc60000010000 */
[----:B------:R-:W1:Y:S01]  /*2ef0*/  MUFU.EX2 R179, R14 ;  /* 0x0000000e00b37308 */ /* 0x000e620000000800 */
[----:B------:R-:W-:Y:S01]  /*2f00*/  FADD.FTZ R12, R174, R51 ;  /* 0x00000033ae0c7221 */ /* 0x000fe20000010000 */
[----:B---3--:R-:W-:Y:S01]  /*2f10*/  FADD.FTZ R49, R177, R8 ;  /* 0x00000008b1317221 */ /* 0x008fe20000010000 */
[C---:B------:R-:W-:Y:S02]  /*2f20*/  F2FP.BF16.F32.PACK_AB R174, R21.reuse, R174 ;  /* 0x000000ae15ae723e */ /* 0x040fe400000010ff */
[----:B------:R-:W-:Y:S01]  /*2f30*/  FADD.FTZ R51, R21, R12 ;  /* 0x0000000c15337221 */ /* 0x000fe20000010000 */
[----:B------:R-:W-:Y:S02]  /*2f40*/  F2FP.BF16.F32.PACK_AB R177, R177, R34 ;  /* 0x00000022b1b1723e */ /* 0x000fe400000010ff */
[----:B------:R-:W2:Y:S01]  /*2f50*/  MUFU.EX2 R42, R42 ;  /* 0x0000002a002a7308 */ /* 0x000ea20000000800 */
[----:B0-----:R-:W-:Y:S01]  /*2f60*/  FADD.FTZ R8, R38, R49 ;  /* 0x0000003126087221 */ /* 0x001fe20000010000 */
[----:B------:R-:W-:Y:S01]  /*2f70*/  FADD.FTZ R12, R168, R51 ;  /* 0x00000033a80c7221 */ /* 0x000fe20000010000 */
[----:B------:R-:W-:-:S03]  /*2f80*/  F2FP.BF16.F32.PACK_AB R168, R25, R168 ;  /* 0x000000a819a8723e */ /* 0x000fc600000010ff */
[----:B------:R-:W-:Y:S02]  /*2f90*/  FADD.FTZ R51, R25, R12 ;  /* 0x0000000c19337221 */ /* 0x000fe40000010000 */
[----:B------:R-:W0:Y:S01]  /*2fa0*/  MUFU.EX2 R173, R20 ;  /* 0x0000001400ad7308 */ /* 0x000e220000000800 */
[----:B-1----:R-:W-:Y:S01]  /*2fb0*/  FADD.FTZ R49, R179, R8 ;  /* 0x00000008b3317221 */ /* 0x002fe20000010000 */
[----:B------:R-:W-:Y:S01]  /*2fc0*/  FADD.FTZ R12, R170, R51 ;  /* 0x00000033aa0c7221 */ /* 0x000fe20000010000 */
[----:B------:R-:W-:Y:S02]  /*2fd0*/  F2FP.BF16.F32.PACK_AB R170, R29, R170 ;  /* 0x000000aa1daa723e */ /* 0x000fe400000010ff */
[----:B------:R-:W-:Y:S01]  /*2fe0*/  F2FP.BF16.F32.PACK_AB R179, R179, R38 ;  /* 0x00000026b3b3723e */ /* 0x000fe200000010ff */
[----:B------:R-:W-:Y:S01]  /*2ff0*/  FADD.FTZ R51, R29, R12 ;  /* 0x0000000c1d337221 */ /* 0x000fe20000010000 */
[----:B------:R-:W-:Y:S01]  /*3000*/  IMAD.MOV.U32 R12, RZ, RZ, 0x3f800000 ;  /* 0x3f800000ff0c7424 */ /* 0x000fe200078e00ff */
[----:B------:R-:W1:Y:S01]  /*3010*/  MUFU.EX2 R46, R46 ;  /* 0x0000002e002e7308 */ /* 0x000e620000000800 */
[----:B--2---:R-:W-:-:S07]  /*3020*/  FADD.FTZ R8, R42, R49 ;  /* 0x000000312a087221 */ /* 0x004fce0000010000 */
[----:B------:R-:W2:Y:S01]  /*3030*/  MUFU.EX2 R175, R24 ;  /* 0x0000001800af7308 */ /* 0x000ea20000000800 */
[----:B0-----:R-:W-:Y:S01]  /*3040*/  FADD.FTZ R49, R173, R8 ;  /* 0x00000008ad317221 */ /* 0x001fe20000010000 */
[----:B------:R-:W-:Y:S01]  /*3050*/  FADD.FTZ R8, R152, R51 ;  /* 0x0000003398087221 */ /* 0x000fe20000010000 */
[----:B------:R-:W-:Y:S02]  /*3060*/  F2FP.BF16.F32.PACK_AB R152, R31, R152 ;  /* 0x000000981f98723e */ /* 0x000fe400000010ff */
[----:B------:R-:W-:Y:S01]  /*3070*/  F2FP.BF16.F32.PACK_AB R173, R173, R42 ;  /* 0x0000002aadad723e */ /* 0x000fe200000010ff */
[----:B------:R-:W-:Y:S02]  /*3080*/  FADD.FTZ R51, R31, R8 ;  /* 0x000000081f337221 */ /* 0x000fe40000010000 */
[----:B------:R-:W0:Y:S01]  /*3090*/  MUFU.EX2 R50, R50 ;  /* 0x0000003200327308 */ /* 0x000e220000000800 */
[----:B-1----:R-:W-:Y:S01]  /*30a0*/  FADD.FTZ R6, R46, R49 ;  /* 0x000000312e067221 */ /* 0x002fe20000010000 */
[----:B------:R-:W-:Y:S01]  /*30b0*/  FADD.FTZ R8, R154, R51 ;  /* 0x000000339a087221 */ /* 0x000fe20000010000 */
[----:B------:R-:W-:-:S03]  /*30c0*/  F2FP.BF16.F32.PACK_AB R154, R33, R154 ;  /* 0x0000009a219a723e */ /* 0x000fc600000010ff */
[----:B------:R-:W-:Y:S02]  /*30d0*/  FADD.FTZ R51, R33, R8 ;  /* 0x0000000821337221 */ /* 0x000fe40000010000 */
[----:B------:R-:W1:Y:S01]  /*30e0*/  MUFU.EX2 R169, R28 ;  /* 0x0000001c00a97308 */ /* 0x000e620000000800 */
[----:B--2---:R-:W-:Y:S01]  /*30f0*/  FADD.FTZ R49, R175, R6 ;  /* 0x00000006af317221 */ /* 0x004fe20000010000 */
[----:B------:R-:W-:Y:S01]  /*3100*/  FADD.FTZ R8, R156, R51 ;  /* 0x000000339c087221 */ /* 0x000fe20000010000 */
[----:B------:R-:W-:Y:S02]  /*3110*/  F2FP.BF16.F32.PACK_AB R156, R35, R156 ;  /* 0x0000009c239c723e */ /* 0x000fe400000010ff */
[----:B------:R-:W-:Y:S01]  /*3120*/  F2FP.BF16.F32.PACK_AB R175, R175, R46 ;  /* 0x0000002eafaf723e */ /* 0x000fe200000010ff */
[----:B------:R-:W-:Y:S02]  /*3130*/  FADD.FTZ R51, R35, R8 ;  /* 0x0000000823337221 */ /* 0x000fe40000010000 */
[----:B------:R-:W2:Y:S01]  /*3140*/  MUFU.EX2 R54, R54 ;  /* 0x0000003600367308 */ /* 0x000ea20000000800 */
[----:B0-----:R-:W-:-:S07]  /*3150*/  FADD.FTZ R6, R50, R49 ;  /* 0x0000003132067221 */ /* 0x001fce0000010000 */
[----:B------:R-:W0:Y:S01]  /*3160*/  MUFU.EX2 R171, R32 ;  /* 0x0000002000ab7308 */ /* 0x000e220000000800 */
[C---:B-1----:R-:W-:Y:S01]  /*3170*/  FADD.FTZ R49, R169.reuse, R6 ;  /* 0x00000006a9317221 */ /* 0x042fe20000010000 */
[----:B------:R-:W-:-:S06]  /*3180*/  F2FP.BF16.F32.PACK_AB R169, R169, R50 ;  /* 0x00000032a9a9723e */ /* 0x000fcc00000010ff */
[----:B------:R-:W1:Y:S01]  /*3190*/  MUFU.EX2 R58, R58 ;  /* 0x0000003a003a7308 */ /* 0x000e620000000800 */
[----:B--2---:R-:W-:-:S07]  /*31a0*/  FADD.FTZ R6, R54, R49 ;  /* 0x0000003136067221 */ /* 0x004fce0000010000 */
[----:B------:R-:W2:Y:S01]  /*31b0*/  MUFU.EX2 R158, R158 ;  /* 0x0000009e009e7308 */ /* 0x000ea20000000800 */
[C---:B0-----:R-:W-:Y:S01]  /*31c0*/  FADD.FTZ R49, R171.reuse, R6 ;  /* 0x00000006ab317221 */ /* 0x041fe20000010000 */
[----:B------:R-:W-:-:S06]  /*31d0*/  F2FP.BF16.F32.PACK_AB R171, R171, R54 ;  /* 0x00000036abab723e */ /* 0x000fcc00000010ff */
[----:B------:R-:W0:Y:S01]  /*31e0*/  MUFU.EX2 R153, R36 ;  /* 0x0000002400997308 */ /* 0x000e220000000800 */
[----:B-1----:R-:W-:-:S07]  /*31f0*/  FADD.FTZ R6, R58, R49 ;  /* 0x000000313a067221 */ /* 0x002fce0000010000 */
[----:B------:R1:W3:Y:S01]  /*3200*/  MUFU.EX2 R41, R124 ;  /* 0x0000007c00297308 */ /* 0x0002e20000000800 */
[----:B--2---:R-:W-:-:S07]  /*3210*/  FADD.FTZ R8, R158, R51 ;  /* 0x000000339e087221 */ /* 0x004fce0000010000 */
[----:B------:R-:W2:Y:S01]  /*3220*/  MUFU.EX2 R62, R62 ;  /* 0x0000003e003e7308 */ /* 0x000ea20000000800 */
[C---:B0-----:R-:W-:Y:S01]  /*3230*/  FADD.FTZ R7, R153.reuse, R6 ;  /* 0x0000000699077221 */ /* 0x041fe20000010000 */
[----:B------:R-:W-:Y:S01]  /*3240*/  F2FP.BF16.F32.PACK_AB R153, R153, R58 ;  /* 0x0000003a9999723e */ /* 0x000fe200000010ff */
[----:B-1----:R-:W-:-:S05]  /*3250*/  IMAD.MOV.U32 R124, RZ, RZ, R151 ;  /* 0x000000ffff7c7224 */ /* 0x002fca00078e0097 */
[----:B------:R-:W0:Y:S01]  /*3260*/  MUFU.EX2 R72, R72 ;  /* 0x0000004800487308 */ /* 0x000e220000000800 */
[C---:B---3--:R-:W-:Y:S01]  /*3270*/  FADD.FTZ R9, R41.reuse, R8 ;  /* 0x0000000829097221 */ /* 0x048fe20000010000 */
[----:B------:R-:W-:-:S06]  /*3280*/  F2FP.BF16.F32.PACK_AB R158, R41, R158 ;  /* 0x0000009e299e723e */ /* 0x000fcc00000010ff */
[----:B------:R-:W1:Y:S01]  /*3290*/  MUFU.EX2 R155, R40 ;  /* 0x00000028009b7308 */ /* 0x000e620000000800 */
[----:B--2---:R-:W-:-:S07]  /*32a0*/  FADD.FTZ R6, R62, R7 ;  /* 0x000000073e067221 */ /* 0x004fce0000010000 */
[----:B------:R2:W3:Y:S01]  /*32b0*/  MUFU.EX2 R43, R126 ;  /* 0x0000007e002b7308 */ /* 0x0004e20000000800 */
[----:B0-----:R-:W-:-:S07]  /*32c0*/  FADD.FTZ R8, R72, R9 ;  /* 0x0000000948087221 */ /* 0x001fce0000010000 */
[----:B------:R-:W0:Y:S01]  /*32d0*/  MUFU.EX2 R66, R66 ;  /* 0x0000004200427308 */ /* 0x000e220000000800 */
[C---:B-1----:R-:W-:Y:S01]  /*32e0*/  FADD.FTZ R7, R155.reuse, R6 ;  /* 0x000000069b077221 */ /* 0x042fe20000010000 */
[----:B------:R-:W-:Y:S01]  /*32f0*/  F2FP.BF16.F32.PACK_AB R155, R155, R62 ;  /* 0x0000003e9b9b723e */ /* 0x000fe200000010ff */
[----:B--2---:R-:W-:-:S05]  /*3300*/  IMAD.MOV.U32 R126, RZ, RZ, R151 ;  /* 0x000000ffff7e7224 */ /* 0x004fca00078e0097 */
[----:B------:R-:W1:Y:S01]  /*3310*/  MUFU.EX2 R76, R76 ;  /* 0x0000004c004c7308 */ /* 0x000e620000000800 */
[C---:B---3--:R-:W-:Y:S01]  /*3320*/  FADD.FTZ R9, R43.reuse, R8 ;  /* 0x000000082b097221 */ /* 0x048fe20000010000 */
[----:B------:R-:W-:-:S06]  /*3330*/  F2FP.BF16.F32.PACK_AB R160, R43, R72 ;  /* 0x000000482ba0723e */ /* 0x000fcc00000010ff */
[----:B------:R-:W2:Y:S01]  /*3340*/  MUFU.EX2 R157, R44 ;  /* 0x0000002c009d7308 */ /* 0x000ea20000000800 */
[----:B0-----:R-:W-:-:S07]  /*3350*/  FADD.FTZ R6, R66, R7 ;  /* 0x0000000742067221 */ /* 0x001fce0000010000 */
[----:B------:R0:W3:Y:S01]  /*3360*/  MUFU.EX2 R45, R128 ;  /* 0x00000080002d7308 */ /* 0x0000e20000000800 */
[----:B-1----:R-:W-:-:S07]  /*3370*/  FADD.FTZ R8, R76, R9 ;  /* 0x000000094c087221 */ /* 0x002fce0000010000 */
[----:B------:R-:W1:Y:S01]  /*3380*/  MUFU.EX2 R70, R70 ;  /* 0x0000004600467308 */ /* 0x000e620000000800 */
[C---:B--2---:R-:W-:Y:S01]  /*3390*/  FADD.FTZ R7, R157.reuse, R6 ;  /* 0x000000069d077221 */ /* 0x044fe20000010000 */
[----:B------:R-:W-:Y:S01]  /*33a0*/  F2FP.BF16.F32.PACK_AB R157, R157, R66 ;  /* 0x000000429d9d723e */ /* 0x000fe200000010ff */
[----:B0-----:R-:W-:-:S05]  /*33b0*/  IMAD.MOV.U32 R128, RZ, RZ, R151 ;  /* 0x000000ffff807224 */ /* 0x001fca00078e0097 */
[----:B------:R-:W0:Y:S01]  /*33c0*/  MUFU.EX2 R130, R130 ;  /* 0x0000008200827308 */ /* 0x000e220000000800 */
[C---:B---3--:R-:W-:Y:S01]  /*33d0*/  FADD.FTZ R9, R45.reuse, R8 ;  /* 0x000000082d097221 */ /* 0x048fe20000010000 */
[----:B------:R-:W-:-:S06]  /*33e0*/  F2FP.BF16.F32.PACK_AB R162, R45, R76 ;  /* 0x0000004c2da2723e */ /* 0x000fcc00000010ff */
[----:B------:R-:W2:Y:S01]  /*33f0*/  MUFU.EX2 R159, R48 ;  /* 0x00000030009f7308 */ /* 0x000ea20000000800 */
[----:B-1----:R-:W-:-:S07]  /*3400*/  FADD.FTZ R6, R70, R7 ;  /* 0x0000000746067221 */ /* 0x002fce0000010000 */
[----:B------:R1:W3:Y:S01]  /*3410*/  MUFU.EX2 R37, R132 ;  /* 0x0000008400257308 */ /* 0x0002e20000000800 */
[----:B0-----:R-:W-:-:S07]  /*3420*/  FADD.FTZ R8, R130, R9 ;  /* 0x0000000982087221 */ /* 0x001fce0000010000 */
[----:B------:R-:W0:Y:S01]  /*3430*/  MUFU.EX2 R74, R74 ;  /* 0x0000004a004a7308 */ /* 0x000e220000000800 */
[C---:B--2---:R-:W-:Y:S01]  /*3440*/  FADD.FTZ R7, R159.reuse, R6 ;  /* 0x000000069f077221 */ /* 0x044fe20000010000 */
[----:B------:R-:W-:Y:S01]  /*3450*/  F2FP.BF16.F32.PACK_AB R159, R159, R70 ;  /* 0x000000469f9f723e */ /* 0x000fe200000010ff */
[----:B-1----:R-:W-:-:S05]  /*3460*/  IMAD.MOV.U32 R132, RZ, RZ, R151 ;  /* 0x000000ffff847224 */ /* 0x002fca00078e0097 */
[----:B------:R-:W1:Y:S01]  /*3470*/  MUFU.EX2 R84, R84 ;  /* 0x0000005400547308 */ /* 0x000e620000000800 */
[C---:B---3--:R-:W-:Y:S01]  /*3480*/  FADD.FTZ R9, R37.reuse, R8 ;  /* 0x0000000825097221 */ /* 0x048fe20000010000 */
[----:B------:R-:W-:Y:S01]  /*3490*/  F2FP.BF16.F32.PACK_AB R164, R37, R130 ;  /* 0x0000008225a4723e */ /* 0x000fe200000010ff */
[----:B------:R-:W-:-:S05]  /*34a0*/  IMAD.MOV.U32 R130, RZ, RZ, R151 ;  /* 0x000000ffff827224 */ /* 0x000fca00078e0097 */
[----:B------:R-:W2:Y:S01]  /*34b0*/  MUFU.EX2 R161, R52 ;  /* 0x0000003400a17308 */ /* 0x000ea20000000800 */
[----:B0-----:R-:W-:-:S07]  /*34c0*/  FADD.FTZ R6, R74, R7 ;  /* 0x000000074a067221 */ /* 0x001fce0000010000 */
[----:B------:R-:W0:Y:S01]  /*34d0*/  MUFU.EX2 R78, R78 ;  /* 0x0000004e004e7308 */ /* 0x000e220000000800 */
[----:B-1----:R-:W-:-:S07]  /*34e0*/  FADD.FTZ R8, R84, R9 ;  /* 0x0000000954087221 */ /* 0x002fce0000010000 */
[----:B------:R-:W1:Y:S01]  /*34f0*/  MUFU.EX2 R163, R80 ;  /* 0x0000005000a37308 */ /* 0x000e620000000800 */
[C---:B--2---:R-:W-:Y:S01]  /*3500*/  FADD.FTZ R9, R161.reuse, R6 ;  /* 0x00000006a1097221 */ /* 0x044fe20000010000 */
[----:B------:R-:W-:-:S06]  /*3510*/  F2FP.BF16.F32.PACK_AB R161, R161, R74 ;  /* 0x0000004aa1a1723e */ /* 0x000fcc00000010ff */
        /* <DEDUP_REMOVED lines=11> */
[----:B-1----:R-:W-:Y:S01]  /*35d0*/  FADD.FTZ R6, R86, R9 ;  /* 0x0000000956067221 */ /* 0x002fe20000010000 */
[C---:B--2---:R-:W-:Y:S01]  /*35e0*/  FADD.FTZ R7, R39.reuse, R8 ;  /* 0x0000000827077221 */ /* 0x044fe20000010000 */
[----:B------:R-:W-:Y:S01]  /*35f0*/  F2FP.BF16.F32.PACK_AB R166, R39, R84 ;  /* 0x0000005427a6723e */ /* 0x000fe200000010ff */
[----:B------:R-:W-:Y:S02]  /*3600*/  IMAD.MOV.U32 R8, RZ, RZ, 0x3f800000 ;  /* 0x3f800000ff087424 */ /* 0x000fe400078e00ff */
[C---:B0-----:R-:W-:Y:S01]  /*3610*/  FADD.FTZ R6, R47.reuse, R6 ;  /* 0x000000062f067221 */ /* 0x041fe20000010000 */
[----:B------:R-:W-:Y:S01]  /*3620*/  F2FP.BF16.F32.PACK_AB R167, R47, R86 ;  /* 0x000000562fa7723e */ /* 0x000fe200000010ff */
[----:B------:R-:W-:Y:S06]  /*3630*/  @!P2 BRA `(.L_x_15) ;  /* 0x0000002000fca947 */ /* 0x000fec0003800000 */
[----:B------:R-:W-:Y:S01]  /*3640*/  VIADD R193, R193, 0xfffffffe ;  /* 0xfffffffec1c17836 */ /* 0x000fe20000000000 */
[----:B------:R-:W-:Y:S01]  /*3650*/  CS2R R150, SRZ ;  /* 0x0000000000967805 */ /* 0x000fe2000001ff00 */
[----:B------:R-:W-:Y:S01]  /*3660*/  IMAD.MOV.U32 R9, RZ, RZ, R10 ;  /* 0x000000ffff097224 */ /* 0x000fe200078e000a */
[----:B------:R-:W-:Y:S01]  /*3670*/  CS2R R146, SRZ ;  /* 0x0000000000927805 */ /* 0x000fe2000001ff00 */
[----:B------:R-:W-:Y:S01]  /*3680*/  IMAD.MOV.U32 R11, RZ, RZ, R0 ;  /* 0x000000ffff0b7224 */ /* 0x000fe200078e0000 */
[----:B------:R-:W-:Y:S01]  /*3690*/  CS2R R142, SRZ ;  /* 0x00000000008e7805 */ /* 0x000fe2000001ff00 */
[----:B------:R-:W-:Y:S01]  /*36a0*/  IMAD.MOV.U32 R8, RZ, RZ, 0x3f800000 ;  /* 0x3f800000ff087424 */ /* 0x000fe200078e00ff */
[----:B------:R-:W-:Y:S02]  /*36b0*/  CS2R R138, SRZ ;  /* 0x00000000008a7805 */ /* 0x000fe4000001ff00 */
[----:B------:R-:W-:Y:S02]  /*36c0*/  CS2R R134, SRZ ;  /* 0x0000000000867805 */ /* 0x000fe4000001ff00 */
[----:B------:R-:W-:-:S02]  /*36d0*/  CS2R R130, SRZ ;  /* 0x0000000000827805 */ /* 0x000fc4000001ff00 */
[----:B------:R-:W-:Y:S02]  /*36e0*/  CS2R R126, SRZ ;  /* 0x00000000007e7805 */ /* 0x000fe4000001ff00 */
[----:B------:R-:W-:Y:S02]  /*36f0*/  CS2R R122, SRZ ;  /* 0x00000000007a7805 */ /* 0x000fe4000001ff00 */
[----:B------:R-:W-:Y:S02]  /*3700*/  CS2R R118, SRZ ;  /* 0x0000000000767805 */ /* 0x000fe4000001ff00 */
        /* <DEDUP_REMOVED lines=22> */
[----:B------:R-:W-:Y:S01]  /*3870*/  CS2R R88, SRZ ;  /* 0x0000000000587805 */ /* 0x000fe2000001ff00 */
[----:B------:R-:W-:Y:S01]  /*3880*/  UMOV UR4, UR37 ;  /* 0x0000002500047c82 */ /* 0x000fe20008000000 */
[----:B------:R-:W-:-:S05]  /*3890*/  UMOV UR5, UR36 ;  /* 0x0000002400057c82 */ /* 0x000fca0008000000 */
.L_x_24:
[----:B------:R-:W-:-:S04]  /*38a0*/  UIADD3 UR6, UR5, 0x1, URZ ;  /* 0x0000000105067890 */ /* 0x000fc8000fffe03f */
[----:B------:R-:W-:-:S04]  /*38b0*/  UISETP.NE.AND UP0, UPT, UR6, 0x2, UPT ;  /* 0x000000020600788c */ /* 0x000fc8000bf05270 */
[----:B------:R-:W-:Y:S02]  /*38c0*/  USEL UR37, URZ, 0x1, UP0 ;  /* 0x000000013f257887 */ /* 0x000fe40008000000 */
[----:B------:R-:W-:Y:S02]  /*38d0*/  USEL UR36, UR6, URZ, UP0 ;  /* 0x0000003f06247287 */ /* 0x000fe40008000000 */
[----:B------:R-:W-:Y:S01]  /*38e0*/  ULOP3.LUT UR37, UR4, UR37, URZ, 0x3c, !UPT ;  /* 0x0000002504257292 */ /* 0x000fe2000f8e3c3f */
[----:B------:R-:W-:Y:S11]  /*38f0*/  @!P0 BRA `(.L_x_16) ;  /* 0x0000000000048947 */ /* 0x000ff60003800000 */
[----:B------:R-:W-:Y:S01]  /*3900*/  BPT.TRAP 0x1 ;  /* 0x000000040000795c */ /* 0x000fe20000300000 */
.L_x_16:
[----:B------:R-:W0:Y:S01]  /*3910*/  S2UR UR7, SR_CgaCtaId ;  /* 0x00000000000779c3 */ /* 0x000e220000008800 */
[----:B------:R-:W-:Y:S01]  /*3920*/  UMOV UR6, 0x400 ;  /* 0x0000040000067882 */ /* 0x000fe20000000000 */
[----:B------:R-:W-:-:S05]  /*3930*/  IMAD.U32 R0, RZ, RZ, UR37 ;  /* 0x00000025ff007e24 */ /* 0x000fca000f8e00ff */
[----:B------:R-:W-:Y:S01]  /*3940*/  SHF.L.U32 R0, R0, 0x1f, RZ ;  /* 0x0000001f00007819 */ /* 0x000fe200000006ff */
[----:B0-----:R-:W-:-:S04]  /*3950*/  ULEA UR6, UR7, UR6, 0x18 ;  /* 0x0000000607067291 */ /* 0x001fc8000f8ec03f */
[----:B------:R-:W-:-:S09]  /*3960*/  ULEA UR7, UR36, UR6, 0x3 ;  /* 0x0000000624077291 */ /* 0x000fd2000f8e183f */
[----:B------:R0:W1:Y:S01]  /*3970*/  SYNCS.PHASECHK.TRANS64.TRYWAIT P2, [UR7+0x34830], R0 ;  /* 0x03483000ff0075a7 */ /* 0x0000620008040147 */
[----:B------:R-:W-:Y:S05]  /*3980*/  @!P0 BRA `(.L_x_17) ;  /* 0x0000000000048947 */ /* 0x000fea0003800000 */
[----:B------:R-:W-:Y:S01]  /*3990*/  BPT.TRAP 0x1 ;  /* 0x000000040000795c */ /* 0x000fe20000300000 */
.L_x_17:
[----:B-1----:R-:W-:Y:S05]  /*39a0*/  @P2 BRA `(.L_x_18) ;  /* 0x0000000000082947 */ /* 0x002fea0003800000 */
[----:B------:R-:W1:Y:S02]  /*39b0*/  SYNCS.PHASECHK.TRANS64.TRYWAIT P2, [UR7+0x34830], R0 ;  /* 0x03483000ff0075a7 */ /* 0x000e640008040147 */
[----:B-1----:R-:W-:Y:S05]  /*39c0*/  @!P2 BRA `(.L_x_19) ;  /* 0x000000840054a947 */ /* 0x002fea0003800000 */
.L_x_18:
[----:B------:R-:W-:Y:S01]  /*39d0*/  R2UR UR44, R4 ;  /* 0x00000000042c72ca */ /* 0x000fe200000e0000 */
[----:B------:R-:W-:Y:S01]  /*39e0*/  UIMAD UR10, UR36, 0xc00, UR38 ;  /* 0x00000c00240a78a4 */ /* 0x000fe2000f8e0226 */
[----:B------:R-:W-:Y:S01]  /*39f0*/  R2UR UR45, R5 ;  /* 0x00000000052d72ca */ /* 0x000fe200000e0000 */
[----:B------:R-:W-:Y:S01]  /*3a00*/  WARPGROUP.ARRIVE ;  /* 0x00000000000079c5 */ /* 0x000fe20000000000 */
[----:B------:R-:W-:Y:S01]  /*3a10*/  UMOV UR47, 0x40000040 ;  /* 0x40000040002f7882 */ /* 0x000fe20000000000 */
[----:B------:R-:W-:Y:S01]  /*3a20*/  UIADD3 UR14, UR10, 0x400, URZ ;  /* 0x000004000a0e7890 */ /* 0x000fe2000fffe03f */
[-C--:B------:R-:W-:Y:S01]  /*3a30*/  FMUL.FTZ R88, R88, R12.reuse ;  /* 0x0000000c58587220 */ /* 0x080fe20000410000 */
[----:B------:R-:W-:Y:S01]  /*3a40*/  UMOV UR15, 0x40000040 ;  /* 0x40000040000f7882 */ /* 0x000fe20000000000 */
[----:B------:R-:W-:Y:S01]  /*3a50*/  UMOV UR46, UR10 ;  /* 0x0000000a002e7c82 */ /* 0x000fe20008000000 */
[----:B------:R-:W-:Y:S01]  /*3a60*/  UIADD3 UR18, UR10, 0x402, URZ ;  /* 0x000004020a127890 */ /* 0x000fe2000fffe03f */
[-C--:B------:R-:W-:Y:S01]  /*3a70*/  FMUL.FTZ R89, R89, R12.reuse ;  /* 0x0000000c59597220 */ /* 0x080fe20000410000 */
[----:B------:R-:W-:Y:S01]  /*3a80*/  UMOV UR19, 0x40000040 ;  /* 0x4000004000137882 */ /* 0x000fe20000000000 */
[----:B------:R-:W-:Y:S01]  /*3a90*/  UIADD3 UR22, UR10, 0x404, URZ ;  /* 0x000004040a167890 */ /* 0x000fe2000fffe03f */
[-C--:B------:R-:W-:Y:S01]  /*3aa0*/  FMUL.FTZ R92, R92, R12.reuse ;  /* 0x0000000c5c5c7220 */ /* 0x080fe20000410000 */
[----:B------:R-:W-:Y:S01]  /*3ab0*/  UMOV UR23, 0x40000040 ;  /* 0x4000004000177882 */ /* 0x000fe20000000000 */
[----:B------:R-:W-:Y:S01]  /*3ac0*/  HGMMA.64x128x16.F32.BF16 R24, gdesc[UR44], RZ, !UPT, gsb0 ;  /* 0x01e000002c1879f0 */ /* 0x000fe2000c0018ff */
[----:B------:R-:W-:Y:S01]  /*3ad0*/  UIADD3 UR46, UR10, 0x2, URZ ;  /* 0x000000020a2e7890 */ /* 0x000fe2000fffe03f */
[-C--:B------:R-:W-:Y:S01]  /*3ae0*/  FMUL.FTZ R93, R93, R12.reuse ;  /* 0x0000000c5d5d7220 */ /* 0x080fe20000410000 */
[----:B------:R-:W-:Y:S01]  /*3af0*/  UMOV UR44, UR56 ;  /* 0x00000038002c7c82 */ /* 0x000fe20008000000 */
[----:B------:R-:W-:Y:S01]  /*3b00*/  UMOV UR45, UR57 ;  /* 0x00000039002d7c82 */ /* 0x000fe20008000000 */
[----:B------:R-:W-:Y:S01]  /*3b10*/  UMOV UR47, 0x40000040 ;  /* 0x40000040002f7882 */ /* 0x000fe20000000000 */
[----:B------:R-:W-:Y:S01]  /*3b20*/  UIADD3 UR26, UR10, 0x406, URZ ;  /* 0x000004060a1a7890 */ /* 0x000fe2000fffe03f */
[-C--:B------:R-:W-:Y:S01]  /*3b30*/  FMUL.FTZ R96, R96, R12.reuse ;  /* 0x0000000c60607220 */ /* 0x080fe20000410000 */
        /* <DEDUP_REMOVED lines=10> */
[-C--:B------:R-:W-:Y:S01]  /*3be0*/  FMUL.FTZ R104, R104, R12.reuse ;  /* 0x0000000c68687220 */ /* 0x080fe20000410000 */
        /* <DEDUP_REMOVED lines=22> */
[----:B------:R-:W-:Y:S01]  /*3d50*/  FMUL.FTZ R149, R149, R12 ;  /* 0x0000000c95957220 */ /* 0x000fe20000410000 */
        /* <DEDUP_REMOVED lines=32> */
[----:B------:R-:W-:-:S02]  /*3f60*/  WARPGROUP.DEPBAR.LE gsb0, 0x0 ;  /* 0x00008000000079c5 */ /* 0x000fc40000010000 */
[----:B------:R-:W-:-:S06]  /*3f70*/  WARPGROUP.ARRIVE ;  /* 0x00000000000079c5 */ /* 0x000fcc0000000000 */
[----:B------:R-:W-:Y:S01]  /*3f80*/  HGMMA.64x128x16.F32.BF16 R24, gdesc[UR44], R24, gsb0 ;  /* 0x01e000002c1879f0 */ /* 0x000fe20008001818 */
[----:B------:R-:W-:Y:S01]  /*3f90*/  UIADD3 UR46, UR10, 0x4, URZ ;  /* 0x000000040a2e7890 */ /* 0x000fe2000fffe03f */
[----:B------:R-:W-:Y:S01]  /*3fa0*/  UMOV UR44, UR52 ;  /* 0x00000034002c7c82 */ /* 0x000fe20008000000 */
[----:B------:R-:W-:Y:S01]  /*3fb0*/  UMOV UR45, UR53 ;  /* 0x00000035002d7c82 */ /* 0x000fe20008000000 */
[----:B------:R-:W-:Y:S01]  /*3fc0*/  UMOV UR47, 0x40000040 ;  /* 0x40000040002f7882 */ /* 0x000fe20000000000 */
[----:B------:R-:W-:Y:S02]  /*3fd0*/  WARPGROUP.DEPBAR.LE gsb0, 0x0 ;  /* 0x00008000000079c5 */ /* 0x000fe40000010000 */
        /* <DEDUP_REMOVED lines=38> */
[----:B------:R-:W-:Y:S05]  /*4240*/  @!P0 BRA `(.L_x_20) ;  /* 0x0000000000048947 */ /* 0x000fea0003800000 */
[----:B------:R-:W-:Y:S01]  /*4250*/  BPT.TRAP 0x1 ;  /* 0x000000040000795c */ /* 0x000fe20000300000 */
.L_x_20:
[----:B------:R-:W-:Y:S01]  /*4260*/  ULEA UR10, UR5, UR6, 0x3 ;  /* 0x00000006050a7291 */ /* 0x000fe2000f8e183f */
[----:B01----:R-:W-:-:S05]  /*4270*/  IMAD.U32 R0, RZ, RZ, UR4 ;  /* 0x00000004ff007e24 */ /* 0x003fca000f8e00ff */
[----:B------:R-:W-:-:S04]  /*4280*/  SHF.L.U32 R0, R0, 0x1f, RZ ;  /* 0x0000001f00007819 */ /* 0x000fc800000006ff */
[----:B------:R0:W1:Y:S01]  /*4290*/  SYNCS.PHASECHK.TRANS64.TRYWAIT P2, [UR10+0x34850], R0 ;  /* 0x03485000ff0075a7 */ /* 0x000062000804014a */
[----:B------:R-:W-:Y:S05]  /*42a0*/  @!P0 BRA `(.L_x_21) ;  /* 0x0000000000048947 */ /* 0x000fea0003800000 */
[----:B------:R-:W-:Y:S01]  /*42b0*/  BPT.TRAP 0x1 ;  /* 0x000000040000795c */ /* 0x000fe20000300000 */
.L_x_21:
[----:B-1----:R-:W-:Y:S05]  /*42c0*/  @P2 BRA `(.L_x_22) ;  /* 0x0000000000082947 */ /* 0x002fea0003800000 */
[----:B------:R-:W1:Y:S02]  /*42d0*/  SYNCS.PHASECHK.TRANS64.TRYWAIT P2, [UR10+0x34850], R0 ;  /* 0x03485000ff0075a7 */ /* 0x000e64000804014a */
[----:B-1----:R-:W-:Y:S05]  /*42e0*/  @!P2 BRA `(.L_x_23) ;  /* 0x0000007c0024a947 */ /* 0x002fea0003800000 */
.L_x_22:
[----:B------:R-:W-:Y:S01]  /*42f0*/  UIADD3 UR6, UR6, 0x400, URZ ;  /* 0x0000040006067890 */ /* 0x000fe2000fffe03f */
[----:B------:R-:W-:Y:S01]  /*4300*/  WARPGROUP.ARRIVE ;  /* 0x00000000000079c5 */ /* 0x000fe20000000000 */
[----:B------:R-:W-:Y:S01]  /*4310*/  UMOV UR15, 0x40000040 ;  /* 0x40000040000f7882 */ /* 0x000fe20000000000 */
[----:B01----:R-:W-:Y:S01]  /*4320*/  FMNMX.FTZ R0, R24, R11, !PT ;  /* 0x0000000b18007209 */ /* 0x003fe20007810000 */
[----:B------:R-:W-:Y:S01]  /*4330*/  USHF.R.U32.HI UR6, URZ, 0x4, UR6 ;  /* 0x000000043f067899 */ /* 0x000fe20008011606 */
[C---:B------:R-:W-:Y:S01]  /*4340*/  ISETP.GT.AND P2, PT, R193.reuse, RZ, PT ;  /* 0x000000ffc100720c */ /* 0x040fe20003f44270 */
[----:B------:R-:W-:Y:S01]  /*4350*/  VIADD R193, R193, 0xffffffff ;  /* 0xffffffffc1c17836 */ /* 0x000fe20000000000 */
[----:B------:R-:W-:Y:S01]  /*4360*/  FMNMX.FTZ R3, R25, R0, !PT ;  /* 0x0000000019037209 */ /* 0x000fe20007810000 */
[----:B------:R-:W-:-:S03]  /*4370*/  ULOP3.LUT UR6, UR6, 0x3fff, URZ, 0xc0, !UPT ;  /* 0x00003fff06067892 */ /* 0x000fc6000f8ec03f */
[----:B------:R-:W-:Y:S01]  /*4380*/  FMNMX.FTZ R0, R28, R3, !PT ;  /* 0x000000031c007209 */ /* 0x000fe20007810000 */
[----:B------:R-:W-:-:S03]  /*4390*/  ULOP3.LUT UR4, UR6, 0x4000000, URZ, 0xfc, !UPT ;  /* 0x0400000006047892 */ /* 0x000fc6000f8efc3f */
[----:B------:R-:W-:Y:S01]  /*43a0*/  FMNMX.FTZ R3, R29, R0, !PT ;  /* 0x000000001d037209 */ /* 0x000fe20007810000 */
[----:B------:R-:W-:-:S03]  /*43b0*/  ULEA UR4, UR5, UR4, 0xb ;  /* 0x0000000405047291 */ /* 0x000fc6000f8e583f */
[----:B------:R-:W-:Y:S01]  /*43c0*/  FMNMX.FTZ R0, R32, R3, !PT ;  /* 0x0000000320007209 */ /* 0x000fe20007810000 */
[----:B------:R-:W-:Y:S01]  /*43d0*/  UIADD3 UR6, UR4, 0x80, URZ ;  /* 0x0000008004067890 */ /* 0x000fe2000fffe03f */
[----:B------:R-:W-:Y:S02]  /*43e0*/  UMOV UR5, UR36 ;  /* 0x0000002400057c82 */ /* 0x000fe40008000000 */
[----:B------:R-:W-:Y:S01]  /*43f0*/  UMOV UR14, UR4 ;  /* 0x00000004000e7c82 */ /* 0x000fe20008000000 */
[----:B------:R-:W-:Y:S01]  /*4400*/  FMNMX.FTZ R3, R33, R0, !PT ;  /* 0x0000000021037209 */ /* 0x000fe20007810000 */
[----:B------:R-:W-:Y:S01]  /*4410*/  HGMMA.64x128x16.F32.BF16 R88, R180, gdesc[UR12].tnspB, R88, gsb0 ;  /* 0x41e0000cb4587df0 */ /* 0x000fe20008001858 */
[----:B------:R-:W-:Y:S01]  /*4420*/  UMOV UR15, 0x40000040 ;  /* 0x40000040000f7882 */ /* 0x000fe20000000000 */
[----:B------:R-:W-:Y:S01]  /*4430*/  UMOV UR14, UR6 ;  /* 0x00000006000e7c82 */ /* 0x000fe20008000000 */
[----:B------:R-:W-:Y:S01]  /*4440*/  UIADD3 UR6, UR4, 0x100, URZ ;  /* 0x0000010004067890 */ /* 0x000fe2000fffe03f */
[----:B------:R-:W-:-:S04]  /*4450*/  FMNMX.FTZ R0, R36, R3, !PT ;  /* 0x0000000324007209 */ /* 0x000fc80007810000 */
        /* <DEDUP_REMOVED lines=24> */
[----:B------:R-:W-:-:S05]  /*45e0*/  FMNMX.FTZ R10, R85, R0, !PT ;  /* 0x00000000550a7209 */ /* 0x000fca0007810000 */
[----:B------:R-:W0:Y:S02]  /*45f0*/  SHFL.BFLY PT, R3, R10, 0x2, 0x1f ;  /* 0x0c401f000a037f89 */ /* 0x000e2400000e0000 */
[----:B0-----:R-:W-:Y:S02]  /*4600*/  FMNMX.FTZ R13, R10, R3, !PT ;  /* 0x000000030a0d7209 */ /* 0x001fe40007810000 */
[----:B------:R-:W0:Y:S01]  /*4610*/  LDC R3, c[0x0][0x988] ;  /* 0x00026200ff037b82 */ /* 0x000e220000000800 */
[----:B------:R-:W-:Y:S02]  /*4620*/  FMNMX.FTZ R10, R26, R9, !PT ;  /* 0x000000091a0a7209 */ /* 0x000fe40007810000 */
[----:B------:R-:W1:Y:S02]  /*4630*/  SHFL.BFLY PT, R0, R13, 0x1, 0x1f ;  /* 0x0c201f000d007f89 */ /* 0x000e6400000e0000 */
[----:B------:R-:W-:Y:S01]  /*4640*/  FMNMX.FTZ R15, R27, R10, !PT ;  /* 0x0000000a1b0f7209 */ /* 0x000fe20007810000 */
[----:B------:R-:W-:-:S02]  /*4650*/  WARPGROUP.DEPBAR.LE gsb0, 0x0 ;  /* 0x00008000000079c5 */ /* 0x000fc40000010000 */
[----:B------:R-:W-:Y:S01]  /*4660*/  WARPGROUP.ARRIVE ;  /* 0x00000000000079c5 */ /* 0x000fe20000000000 */
[----:B------:R-:W-:-:S04]  /*4670*/  FMNMX.FTZ R10, R30, R15, !PT ;  /* 0x0000000f1e0a7209 */ /* 0x000fc80007810000 */
[----:B------:R-:W-:Y:S01]  /*4680*/  FMNMX.FTZ R21, R31, R10, !PT ;  /* 0x0000000a1f157209 */ /* 0x000fe20007810000 */
[----:B------:R-:W-:Y:S01]  /*4690*/  HGMMA.64x128x16.F32.BF16 R88, R176, gdesc[UR12].tnspB, R88, gsb0 ;  /* 0x41e0000cb0587df0 */ /* 0x000fe20008001858 */
[----:B------:R-:W-:Y:S01]  /*46a0*/  UMOV UR14, UR6 ;  /* 0x00000006000e7c82 */ /* 0x000fe20008000000 */
[----:B------:R-:W-:Y:S01]  /*46b0*/  UMOV UR15, 0x40000040 ;  /* 0x40000040000f7882 */ /* 0x000fe20000000000 */
[----:B------:R-:W-:Y:S01]  /*46c0*/  UIADD3 UR6, UR4, 0x180, URZ ;  /* 0x0000018004067890 */ /* 0x000fe2000fffe03f */
[----:B------:R-:W-:-:S04]  /*46d0*/  FMNMX.FTZ R10, R34, R21, !PT ;  /* 0x00000015220a7209 */ /* 0x000fc80007810000 */
[----:B------:R-:W-:Y:S02]  /*46e0*/  FMNMX.FTZ R21, R35, R10, !PT ;  /* 0x0000000a23157209 */ /* 0x000fe40007810000 */
[----:B-1----:R-:W-:Y:S02]  /*46f0*/  FMNMX.FTZ R0, R13, R0, !PT ;  /* 0x000000000d007209 */ /* 0x002fe40007810000 */
[----:B------:R-:W-:-:S03]  /*4700*/  FMNMX.FTZ R10, R38, R21, !PT ;  /* 0x00000015260a7209 */ /* 0x000fc60007810000 */
[----:B------:R-:W-:-:S04]  /*4710*/  FADD.FTZ R8, -R0, R11 ;  /* 0x0000000b00087221 */ /* 0x000fc80000010100 */
[-C--:B0-----:R-:W-:Y:S01]  /*4720*/  FMUL.FTZ R12, R8, R3.reuse ;  /* 0x00000003080c7220 */ /* 0x081fe20000410000 */
[----:B------:R-:W-:-:S04]  /*4730*/  FMUL.FTZ R8, R0, R3 ;  /* 0x0000000300087220 */ /* 0x000fc80000410000 */
[-CC-:B------:R-:W-:Y:S01]  /*4740*/  FFMA.FTZ R180, R25, R3.reuse, -R8.reuse ;  /* 0x0000000319b47223 */ /* 0x180fe20000010808 */
[----:B------:R-:W-:Y:S01]  /*4750*/  FMNMX.FTZ R25, R39, R10, !PT ;  /* 0x0000000a27197209 */ /* 0x000fe20007810000 */
[-CC-:B------:R-:W-:Y:S01]  /*4760*/  FFMA.FTZ R13, R29, R3.reuse, -R8.reuse ;  /* 0x000000031d0d7223 */ /* 0x180fe20000010808 */
[-CC-:B------:R-:W-:Y:S01]  /*4770*/  FFMA.FTZ R33, R33, R3.reuse, -R8.reuse ;  /* 0x0000000321217223 */ /* 0x180fe20000010808 */
[--C-:B------:R-:W-:Y:S01]  /*4780*/  FFMA.FTZ R37, R37, R3, -R8.reuse ;  /* 0x0000000325257223 */ /* 0x100fe20000010808 */
[----:B------:R-:W-:Y:S01]  /*4790*/  FMNMX.FTZ R10, R42, R25, !PT ;  /* 0x000000192a0a7209 */ /* 0x000fe20007810000 */
[-CC-:B------:R-:W-:Y:S01]  /*47a0*/  FFMA.FTZ R41, R41, R3.reuse, -R8.reuse ;  /* 0x0000000329297223 */ /* 0x180fe20000010808 */
[----:B------:R0:W-:Y:S01]  /*47b0*/  MUFU.EX2 R15, R33 ;  /* 0x00000021000f7308 */ /* 0x0001e20000000800 */
        /* <DEDUP_REMOVED lines=15> */
[----:B------:R-:W-:Y:S01]  /*48b0*/  MUFU.EX2 R25, R41 ;  /* 0x0000002900197308 */ /* 0x000fe20000000800 */
[-CC-:B------:R-:W-:Y:S01]  /*48c0*/  FFMA.FTZ R24, R80, R3.reuse, -R8.reuse ;  /* 0x0000000350187223 */ /* 0x180fe20000010808 */
[----:B------:R-:W-:Y:S01]  /*48d0*/  FMNMX.FTZ R29, R51, R10, !PT ;  /* 0x0000000a331d7209 */ /* 0x000fe20007810000 */
[-CC-:B------:R-:W-:Y:S01]  /*48e0*/  FFMA.FTZ R28, R84, R3.reuse, -R8.reuse ;  /* 0x00000003541c7223 */ /* 0x180fe20000010808 */
[----:B------:R-:W-:-:S02]  /*48f0*/  FFMA.FTZ R85, R85, R3, -R8 ;  /* 0x0000000355557223 */ /* 0x000fc40000010808 */
[----:B------:R-:W-:Y:S02]  /*4900*/  FMNMX.FTZ R10, R54, R29, !PT ;  /* 0x0000001d360a7209 */ /* 0x000fe40007810000 */
[----:B------:R-:W-:Y:S02]  /*4910*/  MUFU.EX2 R29, R45 ;  /* 0x0000002d001d7308 */ /* 0x000fe40000000800 */
[----:B0-----:R-:W-:-:S04]  /*4920*/  FMNMX.FTZ R33, R55, R10, !PT ;  /* 0x0000000a37217209 */ /* 0x001fc80007810000 */
[----:B------:R-:W-:Y:S02]  /*4930*/  FMNMX.FTZ R10, R58, R33, !PT ;  /* 0x000000213a0a7209 */ /* 0x000fe40007810000 */
[----:B------:R-:W-:Y:S02]  /*4940*/  MUFU.EX2 R12, R12 ;  /* 0x0000000c000c7308 */ /* 0x000fe40000000800 */
[----:B------:R-:W-:-:S04]  /*4950*/  FMNMX.FTZ R33, R59, R10, !PT ;  /* 0x0000000a3b217209 */ /* 0x000fc80007810000 */
[----:B------:R-:W-:Y:S02]  /*4960*/  FMNMX.FTZ R10, R62, R33, !PT ;  /* 0x000000213e0a7209 */ /* 0x000fe40007810000 */
[----:B------:R0:W-:Y:S02]  /*4970*/  MUFU.EX2 R33, R49 ;  /* 0x0000003100217308 */ /* 0x0001e40000000800 */
[----:B-1----:R-:W-:-:S04]  /*4980*/  FMNMX.FTZ R37, R63, R10, !PT ;  /* 0x0000000a3f257209 */ /* 0x002fc80007810000 */
[----:B------:R-:W-:Y:S02]  /*4990*/  FMNMX.FTZ R10, R66, R37, !PT ;  /* 0x00000025420a7209 */ /* 0x000fe40007810000 */
[----:B------:R-:W1:Y:S01]  /*49a0*/  MUFU.EX2 R11, R11 ;  /* 0x0000000b000b7308 */ /* 0x000e620000000800 */
[-CC-:B0-----:R-:W-:Y:S01]  /*49b0*/  FFMA.FTZ R49, R65, R3.reuse, -R8.reuse ;  /* 0x0000000341317223 */ /* 0x181fe20000010808 */
[----:B------:R-:W-:Y:S01]  /*49c0*/  FMNMX.FTZ R37, R67, R10, !PT ;  /* 0x0000000a43257209 */ /* 0x000fe20007810000 */
[----:B------:R-:W-:-:S03]  /*49d0*/  FFMA.FTZ R65, R81, R3, -R8 ;  /* 0x0000000351417223 */ /* 0x000fc60000010808 */
[----:B------:R-:W-:Y:S02]  /*49e0*/  FMNMX.FTZ R10, R70, R37, !PT ;  /* 0x00000025460a7209 */ /* 0x000fe40007810000 */
[----:B------:R0:W-:Y:S02]  /*49f0*/  MUFU.EX2 R37, R53 ;  /* 0x0000003500257308 */ /* 0x0001e40000000800 */
[----:B------:R-:W-:-:S04]  /*4a00*/  FMNMX.FTZ R41, R71, R10, !PT ;  /* 0x0000000a47297209 */ /* 0x000fc80007810000 */
[----:B------:R-:W-:Y:S02]  /*4a10*/  FMNMX.FTZ R10, R74, R41, !PT ;  /* 0x000000294a0a7209 */ /* 0x000fe40007810000 */
[----:B------:R-:W2:Y:S01]  /*4a20*/  MUFU.EX2 R180, R180 ;  /* 0x000000b400b47308 */ /* 0x000ea20000000800 */
[----:B0-----:R-:W-:Y:S01]  /*4a30*/  FFMA.FTZ R53, R69, R3, -R8 ;  /* 0x0000000345357223 */ /* 0x001fe20000010808 */
[----:B------:R-:W-:Y:S01]  /*4a40*/  FMNMX.FTZ R41, R75, R10, !PT ;  /* 0x0000000a4b297209 */ /* 0x000fe20007810000 */
[----:B-1----:R-:W-:-:S03]  /*4a50*/  FFMA.FTZ R7, R12, R7, R11 ;  /* 0x000000070c077223 */ /* 0x002fc6000001000b */
[----:B------:R-:W-:Y:S02]  /*4a60*/  FMNMX.FTZ R10, R78, R41, !PT ;  /* 0x000000294e0a7209 */ /* 0x000fe40007810000 */
[----:B------:R0:W-:Y:S02]  /*4a70*/  MUFU.EX2 R41, R57 ;  /* 0x0000003900297308 */ /* 0x0001e40000000800 */
[----:B------:R-:W-:-:S04]  /*4a80*/  FMNMX.FTZ R45, R79, R10, !PT ;  /* 0x0000000a4f2d7209 */ /* 0x000fc80007810000 */
[----:B------:R-:W-:Y:S02]  /*4a90*/  FMNMX.FTZ R10, R82, R45, !PT ;  /* 0x0000002d520a7209 */ /* 0x000fe40007810000 */
[----:B------:R-:W1:Y:S01]  /*4aa0*/  MUFU.EX2 R182, R182 ;  /* 0x000000b600b67308 */ /* 0x000e620000000800 */
[C---:B--2---:R-:W-:Y:S01]  /*4ab0*/  FADD.FTZ R7, R180.reuse, R7 ;  /* 0x00000007b4077221 */ /* 0x044fe20000010000 */
[----:B------:R-:W-:Y:S02]  /*4ac0*/  FMNMX.FTZ R45, R83, R10, !PT ;  /* 0x0000000a532d7209 */ /* 0x000fe40007810000 */
[----:B------:R-:W-:Y:S02]  /*4ad0*/  F2FP.BF16.F32.PACK_AB R180, R180, R11 ;  /* 0x0000000bb4b4723e */ /* 0x000fe400000010ff */
[----:B------:R-:W-:Y:S02]  /*4ae0*/  FMNMX.FTZ R10, R86, R45, !PT ;  /* 0x0000002d560a7209 */ /* 0x000fe40007810000 */
[----:B------:R2:W-:Y:S02]  /*4af0*/  MUFU.EX2 R45, R61 ;  /* 0x0000003d002d7308 */ /* 0x0005e40000000800 */
[----:B------:R-:W-:-:S05]  /*4b00*/  FMNMX.FTZ R10, R87, R10, !PT ;  /* 0x0000000a570a7209 */ /* 0x000fca0007810000 */
[----:B0-----:R-:W0:Y:S01]  /*4b10*/  SHFL.BFLY PT, R57, R10, 0x2, 0x1f ;  /* 0x0c401f000a397f89 */ /* 0x001e2200000e0000 */
[----:B------:R-:W3:Y:S01]  /*4b20*/  MUFU.EX2 R13, R13 ;  /* 0x0000000d000d7308 */ /* 0x000ee20000000800 */
[----:B--2---:R-:W-:-:S07]  /*4b30*/  FFMA.FTZ R61, R77, R3, -R8 ;  /* 0x000000034d3d7223 */ /* 0x004fce0000010808 */
[----:B------:R-:W-:Y:S01]  /*4b40*/  MUFU.EX2 R49, R49 ;  /* 0x0000003100317308 */ /* 0x000fe20000000800 */
[----:B------:R-:W-:Y:S02]  /*4b50*/  WARPGROUP.DEPBAR.LE gsb0, 0x0 ;  /* 0x00008000000079c5 */ /* 0x000fe40000010000 */
[----:B------:R-:W-:Y:S01]  /*4b60*/  WARPGROUP.ARRIVE ;  /* 0x00000000000079c5 */ /* 0x000fe20000000000 */
[-CC-:B------:R-:W-:Y:S01]  /*4b70*/  FFMA.FTZ R176, R32, R3.reuse, -R8.reuse ;  /* 0x0000000320b07223 */ /* 0x180fe20000010808 */
[----:B------:R-:W-:-:S03]  /*4b80*/  FFMA.FTZ R178, R36, R3, -R8 ;  /* 0x0000000324b27223 */ /* 0x000fc60000010808 */
[----:B------:R-:W-:Y:S01]  /*4b90*/  MUFU.EX2 R53, R53 ;  /* 0x0000003500357308 */ /* 0x000fe20000000800 */
[----:B------:R-:W-:Y:S01]  /*4ba0*/  HGMMA.64x128x16.F32.BF16 R88, R172, gdesc[UR12].tnspB, R88, gsb0 ;  /* 0x41e0000cac587df0 */ /* 0x000fe20008001858 */
[----:B------:R-:W-:Y:S01]  /*4bb0*/  UMOV UR14, UR6 ;  /* 0x00000006000e7c82 */ /* 0x000fe20008000000 */
[----:B------:R-:W-:Y:S01]  /*4bc0*/  UMOV UR15, 0x40000040 ;  /* 0x40000040000f7882 */ /* 0x000fe20000000000 */
[----:B------:R-:W-:Y:S01]  /*4bd0*/  UIADD3 UR6, UR4, 0x200, URZ ;  /* 0x0000020004067890 */ /* 0x000fe2000fffe03f */
[----:B0-----:R-:W-:-:S03]  /*4be0*/  FMNMX.FTZ R32, R10, R57, !PT ;  /* 0x000000390a207209 */ /* 0x001fc60007810000 */
[----:B------:R-:W-:Y:S02]  /*4bf0*/  MUFU.EX2 R176, R176 ;  /* 0x000000b000b07308 */ /* 0x000fe40000000800 */
[----:B------:R-:W0:Y:S06]  /*4c00*/  SHFL.BFLY PT, R69, R32, 0x1, 0x1f ;  /* 0x0c201f0020457f89 */ /* 0x000e2c00000e0000 */
[----:B------:R-:W-:Y:S08]  /*4c10*/  MUFU.EX2 R178, R178 ;  /* 0x000000b200b27308 */ /* 0x000ff00000000800 */
[----:B------:R-:W-:Y:S08]  /*4c20*/  MUFU.EX2 R14, R14 ;  /* 0x0000000e000e7308 */ /* 0x000ff00000000800 */
[----:B------:R-:W2:Y:S01]  /*4c30*/  MUFU.EX2 R57, R73 ;  /* 0x0000004900397308 */ /* 0x000ea20000000800 */
[----:B0-----:R-:W-:-:S07]  /*4c40*/  FMNMX.FTZ R10, R32, R69, !PT ;  /* 0x00000045200a7209 */ /* 0x001fce0007810000 */
[----:B------:R-:W-:Y:S08]  /*4c50*/  MUFU.EX2 R20, R20 ;  /* 0x0000001400147308 */ /* 0x000ff00000000800 */
[----:B------:R-:W0:Y:S08]  /*4c60*/  MUFU.EX2 R61, R61 ;  /* 0x0000003d003d7308 */ /* 0x000e300000000800 */
[----:B------:R-:W-:Y:S08]  /*4c70*/  MUFU.EX2 R24, R24 ;  /* 0x0000001800187308 */ /* 0x000ff00000000800 */
[----:B------:R-:W-:Y:S08]  /*4c80*/  MUFU.EX2 R65, R65 ;  /* 0x0000004100417308 */ /* 0x000ff00000000800 */
[----:B------:R-:W-:Y:S01]  /*4c90*/  MUFU.EX2 R28, R28 ;  /* 0x0000001c001c7308 */ /* 0x000fe20000000800 */
[----:B------:R-:W-:-:S02]  /*4ca0*/  WARPGROUP.DEPBAR.LE gsb0, 0x0 ;  /* 0x00008000000079c5 */ /* 0x000fc40000010000 */
[----:B------:R-:W-:Y:S01]  /*4cb0*/  WARPGROUP.ARRIVE ;  /* 0x00000000000079c5 */ /* 0x000fe20000000000 */
[-CC-:B------:R-:W-:Y:S01]  /*4cc0*/  FFMA.FTZ R172, R40, R3.reuse, -R8.reuse ;  /* 0x0000000328ac7223 */ /* 0x180fe20000010808 */
[----:B------:R-:W-:-:S04]  /*4cd0*/  FFMA.FTZ R174, R44, R3, -R8 ;  /* 0x000000032cae7223 */ /* 0x000fc80000010808 */
[----:B------:R-:W-:Y:S01]  /*4ce0*/  HGMMA.64x128x16.F32.BF16 R88, R168, gdesc[UR12].tnspB, R88, gsb0 ;  /* 0x41e0000ca8587df0 */ /* 0x000fe20008001858 */
[----:B------:R-:W-:Y:S01]  /*4cf0*/  UMOV UR14, UR6 ;  /* 0x00000006000e7c82 */ /* 0x000fe20008000000 */
[----:B------:R-:W-:Y:S01]  /*4d00*/  UMOV UR15, 0x40000040 ;  /* 0x40000040000f7882 */ /* 0x000fe20000000000 */
[----:B------:R-:W-:Y:S01]  /*4d10*/  UIADD3 UR6, UR4, 0x280, URZ ;  /* 0x0000028004067890 */ /* 0x000fe2000fffe03f */
[----:B------:R-:W-:Y:S08]  /*4d20*/  MUFU.EX2 R172, R172 ;  /* 0x000000ac00ac7308 */ /* 0x000ff00000000800 */
[----:B------:R-:W-:Y:S01]  /*4d30*/  MUFU.EX2 R174, R174 ;  /* 0x000000ae00ae7308 */ /* 0x000fe20000000800 */
[----:B------:R-:W-:-:S02]  /*4d40*/  WARPGROUP.DEPBAR.LE gsb0, 0x0 ;  /* 0x00008000000079c5 */ /* 0x000fc40000010000 */
[----:B------:R-:W-:Y:S01]  /*4d50*/  WARPGROUP.ARRIVE ;  /* 0x00000000000079c5 */ /* 0x000fe20000000000 */
[-CC-:B------:R-:W-:Y:S01]  /*4d60*/  FFMA.FTZ R168, R48, R3.reuse, -R8.reuse ;  /* 0x0000000330a87223 */ /* 0x180fe20000010808 */
[-C--:B------:R-:W-:Y:S01]  /*4d70*/  FMUL.FTZ R48, R10, R3.reuse ;  /* 0x000000030a307220 */ /* 0x080fe20000410000 */
[----:B------:R-:W-:-:S03]  /*4d80*/  FFMA.FTZ R170, R52, R3, -R8 ;  /* 0x0000000334aa7223 */ /* 0x000fc60000010808 */
[----:B------:R-:W-:Y:S01]  /*4d90*/  HGMMA.64x128x16.F32.BF16 R88, R152, gdesc[UR12].tnspB, R88, gsb0 ;  /* 0x41e0000c98587df0 */ /* 0x000fe20008001858 */
[----:B------:R-:W-:Y:S01]  /*4da0*/  UMOV UR14, UR6 ;  /* 0x00000006000e7c82 */ /* 0x000fe20008000000 */
[----:B------:R-:W-:Y:S01]  /*4db0*/  UMOV UR15, 0x40000040 ;  /* 0x40000040000f7882 */ /* 0x000fe20000000000 */
[----:B------:R-:W-:Y:S01]  /*4dc0*/  UIADD3 UR6, UR4, 0x300, URZ ;  /* 0x0000030004067890 */ /* 0x000fe2000fffe03f */
[-CC-:B------:R-:W-:Y:S01]  /*4dd0*/  FFMA.FTZ R181, R26, R3.reuse, -R48.reuse ;  /* 0x000000031ab57223 */ /* 0x180fe20000010830 */
[----:B------:R-:W-:Y:S01]  /*4de0*/  UIADD3 UR4, UR4, 0x380, URZ ;  /* 0x0000038004047890 */ /* 0x000fe2000fffe03f */
[-CC-:B------:R-:W-:Y:S01]  /*4df0*/  FFMA.FTZ R26, R27, R3.reuse, -R48.reuse ;  /* 0x000000031b1a7223 */ /* 0x180fe20000010830 */
[----:B------:R-:W-:Y:S01]  /*4e00*/  IMAD.U32 R27, RZ, RZ, UR7 ;  /* 0x00000007ff1b7e24 */ /* 0x000fe2000f8e00ff */
[----:B------:R-:W-:Y:S01]  /*4e10*/  UMOV UR7, 0x40000040 ;  /* 0x4000004000077882 */ /* 0x000fe20000000000 */
[-CC-:B------:R-:W-:Y:S01]  /*4e20*/  FFMA.FTZ R183, R30, R3.reuse, -R48.reuse ;  /* 0x000000031eb77223 */ /* 0x180fe20000010830 */
[----:B------:R-:W-:Y:S01]  /*4e30*/  MUFU.EX2 R181, R181 ;  /* 0x000000b500b57308 */ /* 0x000fe20000000800 */
[----:B------:R-:W-:Y:S01]  /*4e40*/  FFMA.FTZ R36, R31, R3, -R48 ;  /* 0x000000031f247223 */ /* 0x000fe20000010830 */
[----:B------:R-:W-:-:S02]  /*4e50*/  @!P1 VIADD R27, R27, 0x34840 ;  /* 0x000348401b1b9836 */ /* 0x000fc40000000000 */
[-CC-:B------:R-:W-:Y:S01]  /*4e60*/  FFMA.FTZ R177, R34, R3.reuse, -R48.reuse ;  /* 0x0000000322b17223 */ /* 0x180fe20000010830 */
[-CC-:B------:R-:W-:Y:S01]  /*4e70*/  FFMA.FTZ R44, R35, R3.reuse, -R48.reuse ;  /* 0x00000003232c7223 */ /* 0x180fe20000010830 */
[-CC-:B------:R-:W-:Y:S01]  /*4e80*/  FFMA.FTZ R179, R38, R3.reuse, -R48.reuse ;  /* 0x0000000326b37223 */ /* 0x180fe20000010830 */
[-CC-:B------:R-:W-:Y:S01]  /*4e90*/  FFMA.FTZ R38, R39, R3.reuse, -R48.reuse ;  /* 0x0000000327267223 */ /* 0x180fe20000010830 */
[----:B------:R-:W-:Y:S01]  /*4ea0*/  @!P1 PRMT R27, RZ, 0x654, R27 ;  /* 0x00000654ff1b9816 */ /* 0x000fe2000000001b */
[----:B------:R-:W-:Y:S01]  /*4eb0*/  MUFU.EX2 R26, R26 ;  /* 0x0000001a001a7308 */ /* 0x000fe20000000800 */
[-CC-:B------:R-:W-:Y:S01]  /*4ec0*/  FFMA.FTZ R175, R46, R3.reuse, -R48.reuse ;  /* 0x000000032eaf7223 */ /* 0x180fe20000010830 */
[----:B-1----:R-:W-:Y:S01]  /*4ed0*/  FADD.FTZ R46, R182, R7 ;  /* 0x00000007b62e7221 */ /* 0x002fe20000010000 */
[-CC-:B------:R-:W-:Y:S01]  /*4ee0*/  FFMA.FTZ R173, R42, R3.reuse, -R48.reuse ;  /* 0x000000032aad7223 */ /* 0x180fe20000010830 */
[-CC-:B------:R-:W-:Y:S01]  /*4ef0*/  FFMA.FTZ R40, R43, R3.reuse, -R48.reuse ;  /* 0x000000032b287223 */ /* 0x180fe20000010830 */
[-CC-:B------:R-:W-:Y:S01]  /*4f00*/  FFMA.FTZ R34, R47, R3.reuse, -R48.reuse ;  /* 0x000000032f227223 */ /* 0x180fe20000010830 */
[-CC-:B------:R-:W-:Y:S01]  /*4f10*/  FFMA.FTZ R169, R50, R3.reuse, -R48.reuse ;  /* 0x0000000332a97223 */ /* 0x180fe20000010830 */
[-CC-:B------:R-:W-:Y:S01]  /*4f20*/  FFMA.FTZ R30, R51, R3.reuse, -R48.reuse ;  /* 0x00000003331e7223 */ /* 0x180fe20000010830 */
        /* <DEDUP_REMOVED lines=17> */
[----:B------:R-:W-:Y:S01]  /*5040*/  FFMA.FTZ R86, R86, R3, -R48 ;  /* 0x0000000356567223 */ /* 0x000fe20000010830 */
[----:B------:R-:W-:Y:S01]  /*5050*/  IMAD.U32 R31, RZ, RZ, UR10 ;  /* 0x0000000aff1f7e24 */ /* 0x000fe2000f8e00ff */
[----:B---3--:R-:W-:-:S03]  /*5060*/  F2FP.BF16.F32.PACK_AB R182, R13, R182 ;  /* 0x000000b60db6723e */ /* 0x008fc600000010ff */
[----:B------:R-:W-:Y:S02]  /*5070*/  @!P1 VIADD R31, R31, 0x34860 ;  /* 0x000348601f1f9836 */ /* 0x000fe40000000000 */
[----:B------:R-:W-:Y:S03]  /*5080*/  MUFU.EX2 R44, R44 ;  /* 0x0000002c002c7308 */ /* 0x000fe60000000800 */
[----:B------:R-:W-:-:S05]  /*5090*/  @!P1 PRMT R31, RZ, 0x654, R31 ;  /* 0x00000654ff1f9816 */ /* 0x000fca000000001f */
[----:B------:R-:W-:Y:S08]  /*50a0*/  MUFU.EX2 R179, R179 ;  /* 0x000000b300b37308 */ /* 0x000ff00000000800 */
        /* <DEDUP_REMOVED lines=9> */
[----:B------:R-:W-:Y:S01]  /*5140*/  MUFU.EX2 R171, R171 ;  /* 0x000000ab00ab7308 */ /* 0x000fe20000000800 */
[----:B------:R-:W-:-:S02]  /*5150*/  WARPGROUP.DEPBAR.LE gsb0, 0x0 ;  /* 0x00008000000079c5 */ /* 0x000fc40000010000 */
[----:B------:R-:W-:Y:S01]  /*5160*/  WARPGROUP.ARRIVE ;  /* 0x00000000000079c5 */ /* 0x000fe20000000000 */
[-CC-:B------:R-:W-:Y:S01]  /*5170*/  FFMA.FTZ R152, R56, R3.reuse, -R8.reuse ;  /* 0x0000000338987223 */ /* 0x180fe20000010808 */
[-C--:B------:R-:W-:Y:S01]  /*5180*/  FFMA.FTZ R154, R60, R3.reuse, -R8 ;  /* 0x000000033c9a7223 */ /* 0x080fe20000010808 */
[-CC-:B------:R-:W-:Y:S02]  /*5190*/  FFMA.FTZ R153, R58, R3.reuse, -R48.reuse ;  /* 0x000000033a997223 */ /* 0x180fe40000010830 */
[----:B------:R-:W-:Y:S01]  /*51a0*/  MUFU.EX2 R32, R32 ;  /* 0x0000002000207308 */ /* 0x000fe20000000800 */
[-CC-:B------:R-:W-:Y:S01]  /*51b0*/  FFMA.FTZ R155, R62, R3.reuse, -R48.reuse ;  /* 0x000000033e9b7223 */ /* 0x180fe20000010830 */
[----:B------:R-:W-:Y:S01]  /*51c0*/  HGMMA.64x128x16.F32.BF16 R88, R156, gdesc[UR12].tnspB, R88, gsb0 ;  /* 0x41e0000c9c587df0 */ /* 0x000fe20008001858 */
[----:B------:R-:W-:Y:S01]  /*51d0*/  UMOV UR14, UR6 ;  /* 0x00000006000e7c82 */ /* 0x000fe20008000000 */
[----:B------:R-:W-:Y:S01]  /*51e0*/  UMOV UR15, 0x40000040 ;  /* 0x40000040000f7882 */ /* 0x000fe20000000000 */
[----:B------:R-:W-:Y:S01]  /*51f0*/  UMOV UR6, UR4 ;  /* 0x0000000400067c82 */ /* 0x000fe20008000000 */
[----:B------:R-:W-:Y:S01]  /*5200*/  FFMA.FTZ R48, R87, R3, -R48 ;  /* 0x0000000357307223 */ /* 0x000fe20000010830 */
[----:B------:R-:W-:Y:S01]  /*5210*/  UMOV UR4, UR37 ;  /* 0x0000002500047c82 */ /* 0x000fe20008000000 */
        /* <DEDUP_REMOVED lines=16> */
[----:B------:R-:W-:Y:S02]  /*5320*/  FADD.FTZ R8, -R10, R9 ;  /* 0x000000090a087221 */ /* 0x000fe40000010100 */
[----:B------:R-:W-:Y:S01]  /*5330*/  MUFU.EX2 R157, R66 ;  /* 0x00000042009d7308 */ /* 0x000fe20000000800 */
[----:B------:R-:W-:Y:S01]  /*5340*/  HGMMA.64x128x16.F32.BF16 R88, R160, gdesc[UR12].tnspB, R88, gsb0 ;  /* 0x41e0000ca0587df0 */ /* 0x000fe20008001858 */
[----:B------:R-:W-:-:S06]  /*5350*/  FMUL.FTZ R8, R8, R3 ;  /* 0x0000000308087220 */ /* 0x000fcc0000410000 */
[----:B------:R-:W-:Y:S08]  /*5360*/  MUFU.EX2 R156, R156 ;  /* 0x0000009c009c7308 */ /* 0x000ff00000000800 */
[----:B------:R-:W-:Y:S08]  /*5370*/  MUFU.EX2 R8, R8 ;  /* 0x0000000800087308 */ /* 0x000ff00000000800 */
[----:B------:R-:W-:Y:S08]  /*5380*/  MUFU.EX2 R158, R158 ;  /* 0x0000009e009e7308 */ /* 0x000ff00000000800 */
[----:B------:R-:W-:Y:S08]  /*5390*/  MUFU.EX2 R159, R70 ;  /* 0x00000046009f7308 */ /* 0x000ff00000000800 */
[----:B------:R-:W1:Y:S01]  /*53a0*/  MUFU.EX2 R9, R85 ;  /* 0x0000005500097308 */ /* 0x000e620000000800 */
[----:B------:R-:W-:-:S02]  /*53b0*/  WARPGROUP.DEPBAR.LE gsb0, 0x0 ;  /* 0x00008000000079c5 */ /* 0x000fc40000010000 */
[----:B------:R-:W-:-:S05]  /*53c0*/  WARPGROUP.ARRIVE ;  /* 0x00000000000079c5 */ /* 0x000fca0000000000 */
[----:B------:R-:W3:Y:S01]  /*53d0*/  MUFU.EX2 R161, R74 ;  /* 0x0000004a00a17308 */ /* 0x000ee20000000800 */
[----:B--2---:R-:W-:Y:S02]  /*53e0*/  F2FP.BF16.F32.PACK_AB R160, R57, R14 ;  /* 0x0000000e39a0723e */ /* 0x004fe400000010ff */
[----:B0-----:R-:W-:Y:S01]  /*53f0*/  F2FP.BF16.F32.PACK_AB R162, R61, R20 ;  /* 0x000000143da2723e */ /* 0x001fe200000010ff */
[----:B------:R-:W-:Y:S04]  /*5400*/  HGMMA.64x128x16.F32.BF16 R88, R164, gdesc[UR4].tnspB, R88, gsb0 ;  /* 0x41e00004a4587df0 */ /* 0x000fe80008001858 */
[----:B------:R-:W0:Y:S01]  /*5410*/  MUFU.EX2 R163, R78 ;  /* 0x0000004e00a37308 */ /* 0x000e220000000800 */
[----:B------:R-:W-:Y:S02]  /*5420*/  WARPGROUP.DEPBAR.LE gsb0, 0x0 ;  /* 0x00008000000079c5 */ /* 0x000fe40000010000 */
[----:B------:R2:W-:Y:S05]  /*5430*/  @!P1 SYNCS.ARRIVE.TRANS64.RED.A1T0 RZ, [R27+URZ], RZ ;  /* 0x000000ff1bff99a7 */ /* 0x0005ea000810043f */
[----:B------:R-:W4:Y:S01]  /*5440*/  MUFU.EX2 R165, R82 ;  /* 0x0000005200a57308 */ /* 0x000f220000000800 */
[----:B-1----:R-:W-:-:S02]  /*5450*/  F2FP.BF16.F32.PACK_AB R166, R9, R28 ;  /* 0x0000001c09a6723e */ /* 0x002fc400000010ff */
[----:B------:R-:W-:Y:S01]  /*5460*/  F2FP.BF16.F32.PACK_AB R164, R65, R24 ;  /* 0x0000001841a4723e */ /* 0x000fe200000010ff */
[----:B--2---:R-:W-:Y:S01]  /*5470*/  FFMA.FTZ R27, R8, R6, R181 ;  /* 0x00000006081b7223 */ /* 0x004fe200000100b5 */
[----:B------:R-:W-:-:S03]  /*5480*/  F2FP.BF16.F32.PACK_AB R181, R26, R181 ;  /* 0x000000b51ab5723e */ /* 0x000fc600000010ff */
[----:B------:R-:W1:Y:S01]  /*5490*/  MUFU.EX2 R167, R86 ;  /* 0x0000005600a77308 */ /* 0x000e620000000800 */
[----:B------:R2:W-:Y:S01]  /*54a0*/  @!P1 SYNCS.ARRIVE.TRANS64.RED.A1T0 RZ, [R31+URZ], RZ ;  /* 0x000000ff1fff99a7 */ /* 0x0005e2000810043f */
[----:B------:R-:W-:Y:S01]  /*54b0*/  FADD.FTZ R6, R26, R27 ;  /* 0x0000001b1a067221 */ /* 0x000fe20000010000 */
[----:B------:R-:W-:-:S03]  /*54c0*/  FADD.FTZ R27, R13, R46 ;  /* 0x0000002e0d1b7221 */ /* 0x000fc60000010000 */
[----:B------:R-:W-:Y:S01]  /*54d0*/  FADD.FTZ R7, R183, R6 ;  /* 0x00000006b7077221 */ /* 0x000fe20000010000 */
[----:B------:R-:W-:Y:S01]  /*54e0*/  FADD.FTZ R46, R176, R27 ;  /* 0x0000001bb02e7221 */ /* 0x000fe20000010000 */
[C---:B------:R-:W-:Y:S02]  /*54f0*/  F2FP.BF16.F32.PACK_AB R176, R15.reuse, R176 ;  /* 0x000000b00fb0723e */ /* 0x040fe400000010ff */
[C---:B------:R-:W-:Y:S01]  /*5500*/  FADD.FTZ R6, R36.reuse, R7 ;  /* 0x0000000724067221 */ /* 0x040fe20000010000 */
[----:B------:R-:W-:Y:S01]  /*5510*/  FADD.FTZ R27, R15, R46 ;  /* 0x0000002e0f1b7221 */ /* 0x000fe20000010000 */
[----:B------:R-:W-:Y:S02]  /*5520*/  F2FP.BF16.F32.PACK_AB R183, R36, R183 ;  /* 0x000000b724b7723e */ /* 0x000fe400000010ff */
[----:B------:R-:W-:Y:S01]  /*5530*/  FADD.FTZ R7, R177, R6 ;  /* 0x00000006b1077221 */ /* 0x000fe20000010000 */
[----:B------:R-:W-:Y:S01]  /*5540*/  FADD.FTZ R46, R178, R27 ;  /* 0x0000001bb22e7221 */ /* 0x000fe20000010000 */
[----:B------:R-:W-:-:S02]  /*5550*/  F2FP.BF16.F32.PACK_AB R177, R44, R177 ;  /* 0x000000b12cb1723e */ /* 0x000fc400000010ff */
[----:B------:R-:W-:Y:S01]  /*5560*/  FADD.FTZ R6, R44, R7 ;  /* 0x000000072c067221 */ /* 0x000fe20000010000 */
[C---:B------:R-:W-:Y:S01]  /*5570*/  FADD.FTZ R27, R21.reuse, R46 ;  /* 0x0000002e151b7221 */ /* 0x040fe20000010000 */
[----:B------:R-:W-:Y:S02]  /*5580*/  F2FP.BF16.F32.PACK_AB R178, R21, R178 ;  /* 0x000000b215b2723e */ /* 0x000fe400000010ff */
[----:B------:R-:W-:Y:S01]  /*5590*/  FADD.FTZ R7, R179, R6 ;  /* 0x00000006b3077221 */ /* 0x000fe20000010000 */
[----:B------:R-:W-:Y:S01]  /*55a0*/  FADD.FTZ R46, R172, R27 ;  /* 0x0000001bac2e7221 */ /* 0x000fe20000010000 */
[C---:B------:R-:W-:Y:S02]  /*55b0*/  F2FP.BF16.F32.PACK_AB R179, R38.reuse, R179 ;  /* 0x000000b326b3723e */ /* 0x040fe400000010ff */
[----:B------:R-:W-:Y:S01]  /*55c0*/  FADD.FTZ R6, R38, R7 ;  /* 0x0000000726067221 */ /* 0x000fe20000010000 */
[C---:B------:R-:W-:Y:S01]  /*55d0*/  FADD.FTZ R27, R25.reuse, R46 ;  /* 0x0000002e191b7221 */ /* 0x040fe20000010000 */
[----:B------:R-:W-:-:S02]  /*55e0*/  F2FP.BF16.F32.PACK_AB R172, R25, R172 ;  /* 0x000000ac19ac723e */ /* 0x000fc400000010ff */
[----:B------:R-:W-:Y:S01]  /*55f0*/  FADD.FTZ R7, R173, R6 ;  /* 0x00000006ad077221 */ /* 0x000fe20000010000 */
[----:B------:R-:W-:Y:S01]  /*5600*/  FADD.FTZ R46, R174, R27 ;  /* 0x0000001bae2e7221 */ /* 0x000fe20000010000 */
[C---:B------:R-:W-:Y:S02]  /*5610*/  F2FP.BF16.F32.PACK_AB R173, R40.reuse, R173 ;  /* 0x000000ad28ad723e */ /* 0x040fe400000010ff */
[----:B------:R-:W-:Y:S01]  /*5620*/  FADD.FTZ R6, R40, R7 ;  /* 0x0000000728067221 */ /* 0x000fe20000010000 */
[C---:B------:R-:W-:Y:S01]  /*5630*/  FADD.FTZ R11, R29.reuse, R46 ;  /* 0x0000002e1d0b7221 */ /* 0x040fe20000010000 */
        /* <DEDUP_REMOVED lines=21> */
[----:B------:R-:W-:Y:S01]  /*5790*/  F2FP.BF16.F32.PACK_AB R153, R42, R153 ;  /* 0x000000992a99723e */ /* 0x000fe200000010ff */
[----:B------:R-:W-:-:S02]  /*57a0*/  IMAD.MOV.U32 R11, RZ, RZ, R0 ;  /* 0x000000ffff0b7224 */ /* 0x000fc400078e0000 */
        /* <DEDUP_REMOVED lines=19> */
[----:B------:R-:W-:-:S03]  /*58e0*/  FADD.FTZ R7, R57, R26 ;  /* 0x0000001a39077221 */ /* 0x000fc60000010000 */
[----:B---3--:R-:W-:Y:S01]  /*58f0*/  FADD.FTZ R6, R161, R6 ;  /* 0x00000006a1067221 */ /* 0x008fe20000010000 */
[----:B------:R-:W-:Y:S01]  /*5900*/  FADD.FTZ R26, R20, R7 ;  /* 0x00000007141a7221 */ /* 0x000fe20000010000 */
[C---:B------:R-:W-:Y:S02]  /*5910*/  F2FP.BF16.F32.PACK_AB R161, R75.reuse, R161 ;  /* 0x000000a14ba1723e */ /* 0x040fe400000010ff */
[----:B------:R-:W-:Y:S01]  /*5920*/  FADD.FTZ R6, R75, R6 ;  /* 0x000000064b067221 */ /* 0x000fe20000010000 */
[----:B------:R-:W-:-:S03]  /*5930*/  FADD.FTZ R7, R61, R26 ;  /* 0x0000001a3d077221 */ /* 0x000fc60000010000 */
[----:B0-----:R-:W-:Y:S01]  /*5940*/  FADD.FTZ R6, R163, R6 ;  /* 0x00000006a3067221 */ /* 0x001fe20000010000 */
[----:B------:R-:W-:Y:S01]  /*5950*/  FADD.FTZ R14, R24, R7 ;  /* 0x00000007180e7221 */ /* 0x000fe20000010000 */
[C---:B------:R-:W-:Y:S02]  /*5960*/  F2FP.BF16.F32.PACK_AB R163, R79.reuse, R163 ;  /* 0x000000a34fa3723e */ /* 0x040fe400000010ff */
[----:B------:R-:W-:Y:S01]  /*5970*/  FADD.FTZ R6, R79, R6 ;  /* 0x000000064f067221 */ /* 0x000fe20000010000 */
[----:B------:R-:W-:-:S03]  /*5980*/  FADD.FTZ R7, R65, R14 ;  /* 0x0000000e41077221 */ /* 0x000fc60000010000 */
[----:B----4-:R-:W-:Y:S01]  /*5990*/  FADD.FTZ R6, R165, R6 ;  /* 0x00000006a5067221 */ /* 0x010fe20000010000 */
[----:B------:R-:W-:Y:S01]  /*59a0*/  FADD.FTZ R14, R28, R7 ;  /* 0x000000071c0e7221 */ /* 0x000fe20000010000 */
[C---:B------:R-:W-:Y:S02]  /*59b0*/  F2FP.BF16.F32.PACK_AB R165, R83.reuse, R165 ;  /* 0x000000a553a5723e */ /* 0x040fe400000010ff */
[----:B------:R-:W-:Y:S01]  /*59c0*/  FADD.FTZ R6, R83, R6 ;  /* 0x0000000653067221 */ /* 0x000fe20000010000 */
[----:B------:R-:W-:Y:S01]  /*59d0*/  FADD.FTZ R7, R9, R14 ;  /* 0x0000000e09077221 */ /* 0x000fe20000010000 */
[----:B------:R-:W-:Y:S02]  /*59e0*/  IMAD.MOV.U32 R9, RZ, RZ, R10 ;  /* 0x000000ffff097224 */ /* 0x000fe400078e000a */
[----:B-1----:R-:W-:Y:S01]  /*59f0*/  FADD.FTZ R6, R167, R6 ;  /* 0x00000006a7067221 */ /* 0x002fe20000010000 */
[----:B------:R-:W-:-:S03]  /*5a00*/  F2FP.BF16.F32.PACK_AB R167, R48, R167 ;  /* 0x000000a730a7723e */ /* 0x000fc600000010ff */
[----:B------:R-:W-:Y:S01]  /*5a10*/  FADD.FTZ R6, R48, R6 ;  /* 0x0000000630067221 */ /* 0x000fe20000010000 */
[----:B--2---:R-:W-:Y:S06]  /*5a20*/  @P2 BRA `(.L_x_24) ;  /* 0xffffffdc009c2947 */ /* 0x004fec000383ffff */
.L_x_15:
[----:B------:R-:W-:Y:S06]  /*5a30*/  BAR.ARV 0x8, 0x180 ;  /* 0x0206000000007b1d */ /* 0x000fec0000002000 */
        /* <DEDUP_REMOVED lines=64> */
[----:B------:R-:W-:Y:S06]  /*5e40*/  @!P0 BRA `(.L_x_25) ;  /* 0x0000000000048947 */ /* 0x000fec0003800000 */
[----:B------:R-:W-:Y:S01]  /*5e50*/  BPT.TRAP 0x1 ;  /* 0x000000040000795c */ /* 0x000fe20000300000 */
.L_x_25:
        /* <DEDUP_REMOVED lines=9> */
.L_x_26:
[----:B-1----:R-:W-:Y:S05]  /*5ef0*/  @P2 BRA `(.L_x_27) ;  /* 0x0000000000082947 */ /* 0x002fea0003800000 */
[----:B------:R-:W1:Y:S02]  /*5f00*/  SYNCS.PHASECHK.TRANS64.TRYWAIT P0, [UR12+0x34850], R4 ;  /* 0x03485004ff0075a7 */ /* 0x000e64000800014c */
[----:B-1----:R-:W-:Y:S05]  /*5f10*/  @!P0 BRA `(.L_x_28) ;  /* 0x0000006000308947 */ /* 0x002fea0003800000 */
.L_x_27:
[----:B------:R-:W-:Y:S01]  /*5f20*/  UIADD3 UR5, UR4, 0x400, URZ ;  /* 0x0000040004057890 */ /* 0x000fe2000fffe03f */
[----:B------:R-:W-:Y:S01]  /*5f30*/  WARPGROUP.ARRIVE ;  /* 0x00000000000079c5 */ /* 0x000fe20000000000 */
[----:B------:R-:W-:Y:S01]  /*5f40*/  UMOV UR7, 0x40000040 ;  /* 0x4000004000077882 */ /* 0x000fe20000000000 */
[----:B01----:R-:W0:Y:S01]  /*5f50*/  SHFL.BFLY PT, R4, R7, 0x2, 0x1f ;  /* 0x0c401f0007047f89 */ /* 0x003e2200000e0000 */
[----:B------:R-:W-:Y:S01]  /*5f60*/  USHF.R.U32.HI UR5, URZ, 0x4, UR5 ;  /* 0x000000043f057899 */ /* 0x000fe20008011605 */
[----:B------:R-:W-:Y:S01]  /*5f70*/  IMAD.MOV.U32 R96, RZ, RZ, -0x800000 ;  /* 0xff800000ff607424 */ /* 0x000fe200078e00ff */
[----:B------:R-:W-:Y:S01]  /*5f80*/  CS2R R98, SRZ ;  /* 0x0000000000627805 */ /* 0x000fe2000001ff00 */
[----:B------:R-:W1:Y:S01]  /*5f90*/  SHFL.BFLY PT, R5, R6, 0x2, 0x1f ;  /* 0x0c401f0006057f89 */ /* 0x000e6200000e0000 */
[----:B------:R-:W-:Y:S01]  /*5fa0*/  ULOP3.LUT UR5, UR5, 0x3fff, URZ, 0xc0, !UPT ;  /* 0x00003fff05057892 */ /* 0x000fe2000f8ec03f */
[----:B------:R-:W-:Y:S01]  /*5fb0*/  IMAD.MOV.U32 R93, RZ, RZ, -0x800000 ;  /* 0xff800000ff5d7424 */ /* 0x000fe200078e00ff */
[----:B------:R-:W2:Y:S01]  /*5fc0*/  LDC R115, c[0x0][0xc38] ;  /* 0x00030e00ff737b82 */ /* 0x000ea20000000800 */
[----:B------:R-:W-:Y:S01]  /*5fd0*/  R2UR UR14, R186 ;  /* 0x00000000ba0e72ca */ /* 0x000fe200000e0000 */
[----:B------:R-:W-:Y:S01]  /*5fe0*/  ULOP3.LUT UR5, UR5, 0x4000000, URZ, 0xfc, !UPT ;  /* 0x0400000005057892 */ /* 0x000fe2000f8efc3f */
[----:B------:R-:W-:Y:S01]  /*5ff0*/  R2UR UR13, R185 ;  /* 0x00000000b90d72ca */ /* 0x000fe200000e0000 */
[----:B------:R-:W-:-:S02]  /*6000*/  ULDC UR10, c[0x0][0xc44] ;  /* 0x00031100000a7ab9 */ /* 0x000fc40000000800 */
[----:B------:R-:W-:-:S07]  /*6010*/  ULEA UR8, UR36, UR5, 0xb ;  /* 0x0000000524087291 */ /* 0x000fce000f8e583f */
[----:B------:R-:W-:Y:S01]  /*6020*/  UMOV UR6, UR8 ;  /* 0x0000000800067c82 */ /* 0x000fe20008000000 */
[----:B------:R-:W3:Y:S02]  /*6030*/  S2UR UR5, SR_SWINHI ;  /* 0x00000000000579c3 */ /* 0x000ee40000002f00 */
[----:B---3--:R-:W-:Y:S01]  /*6040*/  HGMMA.64x128x16.F32.BF16 R24, R180, gdesc[UR4].tnspB, R24, gsb0 ;  /* 0x41e00004b4187df0 */ /* 0x008fe20008001818 */
[----:B------:R-:W-:Y:S01]  /*6050*/  UIADD3 UR6, UR8, 0x80, URZ ;  /* 0x0000008008067890 */ /* 0x000fe2000fffe03f */
[----:B0-----:R-:W-:Y:S01]  /*6060*/  FADD.FTZ R4, R4, R7 ;  /* 0x0000000704047221 */ /* 0x001fe20000010000 */
[----:B------:R-:W-:Y:S01]  /*6070*/  UMOV UR7, 0x40000040 ;  /* 0x4000004000077882 */ /* 0x000fe20000000000 */
[----:B------:R-:W-:Y:S02]  /*6080*/  IMAD R7, R23, 0x40, R16 ;  /* 0x0000004017077824 */ /* 0x000fe400078e0210 */
[----:B-1----:R-:W-:Y:S01]  /*6090*/  FADD.FTZ R8, R5, R6 ;  /* 0x0000000605087221 */ /* 0x002fe20000010000 */
[----:B------:R-:W-:Y:S01]  /*60a0*/  IMAD R92, RZ, RZ, -UR14 ;  /* 0x8000000eff5c7e24 */ /* 0x000fe2000f8e02ff */
[----:B------:R-:W0:Y:S03]  /*60b0*/  SHFL.BFLY PT, R5, R4, 0x1, 0x1f ;  /* 0x0c201f0004057f89 */ /* 0x000e2600000e0000 */
[----:B--2---:R-:W-:Y:S01]  /*60c0*/  IMAD R92, R115, R92, UR13 ;  /* 0x0000000d735c7e24 */ /* 0x004fe2000f8e025c */
[----:B------:R-:W1:Y:S01]  /*60d0*/  SHFL.BFLY PT, R9, R8, 0x1, 0x1f ;  /* 0x0c201f0008097f89 */ /* 0x000e6200000e0000 */
[----:B------:R-:W-:Y:S01]  /*60e0*/  R2UR UR13, R19 ;  /* 0x00000000130d72ca */ /* 0x000fe200000e0000 */
[----:B------:R-:W-:Y:S01]  /*60f0*/  IMAD.U32 R19, RZ, RZ, UR12 ;  /* 0x0000000cff137e24 */ /* 0x000fe2000f8e00ff */
[----:B------:R-:W-:-:S03]  /*6100*/  USHF.R.S32.HI UR12, URZ, 0x1f, UR39 ;  /* 0x0000001f3f0c7899 */ /* 0x000fc60008011427 */
[----:B------:R-:W-:-:S05]  /*6110*/  @!P1 VIADD R19, R19, 0x34860 ;  /* 0x0003486013139836 */ /* 0x000fca0000000000 */
[----:B------:R-:W-:Y:S01]  /*6120*/  @!P1 PRMT R19, RZ, 0x654, R19 ;  /* 0x00000654ff139816 */ /* 0x000fe20000000013 */
[----:B0-----:R-:W-:Y:S01]  /*6130*/  FADD.FTZ R11, R4, R5 ;  /* 0x00000005040b7221 */ /* 0x001fe20000010000 */
[----:B-1----:R-:W-:-:S04]  /*6140*/  FADD.FTZ R12, R8, R9 ;  /* 0x00000009080c7221 */ /* 0x002fc80000010000 */
[----:B------:R-:W-:Y:S02]  /*6150*/  FSETP.NE.FTZ.AND P0, PT, R11, RZ, PT ;  /* 0x000000ff0b00720b */ /* 0x000fe40003f15000 */
[----:B------:R-:W-:-:S11]  /*6160*/  FSETP.NE.FTZ.AND P2, PT, R12, RZ, PT ;  /* 0x000000ff0c00720b */ /* 0x000fd60003f55000 */
[----:B------:R-:W0:Y:S02]  /*6170*/  @P0 MUFU.LG2 R6, R11 ;  /* 0x0000000b00060308 */ /* 0x000e240000000c00 */
[----:B------:R-:W-:-:S06]  /*6180*/  @P2 FMUL.FTZ R8, R3, 0.69314718246459960938 ;  /* 0x3f31721803082820 */ /* 0x000fcc0000410000 */
[----:B------:R-:W1:Y:S08]  /*6190*/  @P2 MUFU.LG2 R9, R12 ;  /* 0x0000000c00092308 */ /* 0x000e700000000c00 */
[----:B------:R-:W-:Y:S01]  /*61a0*/  @P2 MUFU.RCP R98, R12 ;  /* 0x0000000c00622308 */ /* 0x000fe20000001000 */
[----:B0-----:R-:W-:-:S07]  /*61b0*/  @P0 FMUL.FTZ R6, R6, 0.69314718246459960938 ;  /* 0x3f31721806060820 */ /* 0x001fce0000410000 */
[----:B------:R0:W2:Y:S01]  /*61c0*/  @P0 MUFU.RCP R99, R11 ;  /* 0x0000000b00630308 */ /* 0x0000a20000001000 */
[----:B-1----:R-:W-:-:S04]  /*61d0*/  @P2 FMUL.FTZ R9, R9, 0.69314718246459960938 ;  /* 0x3f31721809092820 */ /* 0x002fc80000410000 */
[----:B------:R-:W-:Y:S01]  /*61e0*/  @P2 FFMA.FTZ R93, R8, R10, R9 ;  /* 0x0000000a085d2223 */ /* 0x000fe20000010009 */
[----:B------:R-:W-:Y:S02]  /*61f0*/  WARPGROUP.DEPBAR.LE gsb0, 0x0 ;  /* 0x00008000000079c5 */ /* 0x000fe40000010000 */
[----:B------:R-:W-:-:S06]  /*6200*/  WARPGROUP.ARRIVE ;  /* 0x00000000000079c5 */ /* 0x000fcc0000000000 */
[----:B------:R-:W-:Y:S01]  /*6210*/  HGMMA.64x128x16.F32.BF16 R24, R176, gdesc[UR4].tnspB, R24, gsb0 ;  /* 0x41e00004b0187df0 */ /* 0x000fe20008001818 */
[----:B------:R-:W-:Y:S01]  /*6220*/  UIADD3 UR6, UR8, 0x100, URZ ;  /* 0x0000010008067890 */ /* 0x000fe2000fffe03f */
[----:B------:R-:W-:Y:S01]  /*6230*/  UMOV UR7, 0x40000040 ;  /* 0x4000004000077882 */ /* 0x000fe20000000000 */
[----:B------:R-:W-:Y:S02]  /*6240*/  WARPGROUP.DEPBAR.LE gsb0, 0x0 ;  /* 0x00008000000079c5 */ /* 0x000fe40000010000 */
[----:B------:R-:W-:-:S07]  /*6250*/  WARPGROUP.ARRIVE ;  /* 0x00000000000079c5 */ /* 0x000fce0000000000 */
        /* <DEDUP_REMOVED lines=18> */
[----:B------:R-:W-:Y:S01]  /*6380*/  UIADD3 UR8, UR8, 0x380, URZ ;  /* 0x0000038008087890 */ /* 0x000fe2000fffe03f */
[----:B------:R-:W-:Y:S02]  /*6390*/  WARPGROUP.DEPBAR.LE gsb0, 0x0 ;  /* 0x00008000000079c5 */ /* 0x000fe40000010000 */
[----:B------:R-:W-:-:S06]  /*63a0*/  WARPGROUP.ARRIVE ;  /* 0x00000000000079c5 */ /* 0x000fcc0000000000 */
[----:B------:R-:W-:Y:S01]  /*63b0*/  HGMMA.64x128x16.F32.BF16 R24, R160, gdesc[UR4].tnspB, R24, gsb0 ;  /* 0x41e00004a0187df0 */ /* 0x000fe20008001818 */
[----:B------:R-:W-:Y:S01]  /*63c0*/  UMOV UR6, UR4 ;  /* 0x0000000400067c82 */ /* 0x000fe20008000000 */
[----:B------:R-:W-:Y:S01]  /*63d0*/  UMOV UR7, UR5 ;  /* 0x0000000500077c82 */ /* 0x000fe20008000000 */
[----:B------:R-:W-:Y:S01]  /*63e0*/  UIADD3 UR5, -UR39, URZ, URZ ;  /* 0x0000003f27057290 */ /* 0x000fe2000fffe13f */
[----:B------:R-:W-:Y:S01]  /*63f0*/  IMAD.U32 R88, RZ, RZ, UR6 ;  /* 0x00000006ff587e24 */ /* 0x000fe2000f8e00ff */
[----:B------:R-:W-:Y:S01]  /*6400*/  UMOV UR6, UR8 ;  /* 0x0000000800067c82 */ /* 0x000fe20008000000 */
[----:B------:R-:W-:Y:S01]  /*6410*/  IMAD.U32 R89, RZ, RZ, UR7 ;  /* 0x00000007ff597e24 */ /* 0x000fe2000f8e00ff */
[----:B------:R-:W-:Y:S01]  /*6420*/  UMOV UR7, 0x40000040 ;  /* 0x4000004000077882 */ /* 0x000fe20000000000 */
[----:B------:R-:W-:Y:S01]  /*6430*/  UIMAD UR10, UR10, UR5, UR14 ;  /* 0x000000050a0a72a4 */ /* 0x000fe2000f8e020e */
[----:B------:R-:W-:Y:S01]  /*6440*/  IMAD.WIDE R4, R190, 0x2, R88 ;  /* 0x00000002be047825 */ /* 0x000fe200078e0258 */
[----:B------:R-:W-:-:S02]  /*6450*/  ULDC.64 UR8, c[0x0][0xb90] ;  /* 0x0002e40000087ab9 */ /* 0x000fc40000000a00 */
[----:B------:R-:W-:Y:S01]  /*6460*/  USHF.R.S32.HI UR11, URZ, 0x1f, UR10 ;  /* 0x0000001f3f0b7899 */ /* 0x000fe2000801140a */
[----:B------:R-:W-:-:S04]  /*6470*/  IMAD.WIDE R88, R7, 0x2, R88 ;  /* 0x0000000207587825 */ /* 0x000fc800078e0258 */
[----:B------:R-:W-:Y:S01]  /*6480*/  @P0 FMUL.FTZ R7, R3, 0.69314718246459960938 ;  /* 0x3f31721803070820 */ /* 0x000fe20000410000 */
[C---:B------:R-:W-:Y:S01]  /*6490*/  IADD3 R3, P5, R4.reuse, 0x4040, RZ ;  /* 0x0000404004037810 */ /* 0x040fe20007fbe0ff */
[----:B------:R-:W-:Y:S01]  /*64a0*/  UIMAD UR5, UR11, UR8, URZ ;  /* 0x000000080b0572a4 */ /* 0x000fe2000f8e023f */
[C---:B------:R-:W-:Y:S01]  /*64b0*/  IADD3 R111, P6, R4.reuse, 0x4060, RZ ;  /* 0x00004060046f7810 */ /* 0x040fe20007fde0ff */
[----:B------:R-:W-:Y:S01]  /*64c0*/  @P0 FFMA.FTZ R96, R7, R0, R6 ;  /* 0x0000000007600223 */ /* 0x000fe20000010006 */
[----:B------:R-:W-:Y:S01]  /*64d0*/  LOP3.LUT R0, R3, 0x380, RZ, 0xc0, !PT ;  /* 0x0000038003007812 */ /* 0x000fe200078ec0ff */
[--C-:B------:R-:W-:Y:S01]  /*64e0*/  IMAD.X R109, RZ, RZ, R5.reuse, P5 ;  /* 0x000000ffff6d7224 */ /* 0x100fe200028e0605 */
[----:B------:R-:W-:Y:S01]  /*64f0*/  IADD3 R6, P2, R4, 0x20, RZ ;  /* 0x0000002004067810 */ /* 0x000fe20007f5e0ff */
[----:B------:R-:W-:Y:S01]  /*6500*/  UIMAD UR5, UR10, UR9, UR5 ;  /* 0x000000090a0572a4 */ /* 0x000fe2000f8e0205 */
[----:B------:R-:W-:Y:S02]  /*6510*/  SHF.R.U64 R0, R0, 0x3, RZ ;  /* 0x0000000300007819 */ /* 0x000fe400000012ff */
[----:B------:R-:W-:Y:S01]  /*6520*/  LOP3.LUT R110, R111, 0x380, RZ, 0xc0, !PT ;  /* 0x000003806f6e7812 */ /* 0x000fe200078ec0ff */
[----:B------:R-:W-:Y:S01]  /*6530*/  IMAD.X R103, RZ, RZ, R5, P2 ;  /* 0x000000ffff677224 */ /* 0x000fe200010e0605 */
[----:B------:R-:W-:-:S02]  /*6540*/  LOP3.LUT R108, R0, R3, RZ, 0x3c, !PT ;  /* 0x00000003006c7212 */ /* 0x000fc400078e3cff */
[----:B------:R-:W1:Y:S01]  /*6550*/  LDC R0, c[0x0][0xbe8] ;  /* 0x0002fa00ff007b82 */ /* 0x000e620000000800 */
[----:B------:R-:W-:Y:S02]  /*6560*/  SHF.R.U64 R110, R110, 0x3, RZ ;  /* 0x000000036e6e7819 */ /* 0x000fe400000012ff */
[----:B------:R-:W-:Y:S02]  /*6570*/  LOP3.LUT R113, R4, 0x380, RZ, 0xc0, !PT ;  /* 0x0000038004717812 */ /* 0x000fe400078ec0ff */
[----:B------:R-:W-:Y:S01]  /*6580*/  LOP3.LUT R110, R110, R111, RZ, 0x3c, !PT ;  /* 0x0000006f6e6e7212 */ /* 0x000fe200078e3cff */
[----:B------:R-:W-:Y:S01]  /*6590*/  IMAD.X R111, RZ, RZ, R5, P6 ;  /* 0x000000ffff6f7224 */ /* 0x000fe200030e0605 */
[----:B------:R-:W-:Y:S02]  /*65a0*/  LOP3.LUT R3, R6, 0x380, RZ, 0xc0, !PT ;  /* 0x0000038006037812 */ /* 0x000fe400078ec0ff */
[C---:B------:R-:W-:Y:S02]  /*65b0*/  IADD3 R10, P4, R4.reuse, 0x4020, RZ ;  /* 0x00004020040a7810 */ /* 0x040fe40007f9e0ff */
[----:B------:R-:W-:-:S02]  /*65c0*/  IADD3 R9, P3, R4, 0x4000, RZ ;  /* 0x0000400004097810 */ /* 0x000fc40007f7e0ff */
[C---:B------:R-:W-:Y:S01]  /*65d0*/  IADD3 R7, P0, R4.reuse, 0x60, RZ ;  /* 0x0000006004077810 */ /* 0x040fe20007f1e0ff */
[--C-:B------:R-:W-:Y:S01]  /*65e0*/  IMAD.X R105, RZ, RZ, R5.reuse, P4 ;  /* 0x000000ffff697224 */ /* 0x100fe200020e0605 */
[----:B------:R-:W-:Y:S01]  /*65f0*/  IADD3 R8, P6, R4, 0x40, RZ ;  /* 0x0000004004087810 */ /* 0x000fe20007fde0ff */
[--C-:B------:R-:W-:Y:S01]  /*6600*/  IMAD.X R107, RZ, RZ, R5.reuse, P3 ;  /* 0x000000ffff6b7224 */ /* 0x100fe200018e0605 */
[----:B------:R-:W-:Y:S01]  /*6610*/  SHF.R.U64 R113, R113, 0x3, RZ ;  /* 0x0000000371717819 */ /* 0x000fe200000012ff */
[--C-:B------:R-:W-:Y:S01]  /*6620*/  IMAD.X R101, RZ, RZ, R5.reuse, P0 ;  /* 0x000000ffff657224 */ /* 0x100fe200000e0605 */
[----:B------:R-:W-:Y:S01]  /*6630*/  SHF.R.U64 R3, R3, 0x3, RZ ;  /* 0x0000000303037819 */ /* 0x000fe200000012ff */
[--C-:B------:R-:W-:Y:S01]  /*6640*/  IMAD.X R95, RZ, RZ, R5.reuse, P6 ;  /* 0x000000ffff5f7224 */ /* 0x100fe200030e0605 */
[----:B------:R-:W-:Y:S01]  /*6650*/  LOP3.LUT R112, R113, R4, RZ, 0x3c, !PT ;  /* 0x0000000471707212 */ /* 0x000fe200078e3cff */
[----:B------:R-:W-:Y:S01]  /*6660*/  IMAD.MOV.U32 R113, RZ, RZ, R5 ;  /* 0x000000ffff717224 */ /* 0x000fe200078e0005 */
[----:B------:R-:W-:-:S02]  /*6670*/  LOP3.LUT R5, R10, 0x380, RZ, 0xc0, !PT ;  /* 0x000003800a057812 */ /* 0x000fc400078ec0ff */
[----:B-1----:R-:W-:Y:S02]  /*6680*/  ISETP.NE.AND P2, PT, R0, 0x1, PT ;  /* 0x000000010000780c */ /* 0x002fe40003f45270 */
[----:B------:R-:W-:Y:S02]  /*6690*/  LOP3.LUT R102, R3, R6, RZ, 0x3c, !PT ;  /* 0x0000000603667212 */ /* 0x000fe400078e3cff */
[----:B------:R-:W-:Y:S02]  /*66a0*/  LOP3.LUT R3, R8, 0x380, RZ, 0xc0, !PT ;  /* 0x0000038008037812 */ /* 0x000fe400078ec0ff */
[----:B------:R-:W-:Y:S02]  /*66b0*/  SHF.R.U64 R5, R5, 0x3, RZ ;  /* 0x0000000305057819 */ /* 0x000fe400000012ff */
[----:B------:R-:W-:Y:S02]  /*66c0*/  SHF.R.U64 R3, R3, 0x3, RZ ;  /* 0x0000000303037819 */ /* 0x000fe400000012ff */
[----:B------:R-:W-:-:S02]  /*66d0*/  MOV R112, R112 ;  /* 0x0000007000707202 */ /* 0x000fc40000000f00 */
[----:B------:R-:W-:Y:S01]  /*66e0*/  LOP3.LUT R4, R9, 0x380, RZ, 0xc0, !PT ;  /* 0x0000038009047812 */ /* 0x000fe200078ec0ff */
[----:B------:R-:W1:Y:S01]  /*66f0*/  @P2 LDC R114, c[0x0][0xbec] ;  /* 0x0002fb00ff722b82 */ /* 0x000e620000000800 */
[----:B------:R-:W-:Y:S02]  /*6700*/  LOP3.LUT R104, R5, R10, RZ, 0x3c, !PT ;  /* 0x0000000a05687212 */ /* 0x000fe400078e3cff */
[----:B------:R-:W-:Y:S02]  /*6710*/  LOP3.LUT R94, R3, R8, RZ, 0x3c, !PT ;  /* 0x00000008035e7212 */ /* 0x000fe400078e3cff */
[----:B------:R-:W-:Y:S02]  /*6720*/  SHF.R.U64 R4, R4, 0x3, RZ ;  /* 0x0000000304047819 */ /* 0x000fe400000012ff */
[----:B------:R-:W-:Y:S01]  /*6730*/  MOV R104, R104 ;  /* 0x0000006800687202 */ /* 0x000fe20000000f00 */
[----:B------:R-:W3:Y:S01]  /*6740*/  @P2 LDC R113, c[0x0][0xbf0] ;  /* 0x0002fc00ff712b82 */ /* 0x000ee20000000800 */
[----:B------:R-:W-:-:S02]  /*6750*/  MOV R105, R102 ;  /* 0x0000006600697202 */ /* 0x000fc40000000f00 */
[----:B------:R-:W-:Y:S02]  /*6760*/  MOV R103, R94 ;  /* 0x0000005e00677202 */ /* 0x000fe40000000f00 */
[----:B------:R-:W-:Y:S02]  /*6770*/  LOP3.LUT R106, R4, R9, RZ, 0x3c, !PT ;  /* 0x00000009046a7212 */ /* 0x000fe400078e3cff */
[----:B------:R-:W-:Y:S01]  /*6780*/  LOP3.LUT R4, R7, 0x380, RZ, 0xc0, !PT ;  /* 0x0000038007047812 */ /* 0x000fe200078ec0ff */
[----:B------:R-:W4:Y:S01]  /*6790*/  LDC.64 R94, c[0x0][0xb98] ;  /* 0x0002e600ff5e7b82 */ /* 0x000f220000000a00 */
[----:B------:R-:W-:Y:S01]  /*67a0*/  MOV R106, R106 ;  /* 0x0000006a006a7202 */ /* 0x000fe20000000f00 */
[----:B------:R-:W-:Y:S01]  /*67b0*/  IMAD R107, R92, 0x80, R189 ;  /* 0x000000805c6b7824 */ /* 0x000fe200078e02bd */
[----:B------:R-:W-:Y:S02]  /*67c0*/  SHF.R.U64 R4, R4, 0x3, RZ ;  /* 0x0000000304047819 */ /* 0x000fe400000012ff */
[----:B------:R-:W-:-:S02]  /*67d0*/  IADD3 R15, P0, R88, 0x2000, RZ ;  /* 0x00002000580f7810 */ /* 0x000fc40007f1e0ff */
[----:B------:R-:W-:Y:S01]  /*67e0*/  LOP3.LUT R100, R4, R7, RZ, 0x3c, !PT ;  /* 0x0000000704647212 */ /* 0x000fe200078e3cff */
[----:B-1----:R-:W-:Y:S01]  /*67f0*/  @P2 IMAD.HI.U32 R102, R107, R114, RZ ;  /* 0x000000726b662227 */ /* 0x002fe200078e00ff */
[----:B------:R-:W-:Y:S02]  /*6800*/  IADD3 R21, P6, R88, 0x1000, RZ ;  /* 0x0000100058157810 */ /* 0x000fe40007fde0ff */
[----:B------:R-:W-:Y:S02]  /*6810*/  LOP3.LUT R14, R15, 0x380, RZ, 0xc0, !PT ;  /* 0x000003800f0e7812 */ /* 0x000fe400078ec0ff */
[----:B------:R-:W-:Y:S01]  /*6820*/  MOV R100, R100 ;  /* 0x0000006400647202 */ /* 0x000fe20000000f00 */
[----:B------:R-:W-:Y:S01]  /*6830*/  IMAD.MOV.U32 R101, RZ, RZ, R107 ;  /* 0x000000ffff657224 */ /* 0x000fe200078e006b */
[----:B------:R-:W-:Y:S02]  /*6840*/  LOP3.LUT R20, R21, 0x380, RZ, 0xc0, !PT ;  /* 0x0000038015147812 */ /* 0x000fe400078ec0ff */
[----:B---3--:R-:W-:-:S02]  /*6850*/  @P2 SHF.R.U32.HI R101, RZ, R113, R102 ;  /* 0x00000071ff652219 */ /* 0x008fc40000011666 */
[----:B------:R-:W-:Y:S02]  /*6860*/  SHF.R.U64 R14, R14, 0x3, RZ ;  /* 0x000000030e0e7819 */ /* 0x000fe400000012ff */
[----:B------:R-:W-:Y:S02]  /*6870*/  LOP3.LUT R5, R88, 0x380, RZ, 0xc0, !PT ;  /* 0x0000038058057812 */ /* 0x000fe400078ec0ff */
[----:B------:R-:W-:Y:S02]  /*6880*/  SHF.R.U64 R20, R20, 0x3, RZ ;  /* 0x0000000314147819 */ /* 0x000fe400000012ff */
[----:B------:R-:W-:Y:S01]  /*6890*/  LOP3.LUT R14, R14, R15, RZ, 0x3c, !PT ;  /* 0x0000000f0e0e7212 */ /* 0x000fe200078e3cff */
[----:B------:R-:W-:Y:S01]  /*68a0*/  IMAD.X R15, RZ, RZ, R89, P0 ;  /* 0x000000ffff0f7224 */ /* 0x000fe200000e0659 */
[----:B------:R-:W-:Y:S02]  /*68b0*/  IADD3 R4, P0, R88, 0x7000, RZ ;  /* 0x0000700058047810 */ /* 0x000fe40007f1e0ff */
[----:B------:R-:W-:-:S02]  /*68c0*/  SHF.R.U64 R5, R5, 0x3, RZ ;  /* 0x0000000305057819 */ /* 0x000fc400000012ff */
[----:B------:R-:W-:Y:S01]  /*68d0*/  LOP3.LUT R20, R20, R21, RZ, 0x3c, !PT ;  /* 0x0000001514147212 */ /* 0x000fe200078e3cff */
[--C-:B------:R-:W-:Y:S01]  /*68e0*/  IMAD.X R21, RZ, RZ, R89.reuse, P6 ;  /* 0x000000ffff157224 */ /* 0x100fe200030e0659 */
[C---:B------:R-:W-:Y:S02]  /*68f0*/  IADD3 R13, P3, R88.reuse, 0x3000, RZ ;  /* 0x00003000580d7810 */ /* 0x040fe40007f7e0ff */
[C---:B0-----:R-:W-:Y:S02]  /*6900*/  IADD3 R11, P4, R88.reuse, 0x4000, RZ ;  /* 0x00004000580b7810 */ /* 0x041fe40007f9e0ff */
[C---:B------:R-:W-:Y:S02]  /*6910*/  IADD3 R9, P5, R88.reuse, 0x5000, RZ ;  /* 0x0000500058097810 */ /* 0x040fe40007fbe0ff */
[----:B------:R-:W-:Y:S02]  /*6920*/  IADD3 R7, P6, R88, 0x6000, RZ ;  /* 0x0000600058077810 */ /* 0x000fe40007fde0ff */
[----:B------:R-:W-:Y:S01]  /*6930*/  LOP3.LUT R88, R5, R88, RZ, 0x3c, !PT ;  /* 0x0000005805587212 */ /* 0x000fe200078e3cff */
[----:B------:R-:W-:Y:S01]  /*6940*/  IMAD.X R5, RZ, RZ, R89, P0 ;  /* 0x000000ffff057224 */ /* 0x000fe200000e0659 */
[----:B------:R-:W-:-:S02]  /*6950*/  LOP3.LUT R12, R13, 0x380, RZ, 0xc0, !PT ;  /* 0x000003800d0c7812 */ /* 0x000fc400078ec0ff */
[----:B------:R-:W-:Y:S02]  /*6960*/  LOP3.LUT R3, R4, 0x380, RZ, 0xc0, !PT ;  /* 0x0000038004037812 */ /* 0x000fe400078ec0ff */
[----:B------:R-:W-:Y:S02]  /*6970*/  SHF.R.U64 R12, R12, 0x3, RZ ;  /* 0x000000030c0c7819 */ /* 0x000fe400000012ff */
[----:B------:R-:W-:Y:S02]  /*6980*/  SHF.R.U64 R3, R3, 0x3, RZ ;  /* 0x0000000303037819 */ /* 0x000fe400000012ff */
[----:B------:R-:W-:Y:S01]  /*6990*/  LOP3.LUT R12, R12, R13, RZ, 0x3c, !PT ;  /* 0x0000000d0c0c7212 */ /* 0x000fe200078e3cff */
[----:B------:R-:W-:Y:S01]  /*69a0*/  IMAD.X R13, RZ, RZ, R89, P3 ;  /* 0x000000ffff0d7224 */ /* 0x000fe200018e0659 */
[----:B------:R-:W-:Y:S02]  /*69b0*/  LOP3.LUT R4, R3, R4, RZ, 0x3c, !PT ;  /* 0x0000000403047212 */ /* 0x000fe400078e3cff */
[----:B------:R-:W-:-:S02]  /*69c0*/  MOV R97, R108 ;  /* 0x0000006c00617202 */ /* 0x000fc40000000f00 */
[----:B------:R-:W-:Y:S01]  /*69d0*/  MOV R3, R110 ;  /* 0x0000006e00037202 */ /* 0x000fe20000000f00 */
[----:B------:R-:W-:Y:S02]  /*69e0*/  WARPGROUP.DEPBAR.LE gsb0, 0x0 ;  /* 0x00008000000079c5 */ /* 0x000fe40000010000 */
[----:B------:R-:W-:Y:S01]  /*69f0*/  WARPGROUP.ARRIVE ;  /* 0x00000000000079c5 */ /* 0x000fe20000000000 */
[----:B------:R-:W-:Y:S02]  /*6a00*/  LOP3.LUT R6, R7, 0x380, RZ, 0xc0, !PT ;  /* 0x0000038007067812 */ /* 0x000fe400078ec0ff */
[----:B------:R-:W-:Y:S02]  /*6a10*/  LOP3.LUT R10, R11, 0x380, RZ, 0xc0, !PT ;  /* 0x000003800b0a7812 */ /* 0x000fe400078ec0ff */
[----:B------:R-:W-:Y:S01]  /*6a20*/  SHF.R.U64 R6, R6, 0x3, RZ ;  /* 0x0000000306067819 */ /* 0x000fe200000012ff */
[----:B------:R-:W-:Y:S01]  /*6a30*/  HGMMA.64x128x16.F32.BF16 R24, R164, gdesc[UR4].tnspB, R24, gsb0 ;  /* 0x41e00004a4187df0 */ /* 0x000fe20008001818 */
[----:B------:R-:W-:Y:S01]  /*6a40*/  UIMAD.WIDE.U32 UR6, UR10, UR8, URZ ;  /* 0x000000080a0672a5 */ /* 0x000fe2000f8e003f */
[----:B------:R-:W-:-:S02]  /*6a50*/  LOP3.LUT R8, R9, 0x380, RZ, 0xc0, !PT ;  /* 0x0000038009087812 */ /* 0x000fc400078ec0ff */
[----:B------:R-:W-:Y:S01]  /*6a60*/  ULDC.64 UR8, c[0x0][0xae8] ;  /* 0x0002ba0000087ab9 */ /* 0x000fe20000000a00 */
[----:B------:R-:W-:Y:S01]  /*6a70*/  LOP3.LUT R6, R6, R7, RZ, 0x3c, !PT ;  /* 0x0000000706067212 */ /* 0x000fe200078e3cff */
[--C-:B------:R-:W-:Y:S01]  /*6a80*/  IMAD.X R7, RZ, RZ, R89.reuse, P6 ;  /* 0x000000ffff077224 */ /* 0x100fe200030e0659 */
[----:B------:R-:W-:Y:S01]  /*6a90*/  SHF.R.U64 R10, R10, 0x3, RZ ;  /* 0x000000030a0a7819 */ /* 0x000fe200000012ff */
[----:B------:R-:W-:Y:S01]  /*6aa0*/  IMAD.U32 R90, RZ, RZ, UR6 ;  /* 0x00000006ff5a7e24 */ /* 0x000fe2000f8e00ff */
[----:B------:R-:W-:Y:S02]  /*6ab0*/  UIADD3 UR6, UR7, UR5, URZ ;  /* 0x0000000507067290 */ /* 0x000fe4000fffe03f */
[----:B------:R-:W-:Y:S01]  /*6ac0*/  IMAD.U32 R91, RZ, RZ, UR7 ;  /* 0x00000007ff5b7e24 */ /* 0x000fe2000f8e00ff */
[----:B------:R-:W-:Y:S01]  /*6ad0*/  SHF.R.U64 R8, R8, 0x3, RZ ;  /* 0x0000000308087819 */ /* 0x000fe200000012ff */
[----:B------:R-:W-:Y:S01]  /*6ae0*/  ULDC UR5, c[0x0][0xa88] ;  /* 0x0002a20000057ab9 */ /* 0x000fe20000000800 */
[----:B------:R-:W-:Y:S01]  /*6af0*/  LOP3.LUT R10, R10, R11, RZ, 0x3c, !PT ;  /* 0x0000000b0a0a7212 */ /* 0x000fe200078e3cff */
[--C-:B------:R-:W-:Y:S01]  /*6b00*/  IMAD.X R11, RZ, RZ, R89.reuse, P4 ;  /* 0x000000ffff0b7224 */ /* 0x100fe200020e0659 */
[----:B------:R-:W-:Y:S01]  /*6b10*/  LOP3.LUT R8, R8, R9, RZ, 0x3c, !PT ;  /* 0x0000000908087212 */ /* 0x000fe200078e3cff */
[----:B------:R-:W-:Y:S01]  /*6b20*/  IMAD.U32 R91, RZ, RZ, UR6 ;  /* 0x00000006ff5b7e24 */ /* 0x000fe2000f8e00ff */
[----:B------:R-:W-:Y:S01]  /*6b30*/  ULDC.64 UR6, c[0x0][0xb88] ;  /* 0x0002e20000067ab9 */ /* 0x000fe20000000a00 */
[----:B------:R-:W-:-:S02]  /*6b40*/  IMAD.X R9, RZ, RZ, R89, P5 ;  /* 0x000000ffff097224 */ /* 0x000fc400028e0659 */
[----:B----4-:R-:W-:Y:S01]  /*6b50*/  IMAD.WIDE.U32 R90, R94, UR39, R90 ;  /* 0x000000275e5a7c25 */ /* 0x010fe2000f8e005a */
[----:B------:R-:W-:Y:S02]  /*6b60*/  UIADD3 UR4, UR4, 0x34820, URZ ;  /* 0x0003482004047890 */ /* 0x000fe4000fffe03f */
[----:B------:R-:W-:Y:S02]  /*6b70*/  UIADD3 UR36, UR36, 0x1, URZ ;  /* 0x0000000124247890 */ /* 0x000fe4000fffe03f */
[----:B------:R-:W-:Y:S02]  /*6b80*/  UPRMT UR4, URZ, 0x654, UR4 ;  /* 0x000006543f047896 */ /* 0x000fe40008000004 */
[----:B------:R-:W-:Y:S01]  /*6b90*/  UISETP.NE.AND UP0, UPT, UR36, 0x2, UPT ;  /* 0x000000022400788c */ /* 0x000fe2000bf05270 */
[----:B------:R-:W-:Y:S02]  /*6ba0*/  WARPGROUP.DEPBAR.LE gsb0, 0x0 ;  /* 0x00008000000079c5 */ /* 0x000fe40000010000 */
[----:B------:R0:W-:Y:S01]  /*6bb0*/  @!P1 SYNCS.ARRIVE.TRANS64.RED.A1T0 RZ, [R19+URZ], RZ ;  /* 0x000000ff13ff99a7 */ /* 0x0001e2000810043f */
[-C--:B--2---:R-:W-:Y:S01]  /*6bc0*/  FMUL.FTZ R25, R25, R99.reuse ;  /* 0x0000006319197220 */ /* 0x084fe20000410000 */
[-C--:B------:R-:W-:Y:S01]  /*6bd0*/  FMUL.FTZ R24, R24, R99.reuse ;  /* 0x0000006318187220 */ /* 0x080fe20000410000 */
[-C--:B------:R-:W-:Y:S01]  /*6be0*/  FMUL.FTZ R27, R27, R98.reuse ;  /* 0x000000621b1b7220 */ /* 0x080fe20000410000 */
[----:B------:R-:W-:Y:S01]  /*6bf0*/  FMUL.FTZ R26, R26, R98 ;  /* 0x000000621a1a7220 */ /* 0x000fe20000410000 */
[-C--:B------:R-:W-:Y:S01]  /*6c00*/  FMUL.FTZ R29, R29, R99.reuse ;  /* 0x000000631d1d7220 */ /* 0x080fe20000410000 */
[-C--:B------:R-:W-:Y:S01]  /*6c10*/  FMUL.FTZ R28, R28, R99.reuse ;  /* 0x000000631c1c7220 */ /* 0x080fe20000410000 */
[----:B------:R-:W-:Y:S01]  /*6c20*/  FMUL.FTZ R33, R33, R99 ;  /* 0x0000006321217220 */ /* 0x000fe20000410000 */
[----:B0-----:R-:W-:-:S02]  /*6c30*/  IMAD.MOV R19, RZ, RZ, -R101 ;  /* 0x000000ffff137224 */ /* 0x001fc400078e0a65 */
[-C--:B------:R-:W-:Y:S01]  /*6c40*/  FMUL.FTZ R32, R32, R99.reuse ;  /* 0x0000006320207220 */ /* 0x080fe20000410000 */
[----:B------:R-:W-:Y:S01]  /*6c50*/  FMUL.FTZ R102, R36, R99 ;  /* 0x0000006324667220 */ /* 0x000fe20000410000 */
[----:B------:R-:W-:Y:S01]  /*6c60*/  IMAD R36, R94, UR12, RZ ;  /* 0x0000000c5e247c24 */ /* 0x000fe2000f8e02ff */
[----:B------:R-:W-:Y:S01]  /*6c70*/  F2FP.BF16.F32.PACK_AB R24, R25, R24 ;  /* 0x000000181918723e */ /* 0x000fe200000010ff */
[----:B------:R-:W-:Y:S02]  /*6c80*/  IMAD R19, R0, R19, R107 ;  /* 0x0000001300137224 */ /* 0x000fe400078e026b */
[-C--:B------:R-:W-:Y:S01]  /*6c90*/  FMUL.FTZ R31, R31, R98.reuse ;  /* 0x000000621f1f7220 */ /* 0x080fe20000410000 */
[----:B------:R-:W-:Y:S01]  /*6ca0*/  FMUL.FTZ R30, R30, R98 ;  /* 0x000000621e1e7220 */ /* 0x000fe20000410000 */
[----:B------:R-:W-:Y:S01]  /*6cb0*/  F2FP.BF16.F32.PACK_AB R25, R27, R26 ;  /* 0x0000001a1b19723e */ /* 0x000fe200000010ff */
[----:B------:R-:W-:Y:S01]  /*6cc0*/  FMUL.FTZ R37, R37, R99 ;  /* 0x0000006325257220 */ /* 0x000fe20000410000 */
[----:B------:R-:W-:Y:S01]  /*6cd0*/  F2FP.BF16.F32.PACK_AB R26, R29, R28 ;  /* 0x0000001c1d1a723e */ /* 0x000fe200000010ff */
[----:B------:R-:W-:Y:S01]  /*6ce0*/  IMAD R95, R95, UR39, R36 ;  /* 0x000000275f5f7c24 */ /* 0x000fe2000f8e0224 */
[----:B------:R-:W-:Y:S01]  /*6cf0*/  F2FP.BF16.F32.PACK_AB R28, R33, R32 ;  /* 0x00000020211c723e */ /* 0x000fe200000010ff */
[-C--:B------:R-:W-:Y:S01]  /*6d00*/  FMUL.FTZ R39, R39, R98.reuse ;  /* 0x0000006227277220 */ /* 0x080fe20000410000 */
[----:B------:R-:W-:Y:S01]  /*6d10*/  SHF.R.S32.HI R33, RZ, 0x1f, R101 ;  /* 0x0000001fff217819 */ /* 0x000fe20000011465 */
[-C--:B------:R-:W-:Y:S01]  /*6d20*/  FMUL.FTZ R38, R38, R98.reuse ;  /* 0x0000006226267220 */ /* 0x080fe20000410000 */
[----:B------:R-:W-:Y:S01]  /*6d30*/  SHF.R.S32.HI R32, RZ, 0x1f, R19 ;  /* 0x0000001fff207819 */ /* 0x000fe20000011413 */
[----:B------:R-:W-:Y:S01]  /*6d40*/  FMUL.FTZ R35, R35, R98 ;  /* 0x0000006223237220 */ /* 0x000fe20000410000 */
[----:B------:R-:W-:Y:S01]  /*6d50*/  IADD3 R36, P0, R101, R90, RZ ;  /* 0x0000005a65247210 */ /* 0x000fe20007f1e0ff */
[----:B------:R-:W-:Y:S01]  /*6d60*/  FMUL.FTZ R34, R34, R98 ;  /* 0x0000006222227220 */ /* 0x000fe20000410000 */
[----:B------:R-:W-:Y:S01]  /*6d70*/  F2FP.BF16.F32.PACK_AB R27, R31, R30 ;  /* 0x0000001e1f1b723e */ /* 0x000fe200000010ff */
[----:B------:R-:W-:Y:S01]  /*6d80*/  BAR.SYNC.DEFER_BLOCKING 0x1, 0x100 ;  /* 0x0044000000007b1d */ /* 0x000fe20000010000 */
[----:B------:R-:W-:Y:S01]  /*6d90*/  F2FP.BF16.F32.PACK_AB R30, R37, R102 ;  /* 0x00000066251e723e */ /* 0x000fe200000010ff */
[----:B------:R-:W-:Y:S01]  /*6da0*/  IMAD R32, R32, UR6, RZ ;  /* 0x0000000620207c24 */ /* 0x000fe2000f8e02ff */
[----:B------:R-:W-:Y:S01]  /*6db0*/  IADD3.X R37, R33, R91, R95, P0, !PT ;  /* 0x0000005b21257210 */ /* 0x000fe200007fe45f */
[----:B------:R-:W-:Y:S01]  /*6dc0*/  FMUL.FTZ R41, R41, R99 ;  /* 0x0000006329297220 */ /* 0x000fe20000410000 */
[----:B------:R-:W-:Y:S01]  /*6dd0*/  F2FP.BF16.F32.PACK_AB R31, R39, R38 ;  /* 0x00000026271f723e */ /* 0x000fe200000010ff */
[----:B------:R-:W-:-:S02]  /*6de0*/  IMAD R39, R19, UR7, R32 ;  /* 0x0000000713277c24 */ /* 0x000fc4000f8e0220 */
[----:B------:R-:W-:Y:S01]  /*6df0*/  FMUL.FTZ R40, R40, R99 ;  /* 0x0000006328287220 */ /* 0x000fe20000410000 */
[----:B------:R-:W-:-:S04]  /*6e00*/  IMAD.WIDE.U32 R36, R19, UR6, R36 ;  /* 0x0000000613247c25 */ /* 0x000fc8000f8e0024 */
[-C--:B------:R-:W-:Y:S01]  /*6e10*/  FMUL.FTZ R45, R45, R99.reuse ;  /* 0x000000632d2d7220 */ /* 0x080fe20000410000 */
[-C--:B------:R-:W-:Y:S01]  /*6e20*/  FMUL.FTZ R44, R44, R99.reuse ;  /* 0x000000632c2c7220 */ /* 0x080fe20000410000 */
[-C--:B------:R-:W-:Y:S01]  /*6e30*/  FMUL.FTZ R43, R43, R98.reuse ;  /* 0x000000622b2b7220 */ /* 0x080fe20000410000 */
[-C--:B------:R-:W-:Y:S01]  /*6e40*/  FMUL.FTZ R42, R42, R98.reuse ;  /* 0x000000622a2a7220 */ /* 0x080fe20000410000 */
[-C--:B------:R-:W-:Y:S01]  /*6e50*/  FMUL.FTZ R47, R47, R98.reuse ;  /* 0x000000622f2f7220 */ /* 0x080fe20000410000 */
[-C--:B------:R-:W-:Y:S01]  /*6e60*/  FMUL.FTZ R46, R46, R98.reuse ;  /* 0x000000622e2e7220 */ /* 0x080fe20000410000 */
[----:B------:R-:W-:Y:S01]  /*6e70*/  ULDC.64 UR6, c[0x0][0xb50] ;  /* 0x0002d40000067ab9 */ /* 0x000fe20000000a00 */
        /* <DEDUP_REMOVED lines=8> */
[----:B------:R0:W-:Y:S01]  /*6f00*/  STSM.16.M88.4 [R112], R24 ;  /* 0x0000001870007844 */ /* 0x0001e20000000200 */
[----:B------:R-:W-:Y:S01]  /*6f10*/  F2FP.BF16.F32.PACK_AB R29, R35, R34 ;  /* 0x00000022231d723e */ /* 0x000fe200000010ff */
        /* <DEDUP_REMOVED lines=10> */
[----:B------:R-:W-:Y:S01]  /*6fc0*/  F2FP.BF16.F32.PACK_AB R32, R41, R40 ;  /* 0x000000282920723e */ /* 0x000fe200000010ff */
[-C--:B------:R-:W-:Y:S01]  /*6fd0*/  FMUL.FTZ R65, R65, R99.reuse ;  /* 0x0000006341417220 */ /* 0x080fe20000410000 */
[----:B------:R-:W-:Y:S01]  /*6fe0*/  F2FP.BF16.F32.PACK_AB R33, R43, R42 ;  /* 0x0000002a2b21723e */ /* 0x000fe200000010ff */
[-C--:B------:R-:W-:Y:S01]  /*6ff0*/  FMUL.FTZ R64, R64, R99.reuse ;  /* 0x0000006340407220 */ /* 0x080fe20000410000 */
[----:B0-----:R-:W-:Y:S01]  /*7000*/  IMAD.IADD R25, R37, 0x1, R39 ;  /* 0x0000000125197824 */ /* 0x001fe200078e0227 */
[----:B------:R-:W-:Y:S01]  /*7010*/  LEA R37, P3, R36, UR6, 0x2 ;  /* 0x0000000624257c11 */ /* 0x000fe2000f8610ff */
[-C--:B------:R-:W-:Y:S01]  /*7020*/  FMUL.FTZ R69, R69, R99.reuse ;  /* 0x0000006345457220 */ /* 0x080fe20000410000 */
[----:B------:R-:W-:Y:S01]  /*7030*/  F2FP.BF16.F32.PACK_AB R34, R45, R44 ;  /* 0x0000002c2d22723e */ /* 0x000fe200000010ff */
[-C--:B------:R-:W-:Y:S01]  /*7040*/  FMUL.FTZ R68, R68, R99.reuse ;  /* 0x0000006344447220 */ /* 0x080fe20000410000 */
        /* <DEDUP_REMOVED lines=18> */
[----:B------:R-:W-:Y:S01]  /*7170*/  FMUL.FTZ R86, R86, R98 ;  /* 0x0000006256567220 */ /* 0x000fe20000410000 */
[----:B------:R-:W-:Y:S01]  /*7180*/  LEA.HI.X R36, R36, UR7, R25, 0x2, P3 ;  /* 0x0000000724247c11 */ /* 0x000fe200098f1419 */
[----:B------:R0:W-:Y:S01]  /*7190*/  STSM.16.M88.4 [R105], R28 ;  /* 0x0000001c69007844 */ /* 0x0001e20000000200 */
[----:B------:R-:W-:Y:S01]  /*71a0*/  F2FP.BF16.F32.PACK_AB R24, R49, R48 ;  /* 0x000000303118723e */ /* 0x000fe200000010ff */
[----:B------:R-:W-:Y:S01]  /*71b0*/  IMAD R41, R92, 0x80, R188 ;  /* 0x000000805c297824 */ /* 0x000fe200078e02bc */
[----:B------:R-:W-:Y:S01]  /*71c0*/  F2FP.BF16.F32.PACK_AB R25, R51, R50 ;  /* 0x000000323319723e */ /* 0x000fe200000010ff */
[----:B------:R1:W-:Y:S01]  /*71d0*/  STSM.16.M88.4 [R103], R32 ;  /* 0x0000002067007844 */ /* 0x0003e20000000200 */
[----:B------:R-:W-:Y:S01]  /*71e0*/  F2FP.BF16.F32.PACK_AB R26, R53, R52 ;  /* 0x00000034351a723e */ /* 0x000fe200000010ff */
[----:B------:R-:W-:Y:S01]  /*71f0*/  IMAD R94, R0, UR5, RZ ;  /* 0x00000005005e7c24 */ /* 0x000fe2000f8e02ff */
[----:B------:R-:W-:Y:S01]  /*7200*/  F2FP.BF16.F32.PACK_AB R27, R55, R54 ;  /* 0x00000036371b723e */ /* 0x000fe200000010ff */
[----:B------:R-:W-:Y:S01]  /*7210*/  SHFL.IDX PT, R52, R37, RZ, 0x1c1f ;  /* 0x001c1fff25347589 */ /* 0x000fe200000e0000 */
[----:B------:R-:W-:Y:S01]  /*7220*/  F2FP.BF16.F32.PACK_AB R72, R73, R72 ;  /* 0x000000484948723e */ /* 0x000fe200000010ff */
[----:B------:R-:W-:Y:S01]  /*7230*/  VIADD R19, R41, 0x8 ;  /* 0x0000000829137836 */ /* 0x000fe20000000000 */
[----:B------:R-:W-:Y:S01]  /*7240*/  F2FP.BF16.F32.PACK_AB R73, R75, R74 ;  /* 0x0000004a4b49723e */ /* 0x000fe200000010ff */
[----:B------:R-:W-:Y:S01]  /*7250*/  STSM.16.M88.4 [R100], R24 ;  /* 0x0000001864007844 */ /* 0x000fe20000000200 */
[----:B------:R-:W-:-:S02]  /*7260*/  F2FP.BF16.F32.PACK_AB R80, R81, R80 ;  /* 0x000000505150723e */ /* 0x000fc400000010ff */
[----:B------:R-:W-:Y:S01]  /*7270*/  F2FP.BF16.F32.PACK_AB R74, R77, R76 ;  /* 0x0000004c4d4a723e */ /* 0x000fe200000010ff */
[----:B------:R-:W2:Y:S01]  /*7280*/  SHFL.IDX PT, R53, R36, RZ, 0x1c1f ;  /* 0x001c1fff24357589 */ /* 0x000ea200000e0000 */
[----:B0-----:R-:W-:Y:S02]  /*7290*/  F2FP.BF16.F32.PACK_AB R28, R57, R56 ;  /* 0x00000038391c723e */ /* 0x001fe400000010ff */
[----:B------:R-:W-:Y:S01]  /*72a0*/  F2FP.BF16.F32.PACK_AB R29, R59, R58 ;  /* 0x0000003a3b1d723e */ /* 0x000fe200000010ff */
[----:B------:R-:W-:Y:S01]  /*72b0*/  SHFL.IDX PT, R54, R37, 0x1, 0x1c1f ;  /* 0x003c1f0025367f89 */ /* 0x000fe200000e0000 */
[----:B------:R-:W-:Y:S01]  /*72c0*/  F2FP.BF16.F32.PACK_AB R30, R61, R60 ;  /* 0x0000003c3d1e723e */ /* 0x000fe200000010ff */
[----:B------:R-:W0:Y:S01]  /*72d0*/  @P2 LDC R56, c[0x0][0xbf0] ;  /* 0x0002fc00ff382b82 */ /* 0x000e220000000800 */
[----:B------:R-:W-:Y:S01]  /*72e0*/  F2FP.BF16.F32.PACK_AB R31, R63, R62 ;  /* 0x0000003e3f1f723e */ /* 0x000fe200000010ff */
[----:B------:R-:W3:Y:S01]  /*72f0*/  SHFL.IDX PT, R55, R36, 0x1, 0x1c1f ;  /* 0x003c1f0024377f89 */ /* 0x000ee200000e0000 */
[----:B-1----:R-:W-:-:S02]  /*7300*/  F2FP.BF16.F32.PACK_AB R32, R65, R64 ;  /* 0x000000404120723e */ /* 0x002fc400000010ff */
[----:B------:R-:W-:Y:S01]  /*7310*/  F2FP.BF16.F32.PACK_AB R33, R67, R66 ;  /* 0x000000424321723e */ /* 0x000fe200000010ff */
[----:B------:R-:W-:Y:S01]  /*7320*/  STSM.16.M88.4 [R106], R28 ;  /* 0x0000001c6a007844 */ /* 0x000fe20000000200 */
[----:B------:R-:W-:Y:S02]  /*7330*/  F2FP.BF16.F32.PACK_AB R34, R69, R68 ;  /* 0x000000444522723e */ /* 0x000fe400000010ff */
[----:B------:R-:W-:Y:S02]  /*7340*/  F2FP.BF16.F32.PACK_AB R35, R71, R70 ;  /* 0x000000464723723e */ /* 0x000fe400000010ff */
[----:B------:R-:W-:Y:S02]  /*7350*/  F2FP.BF16.F32.PACK_AB R75, R79, R78 ;  /* 0x0000004e4f4b723e */ /* 0x000fe400000010ff */
[----:B------:R-:W-:Y:S01]  /*7360*/  F2FP.BF16.F32.PACK_AB R81, R83, R82 ;  /* 0x000000525351723e */ /* 0x000fe200000010ff */
[----:B------:R-:W-:Y:S01]  /*7370*/  STSM.16.M88.4 [R104], R32 ;  /* 0x0000002068007844 */ /* 0x000fe20000000200 */
[----:B------:R-:W-:-:S02]  /*7380*/  F2FP.BF16.F32.PACK_AB R82, R85, R84 ;  /* 0x000000545552723e */ /* 0x000fc400000010ff */
[----:B------:R-:W-:Y:S01]  /*7390*/  F2FP.BF16.F32.PACK_AB R83, R87, R86 ;  /* 0x000000565753723e */ /* 0x000fe200000010ff */
[----:B------:R-:W-:Y:S01]  /*73a0*/  STSM.16.M88.4 [R97], R72 ;  /* 0x0000004861007844 */ /* 0x000fe20000000200 */
[----:B------:R-:W-:-:S03]  /*73b0*/  LOP3.LUT P0, RZ, R184, 0x3, RZ, 0xc0, !PT ;  /* 0x00000003b8ff7812 */ /* 0x000fc6000780c0ff */
[----:B------:R1:W-:Y:S01]  /*73c0*/  STSM.16.M88.4 [R3], R80 ;  /* 0x0000005003007844 */ /* 0x0003e20000000200 */
[----:B------:R-:W-:Y:S01]  /*73d0*/  BAR.SYNC.DEFER_BLOCKING 0x1, 0x100 ;  /* 0x0044000000007b1d */ /* 0x000fe20000010000 */
[-C--:B------:R-:W-:Y:S02]  /*73e0*/  ISETP.GE.OR P1, PT, R41, R94.reuse, P0 ;  /* 0x0000005e2900720c */ /* 0x080fe40000726670 */
[----:B------:R-:W-:-:S05]  /*73f0*/  ISETP.GE.OR P0, PT, R19, R94, P0 ;  /* 0x0000005e1300720c */ /* 0x000fca0000706670 */
[----:B------:R-:W4:Y:S01]  /*7400*/  @P2 LDC R19, c[0x0][0xbec] ;  /* 0x0002fb00ff132b82 */ /* 0x000f220000000800 */
[----:B-1----:R-:W-:Y:S01]  /*7410*/  IMAD R3, R18, 0x20, R23 ;  /* 0x0000002012037824 */ /* 0x002fe200078e0217 */
[----:B------:R-:W-:-:S04]  /*7420*/  UIMAD UR5, UR11, UR8, URZ ;  /* 0x000000080b0572a4 */ /* 0x000fc8000f8e023f */
[----:B--2---:R1:W-:Y:S04]  /*7430*/  @!P1 ST.E desc[UR60][R52.64], R96 ;  /* 0x0000006034009985 */ /* 0x0043e8000c10193c */
[----:B---3--:R2:W-:Y:S04]  /*7440*/  @!P0 ST.E desc[UR60][R54.64], R93 ;  /* 0x0000005d36008985 */ /* 0x0085e8000c10193c */
[----:B------:R3:W5:Y:S01]  /*7450*/  LD.E.128 R24, desc[UR60][R12.64] ;  /* 0x0000003c0c187980 */ /* 0x000762000c101d00 */
[----:B-1----:R-:W1:Y:S01]  /*7460*/  LDC.64 R52, c[0x0][0xae0] ;  /* 0x0002b800ff347b82 */ /* 0x002e620000000a00 */
[----:B------:R-:W-:-:S02]  /*7470*/  UIMAD.WIDE.U32 UR6, UR10, UR8, URZ ;  /* 0x000000080a0672a5 */ /* 0x000fc4000f8e003f */
[----:B------:R0:W5:Y:S01]  /*7480*/  LD.E.128 R28, desc[UR60][R4.64] ;  /* 0x0000003c041c7980 */ /* 0x000162000c101d00 */
[----:B---3--:R-:W-:Y:S01]  /*7490*/  IMAD R12, R92, 0x80, R3 ;  /* 0x000000805c0c7824 */ /* 0x008fe200078e0203 */
[----:B------:R-:W-:Y:S02]  /*74a0*/  UIMAD UR5, UR10, UR9, UR5 ;  /* 0x000000090a0572a4 */ /* 0x000fe4000f8e0205 */
[----:B------:R3:W5:Y:S01]  /*74b0*/  LD.E.128 R32, desc[UR60][R6.64] ;  /* 0x0000003c06207980 */ /* 0x000762000c101d00 */
[----:B----4-:R-:W-:Y:S01]  /*74c0*/  @P2 IMAD.HI.U32 R3, R12, R19, RZ ;  /* 0x000000130c032227 */ /* 0x010fe200078e00ff */
[----:B------:R-:W-:Y:S01]  /*74d0*/  ULDC.64 UR8, c[0x0][0xaf0] ;  /* 0x0002bc0000087ab9 */ /* 0x000fe20000000a00 */
[----:B------:R-:W-:Y:S01]  /*74e0*/  UIADD3 UR7, UR7, UR5, URZ ;  /* 0x0000000507077290 */ /* 0x000fe2000fffe03f */
[----:B------:R-:W5:Y:S01]  /*74f0*/  LD.E.128 R88, desc[UR60][R88.64] ;  /* 0x0000003c58587980 */ /* 0x000f62000c101d00 */
[----:B0-----:R-:W-:Y:S01]  /*7500*/  IMAD.MOV.U32 R4, RZ, RZ, R12 ;  /* 0x000000ffff047224 */ /* 0x001fe200078e000c */
[----:B------:R-:W-:Y:S01]  /*7510*/  @P2 SHF.R.U32.HI R4, RZ, R56, R3 ;  /* 0x00000038ff042219 */ /* 0x000fe20000011603 */
[----:B------:R-:W-:Y:S01]  /*7520*/  UIMAD UR5, UR12, UR8, URZ ;  /* 0x000000080c0572a4 */ /* 0x000fe2000f8e023f */
[----:B------:R-:W5:Y:S02]  /*7530*/  LD.E.128 R40, desc[UR60][R20.64] ;  /* 0x0000003c14287980 */ /* 0x000f64000c101d00 */
[--C-:B------:R-:W-:Y:S01]  /*7540*/  SHF.R.S32.HI R3, RZ, 0x1f, R4.reuse ;  /* 0x0000001fff037819 */ /* 0x100fe20000011404 */
[----:B------:R-:W-:Y:S01]  /*7550*/  UIMAD UR5, UR39, UR9, UR5 ;  /* 0x00000009270572a4 */ /* 0x000fe2000f8e0205 */
[----:B---3--:R-:W-:Y:S01]  /*7560*/  IMAD.MOV R7, RZ, RZ, -R4 ;  /* 0x000000ffff077224 */ /* 0x008fe200078e0a04 */
[----:B------:R-:W-:Y:S01]  /*7570*/  UIMAD.WIDE.U32 UR6, UR39, UR8, UR6 ;  /* 0x00000008270672a5 */ /* 0x000fe2000f8e0006 */
[----:B------:R-:W5:Y:S01]  /*7580*/  LD.E.128 R36, desc[UR60][R14.64] ;  /* 0x0000003c0e247980 */ /* 0x000f62000c101d00 */
[----:B-1----:R-:W-:-:S02]  /*7590*/  IMAD R5, R3, R52, RZ ;  /* 0x0000003403057224 */ /* 0x002fc400078e02ff */
[----:B------:R-:W-:Y:S01]  /*75a0*/  UIADD3 UR7, UR7, UR5, URZ ;  /* 0x0000000507077290 */ /* 0x000fe2000fffe03f */
[----:B------:R-:W-:Y:S01]  /*75b0*/  IMAD R3, R0, R7, R12 ;  /* 0x0000000700037224 */ /* 0x000fe200078e020c */
[----:B------:R0:W5:Y:S01]  /*75c0*/  LD.E.128 R44, desc[UR60][R10.64] ;  /* 0x0000003c0a2c7980 */ /* 0x000162000c101d00 */
[----:B------:R-:W-:-:S03]  /*75d0*/  IMAD R7, R4, R53, R5 ;  /* 0x0000003504077224 */ /* 0x000fc600078e0205 */
[----:B------:R1:W5:Y:S01]  /*75e0*/  LD.E.128 R48, desc[UR60][R8.64] ;  /* 0x0000003c08307980 */ /* 0x000362000c101d00 */
[----:B------:R-:W-:Y:S01]  /*75f0*/  SHF.R.S32.HI R0, RZ, 0x1f, R3 ;  /* 0x0000001fff007819 */ /* 0x000fe20000011403 */
[----:B------:R-:W-:Y:S01]  /*7600*/  IMAD.WIDE.U32 R4, R4, R52, UR6 ;  /* 0x0000000604047e25 */ /* 0x000fe2000f8e0034 */
[----:B------:R-:W-:Y:S01]  /*7610*/  ULDC.64 UR6, c[0x0][0xad8] ;  /* 0x0002b60000067ab9 */ /* 0x000fe20000000a00 */
[----:B------:R-:W-:Y:S01]  /*7620*/  @!PT LDS RZ, [RZ] ;  /* 0x00000000fffff984 */ /* 0x000fe20000000800 */
[----:B------:R-:W-:Y:S01]  /*7630*/  @!PT LDS RZ, [RZ] ;  /* 0x00000000fffff984 */ /* 0x000fe20000000800 */
[----:B------:R-:W-:Y:S01]  /*7640*/  @!PT LDS RZ, [RZ] ;  /* 0x00000000fffff984 */ /* 0x000fe20000000800 */
[----:B------:R-:W-:Y:S01]  /*7650*/  @!PT LDS RZ, [RZ] ;  /* 0x00000000fffff984 */ /* 0x000fe20000000800 */
[----:B------:R3:W-:Y:S06]  /*7660*/  MEMBAR.ALL.CTA ;  /* 0x0000000000007992 */ /* 0x0007ec0000008000 */
[----:B---3--:R-:W1:Y:S01]  /*7670*/  FENCE.VIEW.ASYNC.S ;  /* 0x00000000000073c6 */ /* 0x008e620000000000 */
[----:B------:R-:W-:-:S02]  /*7680*/  IMAD.IADD R5, R5, 0x1, R7 ;  /* 0x0000000105057824 */ /* 0x000fc400078e0207 */
[----:B------:R-:W-:Y:S02]  /*7690*/  IMAD R0, R0, UR6, RZ ;  /* 0x0000000600007c24 */ /* 0x000fe4000f8e02ff */
[----:B0-----:R-:W-:Y:S02]  /*76a0*/  IMAD R11, R92, 0x80, R23 ;  /* 0x000000805c0b7824 */ /* 0x001fe400078e0217 */
[C---:B------:R-:W-:Y:S02]  /*76b0*/  IMAD R7, R3.reuse, UR7, R0 ;  /* 0x0000000703077c24 */ /* 0x040fe4000f8e0200 */
[----:B------:R-:W-:Y:S01]  /*76c0*/  IMAD.WIDE.U32 R4, R3, UR6, R4 ;  /* 0x0000000603047c25 */ /* 0x000fe2000f8e0004 */
[----:B------:R-:W-:Y:S01]  /*76d0*/  ISETP.GE.AND P1, PT, R11, R94, PT ;  /* 0x0000005e0b00720c */ /* 0x000fe20003f26270 */
[----:B------:R-:W-:Y:S02]  /*76e0*/  ULDC.64 UR6, c[0x0][0xa80] ;  /* 0x0002a00000067ab9 */ /* 0x000fe40000000a00 */
[----:B------:R-:W-:Y:S01]  /*76f0*/  IMAD.IADD R5, R5, 0x1, R7 ;  /* 0x0000000105057824 */ /* 0x000fe200078e0207 */
[----:B------:R-:W-:Y:S01]  /*7700*/  LEA R0, P2, R4, UR6, 0x1 ;  /* 0x0000000604007c11 */ /* 0x000fe2000f8408ff */
[----:B------:R-:W-:Y:S01]  /*7710*/  VIADD R3, R11, 0x20 ;  /* 0x000000200b037836 */ /* 0x000fe20000000000 */
[----:B------:R-:W-:-:S02]  /*7720*/  ULDC UR5, c[0x0][0xc] ;  /* 0x0000030000057ab9 */ /* 0x000fc40000000800 */
[----:B------:R-:W-:Y:S01]  /*7730*/  UIADD3 UR13, UR5, UR13, URZ ;  /* 0x0000000d050d7290 */ /* 0x000fe2000fffe03f */
[----:B------:R-:W-:Y:S01]  /*7740*/  LEA.HI.X R10, R4, UR7, R5, 0x1, P2 ;  /* 0x00000007040a7c11 */ /* 0x000fe200090f0c05 */
[----:B------:R-:W-:Y:S01]  /*7750*/  USEL UR6, URZ, 0x1, UP0 ;  /* 0x000000013f067887 */ /* 0x000fe20008000000 */
[-C--:B------:R-:W-:Y:S01]  /*7760*/  ISETP.GE.AND P3, PT, R3, R94.reuse, PT ;  /* 0x0000005e0300720c */ /* 0x080fe20003f66270 */
[----:B------:R-:W-:Y:S01]  /*7770*/  VIADD R3, R11, 0x40 ;  /* 0x000000400b037836 */ /* 0x000fe20000000000 */
[----:B------:R-:W-:Y:S01]  /*7780*/  USEL UR36, UR36, URZ, UP0 ;  /* 0x0000003f24247287 */ /* 0x000fe20008000000 */
[----:B-1----:R2:W0:Y:S01]  /*7790*/  SHFL.IDX PT, R8, R0, RZ, 0x181f ;  /* 0x00181fff00087589 */ /* 0x00242200000e0000 */
[----:B------:R-:W-:Y:S01]  /*77a0*/  ULOP3.LUT UR37, UR37, UR6, URZ, 0x3c, !UPT ;  /* 0x0000000625257292 */ /* 0x000fe2000f8e3c3f */
[----:B------:R-:W-:Y:S01]  /*77b0*/  IMAD.U32 R19, RZ, RZ, UR13 ;  /* 0x0000000dff137e24 */ /* 0x000fe2000f8e00ff */
[----:B------:R-:W-:Y:S01]  /*77c0*/  SYNCS.ARRIVE.TRANS64.RED.A1T0 RZ, [UR4], RZ ;  /* 0x000000ffffff79a7 */ /* 0x000fe20008100404 */
[----:B------:R2:W1:Y:S01]  /*77d0*/  SHFL.IDX PT, R9, R10, RZ, 0x181f ;  /* 0x00181fff0a097589 */ /* 0x00046200000e0000 */
[----:B------:R-:W-:Y:S01]  /*77e0*/  BSSY B0, `(.L_x_29) ;  /* 0x000000b000007945 */ /* 0x000fe20003800000 */
[----:B------:R-:W-:-:S03]  /*77f0*/  ISETP.GE.AND P0, PT, R3, R94, PT ;  /* 0x0000005e0300720c */ /* 0x000fc60003f06270 */
[----:B------:R-:W-:Y:S10]  /*7800*/  @P1 BRA `(.L_x_30) ;  /* 0x0000000000201947 */ /* 0x000ff40003800000 */
[----:B------:R-:W-:Y:S02]  /*7810*/  ULDC UR4, c[0x0][0xac8] ;  /* 0x0002b20000047ab9 */ /* 0x000fe40000000800 */
[----:B------:R-:W-:Y:S02]  /*7820*/  ISETP.GE.AND P2, PT, R17, UR4, PT ;  /* 0x0000000411007c0c */ /* 0x000fe4000bf46270 */
[----:B------:R-:W-:-:S11]  /*7830*/  ISETP.GE.AND P1, PT, R16, UR4, PT ;  /* 0x0000000410007c0c */ /* 0x000fd6000bf26270 */
[C---:B0-----:R-:W-:Y:S02]  /*7840*/  @!P2 LEA R6, P4, R17.reuse, R8, 0x1 ;  /* 0x000000081106a211 */ /* 0x041fe400078808ff */
[----:B-1----:R-:W-:Y:S02]  /*7850*/  @!P1 IMAD.WIDE R4, R16, 0x2, R8 ;  /* 0x0000000210049825 */ /* 0x002fe400078e0208 */
[----:B------:R-:W-:-:S03]  /*7860*/  @!P2 LEA.HI.X R7, R17, R9, R192, 0x1, P4 ;  /* 0x000000091107a211 */ /* 0x000fc600020f0cc0 */
[----:B-----5:R3:W-:Y:S04]  /*7870*/  @!P1 ST.E.128 desc[UR60][R4.64], R88 ;  /* 0x0000005804009985 */ /* 0x0207e8000c101d3c */
[----:B------:R3:W-:Y:S02]  /*7880*/  @!P2 ST.E.128 desc[UR60][R6.64], R44 ;  /* 0x0000002c0600a985 */ /* 0x0007e4000c101d3c */
.L_x_30:
[----:B------:R-:W-:Y:S05]  /*7890*/  BSYNC B0 ;  /* 0x0000000000007941 */ /* 0x000fea0003800000 */
.L_x_29:
[----:B-1----:R1:W4:Y:S01]  /*78a0*/  SHFL.IDX PT, R9, R10, 0x1, 0x181f ;  /* 0x00381f000a097f89 */ /* 0x00232200000e0000 */
[----:B------:R-:W-:Y:S03]  /*78b0*/  BSSY B0, `(.L_x_31) ;  /* 0x000000b000007945 */ /* 0x000fe60003800000 */
[----:B0-----:R1:W0:Y:S01]  /*78c0*/  SHFL.IDX PT, R8, R0, 0x1, 0x181f ;  /* 0x00381f0000087f89 */ /* 0x00122200000e0000 */
[----:B------:R-:W-:Y:S05]  /*78d0*/  @P3 BRA `(.L_x_32) ;  /* 0x0000000000203947 */ /* 0x000fea0003800000 */
[----:B------:R-:W-:Y:S02]  /*78e0*/  ULDC UR4, c[0x0][0xac8] ;  /* 0x0002b20000047ab9 */ /* 0x000fe40000000800 */
[----:B------:R-:W-:Y:S02]  /*78f0*/  ISETP.GE.AND P3, PT, R17, UR4, PT ;  /* 0x0000000411007c0c */ /* 0x000fe4000bf66270 */
[----:B------:R-:W-:-:S11]  /*7900*/  ISETP.GE.AND P2, PT, R16, UR4, PT ;  /* 0x0000000410007c0c */ /* 0x000fd6000bf46270 */
[C---:B0--3--:R-:W-:Y:S02]  /*7910*/  @!P3 LEA R6, P1, R17.reuse, R8, 0x1 ;  /* 0x000000081106b211 */ /* 0x049fe400078208ff */
[----:B----4-:R-:W-:Y:S02]  /*7920*/  @!P2 IMAD.WIDE R4, R16, 0x2, R8 ;  /* 0x000000021004a825 */ /* 0x010fe400078e0208 */
[----:B------:R-:W-:-:S03]  /*7930*/  @!P3 LEA.HI.X R7, R17, R9, R192, 0x1, P1 ;  /* 0x000000091107b211 */ /* 0x000fc600008f0cc0 */
[----:B-----5:R0:W-:Y:S04]  /*7940*/  @!P2 ST.E.128 desc[UR60][R4.64], R40 ;  /* 0x000000280400a985 */ /* 0x0201e8000c101d3c */
[----:B------:R0:W-:Y:S02]  /*7950*/  @!P3 ST.E.128 desc[UR60][R6.64], R48 ;  /* 0x000000300600b985 */ /* 0x0001e4000c101d3c */
.L_x_32:
[----:B------:R-:W-:Y:S05]  /*7960*/  BSYNC B0 ;  /* 0x0000000000007941 */ /* 0x000fea0003800000 */
.L_x_31:
[----:B----4-:R4:W1:Y:S01]  /*7970*/  SHFL.IDX PT, R9, R10, 0x2, 0x181f ;  /* 0x00581f000a097f89 */ /* 0x01086200000e0000 */
[----:B------:R-:W-:Y:S03]  /*7980*/  BSSY B0, `(.L_x_33) ;  /* 0x000000b000007945 */ /* 0x000fe60003800000 */
[----:B0-----:R4:W0:Y:S01]  /*7990*/  SHFL.IDX PT, R8, R0, 0x2, 0x181f ;  /* 0x00581f0000087f89 */ /* 0x00182200000e0000 */
[----:B------:R-:W-:Y:S05]  /*79a0*/  @P0 BRA `(.L_x_34) ;  /* 0x0000000000200947 */ /* 0x000fea0003800000 */
[----:B------:R-:W-:Y:S02]  /*79b0*/  ULDC UR4, c[0x0][0xac8] ;  /* 0x0002b20000047ab9 */ /* 0x000fe40000000800 */
[----:B------:R-:W-:Y:S02]  /*79c0*/  ISETP.GE.AND P2, PT, R17, UR4, PT ;  /* 0x0000000411007c0c */ /* 0x000fe4000bf46270 */
[----:B------:R-:W-:-:S11]  /*79d0*/  ISETP.GE.AND P1, PT, R16, UR4, PT ;  /* 0x0000000410007c0c */ /* 0x000fd6000bf26270 */
[C---:B0--3--:R-:W-:Y:S02]  /*79e0*/  @!P2 LEA R6, P0, R17.reuse, R8, 0x1 ;  /* 0x000000081106a211 */ /* 0x049fe400078008ff */
[----:B-1----:R-:W-:Y:S02]  /*79f0*/  @!P1 IMAD.WIDE R4, R16, 0x2, R8 ;  /* 0x0000000210049825 */ /* 0x002fe400078e0208 */
[----:B------:R-:W-:-:S03]  /*7a00*/  @!P2 LEA.HI.X R7, R17, R9, R192, 0x1, P0 ;  /* 0x000000091107a211 */ /* 0x000fc600000f0cc0 */
[----:B-----5:R0:W-:Y:S04]  /*7a10*/  @!P1 ST.E.128 desc[UR60][R4.64], R36 ;  /* 0x0000002404009985 */ /* 0x0201e8000c101d3c */
[----:B------:R0:W-:Y:S02]  /*7a20*/  @!P2 ST.E.128 desc[UR60][R6.64], R32 ;  /* 0x000000200600a985 */ /* 0x0001e4000c101d3c */
.L_x_34:
[----:B------:R-:W-:Y:S05]  /*7a30*/  BSYNC B0 ;  /* 0x0000000000007941 */ /* 0x000fea0003800000 */
.L_x_33:
[----:B------:R-:W-:Y:S01]  /*7a40*/  VIADD R3, R11, 0x60 ;  /* 0x000000600b037836 */ /* 0x000fe20000000000 */
[----:B-1----:R1:W1:Y:S01]  /*7a50*/  SHFL.IDX PT, R9, R10, 0x3, 0x181f ;  /* 0x00781f000a097f89 */ /* 0x00226200000e0000 */
[----:B------:R-:W-:Y:S01]  /*7a60*/  BSSY B0, `(.L_x_35) ;  /* 0x000000d000007945 */ /* 0x000fe20003800000 */
[----:B------:R-:W-:Y:S02]  /*7a70*/  VIADD R22, R22, 0x1 ;  /* 0x0000000116167836 */ /* 0x000fe40000000000 */
[----:B------:R-:W-:Y:S01]  /*7a80*/  ISETP.GE.AND P0, PT, R3, R94, PT ;  /* 0x0000005e0300720c */ /* 0x000fe20003f06270 */
[----:B0-----:R0:W0:-:S12]  /*7a90*/  SHFL.IDX PT, R8, R0, 0x3, 0x181f ;  /* 0x00781f0000087f89 */ /* 0x00101800000e0000 */
        /* <DEDUP_REMOVED lines=9> */
.L_x_36:
[----:B------:R-:W-:Y:S05]  /*7b30*/  BSYNC B0 ;  /* 0x0000000000007941 */ /* 0x000fea0003800000 */
.L_x_35:
[----:B0-2-4-:R-:W0:Y:S01]  /*7b40*/  LDC R0, c[0x0][0xc34] ;  /* 0x00030d00ff007b82 */ /* 0x015e220000000800 */
[----:B------:R-:W-:-:S13]  /*7b50*/  R2UR UR4, R19 ;  /* 0x00000000130472ca */ /* 0x000fda00000e0000 */
[----:B0-----:R-:W-:-:S13]  /*7b60*/  ISETP.LE.AND P0, PT, R0, UR4, PT ;  /* 0x0000000400007c0c */ /* 0x001fda000bf03270 */
[----:B------:R-:W-:Y:S05]  /*7b70*/  @!P0 BRA `(.L_x_37) ;  /* 0xffffff90007c8947 */ /* 0x000fea000383ffff */
[----:B------:R-:W-:Y:S05]  /*7b80*/  EXIT ;  /* 0x000000000000794d */ /* 0x000fea0003800000 */
.L_x_7:
[----:B------:R-:W-:-:S08]  /*7b90*/  NOP ;  /* 0x0000000000007918 */ /* 0x000fd00000000000 */
[----:B0-----:R-:W0:-:S00]  /*7ba0*/  USETMAXREG.DEALLOC.CTAPOOL 0x18 ;  /* 0x00000018000079c8 */ /* 0x001e0000080e0500 */
[----:B------:R-:W1:Y:S01]  /*7bb0*/  S2UR UR5, SR_CTAID.X ;  /* 0x00000000000579c3 */ /* 0x000e620000002500 */
[----:B0-----:R-:W-:Y:S02]  /*7bc0*/  IMAD.MOV.U32 R2, RZ, RZ, 0x1 ;  /* 0x00000001ff027424 */ /* 0x001fe400078e00ff */
[----:B------:R-:W-:-:S05]  /*7bd0*/  IMAD.MOV.U32 R18, RZ, RZ, RZ ;  /* 0x000000ffff127224 */ /* 0x000fca00078e00ff */
[----:B------:R-:W1:Y:S02]  /*7be0*/  LDC R3, c[0x0][0xc34] ;  /* 0x00030d00ff037b82 */ /* 0x000e640000000800 */
[----:B-1----:R-:W-:Y:S01]  /*7bf0*/  ISETP.LE.AND P0, PT, R3, UR5, PT ;  /* 0x0000000503007c0c */ /* 0x002fe2000bf03270 */
[----:B------:R-:W-:-:S05]  /*7c00*/  IMAD.MOV.U32 R3, RZ, RZ, 0x1 ;  /* 0x00000001ff037424 */ /* 0x000fca00078e00ff */
[----:B------:R0:W-:Y:S07]  /*7c10*/  STL [R1+0x4], R3 ;  /* 0x0000040301007387 */ /* 0x0001ee0000100800 */
[----:B------:R-:W-:Y:S05]  /*7c20*/  @P0 BRA `(.L_x_38) ;  /* 0x0000003c00b80947 */ /* 0x000fea0003800000 */
[----:B------:R-:W1:Y:S01]  /*7c30*/  S2UR UR4, SR_CgaCtaId ;  /* 0x00000000000479c3 */ /* 0x000e620000008800 */
[C---:B------:R-:W-:Y:S01]  /*7c40*/  IMAD.SHL.U32 R2, R0.reuse, 0x8, RZ ;  /* 0x0000000800027824 */ /* 0x040fe200078e00ff */
[----:B------:R-:W-:Y:S01]  /*7c50*/  LOP3.LUT R5, R0, 0x7f, RZ, 0xc0, !PT ;  /* 0x0000007f00057812 */ /* 0x000fe200078ec0ff */
[----:B------:R-:W-:Y:S01]  /*7c60*/  UMOV UR36, 0x400 ;  /* 0x0000040000247882 */ /* 0x000fe20000000000 */
[----:B------:R-:W-:Y:S01]  /*7c70*/  IMAD.MOV.U32 R18, RZ, RZ, RZ ;  /* 0x000000ffff127224 */ /* 0x000fe200078e00ff */
[----:B------:R-:W-:Y:S01]  /*7c80*/  ULDC.64 UR38, c[0x0][0x198] ;  /* 0x0000660000267ab9 */ /* 0x000fe20000000a00 */
[C---:B0-----:R-:W-:Y:S01]  /*7c90*/  LOP3.LUT R3, R2.reuse, 0x1f8, RZ, 0xc0, !PT ;  /* 0x000001f802037812 */ /* 0x041fe200078ec0ff */
[----:B------:R-:W-:Y:S01]  /*7ca0*/  ULDC UR37, c[0x0][0xc] ;  /* 0x0000030000257ab9 */ /* 0x000fe20000000800 */
[----:B------:R-:W-:Y:S02]  /*7cb0*/  LOP3.LUT R2, R2, 0x38, RZ, 0xc0, !PT ;  /* 0x0000003802027812 */ /* 0x000fe400078ec0ff */
[----:B------:R-:W-:Y:S01]  /*7cc0*/  LOP3.LUT R4, R3, 0x38, R0, 0x78, !PT ;  /* 0x0000003803047812 */ /* 0x000fe200078e7800 */
[----:B------:R-:W-:Y:S01]  /*7cd0*/  IMAD.SHL.U32 R3, R5, 0x8, RZ ;  /* 0x0000000805037824 */ /* 0x000fe200078e00ff */
[----:B------:R-:W-:-:S04]  /*7ce0*/  SHF.R.U32.HI R5, RZ, 0x3, R5 ;  /* 0x00000003ff057819 */ /* 0x000fc80000011605 */
[----:B------:R-:W-:Y:S01]  /*7cf0*/  LOP3.LUT R4, R4, 0x200, R3, 0xf8, !PT ;  /* 0x0000020004047812 */ /* 0x000fe200078ef803 */
[----:B------:R-:W-:-:S05]  /*7d00*/  IMAD.SHL.U32 R3, R0, 0x10, RZ ;  /* 0x0000001000037824 */ /* 0x000fca00078e00ff */
[----:B------:R-:W-:Y:S01]  /*7d10*/  LOP3.LUT R0, R5, 0x70, R3, 0xf8, !PT ;  /* 0x0000007005007812 */ /* 0x000fe200078ef803 */
[----:B------:R-:W-:Y:S01]  /*7d20*/  IMAD.U32 R3, RZ, RZ, UR5 ;  /* 0x00000005ff037e24 */ /* 0x000fe2000f8e00ff */
[----:B-1----:R-:W-:Y:S01]  /*7d30*/  ULEA UR36, UR4, UR36, 0x18 ;  /* 0x0000002404247291 */ /* 0x002fe2000f8ec03f */
[----:B------:R-:W-:-:S05]  /*7d40*/  IMAD.MOV.U32 R0, RZ, RZ, 0x1 ;  /* 0x00000001ff007424 */ /* 0x000fca00078e00ff */
[----:B------:R-:W-:-:S05]  /*7d50*/  LEA R4, R4, UR36, 0x1 ;  /* 0x0000002404047c11 */ /* 0x000fca000f8e08ff */
[----:B------:R-:W-:Y:S04]  /*7d60*/  STL [R1+0x10], R4 ;  /* 0x0000100401007387 */ /* 0x000fe80000100800 */
[----:B------:R0:W-:Y:S04]  /*7d70*/  STL [R1+0x24], R3 ;  /* 0x0000240301007387 */ /* 0x0001e80000100800 */
[----:B------:R1:W-:Y:S04]  /*7d80*/  STL [R1+0x4], R0 ;  /* 0x0000040001007387 */ /* 0x0003e80000100800 */
[----:B------:R2:W-:Y:S01]  /*7d90*/  STL [R1+0x2c], RZ ;  /* 0x00002cff01007387 */ /* 0x0005e20000100800 */
[----:B0-----:R-:W-:-:S02]  /*7da0*/  LOP3.LUT R3, R2, 0x40, RZ, 0xfc, !PT ;  /* 0x0000004002037812 */ /* 0x001fc400078efcff */
[----:B-1----:R-:W-:-:S07]  /*7db0*/  LOP3.LUT R0, R2, 0x80, RZ, 0xfc, !PT ;  /* 0x0000008002007812 */ /* 0x002fce00078efcff */
.L_x_114:
[----:B------:R-:W3:Y:S01]  /*7dc0*/  LDL R2, [R1+0x24] ;  /* 0x0000240001027983 */ /* 0x000ee20000100800 */
[----:B0-----:R-:W0:Y:S01]  /*7dd0*/  LDC R0, c[0x0][0xc38] ;  /* 0x00030e00ff007b82 */ /* 0x001e220000000800 */
[----:B------:R-:W-:Y:S05]  /*7de0*/  YIELD ;  /* 0x0000000000007946 */ /* 0x000fea0003800000 */
[----:B------:R-:W-:Y:S02]  /*7df0*/  ULDC.64 UR4, c[0x0][0x418] ;  /* 0x0001060000047ab9 */ /* 0x000fe40000000a00 */
[----:B------:R-:W1:Y:S01]  /*7e00*/  LDC R16, c[0x0][0xc44] ;  /* 0x00031100ff107b82 */ /* 0x000e620000000800 */
[----:B------:R-:W-:-:S03]  /*7e10*/  UISETP.NE.U32.AND UP0, UPT, UR4, URZ, UPT ;  /* 0x0000003f0400728c */ /* 0x000fc6000bf05070 */
[----:B------:R-:W-:Y:S01]  /*7e20*/  ULDC UR4, c[0x0][0x424] ;  /* 0x0001090000047ab9 */ /* 0x000fe20000000800 */
[----:B------:R-:W-:Y:S02]  /*7e30*/  UISETP.NE.AND.EX UP0, UPT, UR5, URZ, UPT, UP0 ;  /* 0x0000003f0500728c */ /* 0x000fe4000bf05300 */
[----:B------:R-:W-:Y:S02]  /*7e40*/  UIADD3 UR5, UR36, 0x1c400, URZ ;  /* 0x0001c40024057890 */ /* 0x000fe4000fffe03f */
[----:B------:R-:W-:Y:S02]  /*7e50*/  USEL UR4, UR4, 0x1, UP0 ;  /* 0x0000000104047887 */ /* 0x000fe40008000000 */
[----:B------:R-:W-:Y:S01]  /*7e60*/  ULOP3.LUT UP0, URZ, UR5, 0x3ff, URZ, 0xc0, !UPT ;  /* 0x000003ff053f7892 */ /* 0x000fe2000f80c03f */
[----:B0-----:R-:W-:-:S13]  /*7e70*/  ISETP.NE.AND P0, PT, R0, 0x1, PT ;  /* 0x000000010000780c */ /* 0x001fda0003f05270 */
[----:B------:R-:W3:Y:S08]  /*7e80*/  @P0 LDC R0, c[0x0][0xc3c] ;  /* 0x00030f00ff000b82 */ /* 0x000ef00000000800 */
[----:B------:R-:W0:Y:S01]  /*7e90*/  @P0 LDC R3, c[0x0][0xc40] ;  /* 0x00031000ff030b82 */ /* 0x000e220000000800 */
[----:B---3--:R-:W-:-:S04]  /*7ea0*/  @P0 IMAD.HI.U32 R0, R2, R0, RZ ;  /* 0x0000000002000227 */ /* 0x008fc800078e00ff */
[----:B------:R-:W-:Y:S01]  /*7eb0*/  IMAD.MOV.U32 R4, RZ, RZ, R2 ;  /* 0x000000ffff047224 */ /* 0x000fe200078e0002 */
[----:B0-----:R-:W-:Y:S02]  /*7ec0*/  @P0 SHF.R.U32.HI R4, RZ, R3, R0 ;  /* 0x00000003ff040219 */ /* 0x001fe40000011600 */
[----:B-1----:R-:W-:Y:S01]  /*7ed0*/  ISETP.NE.AND P0, PT, R16, 0x1, PT ;  /* 0x000000011000780c */ /* 0x002fe20003f05270 */
[----:B------:R-:W0:Y:S02]  /*7ee0*/  LDC R0, c[0x0][0x2f0] ;  /* 0x0000bc00ff007b82 */ /* 0x000e240000000800 */
[----:B------:R-:W-:Y:S01]  /*7ef0*/  IMAD.MOV.U32 R5, RZ, RZ, R4 ;  /* 0x000000ffff057224 */ /* 0x000fe200078e0004 */
[----:B------:R-:W-:Y:S09]  /*7f00*/  STL [R1+0x1c], R4 ;  /* 0x00001c0401007387 */ /* 0x000ff20000100800 */
[----:B------:R-:W1:Y:S02]  /*7f10*/  @P0 LDC.64 R2, c[0x0][0xc48] ;  /* 0x00031200ff020b82 */ /* 0x000e640000000a00 */
[----:B-1----:R-:W-:-:S05]  /*7f20*/  @P0 IMAD.HI.U32 R2, R4, R2, RZ ;  /* 0x0000000204020227 */ /* 0x002fca00078e00ff */
[----:B------:R-:W-:Y:S01]  /*7f30*/  @P0 SHF.R.U32.HI R5, RZ, R3, R2 ;  /* 0x00000003ff050219 */ /* 0x000fe20000011602 */
[----:B0-----:R-:W-:Y:S01]  /*7f40*/  IMAD R2, R0, UR4, RZ ;  /* 0x0000000400027c24 */ /* 0x001fe2000f8e02ff */
[----:B------:R-:W-:-:S03]  /*7f50*/  PLOP3.LUT P0, PT, PT, PT, UP0, 0x80, 0x0 ;  /* 0x000000000000781c */ /* 0x000fc60003f0f008 */
[----:B------:R-:W-:Y:S01]  /*7f60*/  VIADD R0, R2, 0x7f ;  /* 0x0000007f02007836 */ /* 0x000fe20000000000 */
[----:B------:R-:W-:Y:S01]  /*7f70*/  STL [R1+0x14], R5 ;  /* 0x0000140501007387 */ /* 0x000fe20000100800 */
[----:B------:R-:W-:-:S03]  /*7f80*/  IMAD.MOV R3, RZ, RZ, -R5 ;  /* 0x000000ffff037224 */ /* 0x000fc600078e0a05 */
[----:B------:R0:W-:Y:S01]  /*7f90*/  STL [R1+0x28], R2 ;  /* 0x0000280201007387 */ /* 0x0001e20000100800 */
[----:B------:R-:W-:Y:S01]  /*7fa0*/  IMAD R16, R16, R3, R4 ;  /* 0x0000000310107224 */ /* 0x000fe200078e0204 */
[----:B0-----:R-:W-:-:S04]  /*7fb0*/  SHF.R.S32.HI R2, RZ, 0x1f, R0 ;  /* 0x0000001fff027819 */ /* 0x001fc80000011400 */
[----:B------:R-:W-:-:S04]  /*7fc0*/  LEA.HI R2, R2, R0, RZ, 0x7 ;  /* 0x0000000002027211 */ /* 0x000fc800078f38ff */
[----:B------:R-:W-:-:S05]  /*7fd0*/  SHF.R.S32.HI R0, RZ, 0x7, R2 ;  /* 0x00000007ff007819 */ /* 0x000fca0000011402 */
[----:B------:R0:W-:Y:S01]  /*7fe0*/  STL [R1+0x20], R0 ;  /* 0x0000200001007387 */ /* 0x0001e20000100800 */
[----:B--2---:R-:W-:Y:S05]  /*7ff0*/  @!P0 BRA `(.L_x_39) ;  /* 0x0000000000408947 */ /* 0x004fea0003800000 */
[----:B------:R-:W-:Y:S01]  /*8000*/  MOV R2, 0x0 ;  /* 0x0000000000027802 */ /* 0x000fe20000000f00 */
[----:B------:R-:W-:Y:S01]  /*8010*/  ULDC.64 UR6, c[0x4][0xb8] ;  /* 0x01002e0000067ab9 */ /* 0x000fe20000000a00 */
[----:B------:R-:W-:Y:S01]  /*8020*/  ULDC.64 UR8, c[0x4][0xc0] ;  /* 0x0100300000087ab9 */ /* 0x000fe20000000a00 */
[----:B------:R-:W-:Y:S01]  /*8030*/  ULDC.64 UR4, c[0x4][0x8] ;  /* 0x0100020000047ab9 */ /* 0x000fe20000000a00 */
[----:B------:R-:W-:Y:S02]  /*8040*/  IMAD.U32 R4, RZ, RZ, UR6 ;  /* 0x00000006ff047e24 */ /* 0x000fe4000f8e00ff */
[----:B------:R-:W1:Y:S01]  /*8050*/  LDC.64 R2, c[0x4][R2] ;  /* 0x0100000002027b82 */ /* 0x000e620000000a00 */
[----:B------:R-:W-:Y:S02]  /*8060*/  IMAD.U32 R5, RZ, RZ, UR7 ;  /* 0x00000007ff057e24 */ /* 0x000fe4000f8e00ff */
[----:B------:R-:W-:Y:S02]  /*8070*/  IMAD.U32 R6, RZ, RZ, UR8 ;  /* 0x00000008ff067e24 */ /* 0x000fe4000f8e00ff */
[----:B------:R-:W-:-:S02]  /*8080*/  IMAD.U32 R7, RZ, RZ, UR9 ;  /* 0x00000009ff077e24 */ /* 0x000fc4000f8e00ff */
[----:B------:R-:W-:Y:S02]  /*8090*/  IMAD.U32 R10, RZ, RZ, UR4 ;  /* 0x00000004ff0a7e24 */ /* 0x000fe4000f8e00ff */
[----:B------:R-:W-:Y:S02]  /*80a0*/  IMAD.U32 R11, RZ, RZ, UR5 ;  /* 0x00000005ff0b7e24 */ /* 0x000fe4000f8e00ff */
[----:B------:R-:W-:Y:S02]  /*80b0*/  IMAD.MOV.U32 R8, RZ, RZ, 0x70 ;  /* 0x00000070ff087424 */ /* 0x000fe400078e00ff */
[----:B------:R-:W-:Y:S02]  /*80c0*/  IMAD.MOV.U32 R12, RZ, RZ, 0x1 ;  /* 0x00000001ff0c7424 */ /* 0x000fe400078e00ff */
[----:B------:R-:W-:-:S07]  /*80d0*/  IMAD.MOV.U32 R13, RZ, RZ, RZ ;  /* 0x000000ffff0d7224 */ /* 0x000fce00078e00ff */
[----:B------:R-:W-:-:S07]  /*80e0*/  LEPC R20, `(.L_x_39) ;  /* 0x000000001014794e */ /* 0x000fce0000000000 */
[----:B012---:R-:W-:Y:S05]  /*80f0*/  CALL.ABS.NOINC R2 ;  /* 0x0000000002007343 */ /* 0x007fea0003c00000 */
.L_x_39:
[----:B------:R-:W-:-:S04]  /*8100*/  UIADD3 UR4, UR36, 0x400, URZ ;  /* 0x0000040024047890 */ /* 0x000fc8000fffe03f */
[----:B------:R-:W-:-:S06]  /*8110*/  ULOP3.LUT UP0, URZ, UR4, 0x3ff, URZ, 0xc0, !UPT ;  /* 0x000003ff043f7892 */ /* 0x000fcc000f80c03f */
[----:B------:R-:W-:-:S13]  /*8120*/  PLOP3.LUT P0, PT, PT, PT, UP0, 0x80, 0x0 ;  /* 0x000000000000781c */ /* 0x000fda0003f0f008 */
[----:B------:R-:W-:Y:S05]  /*8130*/  @!P0 BRA `(.L_x_40) ;  /* 0x00000000007c8947 */ /* 0x000fea0003800000 */
[----:B------:R-:W-:Y:S01]  /*8140*/  MOV R17, 0x0 ;  /* 0x0000000000117802 */ /* 0x000fe20000000f00 */
[----:B------:R-:W-:Y:S01]  /*8150*/  ULDC.64 UR6, c[0x4][0xb8] ;  /* 0x01002e0000067ab9 */ /* 0x000fe20000000a00 */
[----:B------:R-:W-:Y:S01]  /*8160*/  ULDC.64 UR8, c[0x4][0xc0] ;  /* 0x0100300000087ab9 */ /* 0x000fe20000000a00 */
[----:B------:R-:W-:Y:S01]  /*8170*/  ULDC.64 UR4, c[0x4][0x10] ;  /* 0x0100040000047ab9 */ /* 0x000fe20000000a00 */
[----:B------:R1:W3:Y:S01]  /*8180*/  LDC.64 R2, c[0x4][R17] ;  /* 0x0100000011027b82 */ /* 0x0002e20000000a00 */
[----:B------:R-:W-:Y:S02]  /*8190*/  IMAD.U32 R4, RZ, RZ, UR6 ;  /* 0x00000006ff047e24 */ /* 0x000fe4000f8e00ff */
[----:B------:R-:W-:Y:S02]  /*81a0*/  IMAD.U32 R5, RZ, RZ, UR7 ;  /* 0x00000007ff057e24 */ /* 0x000fe4000f8e00ff */
[----:B------:R-:W-:Y:S02]  /*81b0*/  IMAD.U32 R6, RZ, RZ, UR8 ;  /* 0x00000008ff067e24 */ /* 0x000fe4000f8e00ff */
[----:B------:R-:W-:-:S02]  /*81c0*/  IMAD.U32 R7, RZ, RZ, UR9 ;  /* 0x00000009ff077e24 */ /* 0x000fc4000f8e00ff */
[----:B------:R-:W-:Y:S02]  /*81d0*/  IMAD.U32 R10, RZ, RZ, UR4 ;  /* 0x00000004ff0a7e24 */ /* 0x000fe4000f8e00ff */
[----:B------:R-:W-:Y:S02]  /*81e0*/  IMAD.U32 R11, RZ, RZ, UR5 ;  /* 0x00000005ff0b7e24 */ /* 0x000fe4000f8e00ff */
[----:B------:R-:W-:Y:S02]  /*81f0*/  IMAD.MOV.U32 R8, RZ, RZ, 0x70 ;  /* 0x00000070ff087424 */ /* 0x000fe400078e00ff */
[----:B------:R-:W-:Y:S02]  /*8200*/  IMAD.MOV.U32 R12, RZ, RZ, 0x1 ;  /* 0x00000001ff0c7424 */ /* 0x000fe400078e00ff */
[----:B-1----:R-:W-:-:S07]  /*8210*/  IMAD.MOV.U32 R13, RZ, RZ, RZ ;  /* 0x000000ffff0d7224 */ /* 0x002fce00078e00ff */
[----:B------:R-:W-:-:S07]  /*8220*/  LEPC R20, `(.L_x_41) ;  /* 0x000000001014794e */ /* 0x000fce0000000000 */
[----:B0-23--:R-:W-:Y:S05]  /*8230*/  CALL.ABS.NOINC R2 ;  /* 0x0000000002007343 */ /* 0x00dfea0003c00000 */
.L_x_41:
[----:B------:R0:W1:Y:S01]  /*8240*/  LDC.64 R2, c[0x4][R17] ;  /* 0x0100000011027b82 */ /* 0x0000620000000a00 */
[----:B------:R-:W-:Y:S01]  /*8250*/  ULDC.64 UR6, c[0x4][0xb8] ;  /* 0x01002e0000067ab9 */ /* 0x000fe20000000a00 */
[----:B------:R-:W-:Y:S01]  /*8260*/  ULDC.64 UR8, c[0x4][0xc0] ;  /* 0x0100300000087ab9 */ /* 0x000fe20000000a00 */
[----:B------:R-:W-:Y:S01]  /*8270*/  ULDC.64 UR4, c[0x4][0x18] ;  /* 0x0100060000047ab9 */ /* 0x000fe20000000a00 */
        /* <DEDUP_REMOVED lines=8> */
[----:B0-----:R-:W-:-:S07]  /*8300*/  IMAD.MOV.U32 R13, RZ, RZ, RZ ;  /* 0x000000ffff0d7224 */ /* 0x001fce00078e00ff */
[----:B------:R-:W-:-:S07]  /*8310*/  LEPC R20, `(.L_x_40) ;  /* 0x000000001014794e */ /* 0x000fce0000000000 */
[----:B-1----:R-:W-:Y:S05]  /*8320*/  CALL.ABS.NOINC R2 ;  /* 0x0000000002007343 */ /* 0x002fea0003c00000 */
.L_x_40:
[----:B------:R-:W3:Y:S01]  /*8330*/  LDL R2, [R1+0x20] ;  /* 0x0000200001027983 */ /* 0x000ee20000100800 */
[----:B------:R-:W-:-:S03]  /*8340*/  ULDC.64 UR4, c[0x0][0x9f8] ;  /* 0x00027e0000047ab9 */ /* 0x000fc60000000a00 */
[----:B0-----:R-:W4:Y:S01]  /*8350*/  LDL R0, [R1+0x14] ;  /* 0x0000140001007983 */ /* 0x001f220000100800 */
[----:B------:R-:W-:-:S04]  /*8360*/  ISETP.NE.U32.AND P0, PT, RZ, UR4, PT ;  /* 0x00000004ff007c0c */ /* 0x000fc8000bf05070 */
[----:B------:R-:W-:Y:S01]  /*8370*/  ISETP.NE.AND.EX P0, PT, RZ, UR5, PT, P0 ;  /* 0x00000005ff007c0c */ /* 0x000fe2000bf05300 */
[----:B---3--:R-:W-:-:S12]  /*8380*/  IMAD.MOV.U32 R17, RZ, RZ, R2 ;  /* 0x000000ffff117224 */ /* 0x008fd800078e0002 */
[----:B------:R-:W0:Y:S01]  /*8390*/  @P0 LDC.64 R2, c[0x0][0x9f8] ;  /* 0x00027e00ff020b82 */ /* 0x000e220000000a00 */
[----:B----4-:R-:W-:Y:S02]  /*83a0*/  IMAD.MOV.U32 R7, RZ, RZ, R0 ;  /* 0x000000ffff077224 */ /* 0x010fe400078e0000 */
[----:B0-----:R-:W-:-:S05]  /*83b0*/  @P0 IMAD.WIDE R2, R0, 0x4, R2 ;  /* 0x0000000400020825 */ /* 0x001fca00078e0202 */
[----:B------:R0:W3:Y:S01]  /*83c0*/  @P0 LDG.E R7, desc[UR60][R2.64] ;  /* 0x0000003c02070981 */ /* 0x0000e2000c1e1900 */
[----:B------:R-:W-:Y:S01]  /*83d0*/  VIADD R9, R17, 0xffffffff ;  /* 0xffffffff11097836 */ /* 0x000fe20000000000 */
[----:B------:R-:W-:Y:S01]  /*83e0*/  UMOV UR4, 0xffffffff ;  /* 0xffffffff00047882 */ /* 0x000fe20000000000 */
[----:B------:R-:W-:Y:S01]  /*83f0*/  LOP3.LUT R19, R19, 0xfffffffe, RZ, 0xc0, !PT ;  /* 0xfffffffe13137812 */ /* 0x000fe200078ec0ff */
[----:B0-----:R-:W0:Y:S02]  /*8400*/  LDC.64 R2, c[0x0][0x418] ;  /* 0x00010600ff027b82 */ /* 0x001e240000000a00 */
[----:B0-----:R-:W-:-:S04]  /*8410*/  ISETP.NE.U32.AND P0, PT, R2, RZ, PT ;  /* 0x000000ff0200720c */ /* 0x001fc80003f05070 */
[----:B------:R-:W-:-:S13]  /*8420*/  ISETP.NE.AND.EX P1, PT, R3, RZ, PT, P0 ;  /* 0x000000ff0300720c */ /* 0x000fda0003f25300 */
[----:B------:R-:W-:Y:S02]  /*8430*/  @P1 LOP3.LUT R19, R19, 0x1, RZ, 0xfc, !PT ;  /* 0x0000000113131812 */ /* 0x000fe400078efcff */
[----:B---3--:R-:W-:Y:S01]  /*8440*/  SHF.R.S32.HI R8, RZ, 0x1f, R7 ;  /* 0x0000001fff087819 */ /* 0x008fe20000011407 */
[----:B------:R0:W-:Y:S01]  /*8450*/  STL [R1], R7 ;  /* 0x0000000701007387 */ /* 0x0001e20000100800 */
[----:B------:R-:W-:-:S03]  /*8460*/  SEL R17, R7, RZ, !P1 ;  /* 0x000000ff07117207 */ /* 0x000fc60004800000 */
[----:B------:R0:W-:Y:S04]  /*8470*/  STL [R1+0x18], R9 ;  /* 0x0000180901007387 */ /* 0x0001e80000100800 */
[----:B------:R0:W-:Y:S01]  /*8480*/  STL [R1+0xc], R8 ;  /* 0x00000c0801007387 */ /* 0x0001e20000100800 */
[----:B------:R-:W-:Y:S05]  /*8490*/  BRA.DIV UR4, `(.L_x_42) ;  /* 0x0000003a04e87947 */ /* 0x000fea000b800000 */
[----:B------:R-:W1:Y:S02]  /*84a0*/  S2R R0, SR_TID.X ;  /* 0x0000000000007919 */ /* 0x000e640000002100 */
[----:B-1----:R-:W-:-:S04]  /*84b0*/  SHF.R.U32.HI R0, RZ, 0x5, R0 ;  /* 0x00000005ff007819 */ /* 0x002fc80000011600 */
[----:B------:R-:W-:-:S05]  /*84c0*/  LOP3.LUT R0, R0, 0x3, RZ, 0xc0, !PT ;  /* 0x0000000300007812 */ /* 0x000fca00078ec0ff */
[----:B------:R1:W3:Y:S02]  /*84d0*/  SHFL.IDX PT, R14, R0, RZ, 0x1f ;  /* 0x00001fff000e7589 */ /* 0x0002e400000e0000 */
.L_x_130:
[----:B---3--:R-:W-:Y:S02]  /*84e0*/  ISETP.NE.AND P0, PT, R14, RZ, PT ;  /* 0x000000ff0e00720c */ /* 0x008fe40003f05270 */
[----:B------:R-:W-:Y:S02]  /*84f0*/  PLOP3.LUT P2, PT, PT, PT, PT, 0x8, 0x0 ;  /* 0x000000000000781c */ /* 0x000fe40003f4e170 */
[----:B------:R-:W-:-:S11]  /*8500*/  LOP3.LUT R19, R19, 0xfffffffd, RZ, 0xc0, !PT ;  /* 0xfffffffd13137812 */ /* 0x000fd600078ec0ff */
[----:B------:R-:W-:Y:S01]  /*8510*/  @P2 LOP3.LUT R19, R19, 0x2, RZ, 0xfc, !PT ;  /* 0x0000000213132812 */ /* 0x000fe200078efcff */
[----:B------:R-:W-:Y:S06]  /*8520*/  @P0 BRA `(.L_x_43) ;  /* 0x0000000400240947 */ /* 0x000fec0003800000 */
[----:B------:R-:W-:-:S03]  /*8530*/  UMOV UR4, 0xffffffff ;  /* 0xffffffff00047882 */ /* 0x000fc60000000000 */
[----:B------:R-:W-:Y:S05]  /*8540*/  BRA.DIV UR4, `(.L_x_44) ;  /* 0x0000003a04f07947 */ /* 0x000fea000b800000 */
[----:B------:R-:W-:-:S13]  /*8550*/  ELECT P6, URZ, PT ;  /* 0x00000000003f782f */ /* 0x000fda00038c0000 */
.L_x_133:
[----:B------:R-:W-:Y:S05]  /*8560*/  @!P6 BRA `(.L_x_43) ;  /* 0x000000040014e947 */ /* 0x000fea0003800000 */
[----:B------:R3:W-:Y:S01]  /*8570*/  STL [R1+0x8], R9 ;  /* 0x0000080901007387 */ /* 0x0007e20000100800 */
[----:B------:R-:W-:Y:S01]  /*8580*/  IMAD.MOV.U32 R17, RZ, RZ, R7 ;  /* 0x000000ffff117224 */ /* 0x000fe200078e0007 */
[----:B------:R-:W-:Y:S06]  /*8590*/  @!P1 BRA `(.L_x_45) ;  /* 0x00000000004c9947 */ /* 0x000fec0003800000 */
[----:B------:R-:W4:Y:S01]  /*85a0*/  LDC R6, c[0x0][0x43c] ;  /* 0x00010f00ff067b82 */ /* 0x000f220000000800 */
[----:B-1----:R-:W-:Y:S01]  /*85b0*/  IMAD.MOV.U32 R0, RZ, RZ, R9 ;  /* 0x000000ffff007224 */ /* 0x002fe200078e0009 */
[----:B------:R-:W-:Y:S01]  /*85c0*/  ULDC.64 UR4, c[0x0][0x428] ;  /* 0x00010a0000047ab9 */ /* 0x000fe20000000a00 */
[----:B----4-:R-:W-:-:S13]  /*85d0*/  ISETP.NE.AND P0, PT, R6, 0x1, PT ;  /* 0x000000010600780c */ /* 0x010fda0003f05270 */
[----:B------:R-:W1:Y:S02]  /*85e0*/  @P0 LDC.64 R4, c[0x0][0x440] ;  /* 0x00011000ff040b82 */ /* 0x000e640000000a00 */
[----:B-1----:R-:W-:-:S05]  /*85f0*/  @P0 IMAD.HI.U32 R4, R9, R4, RZ ;  /* 0x0000000409040227 */ /* 0x002fca00078e00ff */
[----:B------:R-:W-:-:S04]  /*8600*/  @P0 SHF.R.U32.HI R0, RZ, R5, R4 ;  /* 0x00000005ff000219 */ /* 0x000fc80000011604 */
[--C-:B------:R-:W-:Y:S01]  /*8610*/  SHF.R.S32.HI R5, RZ, 0x1f, R0.reuse ;  /* 0x0000001fff057819 */ /* 0x100fe20000011400 */
[----:B------:R-:W-:-:S04]  /*8620*/  IMAD.MOV R4, RZ, RZ, -R0 ;  /* 0x000000ffff047224 */ /* 0x000fc800078e0a00 */
[----:B------:R-:W-:Y:S02]  /*8630*/  IMAD R6, R6, R4, R9 ;  /* 0x0000000406067224 */ /* 0x000fe400078e0209 */
[----:B------:R-:W-:-:S03]  /*8640*/  IMAD.MOV.U32 R4, RZ, RZ, R0 ;  /* 0x000000ffff047224 */ /* 0x000fc600078e0000 */
[----:B------:R1:W-:Y:S01]  /*8650*/  STL [R1+0x8], R6 ;  /* 0x0000080601007387 */ /* 0x0003e20000100800 */
[----:B------:R-:W-:-:S03]  /*8660*/  IMAD.WIDE.U32 R4, R7, UR4, R4 ;  /* 0x0000000407047c25 */ /* 0x000fc6000f8e0004 */
[----:B------:R-:W-:Y:S01]  /*8670*/  LEA R2, P0, R4, R2, 0x2 ;  /* 0x0000000204027211 */ /* 0x000fe200078010ff */
[----:B-1----:R-:W-:-:S04]  /*8680*/  IMAD R6, R8, UR4, RZ ;  /* 0x0000000408067c24 */ /* 0x002fc8000f8e02ff */
[----:B------:R-:W-:-:S04]  /*8690*/  IMAD R0, R7, UR5, R6 ;  /* 0x0000000507007c24 */ /* 0x000fc8000f8e0206 */
[----:B------:R-:W-:-:S05]  /*86a0*/  IMAD.IADD R0, R5, 0x1, R0 ;  /* 0x0000000105007824 */ /* 0x000fca00078e0200 */
[----:B------:R-:W-:-:S05]  /*86b0*/  LEA.HI.X R3, R4, R3, R0, 0x2, P0 ;  /* 0x0000000304037211 */ /* 0x000fca00000f1400 */
[----:B------:R4:W5:Y:S02]  /*86c0*/  LDG.E R17, desc[UR60][R2.64] ;  /* 0x0000003c02117981 */ /* 0x000964000c1e1900 */
.L_x_45:
[----:B----4-:R-:W4:Y:S01]  /*86d0*/  LDL R2, [R1+0x4] ;  /* 0x0000040001027983 */ /* 0x010f220000100800 */
[----:B-1----:R-:W-:Y:S02]  /*86e0*/  LEA R0, R18, UR36, 0x3 ;  /* 0x0000002412007c11 */ /* 0x002fe4000f8e18ff */
[----:B----4-:R-:W-:-:S04]  /*86f0*/  SHF.L.U32 R2, R2, 0x1f, RZ ;  /* 0x0000001f02027819 */ /* 0x010fc800000006ff */
[----:B------:R-:W1:Y:S02]  /*8700*/  SYNCS.PHASECHK.TRANS64.TRYWAIT P0, [R0+URZ+0x34840], R2 ;  /* 0x03484002000075a7 */ /* 0x000e64000800017f */
[----:B-1----:R-:W-:Y:S05]  /*8710*/  @!P0 BRA `(.L_x_46) ;  /* 0x00000038009c8947 */ /* 0x002fea0003800000 */
.L_x_134:
[----:B------:R-:W4:Y:S02]  /*8720*/  S2R R3, SR_TID.X ;  /* 0x0000000000037919 */ /* 0x000f240000002100 */
[----:B----4-:R-:W-:-:S04]  /*8730*/  LOP3.LUT R3, R3, 0x7f, RZ, 0xc0, !PT ;  /* 0x0000007f03037812 */ /* 0x010fc800078ec0ff */
[----:B------:R-:W-:-:S13]  /*8740*/  ISETP.NE.AND P0, PT, R3, RZ, PT ;  /* 0x000000ff0300720c */ /* 0x000fda0003f05270 */
[----:B------:R-:W-:Y:S05]  /*8750*/  @P0 BRA `(.L_x_47) ;  /* 0x00000000001c0947 */ /* 0x000fea0003800000 */
[----:B------:R-:W4:Y:S01]  /*8760*/  S2R R3, SR_TID.X ;  /* 0x0000000000037919 */ /* 0x000f220000002100 */
[----:B-1----:R-:W-:-:S04]  /*8770*/  IMAD.MOV.U32 R2, RZ, RZ, 0xc000 ;  /* 0x0000c000ff027424 */ /* 0x002fc800078e00ff */
[----:B------:R1:W-:Y:S01]  /*8780*/  SYNCS.ARRIVE.TRANS64 RZ, [R0+URZ+0x34830], R2 ;  /* 0x0348300200ff79a7 */ /* 0x0003e2000800003f */
[----:B----4-:R-:W-:-:S04]  /*8790*/  LOP3.LUT R3, R3, 0x1f, RZ, 0xc0, !PT ;  /* 0x0000001f03037812 */ /* 0x010fc800078ec0ff */
[----:B------:R-:W-:-:S13]  /*87a0*/  ISETP.NE.AND P0, PT, R3, RZ, PT ;  /* 0x000000ff0300720c */ /* 0x000fda0003f05270 */
[----:B-1----:R-:W-:Y:S05]  /*87b0*/  @!P0 BRA `(.L_x_47) ;  /* 0x0000000000048947 */ /* 0x002fea0003800000 */
[----:B------:R-:W-:Y:S01]  /*87c0*/  BPT.TRAP 0x1 ;  /* 0x000000040000795c */ /* 0x000fe20000300000 */
.L_x_47:
[----:B-1----:R-:W4:Y:S01]  /*87d0*/  LDL R2, [R1+0x8] ;  /* 0x0000080001027983 */ /* 0x002f220000100800 */
[----:B------:R-:W-:Y:S01]  /*87e0*/  R2UR UR8, R18 ;  /* 0x00000000120872ca */ /* 0x000fe200000e0000 */
[----:B------:R-:W-:Y:S01]  /*87f0*/  UIADD3 UR4, UP0, UR38, 0x370, URZ ;  /* 0x0000037026047890 */ /* 0x000fe2000ff1e03f */
[----:B------:R-:W-:Y:S01]  /*8800*/  R2UR UR9, R0 ;  /* 0x00000000000972ca */ /* 0x000fe200000e0000 */
[----:B------:R-:W-:Y:S01]  /*8810*/  UMOV UR10, URZ ;  /* 0x0000003f000a7c82 */ /* 0x000fe20008000000 */
[----:B------:R-:W-:Y:S01]  /*8820*/  R2UR UR12, R16 ;  /* 0x00000000100c72ca */ /* 0x000fe200000e0000 */
[----:B------:R-:W-:Y:S01]  /*8830*/  UIADD3.X UR5, URZ, UR39, URZ, UP0, !UPT ;  /* 0x000000273f057290 */ /* 0x000fe200087fe43f */
[----:B-----5:R-:W-:Y:S01]  /*8840*/  R2UR UR13, R17 ;  /* 0x00000000110d72ca */ /* 0x020fe200000e0000 */
[----:B------:R-:W-:Y:S01]  /*8850*/  UMOV UR6, 0x0 ;  /* 0x0000000000067882 */ /* 0x000fe20000000000 */
[----:B------:R-:W-:Y:S01]  /*8860*/  UMOV UR7, 0x14f00000 ;  /* 0x14f0000000077882 */ /* 0x000fe20000000000 */
[----:B------:R-:W-:Y:S01]  /*8870*/  UMOV UR16, 0x40 ;  /* 0x0000004000107882 */ /* 0x000fe20000000000 */
[----:B------:R-:W-:-:S02]  /*8880*/  PLOP3.LUT P0, PT, PT, PT, PT, 0x80, 0x0 ;  /* 0x000000000000781c */ /* 0x000fc40003f0f070 */
[----:B------:R-:W-:Y:S01]  /*8890*/  LOP3.LUT R19, R19, 0xfffffffd, RZ, 0xc0, !PT ;  /* 0xfffffffd13137812 */ /* 0x000fe200078ec0ff */
[----:B------:R-:W-:Y:S02]  /*88a0*/  UIMAD UR8, UR8, 0xc000, UR36 ;  /* 0x0000c000080878a4 */ /* 0x000fe4000f8e0224 */
[----:B------:R-:W-:Y:S02]  /*88b0*/  UIADD3 UR9, UR9, 0x34830, URZ ;  /* 0x0003483009097890 */ /* 0x000fe4000fffe03f */
[----:B------:R-:W-:Y:S02]  /*88c0*/  UIADD3 UR14, UR8, 0x1c400, URZ ;  /* 0x0001c400080e7890 */ /* 0x000fe4000fffe03f */
[----:B------:R-:W-:Y:S02]  /*88d0*/  UIADD3 UR15, UR8, 0x20400, URZ ;  /* 0x00020400080f7890 */ /* 0x000fe4000fffe03f */
[----:B------:R-:W-:Y:S02]  /*88e0*/  UIADD3 UR17, UR8, 0x24400, URZ ;  /* 0x0002440008117890 */ /* 0x000fe4000fffe03f */
[----:B------:R-:W-:Y:S01]  /*88f0*/  @P0 LOP3.LUT R19, R19, 0x2, RZ, 0xfc, !PT ;  /* 0x0000000213130812 */ /* 0x000fe200078efcff */
[----:B------:R-:W-:Y:S01]  /*8900*/  UMOV UR8, UR14 ;  /* 0x0000000e00087c82 */ /* 0x000fe20008000000 */
[----:B------:R-:W-:Y:S01]  /*8910*/  UMOV UR14, 0x80 ;  /* 0x00000080000e7882 */ /* 0x000fe20000000000 */
[----:B----4-:R-:W-:-:S13]  /*8920*/  R2UR UR11, R2 ;  /* 0x00000000020b72ca */ /* 0x010fda00000e0000 */
[----:B------:R-:W-:-:S09]  /*8930*/  USHF.L.U32 UR11, UR11, 0x7, URZ ;  /* 0x000000070b0b7899 */ /* 0x000fd2000800063f */
[----:B------:R1:W-:Y:S02]  /*8940*/  UTMALDG.4D [UR8], [UR4], desc[UR6] ;  /* 0x00000608040075b4 */ /* 0x0003e40008019000 */
[----:B-1----:R-:W-:Y:S01]  /*8950*/  UMOV UR8, UR15 ;  /* 0x0000000f00087c82 */ /* 0x002fe20008000000 */
[----:B------:R-:W-:Y:S02]  /*8960*/  UMOV UR10, UR16 ;  /* 0x00000010000a7c82 */ /* 0x000fe40008000000 */
[----:B------:R1:W-:Y:S02]  /*8970*/  UTMALDG.4D [UR8], [UR4], desc[UR6] ;  /* 0x00000608040075b4 */ /* 0x0003e40008019000 */
[----:B-1----:R-:W-:Y:S01]  /*8980*/  UMOV UR8, UR17 ;  /* 0x0000001100087c82 */ /* 0x002fe20008000000 */
[----:B------:R-:W-:Y:S02]  /*8990*/  UMOV UR10, UR14 ;  /* 0x0000000e000a7c82 */ /* 0x000fe40008000000 */
[----:B------:R4:W-:Y:S02]  /*89a0*/  UTMALDG.4D [UR8], [UR4], desc[UR6] ;  /* 0x00000608040075b4 */ /* 0x0009e40008019000 */
[----:B----4-:R-:W-:Y:S01]  /*89b0*/  NOP ;  /* 0x0000000000007918 */ /* 0x010fe20000000000 */
.L_x_43:
[----:B------:R-:W-:Y:S05]  /*89c0*/  WARPSYNC.ALL ;  /* 0x0000000000007948 */ /* 0x000fea0003800000 */
[----:B------:R-:W-:Y:S01]  /*89d0*/  UIADD3 UR4, UR36, 0x10400, URZ ;  /* 0x0001040024047890 */ /* 0x000fe2000fffe03f */
[----:B------:R-:W-:Y:S03]  /*89e0*/  BAR.SYNC.DEFER_BLOCKING 0x8, 0x180 ;  /* 0x0206000000007b1d */ /* 0x000fe60000010000 */
[----:B------:R-:W-:-:S06]  /*89f0*/  ULOP3.LUT UP0, URZ, UR4, 0x3ff, URZ, 0xc0, !UPT ;  /* 0x000003ff043f7892 */ /* 0x000fcc000f80c03f */
[----:B------:R-:W-:-:S13]  /*8a00*/  PLOP3.LUT P0, PT, PT, PT, UP0, 0x80, 0x0 ;  /* 0x000000000000781c */ /* 0x000fda0003f0f008 */
[----:B------:R-:W-:Y:S05]  /*8a10*/  @!P0 BRA `(.L_x_48) ;  /* 0x0000000000408947 */ /* 0x000fea0003800000 */
[----:B------:R-:W-:Y:S01]  /*8a20*/  MOV R2, 0x0 ;  /* 0x0000000000027802 */ /* 0x000fe20000000f00 */
[----:B------:R-:W-:Y:S01]  /*8a30*/  ULDC.64 UR6, c[0x4][0xb8] ;  /* 0x01002e0000067ab9 */ /* 0x000fe20000000a00 */
[----:B------:R-:W-:Y:S01]  /*8a40*/  ULDC.64 UR8, c[0x4][0xc0] ;  /* 0x0100300000087ab9 */ /* 0x000fe20000000a00 */
[----:B------:R-:W-:Y:S01]  /*8a50*/  ULDC.64 UR4, c[0x4][0x20] ;  /* 0x0100080000047ab9 */ /* 0x000fe20000000a00 */
[----:B------:R-:W-:Y:S02]  /*8a60*/  IMAD.U32 R4, RZ, RZ, UR6 ;  /* 0x00000006ff047e24 */ /* 0x000fe4000f8e00ff */
[----:B------:R-:W4:Y:S01]  /*8a70*/  LDC.64 R2, c[0x4][R2] ;  /* 0x0100000002027b82 */ /* 0x000f220000000a00 */
[----:B------:R-:W-:Y:S02]  /*8a80*/  IMAD.U32 R5, RZ, RZ, UR7 ;  /* 0x00000007ff057e24 */ /* 0x000fe4000f8e00ff */
[----:B------:R-:W-:Y:S02]  /*8a90*/  IMAD.U32 R6, RZ, RZ, UR8 ;  /* 0x00000008ff067e24 */ /* 0x000fe4000f8e00ff */
[----:B0-----:R-:W-:-:S02]  /*8aa0*/  IMAD.U32 R7, RZ, RZ, UR9 ;  /* 0x00000009ff077e24 */ /* 0x001fc4000f8e00ff */
[----:B------:R-:W-:Y:S02]  /*8ab0*/  IMAD.U32 R10, RZ, RZ, UR4 ;  /* 0x00000004ff0a7e24 */ /* 0x000fe4000f8e00ff */
[----:B------:R-:W-:Y:S02]  /*8ac0*/  IMAD.U32 R11, RZ, RZ, UR5 ;  /* 0x00000005ff0b7e24 */ /* 0x000fe4000f8e00ff */
[----:B------:R-:W-:Y:S02]  /*8ad0*/  IMAD.MOV.U32 R8, RZ, RZ, 0x70 ;  /* 0x00000070ff087424 */ /* 0x000fe400078e00ff */
[----:B------:R-:W-:Y:S02]  /*8ae0*/  IMAD.MOV.U32 R12, RZ, RZ, 0x1 ;  /* 0x00000001ff0c7424 */ /* 0x000fe400078e00ff */
[----:B------:R-:W-:-:S07]  /*8af0*/  IMAD.MOV.U32 R13, RZ, RZ, RZ ;  /* 0x000000ffff0d7224 */ /* 0x000fce00078e00ff */
[----:B------:R-:W-:-:S07]  /*8b00*/  LEPC R20, `(.L_x_48) ;  /* 0x000000001014794e */ /* 0x000fce0000000000 */
[----:B-1234-:R-:W-:Y:S05]  /*8b10*/  CALL.ABS.NOINC R2 ;  /* 0x0000000002007343 */ /* 0x01efea0003c00000 */
.L_x_48:
[----:B------:R-:W4:Y:S01]  /*8b20*/  LDL.LU R4, [R1+0x14] ;  /* 0x0000140001047983 */ /* 0x000f220000300800 */
[----:B-1----:R-:W-:Y:S01]  /*8b30*/  SHF.R.S32.HI R0, RZ, 0x1f, R16 ;  /* 0x0000001fff007819 */ /* 0x002fe20000011410 */
[----:B------:R-:W-:Y:S01]  /*8b40*/  ULDC.64 UR4, c[0x0][0x2d8] ;  /* 0x0000b60000047ab9 */ /* 0x000fe20000000a00 */
[----:B0-----:R-:W0:Y:S01]  /*8b50*/  LDC R8, c[0x0][0x448] ;  /* 0x00011200ff087b82 */ /* 0x001e220000000800 */
[----:B------:R-:W2:Y:S01]  /*8b60*/  LDL.LU R7, [R1+0x1c] ;  /* 0x00001c0001077983 */ /* 0x000ea20000300800 */
[----:B------:R-:W-:-:S03]  /*8b70*/  ULDC.64 UR6, c[0x0][0x280] ;  /* 0x0000a00000067ab9 */ /* 0x000fc60000000a00 */
[----:B------:R-:W3:Y:S01]  /*8b80*/  LDL R5, [R1+0x24] ;  /* 0x0000240001057983 */ /* 0x000ee20000100800 */
[----:B------:R-:W-:Y:S02]  /*8b90*/  IMAD R0, R0, UR4, RZ ;  /* 0x0000000400007c24 */ /* 0x000fe4000f8e02ff */
[C---:B------:R-:W-:Y:S01]  /*8ba0*/  IMAD.WIDE.U32 R2, R16.reuse, UR4, RZ ;  /* 0x0000000410027c25 */ /* 0x040fe2000f8e00ff */
[----:B------:R-:W1:Y:S03]  /*8bb0*/  S2R R10, SR_TID.X ;  /* 0x00000000000a7919 */ /* 0x000e660000002100 */
[----:B------:R-:W-:Y:S01]  /*8bc0*/  IMAD R0, R16, UR5, R0 ;  /* 0x0000000510007c24 */ /* 0x000fe2000f8e0200 */
[----:B------:R-:W-:-:S03]  /*8bd0*/  ULDC.64 UR4, c[0x0][0x2e0] ;  /* 0x0000b80000047ab9 */ /* 0x000fc60000000a00 */
[----:B------:R-:W-:Y:S01]  /*8be0*/  IMAD.IADD R3, R3, 0x1, R0 ;  /* 0x0000000103037824 */ /* 0x000fe200078e0200 */
[----:B0-----:R-:W-:-:S13]  /*8bf0*/  ISETP.NE.AND P0, PT, R8, 0x1, PT ;  /* 0x000000010800780c */ /* 0x001fda0003f05270 */
[----:B------:R-:W0:Y:S01]  /*8c00*/  @P0 LDC R6, c[0x0][0x44c] ;  /* 0x00011300ff060b82 */ /* 0x000e220000000800 */
[----:B-1----:R-:W-:-:S05]  /*8c10*/  IMAD.SHL.U32 R10, R10, 0x8, RZ ;  /* 0x000000080a0a7824 */ /* 0x002fca00078e00ff */
[----:B------:R-:W-:-:S04]  /*8c20*/  LOP3.LUT R10, R10, 0x38, RZ, 0xc0, !PT ;  /* 0x000000380a0a7812 */ /* 0x000fc800078ec0ff */
[C---:B------:R-:W-:Y:S02]  /*8c30*/  LOP3.LUT R11, R10.reuse, 0x40, RZ, 0xfc, !PT ;  /* 0x000000400a0b7812 */ /* 0x040fe400078efcff */
[----:B------:R-:W-:Y:S02]  /*8c40*/  LOP3.LUT R10, R10, 0x80, RZ, 0xfc, !PT ;  /* 0x000000800a0a7812 */ /* 0x000fe400078efcff */
[----:B----4-:R-:W-:Y:S01]  /*8c50*/  SHF.R.S32.HI R0, RZ, 0x1f, R4 ;  /* 0x0000001fff007819 */ /* 0x010fe20000011404 */
[----:B------:R-:W-:-:S04]  /*8c60*/  IMAD.WIDE.U32 R2, R4, UR4, R2 ;  /* 0x0000000404027c25 */ /* 0x000fc8000f8e0002 */
[----:B------:R-:W-:Y:S01]  /*8c70*/  IMAD R0, R0, UR4, RZ ;  /* 0x0000000400007c24 */ /* 0x000fe2000f8e02ff */
[----:B------:R-:W-:-:S03]  /*8c80*/  ULDC UR4, c[0x0][0xc38] ;  /* 0x00030e0000047ab9 */ /* 0x000fc60000000800 */
[----:B------:R-:W-:Y:S02]  /*8c90*/  IMAD R0, R4, UR5, R0 ;  /* 0x0000000504007c24 */ /* 0x000fe4000f8e0200 */
[----:B------:R-:W1:Y:S02]  /*8ca0*/  S2R R4, SR_TID.X ;  /* 0x0000000000047919 */ /* 0x000e640000002100 */
[----:B------:R-:W-:Y:S02]  /*8cb0*/  IMAD.IADD R3, R3, 0x1, R0 ;  /* 0x0000000103037824 */ /* 0x000fe400078e0200 */
[----:B--2---:R-:W-:Y:S02]  /*8cc0*/  IMAD.MOV R0, RZ, RZ, -R7 ;  /* 0x000000ffff007224 */ /* 0x004fe400078e0a07 */
[----:B------:R-:W2:Y:S02]  /*8cd0*/  @P0 LDC R7, c[0x0][0x450] ;  /* 0x00011400ff070b82 */ /* 0x000ea40000000800 */
[----:B---3--:R-:W-:Y:S01]  /*8ce0*/  IMAD R0, R0, UR4, R5 ;  /* 0x0000000400007c24 */ /* 0x008fe2000f8e0205 */
[----:B------:R-:W-:-:S03]  /*8cf0*/  ULDC.64 UR4, c[0x0][0x2d0] ;  /* 0x0000b40000047ab9 */ /* 0x000fc60000000a00 */
[----:B------:R-:W-:Y:S01]  /*8d00*/  IMAD.SHL.U32 R5, R0, 0x80, RZ ;  /* 0x0000008000057824 */ /* 0x000fe200078e00ff */
[----:B-1----:R-:W-:-:S04]  /*8d10*/  LOP3.LUT R4, R4, 0x7f, RZ, 0xc0, !PT ;  /* 0x0000007f04047812 */ /* 0x002fc800078ec0ff */
[----:B------:R-:W-:Y:S02]  /*8d20*/  SHF.R.U32.HI R9, RZ, 0x3, R4 ;  /* 0x00000003ff097819 */ /* 0x000fe40000011604 */
[----:B------:R-:W1:Y:S02]  /*8d30*/  S2R R4, SR_TID.X ;  /* 0x0000000000047919 */ /* 0x000e640000002100 */
[----:B-1----:R-:W-:-:S05]  /*8d40*/  IMAD.SHL.U32 R4, R4, 0x10, RZ ;  /* 0x0000001004047824 */ /* 0x002fca00078e00ff */
[----:B------:R-:W-:Y:S02]  /*8d50*/  LOP3.LUT R4, R9, 0x70, R4, 0xf8, !PT ;  /* 0x0000007009047812 */ /* 0x000fe400078ef804 */
[----:B------:R-:W1:Y:S02]  /*8d60*/  S2R R9, SR_TID.X ;  /* 0x0000000000097919 */ /* 0x000e640000002100 */
[----:B------:R-:W-:-:S05]  /*8d70*/  LOP3.LUT R0, R4, R5, RZ, 0xfc, !PT ;  /* 0x0000000504007212 */ /* 0x000fca00078efcff */
[----:B0-----:R-:W-:-:S04]  /*8d80*/  @P0 IMAD.HI.U32 R6, R0, R6, RZ ;  /* 0x0000000600060227 */ /* 0x001fc800078e00ff */
[----:B------:R-:W-:Y:S01]  /*8d90*/  IMAD.MOV.U32 R4, RZ, RZ, R0 ;  /* 0x000000ffff047224 */ /* 0x000fe200078e0000 */
[----:B--2---:R-:W-:-:S05]  /*8da0*/  @P0 SHF.R.U32.HI R4, RZ, R7, R6 ;  /* 0x00000007ff040219 */ /* 0x004fca0000011606 */
[----:B------:R-:W-:Y:S02]  /*8db0*/  IMAD.MOV R6, RZ, RZ, -R4 ;  /* 0x000000ffff067224 */ /* 0x000fe400078e0a04 */
[----:B------:R-:W-:-:S04]  /*8dc0*/  IMAD.WIDE.U32 R2, R4, UR4, R2 ;  /* 0x0000000404027c25 */ /* 0x000fc8000f8e0002 */
[----:B------:R-:W-:Y:S01]  /*8dd0*/  IMAD R0, R8, R6, R0 ;  /* 0x0000000608007224 */ /* 0x000fe200078e0200 */
[----:B------:R-:W-:-:S05]  /*8de0*/  SHF.R.S32.HI R6, RZ, 0x1f, R4 ;  /* 0x0000001fff067819 */ /* 0x000fca0000011404 */
[----:B------:R-:W-:Y:S02]  /*8df0*/  IMAD R6, R6, UR4, RZ ;  /* 0x0000000406067c24 */ /* 0x000fe4000f8e02ff */
[----:B-1----:R-:W-:Y:S02]  /*8e00*/  IMAD.SHL.U32 R9, R9, 0x8, RZ ;  /* 0x0000000809097824 */ /* 0x002fe400078e00ff */
[----:B------:R-:W-:Y:S01]  /*8e10*/  IMAD R6, R4, UR5, R6 ;  /* 0x0000000504067c24 */ /* 0x000fe2000f8e0206 */
[----:B------:R-:W-:Y:S01]  /*8e20*/  SHF.R.S32.HI R4, RZ, 0x1f, R0 ;  /* 0x0000001fff047819 */ /* 0x000fe20000011400 */
[----:B------:R-:W-:Y:S01]  /*8e30*/  ULDC.64 UR4, c[0x0][0x2c8] ;  /* 0x0000b20000047ab9 */ /* 0x000fe20000000a00 */
[----:B------:R-:W-:Y:S01]  /*8e40*/  LOP3.LUT R9, R9, 0x38, RZ, 0xc0, !PT ;  /* 0x0000003809097812 */ /* 0x000fe200078ec0ff */
[----:B------:R-:W-:Y:S02]  /*8e50*/  IMAD.IADD R3, R3, 0x1, R6 ;  /* 0x0000000103037824 */ /* 0x000fe400078e0206 */
[----:B------:R-:W-:-:S02]  /*8e60*/  IMAD R4, R4, UR4, RZ ;  /* 0x0000000404047c24 */ /* 0x000fc4000f8e02ff */
[----:B------:R-:W-:Y:S01]  /*8e70*/  IMAD.WIDE.U32 R2, R0, UR4, R2 ;  /* 0x0000000400027c25 */ /* 0x000fe2000f8e0002 */
[----:B------:R-:W-:Y:S02]  /*8e80*/  ULDC UR4, c[0x0][0x2b8] ;  /* 0x0000ae0000047ab9 */ /* 0x000fe40000000800 */
[----:B------:R-:W-:Y:S01]  /*8e90*/  ISETP.GE.AND P2, PT, R10, UR4, PT ;  /* 0x000000040a007c0c */ /* 0x000fe2000bf46270 */
[----:B------:R-:W-:Y:S01]  /*8ea0*/  IMAD R4, R0, UR5, R4 ;  /* 0x0000000500047c24 */ /* 0x000fe2000f8e0204 */
[----:B------:R0:W5:Y:S01]  /*8eb0*/  LDL R10, [R1+0x10] ;  /* 0x00001000010a7983 */ /* 0x0001620000100800 */
[C---:B------:R-:W-:Y:S02]  /*8ec0*/  LEA R0, P3, R2.reuse, UR6, 0x1 ;  /* 0x0000000602007c11 */ /* 0x040fe4000f8608ff */
[----:B------:R-:W-:Y:S01]  /*8ed0*/  IMAD.IADD R4, R3, 0x1, R4 ;  /* 0x0000000103047824 */ /* 0x000fe200078e0204 */
[----:B------:R-:W-:Y:S02]  /*8ee0*/  ISETP.GE.AND P0, PT, R9, UR4, PT ;  /* 0x0000000409007c0c */ /* 0x000fe4000bf06270 */
[----:B------:R-:W-:Y:S01]  /*8ef0*/  ISETP.GE.AND P1, PT, R11, UR4, PT ;  /* 0x000000040b007c0c */ /* 0x000fe2000bf26270 */
[----:B------:R-:W-:Y:S01]  /*8f00*/  UMOV UR4, 0xffffffff ;  /* 0xffffffff00047882 */ /* 0x000fe20000000000 */
[----:B------:R-:W-:-:S02]  /*8f10*/  LEA.HI.X R4, R2, UR7, R4, 0x1, P3 ;  /* 0x0000000702047c11 */ /* 0x000fc400098f0c04 */
[----:B0-----:R-:W-:Y:S09]  /*8f20*/  BRA.DIV UR4, `(.L_x_49) ;  /* 0x0000003204ac7947 */ /* 0x001ff2000b800000 */
[----:B------:R-:W0:Y:S01]  /*8f30*/  S2R R6, SR_TID.X ;  /* 0x0000000000067919 */ /* 0x000e220000002100 */
[----:B------:R-:W-:Y:S02]  /*8f40*/  ULDC UR4, c[0x0][0x288] ;  /* 0x0000a20000047ab9 */ /* 0x000fe40000000800 */
[----:B------:R-:W-:Y:S01]  /*8f50*/  IMAD R3, R8, UR4, RZ ;  /* 0x0000000408037c24 */ /* 0x000fe2000f8e02ff */
[----:B------:R-:W1:Y:S01]  /*8f60*/  S2R R11, SR_TID.X ;  /* 0x00000000000b7919 */ /* 0x000e620000002100 */
[----:B------:R-:W2:Y:S04]  /*8f70*/  SHFL.IDX PT, R7, R0, RZ, 0x181f ;  /* 0x00181fff00077589 */ /* 0x000ea800000e0000 */
[----:B------:R-:W-:Y:S01]  /*8f80*/  SHFL.IDX PT, R8, R0, 0x1, 0x181f ;  /* 0x00381f0000087f89 */ /* 0x000fe200000e0000 */
[----:B0-----:R-:W-:-:S04]  /*8f90*/  LOP3.LUT R6, R6, 0x7f, RZ, 0xc0, !PT ;  /* 0x0000007f06067812 */ /* 0x001fc800078ec0ff */
[----:B------:R-:W-:Y:S01]  /*8fa0*/  SHF.R.U32.HI R6, RZ, 0x3, R6 ;  /* 0x00000003ff067819 */ /* 0x000fe20000011606 */
[----:B-1----:R-:W-:-:S04]  /*8fb0*/  IMAD.SHL.U32 R11, R11, 0x8, RZ ;  /* 0x000000080b0b7824 */ /* 0x002fc800078e00ff */
[----:B------:R-:W-:Y:S01]  /*8fc0*/  IMAD.IADD R2, R6, 0x1, R5 ;  /* 0x0000000106027824 */ /* 0x000fe200078e0205 */
[----:B------:R-:W-:Y:S01]  /*8fd0*/  LOP3.LUT R11, R11, 0x38, RZ, 0xc0, !PT ;  /* 0x000000380b0b7812 */ /* 0x000fe200078ec0ff */
[----:B------:R-:W0:Y:S02]  /*8fe0*/  SHFL.IDX PT, R6, R4, RZ, 0x181f ;  /* 0x00181fff04067589 */ /* 0x000e2400000e0000 */
[C---:B------:R-:W-:Y:S01]  /*8ff0*/  VIADD R5, R2.reuse, 0x10 ;  /* 0x0000001002057836 */ /* 0x040fe20000000000 */
[----:B------:R-:W-:-:S04]  /*9000*/  ISETP.GE.AND P4, PT, R2, R3, PT ;  /* 0x000000030200720c */ /* 0x000fc80003f86270 */
[----:B------:R-:W-:Y:S02]  /*9010*/  ISETP.GE.AND P3, PT, R5, R3, PT ;  /* 0x000000030500720c */ /* 0x000fe40003f66270 */
[----:B------:R-:W1:Y:S07]  /*9020*/  SHFL.IDX PT, R5, R4, 0x1, 0x181f ;  /* 0x00381f0004057f89 */ /* 0x000e6e00000e0000 */
[----:B--2---:R-:W-:-:S05]  /*9030*/  @!P4 LEA R7, P5, R11, R7, 0x1 ;  /* 0x000000070b07c211 */ /* 0x004fca00078a08ff */
[----:B0-----:R-:W-:Y:S01]  /*9040*/  @!P4 IMAD.X R6, RZ, RZ, R6, P5 ;  /* 0x000000ffff06c224 */ /* 0x001fe200028e0606 */
[----:B------:R-:W-:-:S04]  /*9050*/  @!P3 LEA R8, P5, R11, R8, 0x1 ;  /* 0x000000080b08b211 */ /* 0x000fc800078a08ff */
[----:B------:R-:W-:-:S04]  /*9060*/  @!P4 LOP3.LUT R7, R7, R6, RZ, 0x3c, !PT ;  /* 0x000000060707c212 */ /* 0x000fc800078e3cff */
[----:B------:R-:W-:Y:S01]  /*9070*/  @!P4 LOP3.LUT R6, R7, R6, RZ, 0x3c, !PT ;  /* 0x000000060706c212 */ /* 0x000fe200078e3cff */
[----:B-1----:R-:W-:-:S03]  /*9080*/  @!P3 IMAD.X R5, RZ, RZ, R5, P5 ;  /* 0x000000ffff05b224 */ /* 0x002fc600028e0605 */
[----:B------:R-:W-:-:S05]  /*9090*/  @!P4 LOP3.LUT R7, R7, R6, RZ, 0x3c, !PT ;  /* 0x000000060707c212 */ /* 0x000fca00078e3cff */
[----:B-----5:R-:W-:Y:S04]  /*90a0*/  @!P4 LDGSTS.E.BYPASS.LTC128B.128 [R10+0x10400], desc[UR60][R6.64], !P0 ;  /* 0x10400000060acfae */ /* 0x020fe8000c101d7c */
[----:B------:R-:W-:Y:S04]  /*90b0*/  @!P4 LDGSTS.E.BYPASS.LTC128B.128 [R10+0x14400], desc[UR60][R6.64+0x80], !P1 ;  /* 0x14400080060acfae */ /* 0x000fe8000c901d7c */
[----:B------:R0:W-:Y:S02]  /*90c0*/  @!P4 LDGSTS.E.BYPASS.LTC128B.128 [R10+0x18400], desc[UR60][R6.64+0x100], !P2 ;  /* 0x18400100060acfae */ /* 0x0001e4000d101d7c */
[----:B0-----:R-:W-:-:S02]  /*90d0*/  @!P3 IMAD.MOV.U32 R6, RZ, RZ, R8 ;  /* 0x000000ffff06b224 */ /* 0x001fc400078e0008 */
[----:B------:R-:W-:Y:S01]  /*90e0*/  @!P3 IMAD.MOV.U32 R7, RZ, RZ, R5 ;  /* 0x000000ffff07b224 */ /* 0x000fe200078e0005 */
[----:B------:R-:W0:Y:S01]  /*90f0*/  SHFL.IDX PT, R8, R0, 0x2, 0x181f ;  /* 0x00581f0000087f89 */ /* 0x000e2200000e0000 */
[----:B------:R-:W-:-:S03]  /*9100*/  VIADD R5, R2, 0x20 ;  /* 0x0000002002057836 */ /* 0x000fc60000000000 */
[----:B------:R-:W-:Y:S04]  /*9110*/  @!P3 LDGSTS.E.BYPASS.LTC128B.128 [R10+0x10c00], desc[UR60][R6.64], !P0 ;  /* 0x10c00000060abfae */ /* 0x000fe8000c101d7c */
[----:B------:R-:W-:Y:S04]  /*9120*/  @!P3 LDGSTS.E.BYPASS.LTC128B.128 [R10+0x14c00], desc[UR60][R6.64+0x80], !P1 ;  /* 0x14c00080060abfae */ /* 0x000fe8000c901d7c */
[----:B------:R1:W-:Y:S01]  /*9130*/  @!P3 LDGSTS.E.BYPASS.LTC128B.128 [R10+0x18c00], desc[UR60][R6.64+0x100], !P2 ;  /* 0x18c00100060abfae */ /* 0x0003e2000d101d7c */
[----:B------:R-:W-:-:S03]  /*9140*/  ISETP.GE.AND P3, PT, R5, R3, PT ;  /* 0x000000030500720c */ /* 0x000fc60003f66270 */
[----:B------:R-:W2:Y:S10]  /*9150*/  SHFL.IDX PT, R5, R4, 0x2, 0x181f ;  /* 0x00581f0004057f89 */ /* 0x000eb400000e0000 */
[----:B0-----:R-:W-:-:S05]  /*9160*/  @!P3 LEA R8, P4, R11, R8, 0x1 ;  /* 0x000000080b08b211 */ /* 0x001fca00078808ff */
[----:B-1----:R-:W-:Y:S02]  /*9170*/  @!P3 IMAD.MOV.U32 R6, RZ, RZ, R8 ;  /* 0x000000ffff06b224 */ /* 0x002fe400078e0008 */
[----:B--2---:R-:W-:Y:S02]  /*9180*/  @!P3 IMAD.X R9, RZ, RZ, R5, P4 ;  /* 0x000000ffff09b224 */ /* 0x004fe400020e0605 */
[----:B------:R-:W-:Y:S02]  /*9190*/  VIADD R5, R2, 0x30 ;  /* 0x0000003002057836 */ /* 0x000fe40000000000 */
[----:B------:R-:W-:-:S05]  /*91a0*/  @!P3 IMAD.MOV.U32 R7, RZ, RZ, R9 ;  /* 0x000000ffff07b224 */ /* 0x000fca00078e0009 */
[----:B------:R-:W-:Y:S04]  /*91b0*/  @!P3 LDGSTS.E.BYPASS.LTC128B.128 [R10+0x11400], desc[UR60][R6.64], !P0 ;  /* 0x11400000060abfae */ /* 0x000fe8000c101d7c */
[----:B------:R-:W-:Y:S04]  /*91c0*/  @!P3 LDGSTS.E.BYPASS.LTC128B.128 [R10+0x15400], desc[UR60][R6.64+0x80], !P1 ;  /* 0x15400080060abfae */ /* 0x000fe8000c901d7c */
[----:B------:R0:W-:Y:S01]  /*91d0*/  @!P3 LDGSTS.E.BYPASS.LTC128B.128 [R10+0x19400], desc[UR60][R6.64+0x100], !P2 ;  /* 0x19400100060abfae */ /* 0x0001e2000d101d7c */
[----:B------:R-:W-:-:S03]  /*91e0*/  ISETP.GE.AND P3, PT, R5, R3, PT ;  /* 0x000000030500720c */ /* 0x000fc60003f66270 */
[----:B------:R-:W-:Y:S04]  /*91f0*/  SHFL.IDX PT, R5, R4, 0x3, 0x181f ;  /* 0x00781f0004057f89 */ /* 0x000fe800000e0000 */
[----:B0-----:R-:W0:Y:S06]  /*9200*/  SHFL.IDX PT, R6, R0, 0x3, 0x181f ;  /* 0x00781f0000067f89 */ /* 0x001e2c00000e0000 */
[----:B0-----:R-:W-:-:S05]  /*9210*/  @!P3 LEA R6, P4, R11, R6, 0x1 ;  /* 0x000000060b06b211 */ /* 0x001fca00078808ff */
[----:B------:R-:W-:-:S04]  /*9220*/  @!P3 IMAD.X R5, RZ, RZ, R5, P4 ;  /* 0x000000ffff05b224 */ /* 0x000fc800020e0605 */
[----:B------:R-:W-:Y:S02]  /*9230*/  @!P3 IMAD.MOV.U32 R7, RZ, RZ, R5 ;  /* 0x000000ffff07b224 */ /* 0x000fe400078e0005 */
[----:B------:R-:W-:-:S03]  /*9240*/  VIADD R5, R2, 0x40 ;  /* 0x0000004002057836 */ /* 0x000fc60000000000 */
        /* <DEDUP_REMOVED lines=20> */
[----:B------:R-:W-:Y:S02]  /*9390*/  @!P3 LDGSTS.E.BYPASS.LTC128B.128 [R10+0x12c00], desc[UR60][R6.64], !P0 ;  /* 0x12c00000060abfae */ /* 0x000fe4000c101d7c */
[----:B------:R-:W-:Y:S02]  /*93a0*/  ISETP.GE.AND P4, PT, R5, R3, PT ;  /* 0x000000030500720c */ /* 0x000fe40003f86270 */
[----:B------:R-:W-:Y:S04]  /*93b0*/  @!P3 LDGSTS.E.BYPASS.LTC128B.128 [R10+0x16c00], desc[UR60][R6.64+0x80], !P1 ;  /* 0x16c00080060abfae */ /* 0x000fe8000c901d7c */
[----:B------:R0:W-:Y:S04]  /*93c0*/  @!P3 LDGSTS.E.BYPASS.LTC128B.128 [R10+0x1ac00], desc[UR60][R6.64+0x100], !P2 ;  /* 0x1ac00100060abfae */ /* 0x0001e8000d101d7c */
[----:B------:R-:W-:Y:S04]  /*93d0*/  SHFL.IDX PT, R5, R4, 0x6, 0x181f ;  /* 0x00d81f0004057f89 */ /* 0x000fe800000e0000 */
[----:B------:R-:W-:Y:S04]  /*93e0*/  SHFL.IDX PT, R4, R4, 0x7, 0x181f ;  /* 0x00f81f0004047f89 */ /* 0x000fe800000e0000 */
[----:B0-----:R-:W0:Y:S04]  /*93f0*/  SHFL.IDX PT, R6, R0, 0x6, 0x181f ;  /* 0x00d81f0000067f89 */ /* 0x001e2800000e0000 */
[----:B------:R-:W1:Y:S01]  /*9400*/  SHFL.IDX PT, R0, R0, 0x7, 0x181f ;  /* 0x00f81f0000007f89 */ /* 0x000e6200000e0000 */
[----:B0-----:R-:W-:-:S05]  /*9410*/  @!P4 LEA R6, P3, R11, R6, 0x1 ;  /* 0x000000060b06c211 */ /* 0x001fca00078608ff */
[----:B------:R-:W-:-:S04]  /*9420*/  @!P4 IMAD.X R5, RZ, RZ, R5, P3 ;  /* 0x000000ffff05c224 */ /* 0x000fc800018e0605 */
[----:B------:R-:W-:-:S05]  /*9430*/  @!P4 IMAD.MOV.U32 R7, RZ, RZ, R5 ;  /* 0x000000ffff07c224 */ /* 0x000fca00078e0005 */
[----:B------:R0:W-:Y:S04]  /*9440*/  @!P4 LDGSTS.E.BYPASS.LTC128B.128 [R10+0x13400], desc[UR60][R6.64], !P0 ;  /* 0x13400000060acfae */ /* 0x0001e8000c101d7c */
[----:B------:R0:W-:Y:S04]  /*9450*/  @!P4 LDGSTS.E.BYPASS.LTC128B.128 [R10+0x17400], desc[UR60][R6.64+0x80], !P1 ;  /* 0x17400080060acfae */ /* 0x0001e8000c901d7c */
[----:B-1----:R0:W-:Y:S02]  /*9460*/  @!P4 LDGSTS.E.BYPASS.LTC128B.128 [R10+0x1b400], desc[UR60][R6.64+0x100], !P2 ;  /* 0x1b400100060acfae */ /* 0x0021e4000d101d7c */
.L_x_151:
[----:B------:R-:W-:Y:S01]  /*9470*/  VIADD R2, R2, 0x70 ;  /* 0x0000007002027836 */ /* 0x000fe20000000000 */
[----:B------:R-:W-:Y:S04]  /*9480*/  BSSY B0, `(.L_x_50) ;  /* 0x000000e000007945 */ /* 0x000fe80003800000 */
[----:B------:R-:W-:-:S13]  /*9490*/  ISETP.GE.AND P3, PT, R2, R3, PT ;  /* 0x000000030200720c */ /* 0x000fda0003f66270 */
[----:B------:R-:W-:Y:S05]  /*94a0*/  @P3 BRA `(.L_x_51) ;  /* 0x00000000002c3947 */ /* 0x000fea0003800000 */
[----:B------:R-:W1:Y:S02]  /*94b0*/  S2R R5, SR_TID.X ;  /* 0x0000000000057919 */ /* 0x000e640000002100 */
[----:B-1----:R-:W-:-:S05]  /*94c0*/  IMAD.SHL.U32 R5, R5, 0x8, RZ ;  /* 0x0000000805057824 */ /* 0x002fca00078e00ff */
[----:B------:R-:W-:-:S04]  /*94d0*/  LOP3.LUT R5, R5, 0x38, RZ, 0xc0, !PT ;  /* 0x0000003805057812 */ /* 0x000fc800078ec0ff */
[----:B------:R-:W-:-:S05]  /*94e0*/  LEA R2, P3, R5, R0, 0x1 ;  /* 0x0000000005027211 */ /* 0x000fca00078608ff */
[----:B------:R-:W-:-:S05]  /*94f0*/  IMAD.X R3, RZ, RZ, R4, P3 ;  /* 0x000000ffff037224 */ /* 0x000fca00018e0604 */
[----:B------:R-:W-:Y:S01]  /*9500*/  @!PT LDS RZ, [RZ] ;  /* 0x00000000fffff984 */ /* 0x000fe20000000800 */
[----:B------:R-:W-:Y:S01]  /*9510*/  @!PT LDS RZ, [RZ] ;  /* 0x00000000fffff984 */ /* 0x000fe20000000800 */
[----:B------:R-:W-:Y:S01]  /*9520*/  @!PT LDS RZ, [RZ] ;  /* 0x00000000fffff984 */ /* 0x000fe20000000800 */
[----:B------:R1:W-:Y:S04]  /*9530*/  LDGSTS.E.BYPASS.LTC128B.128 [R10+0x13c00], desc[UR60][R2.64], !P0 ;  /* 0x13c00000020a7fae */ /* 0x0003e8000c101d7c */
[----:B------:R1:W-:Y:S04]  /*9540*/  LDGSTS.E.BYPASS.LTC128B.128 [R10+0x17c00], desc[UR60][R2.64+0x80], !P1 ;  /* 0x17c00080020a7fae */ /* 0x0003e8000c901d7c */
[----:B------:R1:W-:Y:S02]  /*9550*/  LDGSTS.E.BYPASS.LTC128B.128 [R10+0x1bc00], desc[UR60][R2.64+0x100], !P2 ;  /* 0x1bc00100020a7fae */ /* 0x0003e4000d101d7c */
.L_x_51:
[----:B------:R-:W-:Y:S05]  /*9560*/  BSYNC B0 ;  /* 0x0000000000007941 */ /* 0x000fea0003800000 */
.L_x_50:
[----:B-1----:R-:W2:Y:S01]  /*9570*/  LDL R2, [R1+0x2c] ;  /* 0x00002c0001027983 */ /* 0x002ea20000100800 */
[----:B------:R-:W-:Y:S01]  /*9580*/  NOP ;  /* 0x0000000000007918 */ /* 0x000fe20000000000 */
[----:B------:R-:W-:Y:S02]  /*9590*/  SYNCS.ARRIVE.TRANS64.RED.A0T1 RZ, [UR36+0x34800], RZ ;  /* 0x034800ffffff79a7 */ /* 0x000fe40008200424 */
[----:B------:R-:W-:Y:S01]  /*95a0*/  ARRIVES.LDGSTSBAR.64.TRANSCNT [UR36+0x34800] ;  /* 0x03480000ff0079b0 */ /* 0x000fe20008000aa4 */
[----:B--2---:R-:W-:-:S04]  /*95b0*/  LOP3.LUT R0, R2, 0x1, RZ, 0xc, !PT ;  /* 0x0000000102007812 */ /* 0x004fc800078e0cff */
[----:B------:R-:W-:Y:S01]  /*95c0*/  SHF.L.U32 R0, R0, 0x1f, RZ ;  /* 0x0000001f00007819 */ /* 0x000fe200000006ff */
[----:B------:R-:W-:Y:S01]  /*95d0*/  NOP ;  /* 0x0000000000007918 */ /* 0x000fe20000000000 */
[----:B------:R-:W2:Y:S01]  /*95e0*/  LDL.LU R2, [R1+0x28] ;  /* 0x0000280001027983 */ /* 0x000ea20000300800 */
[----:B------:R-:W-:Y:S01]  /*95f0*/  SYNCS.ARRIVE.TRANS64.A1T0 RZ, [UR36+0x34800], RZ ;  /* 0x034800ffffff79a7 */ /* 0x000fe20008100024 */
[----:B------:R-:W-:Y:S01]  /*9600*/  BSSY B0, `(.L_x_52) ;  /* 0x0000005000007945 */ /* 0x000fe20003800000 */
[----:B------:R-:W-:Y:S01]  /*9610*/  IMAD.U32 R14, RZ, RZ, UR36 ;  /* 0x00000024ff0e7e24 */ /* 0x000fe2000f8e00ff */
[----:B------:R-:W1:Y:S01]  /*9620*/  SYNCS.PHASECHK.TRANS64.TRYWAIT P0, [UR36+0x34820], R0 ;  /* 0x03482000ff0075a7 */ /* 0x000e620008000164 */
[----:B--2---:R-:W-:Y:S01]  /*9630*/  ISETP.GE.AND P1, PT, R2, 0x81, PT ;  /* 0x000000810200780c */ /* 0x004fe20003f26270 */
[----:B-1----:R-:W-:-:S12]  /*9640*/  @!P0 BRA `(.L_x_53) ;  /* 0x0000003400b48947 */ /* 0x002fd80003800000 */
.L_x_152:
[----:B------:R-:W-:Y:S05]  /*9650*/  BSYNC B0 ;  /* 0x0000000000007941 */ /* 0x000fea0003800000 */
.L_x_52:
[----:B------:R-:W-:Y:S01]  /*9660*/  VIADD R9, R14, 0x34800 ;  /* 0x000348000e097836 */ /* 0x000fe20000000000 */
[----:B------:R-:W-:Y:S06]  /*9670*/  @!P1 BRA `(.L_x_54) ;  /* 0x0000001c00f09947 */ /* 0x000fec0003800000 */
[----:B------:R-:W0:Y:S01]  /*9680*/  LDL R2, [R1+0x20] ;  /* 0x0000200001027983 */ /* 0x000e220000100800 */
[----:B-1----:R-:W-:Y:S02]  /*9690*/  IMAD.MOV.U32 R0, RZ, RZ, 0x1 ;  /* 0x00000001ff007424 */ /* 0x002fe400078e00ff */
[----:B0-----:R-:W-:-:S05]  /*96a0*/  IMAD.MOV R10, RZ, RZ, -R2 ;  /* 0x000000ffff0a7224 */ /* 0x001fca00078e0a02 */
[----:B------:R-:W-:-:S05]  /*96b0*/  VIADDMNMX R10, R10, R0, 0xffffffff, !PT ;  /* 0xffffffff0a0a7446 */ /* 0x000fca0007800100 */
[----:B------:R-:W-:-:S05]  /*96c0*/  IMAD.IADD R0, R2, 0x1, R10 ;  /* 0x0000000102007824 */ /* 0x000fca00078e020a */
[----:B------:R-:W-:-:S04]  /*96d0*/  LOP3.LUT R0, R0, 0x1, RZ, 0xc0, !PT ;  /* 0x0000000100007812 */ /* 0x000fc800078ec0ff */
[----:B------:R-:W-:Y:S01]  /*96e0*/  ISETP.NE.U32.AND P0, PT, R0, 0x1, PT ;  /* 0x000000010000780c */ /* 0x000fe20003f05070 */
[----:B------:R-:W-:-:S12]  /*96f0*/  VIADD R0, R2, 0xfffffffe ;  /* 0xfffffffe02007836 */ /* 0x000fd80000000000 */
[----:B------:R-:W-:Y:S05]  /*9700*/  @P0 BRA `(.L_x_55) ;  /* 0x00000008009c0947 */ /* 0x000fea0003800000 */
[----:B------:R-:W2:Y:S01]  /*9710*/  LDL R2, [R1+0x4] ;  /* 0x0000040001027983 */ /* 0x000ea20000100800 */
[----:B------:R-:W-:Y:S01]  /*9720*/  LOP3.LUT P2, RZ, R19, 0x2, RZ, 0xc0, !PT ;  /* 0x0000000213ff7812 */ /* 0x000fe2000784c0ff */
[----:B------:R-:W-:Y:S01]  /*9730*/  VIADD R4, R18, 0x1 ;  /* 0x0000000112047836 */ /* 0x000fe20000000000 */
[----:B------:R-:W-:Y:S04]  /*9740*/  BSSY B0, `(.L_x_56) ;  /* 0x000009f000007945 */ /* 0x000fe80003800000 */
[----:B------:R-:W-:-:S04]  /*9750*/  ISETP.NE.AND P0, PT, R4, 0x2, PT ;  /* 0x000000020400780c */ /* 0x000fc80003f05270 */
[----:B------:R-:W-:Y:S02]  /*9760*/  SEL R8, RZ, 0x1, P0 ;  /* 0x00000001ff087807 */ /* 0x000fe40000000000 */
[----:B------:R-:W-:Y:S02]  /*9770*/  SEL R4, R4, RZ, P0 ;  /* 0x000000ff04047207 */ /* 0x000fe40000000000 */
[----:B--2---:R-:W-:Y:S01]  /*9780*/  LOP3.LUT R8, R2, R8, RZ, 0x3c, !PT ;  /* 0x0000000802087212 */ /* 0x004fe200078e3cff */
[----:B------:R-:W-:Y:S06]  /*9790*/  @!P2 BRA `(.L_x_57) ;  /* 0x000000080064a947 */ /* 0x000fec0003800000 */
[----:B------:R-:W-:Y:S01]  /*97a0*/  LOP3.LUT P2, RZ, R19, 0x1, RZ, 0xc0, !PT ;  /* 0x0000000113ff7812 */ /* 0x000fe2000784c0ff */
[----:B------:R-:W-:-:S12]  /*97b0*/  IMAD.MOV.U32 R6, RZ, RZ, R17 ;  /* 0x000000ffff067224 */ /* 0x000fd800078e0011 */
[----:B------:R-:W-:Y:S05]  /*97c0*/  @!P2 BRA `(.L_x_58) ;  /* 0x000000000050a947 */ /* 0x000fea0003800000 */
[----:B------:R-:W2:Y:S01]  /*97d0*/  LDL R11, [R1+0xc] ;  /* 0x00000c00010b7983 */ /* 0x000ea20000100800 */
[----:B------:R-:W0:Y:S01]  /*97e0*/  LDC R6, c[0x0][0x43c] ;  /* 0x00010f00ff067b82 */ /* 0x000e220000000800 */
[----:B------:R-:W-:Y:S02]  /*97f0*/  ULDC.64 UR4, c[0x0][0x428] ;  /* 0x00010a0000047ab9 */ /* 0x000fe40000000a00 */
[----:B------:R-:W3:Y:S01]  /*9800*/  LDL R7, [R1] ;  /* 0x0000000001077983 */ /* 0x000ee20000100800 */
[----:B0-----:R-:W-:-:S13]  /*9810*/  ISETP.NE.AND P0, PT, R6, 0x1, PT ;  /* 0x000000010600780c */ /* 0x001fda0003f05270 */
[----:B------:R-:W0:Y:S02]  /*9820*/  @P0 LDC.64 R2, c[0x0][0x440] ;  /* 0x00011000ff020b82 */ /* 0x000e240000000a00 */
[----:B0-----:R-:W-:-:S04]  /*9830*/  @P0 IMAD.HI.U32 R5, R0, R2, RZ ;  /* 0x0000000200050227 */ /* 0x001fc800078e00ff */
[----:B------:R-:W-:Y:S01]  /*9840*/  IMAD.MOV.U32 R2, RZ, RZ, R0 ;  /* 0x000000ffff027224 */ /* 0x000fe200078e0000 */
[----:B------:R-:W-:-:S05]  /*9850*/  @P0 SHF.R.U32.HI R2, RZ, R3, R5 ;  /* 0x00000003ff020219 */ /* 0x000fca0000011605 */
[----:B------:R-:W-:-:S04]  /*9860*/  IMAD.MOV R3, RZ, RZ, -R2 ;  /* 0x000000ffff037224 */ /* 0x000fc800078e0a02 */
[----:B------:R-:W-:Y:S01]  /*9870*/  IMAD R0, R6, R3, R0 ;  /* 0x0000000306007224 */ /* 0x000fe200078e0200 */
[----:B------:R-:W-:Y:S01]  /*9880*/  SHF.R.S32.HI R3, RZ, 0x1f, R2 ;  /* 0x0000001fff037819 */ /* 0x000fe20000011402 */
[----:B--2---:R-:W-:-:S04]  /*9890*/  IMAD R5, R11, UR4, RZ ;  /* 0x000000040b057c24 */ /* 0x004fc8000f8e02ff */
[C---:B---3--:R-:W-:Y:S02]  /*98a0*/  IMAD R5, R7.reuse, UR5, R5 ;  /* 0x0000000507057c24 */ /* 0x048fe4000f8e0205 */
[----:B------:R-:W-:Y:S01]  /*98b0*/  IMAD.WIDE.U32 R2, R7, UR4, R2 ;  /* 0x0000000407027c25 */ /* 0x000fe2000f8e0002 */
[----:B------:R-:W-:-:S03]  /*98c0*/  ULDC.64 UR4, c[0x0][0x418] ;  /* 0x0001060000047ab9 */ /* 0x000fc60000000a00 */
[----:B------:R-:W-:Y:S01]  /*98d0*/  IMAD.IADD R3, R5, 0x1, R3 ;  /* 0x0000000105037824 */ /* 0x000fe200078e0203 */
[----:B------:R-:W-:-:S04]  /*98e0*/  LEA R6, P0, R2, UR4, 0x2 ;  /* 0x0000000402067c11 */ /* 0x000fc8000f8010ff */
[----:B------:R-:W-:-:S05]  /*98f0*/  LEA.HI.X R7, R2, UR5, R3, 0x2, P0 ;  /* 0x0000000502077c11 */ /* 0x000fca00080f1403 */
[----:B------:R0:W5:Y:S04]  /*9900*/  LDG.E R6, desc[UR60][R6.64] ;  /* 0x0000003c06067981 */ /* 0x000168000c1e1900 */
.L_x_58:
[----:B------:R-:W-:Y:S01]  /*9910*/  LEA R3, R4, UR36, 0x3 ;  /* 0x0000002404037c11 */ /* 0x000fe2000f8e18ff */
[----:B------:R-:W-:Y:S01]  /*9920*/  BSSY B1, `(.L_x_59) ;  /* 0x0000004000017945 */ /* 0x000fe20003800000 */
[----:B------:R-:W-:-:S04]  /*9930*/  SHF.L.U32 R2, R8, 0x1f, RZ ;  /* 0x0000001f08027819 */ /* 0x000fc800000006ff */
[----:B------:R-:W1:Y:S02]  /*9940*/  SYNCS.PHASECHK.TRANS64.TRYWAIT P0, [R3+URZ+0x34840], R2 ;  /* 0x03484002030075a7 */ /* 0x000e64000800017f */
[----:B-1----:R-:W-:Y:S05]  /*9950*/  @!P0 BRA `(.L_x_60) ;  /* 0x0000003400048947 */ /* 0x002fea0003800000 */
.L_x_153:
[----:B------:R-:W-:Y:S05]  /*9960*/  BSYNC B1 ;  /* 0x0000000000017941 */ /* 0x000fea0003800000 */
.L_x_59:
[----:B------:R-:W2:Y:S01]  /*9970*/  S2R R5, SR_TID.X ;  /* 0x0000000000057919 */ /* 0x000ea20000002100 */
[----:B------:R-:W-:Y:S01]  /*9980*/  BSSY B1, `(.L_x_61) ;  /* 0x000000b000017945 */ /* 0x000fe20003800000 */
[----:B--2---:R-:W-:-:S04]  /*9990*/  LOP3.LUT R5, R5, 0x7f, RZ, 0xc0, !PT ;  /* 0x0000007f05057812 */ /* 0x004fc800078ec0ff */
[----:B------:R-:W-:-:S13]  /*99a0*/  ISETP.NE.AND P1, PT, R5, RZ, PT ;  /* 0x000000ff0500720c */ /* 0x000fda0003f25270 */
[----:B------:R-:W-:Y:S05]  /*99b0*/  @P1 BRA `(.L_x_62) ;  /* 0x00000000001c1947 */ /* 0x000fea0003800000 */
[----:B------:R-:W2:Y:S01]  /*99c0*/  S2R R5, SR_TID.X ;  /* 0x0000000000057919 */ /* 0x000ea20000002100 */
[----:B-1----:R-:W-:-:S04]  /*99d0*/  IMAD.MOV.U32 R2, RZ, RZ, 0xc000 ;  /* 0x0000c000ff027424 */ /* 0x002fc800078e00ff */
[----:B------:R3:W-:Y:S01]  /*99e0*/  SYNCS.ARRIVE.TRANS64 RZ, [R3+URZ+0x34830], R2 ;  /* 0x0348300203ff79a7 */ /* 0x0007e2000800003f */
[----:B--2---:R-:W-:-:S04]  /*99f0*/  LOP3.LUT R5, R5, 0x1f, RZ, 0xc0, !PT ;  /* 0x0000001f05057812 */ /* 0x004fc800078ec0ff */
[----:B------:R-:W-:-:S13]  /*9a00*/  ISETP.NE.AND P0, PT, R5, RZ, PT ;  /* 0x000000ff0500720c */ /* 0x000fda0003f05270 */
[----:B---3--:R-:W-:Y:S05]  /*9a10*/  @!P0 BRA `(.L_x_62) ;  /* 0x0000000000048947 */ /* 0x008fea0003800000 */
[----:B------:R-:W-:Y:S01]  /*9a20*/  BPT.TRAP 0x1 ;  /* 0x000000040000795c */ /* 0x000fe20000300000 */
.L_x_62:
[----:B------:R-:W-:Y:S05]  /*9a30*/  BSYNC B1 ;  /* 0x0000000000017941 */ /* 0x000fea0003800000 */
.L_x_61:
[----:B------:R-:W-:Y:S01]  /*9a40*/  IMAD.MOV.U32 R11, RZ, RZ, RZ ;  /* 0x000000ffff0b7224 */ /* 0x000fe200078e00ff */
[----:B------:R-:W-:Y:S01]  /*9a50*/  UIADD3 UR4, UP0, UR38, 0x370, URZ ;  /* 0x0000037026047890 */ /* 0x000fe2000ff1e03f */
[----:B------:R-:W-:Y:S01]  /*9a60*/  IMAD R5, R4, 0xc000, R14 ;  /* 0x0000c00004057824 */ /* 0x000fe200078e020e */
[----:B------:R-:W-:Y:S01]  /*9a70*/  PLOP3.LUT P0, PT, PT, PT, PT, 0x80, 0x0 ;  /* 0x000000000000781c */ /* 0x000fe20003f0f070 */
[----:B-1----:R-:W-:Y:S01]  /*9a80*/  VIADD R3, R3, 0x34830 ;  /* 0x0003483003037836 */ /* 0x002fe20000000000 */
[----:B------:R-:W-:Y:S01]  /*9a90*/  R2UR UR10, R11 ;  /* 0x000000000b0a72ca */ /* 0x000fe200000e0000 */
[----:B------:R-:W-:Y:S01]  /*9aa0*/  IMAD.SHL.U32 R2, R0, 0x80, RZ ;  /* 0x0000008000027824 */ /* 0x000fe200078e00ff */
[----:B------:R-:W-:Y:S01]  /*9ab0*/  UIADD3.X UR5, URZ, UR39, URZ, UP0, !UPT ;  /* 0x000000273f057290 */ /* 0x000fe200087fe43f */
[----:B0-----:R-:W-:Y:S01]  /*9ac0*/  VIADD R7, R5, 0x1c400 ;  /* 0x0001c40005077836 */ /* 0x001fe20000000000 */
[----:B------:R-:W-:Y:S01]  /*9ad0*/  UMOV UR6, 0x0 ;  /* 0x0000000000067882 */ /* 0x000fe20000000000 */
[----:B------:R-:W-:-:S10]  /*9ae0*/  UMOV UR7, 0x14f00000 ;  /* 0x14f0000000077882 */ /* 0x000fd40000000000 */
.L_x_63:
[----:B------:R-:W-:-:S13]  /*9af0*/  @P0 ELECT P2, URZ, PT ;  /* 0x00000000003f082f */ /* 0x000fda0003840000 */
[----:B-----5:R-:W-:Y:S02]  /*9b00*/  @P2 R2UR UR13, R6 ;  /* 0x00000000060d22ca */ /* 0x020fe400000e0000 */
[----:B------:R-:W-:Y:S02]  /*9b10*/  @P2 R2UR UR12, R16 ;  /* 0x00000000100c22ca */ /* 0x000fe400000e0000 */
[----:B------:R-:W-:Y:S02]  /*9b20*/  @P2 R2UR UR11, R2 ;  /* 0x00000000020b22ca */ /* 0x000fe400000e0000 */
[----:B------:R-:W-:Y:S02]  /*9b30*/  @P2 R2UR UR9, R3 ;  /* 0x00000000030922ca */ /* 0x000fe400000e0000 */
[----:B------:R-:W-:Y:S02]  /*9b40*/  @P2 R2UR UR8, R7 ;  /* 0x00000000070822ca */ /* 0x000fe400000e0000 */
[----:B------:R-:W-:-:S02]  /*9b50*/  @P2 PLOP3.LUT P0, PT, P2, PT, PT, 0x8, 0x0 ;  /* 0x000000000000281c */ /* 0x000fc4000170e170 */
[----:B------:R-:W-:-:S09]  /*9b60*/  PLOP3.LUT P2, PT, PT, PT, PT, 0x8, 0x0 ;  /* 0x000000000000781c */ /* 0x000fd20003f4e170 */
[----:B------:R0:W-:Y:S02]  /*9b70*/  UTMALDG.4D [UR8], [UR4], desc[UR6] ;  /* 0x00000608040075b4 */ /* 0x0001e40008019000 */
[----:B0-----:R-:W-:Y:S05]  /*9b80*/  @P0 BRA.U.ANY `(.L_x_63) ;  /* 0xfffffffd00d80947 */ /* 0x001fea000393ffff */
[----:B------:R-:W-:Y:S01]  /*9b90*/  IMAD.MOV.U32 R15, RZ, RZ, 0x40 ;  /* 0x00000040ff0f7424 */ /* 0x000fe200078e00ff */
[----:B------:R-:W-:Y:S01]  /*9ba0*/  PLOP3.LUT P0, PT, PT, PT, PT, 0x80, 0x0 ;  /* 0x000000000000781c */ /* 0x000fe20003f0f070 */
[----:B------:R-:W-:Y:S01]  /*9bb0*/  VIADD R7, R5, 0x20400 ;  /* 0x0002040005077836 */ /* 0x000fe20000000000 */
[----:B------:R-:W-:Y:S01]  /*9bc0*/  UMOV UR6, 0x0 ;  /* 0x0000000000067882 */ /* 0x000fe20000000000 */
[----:B------:R-:W-:Y:S01]  /*9bd0*/  UMOV UR7, 0x14f00000 ;  /* 0x14f0000000077882 */ /* 0x000fe20000000000 */
[----:B------:R-:W-:-:S15]  /*9be0*/  R2UR UR10, R15 ;  /* 0x000000000f0a72ca */ /* 0x000fde00000e0000 */
.L_x_64:
[----:B------:R-:W-:-:S13]  /*9bf0*/  @P0 ELECT P2, URZ, PT ;  /* 0x00000000003f082f */ /* 0x000fda0003840000 */
[----:B------:R-:W-:Y:S02]  /*9c00*/  @P2 R2UR UR13, R6 ;  /* 0x00000000060d22ca */ /* 0x000fe400000e0000 */
        /* <DEDUP_REMOVED lines=8> */
[----:B------:R-:W-:Y:S01]  /*9c90*/  PLOP3.LUT P0, PT, PT, PT, PT, 0x80, 0x0 ;  /* 0x000000000000781c */ /* 0x000fe20003f0f070 */
[----:B------:R-:W-:Y:S01]  /*9ca0*/  VIADD R5, R5, 0x24400 ;  /* 0x0002440005057836 */ /* 0x000fe20000000000 */
[----:B------:R-:W-:Y:S01]  /*9cb0*/  UMOV UR6, 0x0 ;  /* 0x0000000000067882 */ /* 0x000fe20000000000 */
[----:B------:R-:W-:Y:S01]  /*9cc0*/  UMOV UR7, 0x14f00000 ;  /* 0x14f0000000077882 */ /* 0x000fe20000000000 */
[----:B------:R-:W-:-:S09]  /*9cd0*/  UMOV UR10, 0x80 ;  /* 0x00000080000a7882 */ /* 0x000fd20000000000 */
.L_x_65:
        /* <DEDUP_REMOVED lines=10> */
[----:B------:R-:W2:Y:S01]  /*9d80*/  LDL.LU R7, [R1+0x4] ;  /* 0x0000040001077983 */ /* 0x000ea20000300800 */
[----:B------:R-:W-:Y:S01]  /*9d90*/  IMAD R3, R18, 0x8, R9 ;  /* 0x0000000812037824 */ /* 0x000fe200078e0209 */
[----:B------:R-:W-:Y:S01]  /*9da0*/  BSSY B1, `(.L_x_66) ;  /* 0x0000004000017945 */ /* 0x000fe20003800000 */
[----:B--2---:R-:W-:-:S04]  /*9db0*/  SHF.L.U32 R2, R7, 0x1f, RZ ;  /* 0x0000001f07027819 */ /* 0x004fc800000006ff */
[----:B------:R-:W0:Y:S02]  /*9dc0*/  SYNCS.PHASECHK.TRANS64.TRYWAIT P0, [R3+URZ+0x60], R2 ;  /* 0x00006002030075a7 */ /* 0x000e24000800017f */
[----:B0-----:R-:W-:Y:S05]  /*9dd0*/  @!P0 BRA `(.L_x_67) ;  /* 0x0000002c00f88947 */ /* 0x001fea0003800000 */
.L_x_154:
[----:B------:R-:W-:Y:S05]  /*9de0*/  BSYNC B1 ;  /* 0x0000000000017941 */ /* 0x000fea0003800000 */
.L_x_66:
[----:B------:R-:W-:Y:S01]  /*9df0*/  BSSY B1, `(.L_x_68) ;  /* 0x000000c000017945 */ /* 0x000fe20003800000 */
[----:B------:R-:W-:Y:S02]  /*9e00*/  IMAD.MOV.U32 R12, RZ, RZ, 0x0 ;  /* 0x00000000ff0c7424 */ /* 0x000fe400078e00ff */
[----:B------:R-:W-:Y:S01]  /*9e10*/  IMAD.MOV.U32 R13, RZ, RZ, 0x14f00000 ;  /* 0x14f00000ff0d7424 */ /* 0x000fe200078e00ff */
[----:B------:R-:W-:Y:S06]  /*9e20*/  @P1 BRA `(.L_x_69) ;  /* 0x0000000000201947 */ /* 0x000fec0003800000 */
[----:B------:R-:W1:Y:S01]  /*9e30*/  S2R R5, SR_TID.X ;  /* 0x0000000000057919 */ /* 0x000e620000002100 */
[----:B0-----:R-:W-:Y:S01]  /*9e40*/  LEA R2, R18, UR36, 0x3 ;  /* 0x0000002412027c11 */ /* 0x001fe2000f8e18ff */
[----:B------:R-:W-:-:S04]  /*9e50*/  IMAD.MOV.U32 R3, RZ, RZ, 0x8000 ;  /* 0x00008000ff037424 */ /* 0x000fc800078e00ff */
[----:B------:R2:W-:Y:S01]  /*9e60*/  SYNCS.ARRIVE.TRANS64 RZ, [R2+URZ+0x34850], R3 ;  /* 0x0348500302ff79a7 */ /* 0x0005e2000800003f */
[----:B-1----:R-:W-:-:S04]  /*9e70*/  LOP3.LUT R5, R5, 0x1f, RZ, 0xc0, !PT ;  /* 0x0000001f05057812 */ /* 0x002fc800078ec0ff */
[----:B------:R-:W-:-:S13]  /*9e80*/  ISETP.NE.AND P0, PT, R5, RZ, PT ;  /* 0x000000ff0500720c */ /* 0x000fda0003f05270 */
[----:B--2---:R-:W-:Y:S05]  /*9e90*/  @!P0 BRA `(.L_x_69) ;  /* 0x0000000000048947 */ /* 0x004fea0003800000 */
[----:B------:R-:W-:Y:S01]  /*9ea0*/  BPT.TRAP 0x1 ;  /* 0x000000040000795c */ /* 0x000fe20000300000 */
.L_x_69:
[----:B------:R-:W-:Y:S05]  /*9eb0*/  BSYNC B1 ;  /* 0x0000000000017941 */ /* 0x000fea0003800000 */
.L_x_68:
[----:B------:R-:W2:Y:S01]  /*9ec0*/  LDL.LU R5, [R1+0x8] ;  /* 0x0000080001057983 */ /* 0x000ea20000300800 */
[----:B------:R-:W-:Y:S01]  /*9ed0*/  R2UR UR10, R11 ;  /* 0x000000000b0a72ca */ /* 0x000fe200000e0000 */
[----:B------:R-:W-:Y:S01]  /*9ee0*/  UIADD3 UR4, UP0, UR38, 0x470, URZ ;  /* 0x0000047026047890 */ /* 0x000fe2000ff1e03f */
[----:B------:R-:W-:Y:S02]  /*9ef0*/  R2UR UR6, R12 ;  /* 0x000000000c0672ca */ /* 0x000fe400000e0000 */
[----:B------:R-:W-:Y:S01]  /*9f00*/  R2UR UR7, R13 ;  /* 0x000000000d0772ca */ /* 0x000fe200000e0000 */
[----:B------:R-:W-:Y:S01]  /*9f10*/  UIADD3.X UR5, URZ, UR39, URZ, UP0, !UPT ;  /* 0x000000273f057290 */ /* 0x000fe200087fe43f */
[C---:B0-----:R-:W-:Y:S02]  /*9f20*/  LEA R2, R18.reuse, UR36, 0x3 ;  /* 0x0000002412027c11 */ /* 0x041fe4000f8e18ff */
[----:B------:R-:W-:Y:S02]  /*9f30*/  LEA R3, R18, UR36, 0xf ;  /* 0x0000002412037c11 */ /* 0x000fe4000f8e78ff */
[----:B------:R-:W-:Y:S01]  /*9f40*/  PLOP3.LUT P0, PT, PT, PT, PT, 0x80, 0x0 ;  /* 0x000000000000781c */ /* 0x000fe20003f0f070 */
[----:B------:R-:W-:-:S02]  /*9f50*/  VIADD R2, R2, 0x34850 ;  /* 0x0003485002027836 */ /* 0x000fc40000000000 */
[----:B------:R-:W-:Y:S02]  /*9f60*/  VIADD R7, R3, 0x400 ;  /* 0x0000040003077836 */ /* 0x000fe40000000000 */
[----:B--2---:R-:W-:-:S08]  /*9f70*/  IMAD.SHL.U32 R5, R5, 0x80, RZ ;  /* 0x0000008005057824 */ /* 0x004fd000078e00ff */
.L_x_70:
        /* <DEDUP_REMOVED lines=10> */
[----:B------:R-:W-:Y:S01]  /*a020*/  R2UR UR10, R15 ;  /* 0x000000000f0a72ca */ /* 0x000fe200000e0000 */
[----:B------:R-:W-:Y:S01]  /*a030*/  VIADD R3, R3, 0x4400 ;  /* 0x0000440003037836 */ /* 0x000fe20000000000 */
[----:B------:R-:W-:Y:S02]  /*a040*/  R2UR UR6, R12 ;  /* 0x000000000c0672ca */ /* 0x000fe400000e0000 */
[----:B------:R-:W-:Y:S02]  /*a050*/  R2UR UR7, R13 ;  /* 0x000000000d0772ca */ /* 0x000fe400000e0000 */
[----:B------:R-:W-:-:S13]  /*a060*/  PLOP3.LUT P0, PT, PT, PT, PT, 0x80, 0x0 ;  /* 0x000000000000781c */ /* 0x000fda0003f0f070 */
.L_x_71:
        /* <DEDUP_REMOVED lines=10> */
[----:B------:R0:W-:Y:S01]  /*a110*/  STL [R1+0x8], R0 ;  /* 0x0000080001007387 */ /* 0x0001e20000100800 */
[----:B------:R-:W-:-:S07]  /*a120*/  IMAD.MOV.U32 R17, RZ, RZ, R6 ;  /* 0x000000ffff117224 */ /* 0x000fce00078e0006 */
.L_x_57:
[----:B------:R-:W-:Y:S05]  /*a130*/  BSYNC B0 ;  /* 0x0000000000007941 */ /* 0x000fea0003800000 */
.L_x_56:
[----:B0-----:R-:W2:Y:S01]  /*a140*/  LDL.LU R0, [R1+0x20] ;  /* 0x0000200001007983 */ /* 0x001ea20000300800 */
[----:B------:R-:W-:-:S03]  /*a150*/  IMAD.MOV.U32 R18, RZ, RZ, R4 ;  /* 0x000000ffff127224 */ /* 0x000fc600078e0004 */
[----:B------:R0:W-:Y:S02]  /*a160*/  STL [R1+0x4], R8 ;  /* 0x0000040801007387 */ /* 0x0001e40000100800 */
[----:B0-2---:R-:W-:-:S07]  /*a170*/  VIADD R0, R0, 0xfffffffd ;  /* 0xfffffffd00007836 */ /* 0x005fce0000000000 */
.L_x_55:
[----:B------:R-:W2:Y:S01]  /*a180*/  LDL.LU R2, [R1+0x18] ;  /* 0x0000180001027983 */ /* 0x000ea20000300800 */
[----:B------:R-:W-:Y:S01]  /*a190*/  IMAD.MOV R10, RZ, RZ, -R10 ;  /* 0x000000ffff0a7224 */ /* 0x000fe200078e0a0a */
[----:B------:R-:W-:Y:S04]  /*a1a0*/  BSSY B0, `(.L_x_54) ;  /* 0x0000149000007945 */ /* 0x000fe80003800000 */
[----:B--2---:R-:W-:-:S13]  /*a1b0*/  ISETP.NE.AND P0, PT, R2, R10, PT ;  /* 0x0000000a0200720c */ /* 0x004fda0003f05270 */
[----:B------:R-:W-:Y:S05]  /*a1c0*/  @!P0 BRA `(.L_x_72) ;  /* 0x0000001400188947 */ /* 0x000fea0003800000 */
[----:B------:R-:W-:-:S07]  /*a1d0*/  IMAD.MOV.U32 R6, RZ, RZ, R17 ;  /* 0x000000ffff067224 */ /* 0x000fce00078e0011 */
.L_x_105:
[----:B--2---:R-:W2:Y:S01]  /*a1e0*/  LDL R2, [R1+0x4] ;  /* 0x0000040001027983 */ /* 0x004ea20000100800 */
[----:B------:R-:W-:Y:S01]  /*a1f0*/  LOP3.LUT P1, RZ, R19, 0x2, RZ, 0xc0, !PT ;  /* 0x0000000213ff7812 */ /* 0x000fe2000782c0ff */
[----:B------:R-:W-:Y:S01]  /*a200*/  VIADD R4, R18, 0x1 ;  /* 0x0000000112047836 */ /* 0x000fe20000000000 */
[----:B------:R-:W-:Y:S04]  /*a210*/  BSSY B1, `(.L_x_73) ;  /* 0x000009d000017945 */ /* 0x000fe80003800000 */
[----:B------:R-:W-:-:S04]  /*a220*/  ISETP.NE.AND P0, PT, R4, 0x2, PT ;  /* 0x000000020400780c */ /* 0x000fc80003f05270 */
[----:B------:R-:W-:Y:S02]  /*a230*/  SEL R5, RZ, 0x1, P0 ;  /* 0x00000001ff057807 */ /* 0x000fe40000000000 */
[----:B------:R-:W-:Y:S02]  /*a240*/  SEL R4, R4, RZ, P0 ;  /* 0x000000ff04047207 */ /* 0x000fe40000000000 */
[----:B--2---:R-:W-:Y:S01]  /*a250*/  LOP3.LUT R5, R2, R5, RZ, 0x3c, !PT ;  /* 0x0000000502057212 */ /* 0x004fe200078e3cff */
[----:B01----:R-:W-:Y:S06]  /*a260*/  @!P1 BRA `(.L_x_74) ;  /* 0x00000008005c9947 */ /* 0x003fec0003800000 */
        /* <DEDUP_REMOVED lines=23> */
.L_x_75:
[----:B------:R-:W-:Y:S01]  /*a3e0*/  LEA R3, R4, UR36, 0x3 ;  /* 0x0000002404037c11 */ /* 0x000fe2000f8e18ff */
[----:B------:R-:W-:Y:S01]  /*a3f0*/  BSSY B2, `(.L_x_76) ;  /* 0x0000004000027945 */ /* 0x000fe20003800000 */
[----:B------:R-:W-:-:S04]  /*a400*/  SHF.L.U32 R2, R5, 0x1f, RZ ;  /* 0x0000001f05027819 */ /* 0x000fc800000006ff */
[----:B------:R-:W1:Y:S02]  /*a410*/  SYNCS.PHASECHK.TRANS64.TRYWAIT P0, [R3+URZ+0x34840], R2 ;  /* 0x03484002030075a7 */ /* 0x000e64000800017f */
[----:B-1----:R-:W-:Y:S05]  /*a420*/  @!P0 BRA `(.L_x_77) ;  /* 0x0000002800788947 */ /* 0x002fea0003800000 */
.L_x_155:
[----:B------:R-:W-:Y:S05]  /*a430*/  BSYNC B2 ;  /* 0x0000000000027941 */ /* 0x000fea0003800000 */
.L_x_76:
[----:B0-----:R-:W0:Y:S01]  /*a440*/  S2R R7, SR_TID.X ;  /* 0x0000000000077919 */ /* 0x001e220000002100 */
[----:B------:R-:W-:Y:S01]  /*a450*/  BSSY B2, `(.L_x_78) ;  /* 0x000000b000027945 */ /* 0x000fe20003800000 */
[----:B0-----:R-:W-:-:S04]  /*a460*/  LOP3.LUT R7, R7, 0x7f, RZ, 0xc0, !PT ;  /* 0x0000007f07077812 */ /* 0x001fc800078ec0ff */
[----:B------:R-:W-:-:S13]  /*a470*/  ISETP.NE.AND P1, PT, R7, RZ, PT ;  /* 0x000000ff0700720c */ /* 0x000fda0003f25270 */
[----:B------:R-:W-:Y:S05]  /*a480*/  @P1 BRA `(.L_x_79) ;  /* 0x00000000001c1947 */ /* 0x000fea0003800000 */
[----:B------:R-:W0:Y:S01]  /*a490*/  S2R R7, SR_TID.X ;  /* 0x0000000000077919 */ /* 0x000e220000002100 */
[----:B-1----:R-:W-:-:S04]  /*a4a0*/  IMAD.MOV.U32 R2, RZ, RZ, 0xc000 ;  /* 0x0000c000ff027424 */ /* 0x002fc800078e00ff */
[----:B------:R2:W-:Y:S01]  /*a4b0*/  SYNCS.ARRIVE.TRANS64 RZ, [R3+URZ+0x34830], R2 ;  /* 0x0348300203ff79a7 */ /* 0x0005e2000800003f */
[----:B0-----:R-:W-:-:S04]  /*a4c0*/  LOP3.LUT R7, R7, 0x1f, RZ, 0xc0, !PT ;  /* 0x0000001f07077812 */ /* 0x001fc800078ec0ff */
[----:B------:R-:W-:-:S13]  /*a4d0*/  ISETP.NE.AND P0, PT, R7, RZ, PT ;  /* 0x000000ff0700720c */ /* 0x000fda0003f05270 */
[----:B--2---:R-:W-:Y:S05]  /*a4e0*/  @!P0 BRA `(.L_x_79) ;  /* 0x0000000000048947 */ /* 0x004fea0003800000 */
[----:B------:R-:W-:Y:S01]  /*a4f0*/  BPT.TRAP 0x1 ;  /* 0x000000040000795c */ /* 0x000fe20000300000 */
.L_x_79:
[----:B------:R-:W-:Y:S05]  /*a500*/  BSYNC B2 ;  /* 0x0000000000027941 */ /* 0x000fea0003800000 */
.L_x_78:
        /* <DEDUP_REMOVED lines=8> */
[----:B------:R-:W-:Y:S01]  /*a590*/  VIADD R10, R7, 0x1c400 ;  /* 0x0001c400070a7836 */ /* 0x000fe20000000000 */
[----:B------:R-:W-:Y:S01]  /*a5a0*/  UMOV UR6, 0x0 ;  /* 0x0000000000067882 */ /* 0x000fe20000000000 */
[----:B------:R-:W-:-:S10]  /*a5b0*/  UMOV UR7, 0x14f00000 ;  /* 0x14f0000000077882 */ /* 0x000fd40000000000 */
.L_x_80:
        /* <DEDUP_REMOVED lines=16> */
.L_x_81:
        /* <DEDUP_REMOVED lines=15> */
.L_x_82:
        /* <DEDUP_REMOVED lines=16> */
.L_x_156:
[----:B------:R-:W-:Y:S05]  /*a8b0*/  BSYNC B2 ;  /* 0x0000000000027941 */ /* 0x000fea0003800000 */
.L_x_83:
[----:B------:R-:W-:Y:S01]  /*a8c0*/  BSSY B2, `(.L_x_85) ;  /* 0x000000b000027945 */ /* 0x000fe20003800000 */
[----:B------:R-:W-:Y:S02]  /*a8d0*/  IMAD.MOV.U32 R10, RZ, RZ, 0x0 ;  /* 0x00000000ff0a7424 */ /* 0x000fe400078e00ff */
[----:B------:R-:W-:Y:S01]  /*a8e0*/  IMAD.MOV.U32 R11, RZ, RZ, 0x14f00000 ;  /* 0x14f00000ff0b7424 */ /* 0x000fe200078e00ff */
[----:B------:R-:W-:Y:S06]  /*a8f0*/  @P1 BRA `(.L_x_86) ;  /* 0x00000000001c1947 */ /* 0x000fec0003800000 */
[----:B------:R-:W1:Y:S01]  /*a900*/  S2R R7, SR_TID.X ;  /* 0x0000000000077919 */ /* 0x000e620000002100 */
[----:B0-----:R-:W-:-:S04]  /*a910*/  IMAD.MOV.U32 R3, RZ, RZ, 0x8000 ;  /* 0x00008000ff037424 */ /* 0x001fc800078e00ff */
[----:B------:R2:W-:Y:S01]  /*a920*/  SYNCS.ARRIVE.TRANS64 RZ, [R2+URZ+0x50], R3 ;  /* 0x0000500302ff79a7 */ /* 0x0005e2000800003f */
[----:B-1----:R-:W-:-:S04]  /*a930*/  LOP3.LUT R7, R7, 0x1f, RZ, 0xc0, !PT ;  /* 0x0000001f07077812 */ /* 0x002fc800078ec0ff */
[----:B------:R-:W-:-:S13]  /*a940*/  ISETP.NE.AND P0, PT, R7, RZ, PT ;  /* 0x000000ff0700720c */ /* 0x000fda0003f05270 */
[----:B--2---:R-:W-:Y:S05]  /*a950*/  @!P0 BRA `(.L_x_86) ;  /* 0x0000000000048947 */ /* 0x004fea0003800000 */
[----:B------:R-:W-:Y:S01]  /*a960*/  BPT.TRAP 0x1 ;  /* 0x000000040000795c */ /* 0x000fe20000300000 */
.L_x_86:
[----:B------:R-:W-:Y:S05]  /*a970*/  BSYNC B2 ;  /* 0x0000000000027941 */ /* 0x000fea0003800000 */
.L_x_85:
[----:B0-----:R-:W2:Y:S01]  /*a980*/  LDL.LU R3, [R1+0x8] ;  /* 0x0000080001037983 */ /* 0x001ea20000300800 */
[----:B------:R-:W-:Y:S01]  /*a990*/  R2UR UR10, R12 ;  /* 0x000000000c0a72ca */ /* 0x000fe200000e0000 */
[----:B------:R-:W-:Y:S01]  /*a9a0*/  UIADD3 UR4, UP0, UR38, 0x470, URZ ;  /* 0x0000047026047890 */ /* 0x000fe2000ff1e03f */
[----:B------:R-:W-:Y:S01]  /*a9b0*/  R2UR UR6, R10 ;  /* 0x000000000a0672ca */ /* 0x000fe200000e0000 */
[----:B------:R-:W-:Y:S01]  /*a9c0*/  VIADD R2, R2, 0x50 ;  /* 0x0000005002027836 */ /* 0x000fe20000000000 */
[----:B------:R-:W-:Y:S01]  /*a9d0*/  R2UR UR7, R11 ;  /* 0x000000000b0772ca */ /* 0x000fe200000e0000 */
[----:B------:R-:W-:Y:S01]  /*a9e0*/  UIADD3.X UR5, URZ, UR39, URZ, UP0, !UPT ;  /* 0x000000273f057290 */ /* 0x000fe200087fe43f */
[----:B------:R-:W-:Y:S02]  /*a9f0*/  LEA R18, R18, UR36, 0xf ;  /* 0x0000002412127c11 */ /* 0x000fe4000f8e78ff */
[----:B------:R-:W-:-:S03]  /*aa00*/  PLOP3.LUT P0, PT, PT, PT, PT, 0x80, 0x0 ;  /* 0x000000000000781c */ /* 0x000fc60003f0f070 */
[----:B------:R-:W-:Y:S02]  /*aa10*/  VIADD R7, R18, 0x400 ;  /* 0x0000040012077836 */ /* 0x000fe40000000000 */
[----:B--2---:R-:W-:-:S08]  /*aa20*/  IMAD.SHL.U32 R3, R3, 0x80, RZ ;  /* 0x0000008003037824 */ /* 0x004fd000078e00ff */
.L_x_87:
        /* <DEDUP_REMOVED lines=15> */
.L_x_88:
        /* <DEDUP_REMOVED lines=12> */
.L_x_74:
[----:B------:R-:W-:Y:S05]  /*abe0*/  BSYNC B1 ;  /* 0x0000000000017941 */ /* 0x000fea0003800000 */
.L_x_73:
[----:B------:R-:W-:Y:S01]  /*abf0*/  VIADD R18, R4, 0x1 ;  /* 0x0000000104127836 */ /* 0x000fe20000000000 */
[----:B------:R-:W-:Y:S01]  /*ac00*/  LOP3.LUT P1, RZ, R19, 0x2, RZ, 0xc0, !PT ;  /* 0x0000000213ff7812 */ /* 0x000fe2000782c0ff */
[----:B------:R-:W-:Y:S03]  /*ac10*/  BSSY B1, `(.L_x_89) ;  /* 0x000009e000017945 */ /* 0x000fe60003800000 */
[----:B------:R-:W-:-:S04]  /*ac20*/  ISETP.NE.AND P0, PT, R18, 0x2, PT ;  /* 0x000000021200780c */ /* 0x000fc80003f05270 */
[----:B------:R-:W-:Y:S02]  /*ac30*/  SEL R2, RZ, 0x1, P0 ;  /* 0x00000001ff027807 */ /* 0x000fe40000000000 */
[----:B------:R-:W-:Y:S02]  /*ac40*/  SEL R18, R18, RZ, P0 ;  /* 0x000000ff12127207 */ /* 0x000fe40000000000 */
[----:B------:R-:W-:-:S05]  /*ac50*/  LOP3.LUT R10, R5, R2, RZ, 0x3c, !PT ;  /* 0x00000002050a7212 */ /* 0x000fca00078e3cff */
[----:B------:R1:W-:Y:S01]  /*ac60*/  STL [R1+0x4], R10 ;  /* 0x0000040a01007387 */ /* 0x0003e20000100800 */
[----:B------:R-:W-:Y:S05]  /*ac70*/  @!P1 BRA `(.L_x_90) ;  /* 0x00000008005c9947 */ /* 0x000fea0003800000 */
[----:B------:R-:W-:Y:S01]  /*ac80*/  LOP3.LUT P1, RZ, R19, 0x1, RZ, 0xc0, !PT ;  /* 0x0000000113ff7812 */ /* 0x000fe2000782c0ff */
[----:B0-----:R-:W-:-:S12]  /*ac90*/  VIADD R8, R0, 0xffffffff ;  /* 0xffffffff00087836 */ /* 0x001fd80000000000 */
        /* <DEDUP_REMOVED lines=21> */
.L_x_91:
[----:B------:R-:W-:Y:S01]  /*adf0*/  LEA R2, R18, UR36, 0x3 ;  /* 0x0000002412027c11 */ /* 0x000fe2000f8e18ff */
[----:B------:R-:W-:Y:S01]  /*ae00*/  BSSY B2, `(.L_x_92) ;  /* 0x0000004000027945 */ /* 0x000fe20003800000 */
[----:B------:R-:W-:-:S04]  /*ae10*/  SHF.L.U32 R3, R10, 0x1f, RZ ;  /* 0x0000001f0a037819 */ /* 0x000fc800000006ff */
[----:B------:R-:W2:Y:S02]  /*ae20*/  SYNCS.PHASECHK.TRANS64.TRYWAIT P0, [R2+URZ+0x34840], R3 ;  /* 0x03484003020075a7 */ /* 0x000ea4000800017f */
[----:B--2---:R-:W-:Y:S05]  /*ae30*/  @!P0 BRA `(.L_x_93) ;  /* 0x00000020001c8947 */ /* 0x004fea0003800000 */
.L_x_157:
[----:B------:R-:W-:Y:S05]  /*ae40*/  BSYNC B2 ;  /* 0x0000000000027941 */ /* 0x000fea0003800000 */
.L_x_92:
[----:B0-----:R-:W0:Y:S01]  /*ae50*/  S2R R7, SR_TID.X ;  /* 0x0000000000077919 */ /* 0x001e220000002100 */
[----:B------:R-:W-:Y:S01]  /*ae60*/  BSSY B2, `(.L_x_94) ;  /* 0x000000b000027945 */ /* 0x000fe20003800000 */
[----:B0-----:R-:W-:-:S04]  /*ae70*/  LOP3.LUT R7, R7, 0x7f, RZ, 0xc0, !PT ;  /* 0x0000007f07077812 */ /* 0x001fc800078ec0ff */
[----:B------:R-:W-:-:S13]  /*ae80*/  ISETP.NE.AND P1, PT, R7, RZ, PT ;  /* 0x000000ff0700720c */ /* 0x000fda0003f25270 */
[----:B------:R-:W-:Y:S05]  /*ae90*/  @P1 BRA `(.L_x_95) ;  /* 0x00000000001c1947 */ /* 0x000fea0003800000 */
[----:B------:R-:W0:Y:S01]  /*aea0*/  S2R R7, SR_TID.X ;  /* 0x0000000000077919 */ /* 0x000e220000002100 */
[----:B--2---:R-:W-:-:S04]  /*aeb0*/  IMAD.MOV.U32 R3, RZ, RZ, 0xc000 ;  /* 0x0000c000ff037424 */ /* 0x004fc800078e00ff */
[----:B------:R3:W-:Y:S01]  /*aec0*/  SYNCS.ARRIVE.TRANS64 RZ, [R2+URZ+0x34830], R3 ;  /* 0x0348300302ff79a7 */ /* 0x0007e2000800003f */
[----:B0-----:R-:W-:-:S04]  /*aed0*/  LOP3.LUT R7, R7, 0x1f, RZ, 0xc0, !PT ;  /* 0x0000001f07077812 */ /* 0x001fc800078ec0ff */
[----:B------:R-:W-:-:S13]  /*aee0*/  ISETP.NE.AND P0, PT, R7, RZ, PT ;  /* 0x000000ff0700720c */ /* 0x000fda0003f05270 */
[----:B---3--:R-:W-:Y:S05]  /*aef0*/  @!P0 BRA `(.L_x_95) ;  /* 0x0000000000048947 */ /* 0x008fea0003800000 */
[----:B------:R-:W-:Y:S01]  /*af00*/  BPT.TRAP 0x1 ;  /* 0x000000040000795c */ /* 0x000fe20000300000 */
.L_x_95:
[----:B------:R-:W-:Y:S05]  /*af10*/  BSYNC B2 ;  /* 0x0000000000027941 */ /* 0x000fea0003800000 */
.L_x_94:
[----:B------:R-:W-:Y:S01]  /*af20*/  IMAD.MOV.U32 R12, RZ, RZ, RZ ;  /* 0x000000ffff0c7224 */ /* 0x000fe200078e00ff */
[----:B------:R-:W-:Y:S01]  /*af30*/  UIADD3 UR4, UP0, UR38, 0x370, URZ ;  /* 0x0000037026047890 */ /* 0x000fe2000ff1e03f */
[C---:B--2---:R-:W-:Y:S01]  /*af40*/  IMAD R3, R18.reuse, 0x8, R9 ;  /* 0x0000000812037824 */ /* 0x044fe200078e0209 */
[----:B------:R-:W-:Y:S01]  /*af50*/  PLOP3.LUT P0, PT, PT, PT, PT, 0x80, 0x0 ;  /* 0x000000000000781c */ /* 0x000fe20003f0f070 */
[----:B------:R-:W-:Y:S01]  /*af60*/  IMAD R7, R18, 0xc000, R14 ;  /* 0x0000c00012077824 */ /* 0x000fe200078e020e */
[----:B------:R-:W-:Y:S01]  /*af70*/  R2UR UR10, R12 ;  /* 0x000000000c0a72ca */ /* 0x000fe200000e0000 */
[----:B------:R-:W-:Y:S01]  /*af80*/  VIADD R3, R3, 0x30 ;  /* 0x0000003003037836 */ /* 0x000fe20000000000 */
[----:B------:R-:W-:Y:S01]  /*af90*/  UIADD3.X UR5, URZ, UR39, URZ, UP0, !UPT ;  /* 0x000000273f057290 */ /* 0x000fe200087fe43f */
[----:B------:R-:W-:Y:S01]  /*afa0*/  IMAD.SHL.U32 R2, R8, 0x80, RZ ;  /* 0x0000008008027824 */ /* 0x000fe200078e00ff */
[----:B------:R-:W-:Y:S01]  /*afb0*/  UMOV UR6, 0x0 ;  /* 0x0000000000067882 */ /* 0x000fe20000000000 */
[----:B-1----:R-:W-:Y:S01]  /*afc0*/  VIADD R10, R7, 0x1c400 ;  /* 0x0001c400070a7836 */ /* 0x002fe20000000000 */
[----:B------:R-:W-:-:S09]  /*afd0*/  UMOV UR7, 0x14f00000 ;  /* 0x14f0000000077882 */ /* 0x000fd20000000000 */
.L_x_96:
        /* <DEDUP_REMOVED lines=16> */
.L_x_97:
        /* <DEDUP_REMOVED lines=15> */
.L_x_98:
        /* <DEDUP_REMOVED lines=10> */
[----:B------:R-:W-:Y:S01]  /*b270*/  SHF.L.U32 R5, R5, 0x1f, RZ ;  /* 0x0000001f05057819 */ /* 0x000fe200000006ff */
[----:B------:R-:W-:Y:S01]  /*b280*/  IMAD R2, R4, 0x8, R9 ;  /* 0x0000000804027824 */ /* 0x000fe200078e0209 */
[----:B------:R-:W-:Y:S03]  /*b290*/  BSSY B2, `(.L_x_99) ;  /* 0x0000003000027945 */ /* 0x000fe60003800000 */
[----:B------:R-:W0:Y:S02]  /*b2a0*/  SYNCS.PHASECHK.TRANS64.TRYWAIT P0, [R2+URZ+0x60], R5 ;  /* 0x00006005020075a7 */ /* 0x000e24000800017f */
[----:B0-----:R-:W-:Y:S05]  /*b2b0*/  @!P0 BRA `(.L_x_100) ;  /* 0x0000001c00108947 */ /* 0x001fea0003800000 */
.L_x_158:
[----:B------:R-:W-:Y:S05]  /*b2c0*/  BSYNC B2 ;  /* 0x0000000000027941 */ /* 0x000fea0003800000 */
.L_x_99:
[----:B------:R-:W-:Y:S01]  /*b2d0*/  BSSY B2, `(.L_x_101) ;  /* 0x000000b000027945 */ /* 0x000fe20003800000 */
[----:B------:R-:W-:Y:S02]  /*b2e0*/  IMAD.MOV.U32 R10, RZ, RZ, 0x0 ;  /* 0x00000000ff0a7424 */ /* 0x000fe400078e00ff */
[----:B------:R-:W-:Y:S01]  /*b2f0*/  IMAD.MOV.U32 R11, RZ, RZ, 0x14f00000 ;  /* 0x14f00000ff0b7424 */ /* 0x000fe200078e00ff */
[----:B------:R-:W-:Y:S06]  /*b300*/  @P1 BRA `(.L_x_102) ;  /* 0x00000000001c1947 */ /* 0x000fec0003800000 */
[----:B------:R-:W1:Y:S01]  /*b310*/  S2R R7, SR_TID.X ;  /* 0x0000000000077919 */ /* 0x000e620000002100 */
[----:B------:R-:W-:-:S04]  /*b320*/  IMAD.MOV.U32 R3, RZ, RZ, 0x8000 ;  /* 0x00008000ff037424 */ /* 0x000fc800078e00ff */
[----:B------:R2:W-:Y:S01]  /*b330*/  SYNCS.ARRIVE.TRANS64 RZ, [R2+URZ+0x50], R3 ;  /* 0x0000500302ff79a7 */ /* 0x0005e2000800003f */
[----:B-1----:R-:W-:-:S04]  /*b340*/  LOP3.LUT R7, R7, 0x1f, RZ, 0xc0, !PT ;  /* 0x0000001f07077812 */ /* 0x002fc800078ec0ff */
[----:B------:R-:W-:-:S13]  /*b350*/  ISETP.NE.AND P0, PT, R7, RZ, PT ;  /* 0x000000ff0700720c */ /* 0x000fda0003f05270 */
[----:B--2---:R-:W-:Y:S05]  /*b360*/  @!P0 BRA `(.L_x_102) ;  /* 0x0000000000048947 */ /* 0x004fea0003800000 */
[----:B------:R-:W-:Y:S01]  /*b370*/  BPT.TRAP 0x1 ;  /* 0x000000040000795c */ /* 0x000fe20000300000 */
.L_x_102:
[----:B------:R-:W-:Y:S05]  /*b380*/  BSYNC B2 ;  /* 0x0000000000027941 */ /* 0x000fea0003800000 */
.L_x_101:
[----:B------:R-:W2:Y:S01]  /*b390*/  LDL.LU R3, [R1+0x8] ;  /* 0x0000080001037983 */ /* 0x000ea20000300800 */
[----:B------:R-:W-:Y:S01]  /*b3a0*/  R2UR UR10, R12 ;  /* 0x000000000c0a72ca */ /* 0x000fe200000e0000 */
[----:B------:R-:W-:Y:S01]  /*b3b0*/  UIADD3 UR4, UP0, UR38, 0x470, URZ ;  /* 0x0000047026047890 */ /* 0x000fe2000ff1e03f */
[----:B------:R-:W-:Y:S01]  /*b3c0*/  R2UR UR6, R10 ;  /* 0x000000000a0672ca */ /* 0x000fe200000e0000 */
[----:B0-----:R-:W-:Y:S01]  /*b3d0*/  VIADD R2, R2, 0x50 ;  /* 0x0000005002027836 */ /* 0x001fe20000000000 */
[----:B------:R-:W-:Y:S01]  /*b3e0*/  R2UR UR7, R11 ;  /* 0x000000000b0772ca */ /* 0x000fe200000e0000 */
[----:B------:R-:W-:Y:S01]  /*b3f0*/  UIADD3.X UR5, URZ, UR39, URZ, UP0, !UPT ;  /* 0x000000273f057290 */ /* 0x000fe200087fe43f */
[----:B------:R-:W-:Y:S02]  /*b400*/  LEA R4, R4, UR36, 0xf ;  /* 0x0000002404047c11 */ /* 0x000fe4000f8e78ff */
[----:B------:R-:W-:-:S03]  /*b410*/  PLOP3.LUT P0, PT, PT, PT, PT, 0x80, 0x0 ;  /* 0x000000000000781c */ /* 0x000fc60003f0f070 */
[----:B------:R-:W-:Y:S02]  /*b420*/  VIADD R5, R4, 0x400 ;  /* 0x0000040004057836 */ /* 0x000fe40000000000 */
[----:B--2---:R-:W-:-:S08]  /*b430*/  IMAD.SHL.U32 R3, R3, 0x80, RZ ;  /* 0x0000008003037824 */ /* 0x004fd000078e00ff */
.L_x_103:
        /* <DEDUP_REMOVED lines=15> */
.L_x_104:
        /* <DEDUP_REMOVED lines=12> */
.L_x_90:
[----:B------:R-:W-:Y:S05]  /*b5f0*/  BSYNC B1 ;  /* 0x0000000000017941 */ /* 0x000fea0003800000 */
.L_x_89:
[C---:B------:R-:W-:Y:S01]  /*b600*/  ISETP.GT.AND P0, PT, R0.reuse, 0x1, PT ;  /* 0x000000010000780c */ /* 0x040fe20003f04270 */
[----:B------:R-:W-:-:S12]  /*b610*/  VIADD R0, R0, 0xfffffffe ;  /* 0xfffffffe00007836 */ /* 0x000fd80000000000 */
[----:B------:R-:W-:Y:S05]  /*b620*/  @P0 BRA `(.L_x_105) ;  /* 0xffffffe800ec0947 */ /* 0x000fea000383ffff */
.L_x_72:
[----:B------:R-:W-:Y:S05]  /*b630*/  BSYNC B0 ;  /* 0x0000000000007941 */ /* 0x000fea0003800000 */
.L_x_54:
[----:B------:R-:W-:Y:S01]  /*b640*/  LOP3.LUT P0, RZ, R19, 0x2, RZ, 0xc0, !PT ;  /* 0x0000000213ff7812 */ /* 0x000fe2000780c0ff */
[----:B------:R-:W-:-:S12]  /*b650*/  BSSY B0, `(.L_x_106) ;  /* 0x000003a000007945 */ /* 0x000fd80003800000 */
[----:B------:R-:W-:Y:S05]  /*b660*/  @!P0 BRA `(.L_x_107) ;  /* 0x0000000000e08947 */ /* 0x000fea0003800000 */
[----:B-1----:R-:W3:Y:S01]  /*b670*/  LDL R0, [R1+0x4] ;  /* 0x0000040001007983 */ /* 0x002ee20000100800 */
[----:B------:R-:W-:Y:S01]  /*b680*/  LEA R3, R18, UR36, 0x3 ;  /* 0x0000002412037c11 */ /* 0x000fe2000f8e18ff */
[----:B------:R-:W-:Y:S01]  /*b690*/  BSSY B1, `(.L_x_108) ;  /* 0x0000007000017945 */ /* 0x000fe20003800000 */
[----:B------:R-:W1:Y:S02]  /*b6a0*/  S2R R2, SR_TID.X ;  /* 0x0000000000027919 */ /* 0x000e640000002100 */
[----:B-1----:R-:W-:-:S04]  /*b6b0*/  LOP3.LUT R2, R2, 0x7f, RZ, 0xc0, !PT ;  /* 0x0000007f02027812 */ /* 0x002fc800078ec0ff */
[----:B------:R-:W-:Y:S02]  /*b6c0*/  ISETP.NE.AND P1, PT, R2, RZ, PT ;  /* 0x000000ff0200720c */ /* 0x000fe40003f25270 */
[----:B---3--:R-:W-:-:S04]  /*b6d0*/  SHF.L.U32 R0, R0, 0x1f, RZ ;  /* 0x0000001f00007819 */ /* 0x008fc800000006ff */
[----:B------:R-:W1:Y:S02]  /*b6e0*/  SYNCS.PHASECHK.TRANS64.TRYWAIT P0, [R3+URZ+0x34860], R0 ;  /* 0x03486000030075a7 */ /* 0x000e64000800017f */
[----:B-1----:R-:W-:Y:S05]  /*b6f0*/  @!P0 BRA `(.L_x_109) ;  /* 0x0000001800148947 */ /* 0x002fea0003800000 */
.L_x_159:
[----:B------:R-:W-:Y:S05]  /*b700*/  BSYNC B1 ;  /* 0x0000000000017941 */ /* 0x000fea0003800000 */
.L_x_108:
[----:B------:R-:W-:Y:S04]  /*b710*/  BSSY B1, `(.L_x_110) ;  /* 0x0000009000017945 */ /* 0x000fe80003800000 */
[----:B------:R-:W-:Y:S05]  /*b720*/  @P1 BRA `(.L_x_111) ;  /* 0x00000000001c1947 */ /* 0x000fea0003800000 */
[----:B------:R-:W3:Y:S01]  /*b730*/  S2R R2, SR_TID.X ;  /* 0x0000000000027919 */ /* 0x000ee20000002100 */
[----:B-1----:R-:W-:-:S04]  /*b740*/  IMAD.MOV.U32 R0, RZ, RZ, 0x8000 ;  /* 0x00008000ff007424 */ /* 0x002fc800078e00ff */
[----:B------:R4:W-:Y:S01]  /*b750*/  SYNCS.ARRIVE.TRANS64 RZ, [R3+URZ+0x34850], R0 ;  /* 0x0348500003ff79a7 */ /* 0x0009e2000800003f */
[----:B---3--:R-:W-:-:S04]  /*b760*/  LOP3.LUT R2, R2, 0x1f, RZ, 0xc0, !PT ;  /* 0x0000001f02027812 */ /* 0x008fc800078ec0ff */
[----:B------:R-:W-:-:S13]  /*b770*/  ISETP.NE.AND P0, PT, R2, RZ, PT ;  /* 0x000000ff0200720c */ /* 0x000fda0003f05270 */
[----:B----4-:R-:W-:Y:S05]  /*b780*/  @!P0 BRA `(.L_x_111) ;  /* 0x0000000000048947 */ /* 0x010fea0003800000 */
[----:B------:R-:W-:Y:S01]  /*b790*/  BPT.TRAP 0x1 ;  /* 0x000000040000795c */ /* 0x000fe20000300000 */
.L_x_111:
[----:B------:R-:W-:Y:S05]  /*b7a0*/  BSYNC B1 ;  /* 0x0000000000017941 */ /* 0x000fea0003800000 */
.L_x_110:
[----:B------:R-:W3:Y:S01]  /*b7b0*/  LDL R4, [R1+0x8] ;  /* 0x0000080001047983 */ /* 0x000ee20000100800 */
[----:B------:R-:W-:Y:S01]  /*b7c0*/  LEA R2, R18, UR36, 0xf ;  /* 0x0000002412027c11 */ /* 0x000fe2000f8e78ff */
[----:B-1----:R-:W-:Y:S01]  /*b7d0*/  VIADD R0, R3, 0x34850 ;  /* 0x0003485003007836 */ /* 0x002fe20000000000 */
[----:B------:R-:W-:Y:S01]  /*b7e0*/  UIADD3 UR4, UP0, UR38, 0x470, URZ ;  /* 0x0000047026047890 */ /* 0x000fe2000ff1e03f */
[----:B------:R-:W-:Y:S01]  /*b7f0*/  PLOP3.LUT P0, PT, PT, PT, PT, 0x80, 0x0 ;  /* 0x000000000000781c */ /* 0x000fe20003f0f070 */
[----:B------:R-:W-:Y:S01]  /*b800*/  UMOV UR6, 0x0 ;  /* 0x0000000000067882 */ /* 0x000fe20000000000 */
[----:B------:R-:W-:Y:S01]  /*b810*/  UMOV UR7, 0x14f00000 ;  /* 0x14f0000000077882 */ /* 0x000fe20000000000 */
[----:B------:R-:W-:Y:S01]  /*b820*/  UIADD3.X UR5, URZ, UR39, URZ, UP0, !UPT ;  /* 0x000000273f057290 */ /* 0x000fe200087fe43f */
[----:B------:R-:W-:Y:S01]  /*b830*/  UMOV UR10, URZ ;  /* 0x0000003f000a7c82 */ /* 0x000fe20008000000 */
[----:B---3--:R-:W-:Y:S02]  /*b840*/  IMAD.SHL.U32 R3, R4, 0x80, RZ ;  /* 0x0000008004037824 */ /* 0x008fe400078e00ff */
[----:B------:R-:W-:-:S08]  /*b850*/  VIADD R4, R2, 0x400 ;  /* 0x0000040002047836 */ /* 0x000fd00000000000 */
.L_x_112:
        /* <DEDUP_REMOVED lines=9> */
[----:B-1----:R-:W-:Y:S05]  /*b8f0*/  @P0 BRA.U.ANY `(.L_x_112) ;  /* 0xfffffffd00d80947 */ /* 0x002fea000393ffff */
[----:B------:R-:W-:Y:S01]  /*b900*/  PLOP3.LUT P0, PT, PT, PT, PT, 0x80, 0x0 ;  /* 0x000000000000781c */ /* 0x000fe20003f0f070 */
[----:B------:R-:W-:Y:S01]  /*b910*/  VIADD R2, R2, 0x4400 ;  /* 0x0000440002027836 */ /* 0x000fe20000000000 */
[----:B------:R-:W-:Y:S01]  /*b920*/  UMOV UR6, 0x0 ;  /* 0x0000000000067882 */ /* 0x000fe20000000000 */
[----:B------:R-:W-:Y:S01]  /*b930*/  UMOV UR7, 0x14f00000 ;  /* 0x14f0000000077882 */ /* 0x000fe20000000000 */
[----:B------:R-:W-:-:S09]  /*b940*/  UMOV UR10, 0x40 ;  /* 0x00000040000a7882 */ /* 0x000fd20000000000 */
.L_x_113:
        /* <DEDUP_REMOVED lines=9> */
[----:B---3--:R-:W-:Y:S05]  /*b9e0*/  @P0 BRA.U.ANY `(.L_x_113) ;  /* 0xfffffffd00d80947 */ /* 0x008fea000393ffff */
.L_x_107:
[----:B------:R-:W-:Y:S05]  /*b9f0*/  BSYNC B0 ;  /* 0x0000000000007941 */ /* 0x000fea0003800000 */
.L_x_106:
[----:B0-----:R-:W3:Y:S01]  /*ba00*/  LDL.LU R6, [R1+0x24] ;  /* 0x0000240001067983 */ /* 0x001ee20000300800 */
[----:B------:R-:W-:Y:S01]  /*ba10*/  VIADD R18, R18, 0x1 ;  /* 0x0000000112127836 */ /* 0x000fe20000000000 */
[----:B------:R-:W-:Y:S02]  /*ba20*/  ULDC UR4, c[0x0][0xc34] ;  /* 0x00030d0000047ab9 */ /* 0x000fe40000000800 */
[----:B------:R-:W4:Y:S04]  /*ba30*/  LDL.LU R5, [R1+0x4] ;  /* 0x0000040001057983 */ /* 0x000f280000300800 */
[----:B------:R-:W5:Y:S01]  /*ba40*/  LDL.LU R4, [R1+0x2c] ;  /* 0x00002c0001047983 */ /* 0x000f620000300800 */
[----:B------:R-:W-:-:S04]  /*ba50*/  ISETP.NE.AND P0, PT, R18, 0x2, PT ;  /* 0x000000021200780c */ /* 0x000fc80003f05270 */
[----:B-1----:R-:W-:Y:S02]  /*ba60*/  SEL R0, RZ, 0x1, P0 ;  /* 0x00000001ff007807 */ /* 0x002fe40000000000 */
[----:B------:R-:W-:Y:S01]  /*ba70*/  SEL R18, R18, RZ, P0 ;  /* 0x000000ff12127207 */ /* 0x000fe20000000000 */
[----:B---3--:R-:W-:Y:S01]  /*ba80*/  VIADD R6, R6, UR37 ;  /* 0x0000002506067c36 */ /* 0x008fe20008000000 */
[----:B----4-:R-:W-:-:S04]  /*ba90*/  LOP3.LUT R5, R5, R0, RZ, 0x3c, !PT ;  /* 0x0000000005057212 */ /* 0x010fc800078e3cff */
[----:B------:R0:W-:Y:S01]  /*baa0*/  STL [R1+0x24], R6 ;  /* 0x0000240601007387 */ /* 0x0001e20000100800 */
[----:B------:R-:W-:Y:S01]  /*bab0*/  ISETP.GE.AND P1, PT, R6, UR4, PT ;  /* 0x0000000406007c0c */ /* 0x000fe2000bf26270 */
[----:B-----5:R-:W-:-:S05]  /*bac0*/  VIADD R4, R4, 0x1 ;  /* 0x0000000104047836 */ /* 0x020fca0000000000 */
[----:B------:R0:W-:Y:S04]  /*bad0*/  STL [R1+0x2c], R4 ;  /* 0x00002c0401007387 */ /* 0x0001e80000100800 */
[----:B------:R0:W-:Y:S03]  /*bae0*/  STL [R1+0x4], R5 ;  /* 0x0000040501007387 */ /* 0x0001e60000100800 */
[----:B------:R-:W-:Y:S05]  /*baf0*/  @!P1 BRA `(.L_x_114) ;  /* 0xffffffc000b09947 */ /* 0x000fea000383ffff */
[----:B------:R-:W-:-:S07]  /*bb00*/  LOP3.LUT R2, R4, 0x1, RZ, 0xc, !PT ;  /* 0x0000000104027812 */ /* 0x000fce00078e0cff */
.L_x_38:
[----:B0-----:R-:W0:Y:S01]  /*bb10*/  S2R R3, SR_CgaCtaId ;  /* 0x0000000000037919 */ /* 0x001e220000008800 */
[----:B------:R-:W-:Y:S01]  /*bb20*/  MOV R0, 0x400 ;  /* 0x0000040000007802 */ /* 0x000fe20000000f00 */
[----:B------:R-:W-:Y:S03]  /*bb30*/  BSSY B0, `(.L_x_115) ;  /* 0x0000005000007945 */ /* 0x000fe60003800000 */
[----:B0-----:R-:W-:Y:S02]  /*bb40*/  LEA R0, R3, R0, 0x18 ;  /* 0x0000000003007211 */ /* 0x001fe400078ec0ff */
[----:B------:R-:W-:-:S04]  /*bb50*/  SHF.L.U32 R3, R2, 0x1f, RZ ;  /* 0x0000001f02037819 */ /* 0x000fc800000006ff */
[----:B------:R-:W0:Y:S02]  /*bb60*/  SYNCS.PHASECHK.TRANS64.TRYWAIT P0, [R0+URZ+0x34820], R3 ;  /* 0x03482003000075a7 */ /* 0x000e24000800017f */
[----:B0-----:R-:W-:Y:S05]  /*bb70*/  @!P0 BRA `(.L_x_116) ;  /* 0x0000001400088947 */ /* 0x001fea0003800000 */
.L_x_160:
[----:B------:R-:W-:Y:S05]  /*bb80*/  BSYNC B0 ;  /* 0x0000000000007941 */ /* 0x000fea0003800000 */
.L_x_115:
[----:B------:R-:W-:-:S03]  /*bb90*/  UMOV UR4, 0xffffffff ;  /* 0xffffffff00047882 */ /* 0x000fc60000000000 */
[----:B------:R-:W-:Y:S05]  /*bba0*/  BRA.DIV UR4, `(.L_x_117) ;  /* 0x0000001604107947 */ /* 0x000fea000b800000 */
[----:B------:R-:W1:Y:S02]  /*bbb0*/  S2R R2, SR_TID.X ;  /* 0x0000000000027919 */ /* 0x000e640000002100 */
[----:B-1----:R-:W-:-:S04]  /*bbc0*/  SHF.R.U32.HI R2, RZ, 0x5, R2 ;  /* 0x00000005ff027819 */ /* 0x002fc80000011602 */
[----:B------:R-:W-:-:S05]  /*bbd0*/  LOP3.LUT R2, R2, 0x3, RZ, 0xc0, !PT ;  /* 0x0000000302027812 */ /* 0x000fca00078ec0ff */
[----:B------:R1:W3:Y:S02]  /*bbe0*/  SHFL.IDX PT, R14, R2, RZ, 0x1f ;  /* 0x00001fff020e7589 */ /* 0x0002e400000e0000 */
.L_x_163:
[----:B---3--:R-:W-:Y:S01]  /*bbf0*/  ISETP.NE.AND P0, PT, R14, RZ, PT ;  /* 0x000000ff0e00720c */ /* 0x008fe20003f05270 */
[----:B------:R-:W-:-:S12]  /*bc00*/  BSSY B0, `(.L_x_118) ;  /* 0x0000025000007945 */ /* 0x000fd80003800000 */
[----:B------:R-:W-:Y:S05]  /*bc10*/  @P0 BRA `(.L_x_119) ;  /* 0x00000000008c0947 */ /* 0x000fea0003800000 */
[----:B------:R-:W-:-:S03]  /*bc20*/  UMOV UR4, 0xffffffff ;  /* 0xffffffff00047882 */ /* 0x000fc60000000000 */
[----:B------:R-:W-:Y:S05]  /*bc30*/  BRA.DIV UR4, `(.L_x_120) ;  /* 0x0000001604207947 */ /* 0x000fea000b800000 */
[----:B------:R-:W-:-:S13]  /*bc40*/  ELECT P6, URZ, PT ;  /* 0x00000000003f782f */ /* 0x000fda00038c0000 */
.L_x_166:
[----:B------:R-:W-:Y:S05]  /*bc50*/  @!P6 BRA `(.L_x_119) ;  /* 0x00000000007ce947 */ /* 0x000fea0003800000 */
[----:B-1----:R-:W3:Y:S02]  /*bc60*/  LDL.LU R2, [R1+0x30] ;  /* 0x0000300001027983 */ /* 0x002ee40000300800 */
[----:B---3--:R-:W-:-:S04]  /*bc70*/  LOP3.LUT R2, R2, 0x2, RZ, 0xfc, !PT ;  /* 0x0000000202027812 */ /* 0x008fc800078efcff */
[----:B------:R-:W-:-:S13]  /*bc80*/  ISETP.NE.AND P2, PT, R2, 0x3, PT ;  /* 0x000000030200780c */ /* 0x000fda0003f45270 */
[----:B------:R-:W-:Y:S05]  /*bc90*/  @!P2 BRA `(.L_x_121) ;  /* 0x000000000004a947 */ /* 0x000fea0003800000 */
[----:B------:R-:W-:Y:S01]  /*bca0*/  BPT.TRAP 0x1 ;  /* 0x000000040000795c */ /* 0x000fe20000300000 */
.L_x_121:
[----:B------:R-:W3:Y:S01]  /*bcb0*/  LDL.LU R7, [R1+0x4] ;  /* 0x0000040001077983 */ /* 0x000ee20000300800 */
[----:B0-----:R-:W-:Y:S02]  /*bcc0*/  VIADD R3, R0, 0x34840 ;  /* 0x0003484000037836 */ /* 0x001fe40000000000 */
[C---:B------:R-:W-:Y:S02]  /*bcd0*/  VIADD R2, R18.reuse, 0x1 ;  /* 0x0000000112027836 */ /* 0x040fe40000000000 */
[----:B------:R-:W-:-:S03]  /*bce0*/  IMAD R6, R18, 0x8, R3 ;  /* 0x0000000812067824 */ /* 0x000fc600078e0203 */
[----:B------:R-:W-:-:S04]  /*bcf0*/  ISETP.NE.AND P1, PT, R2, 0x2, PT ;  /* 0x000000020200780c */ /* 0x000fc80003f25270 */
[----:B------:R-:W-:Y:S02]  /*bd00*/  SEL R4, RZ, 0x1, P1 ;  /* 0x00000001ff047807 */ /* 0x000fe40000800000 */
[C---:B---3--:R-:W-:Y:S02]  /*bd10*/  SHF.L.U32 R5, R7.reuse, 0x1f, RZ ;  /* 0x0000001f07057819 */ /* 0x048fe400000006ff */
[----:B------:R-:W-:Y:S02]  /*bd20*/  LOP3.LUT R7, R7, R4, RZ, 0x3c, !PT ;  /* 0x0000000407077212 */ /* 0x000fe400078e3cff */
[----:B------:R-:W0:Y:S01]  /*bd30*/  SYNCS.PHASECHK.TRANS64.TRYWAIT P0, [R6+URZ], R5 ;  /* 0x00000005060075a7 */ /* 0x000e22000800017f */
[----:B------:R-:W-:Y:S02]  /*bd40*/  SEL R4, R2, RZ, P1 ;  /* 0x000000ff02047207 */ /* 0x000fe40000800000 */
[----:B------:R-:W-:-:S03]  /*bd50*/  SHF.L.U32 R2, R7, 0x1f, RZ ;  /* 0x0000001f07027819 */ /* 0x000fc600000006ff */
[----:B------:R-:W-:Y:S01]  /*bd60*/  IMAD R3, R4, 0x8, R3 ;  /* 0x0000000804037824 */ /* 0x000fe200078e0203 */
[----:B0-----:R-:W-:Y:S06]  /*bd70*/  @!P0 BRA `(.L_x_122) ;  /* 0x0000001000f08947 */ /* 0x001fec0003800000 */
.L_x_167:
[----:B------:R-:W1:Y:S02]  /*bd80*/  SYNCS.PHASECHK.TRANS64.TRYWAIT P0, [R3+URZ], R2 ;  /* 0x00000002030075a7 */ /* 0x000e64000800017f */
[----:B-1----:R-:W-:Y:S05]  /*bd90*/  @!P0 BRA `(.L_x_123) ;  /* 0x0000001000fc8947 */ /* 0x002fea0003800000 */
.L_x_168:
[----:B------:R-:W-:Y:S05]  /*bda0*/  @!P2 BRA `(.L_x_124) ;  /* 0x000000000004a947 */ /* 0x000fea0003800000 */
[----:B------:R-:W-:Y:S01]  /*bdb0*/  BPT.TRAP 0x1 ;  /* 0x000000040000795c */ /* 0x000fe20000300000 */
.L_x_124:
[----:B-1----:R-:W-:-:S04]  /*bdc0*/  VIADD R3, R0, 0x34860 ;  /* 0x0003486000037836 */ /* 0x002fc80000000000 */
[----:B------:R-:W-:-:S04]  /*bdd0*/  IMAD R18, R18, 0x8, R3 ;  /* 0x0000000812127824 */ /* 0x000fc800078e0203 */
[----:B------:R-:W1:Y:S02]  /*bde0*/  SYNCS.PHASECHK.TRANS64.TRYWAIT P0, [R18+URZ], R5 ;  /* 0x00000005120075a7 */ /* 0x000e64000800017f */
[----:B-1----:R-:W-:Y:S05]  /*bdf0*/  @!P0 BRA `(.L_x_125) ;  /* 0x0000001000f88947 */ /* 0x002fea0003800000 */
.L_x_169:
[----:B------:R-:W-:-:S07]  /*be00*/  IMAD R3, R4, 0x8, R3 ;  /* 0x0000000804037824 */ /* 0x000fce00078e0203 */
.L_x_126:
[----:B---3--:R3:W4:Y:S02]  /*be10*/  SYNCS.PHASECHK.TRANS64.TRYWAIT P0, [R3+URZ], R2 ;  /* 0x00000002030075a7 */ /* 0x008724000800017f */
[----:B----4-:R-:W-:Y:S05]  /*be20*/  @!P0 NANOSLEEP.SYNCS 0x989680 ;  /* 0x009896800000895d */ /* 0x010fea0003900000 */
[----:B------:R-:W4:Y:S02]  /*be30*/  @!P0 SYNCS.PHASECHK.TRANS64 P0, [R3+URZ], R2 ;  /* 0x00000002030085a7 */ /* 0x000f24000800007f */
[----:B----4-:R-:W-:Y:S05]  /*be40*/  @!P0 BRA `(.L_x_126) ;  /* 0xfffffffc00f08947 */ /* 0x010fea000383ffff */
.L_x_119:
[----:B------:R-:W-:Y:S05]  /*be50*/  BSYNC B0 ;  /* 0x0000000000007941 */ /* 0x000fea0003800000 */
.L_x_118:
[----:B------:R-:W-:Y:S05]  /*be60*/  EXIT ;  /* 0x000000000000794d */ /* 0x000fea0003800000 */
.L_x_10:
[----:B0-----:R-:W-:-:S04]  /*be70*/  IMAD.U32 R3, RZ, RZ, UR38 ;  /* 0x00000026ff037e24 */ /* 0x001fc8000f8e00ff */
[----:B------:R0:W1:Y:S03]  /*be80*/  SYNCS.PHASECHK.TRANS64.TRYWAIT P1, [R3+URZ+0x34800], R0 ;  /* 0x03480000030075a7 */ /* 0x000066000802017f */
[----:B-1----:R-:W-:Y:S05]  /*be90*/  @!P1 NANOSLEEP.SYNCS 0x989680 ;  /* 0x009896800000995d */ /* 0x002fea0003900000 */
[----:B------:R-:W1:Y:S02]  /*bea0*/  @!P1 SYNCS.PHASECHK.TRANS64 P1, [R3+URZ+0x34800], R0 ;  /* 0x03480000030095a7 */ /* 0x000e64000802007f */
[----:B-1----:R-:W-:Y:S05]  /*beb0*/  @!P1 BRA `(.L_x_10) ;  /* 0xfffffffc00ec9947 */ /* 0x002fea000383ffff */
[----:B------:R-:W-:Y:S05]  /*bec0*/  BRA `(.L_x_127) ;  /* 0xffffff5000a87947 */ /* 0x000fea000383ffff */
.L_x_14:
[----:B-1----:R1:W2:Y:S02]  /*bed0*/  SYNCS.PHASECHK.TRANS64.TRYWAIT P2, [R6+URZ+0x34830], R3 ;  /* 0x03483003060075a7 */ /* 0x0022a4000804017f */
[----:B--2---:R-:W-:Y:S05]  /*bee0*/  @!P2 NANOSLEEP.SYNCS 0x989680 ;  /* 0x009896800000a95d */ /* 0x004fea0003900000 */
[----:B------:R-:W2:Y:S02]  /*bef0*/  @!P2 SYNCS.PHASECHK.TRANS64 P2, [R6+URZ+0x34830], R3 ;  /* 0x034830030600a5a7 */ /* 0x000ea4000804007f */
[----:B--2---:R-:W-:Y:S05]  /*bf00*/  @!P2 BRA `(.L_x_14) ;  /* 0xfffffffc00f0a947 */ /* 0x004fea000383ffff */
[----:B------:R-:W-:Y:S05]  /*bf10*/  BRA `(.L_x_13) ;  /* 0xffffff5000d47947 */ /* 0x000fea000383ffff */
.L_x_19:
[----:B-1----:R-:W-:-:S04]  /*bf20*/  IMAD.U32 R3, RZ, RZ, UR7 ;  /* 0x00000007ff037e24 */ /* 0x002fc8000f8e00ff */
[----:B------:R1:W2:Y:S03]  /*bf30*/  SYNCS.PHASECHK.TRANS64.TRYWAIT P2, [R3+URZ+0x34830], R0 ;  /* 0x03483000030075a7 */ /* 0x0002a6000804017f */
[----:B--2---:R-:W-:Y:S05]  /*bf40*/  @!P2 NANOSLEEP.SYNCS 0x989680 ;  /* 0x009896800000a95d */ /* 0x004fea0003900000 */
[----:B------:R-:W2:Y:S02]  /*bf50*/  @!P2 SYNCS.PHASECHK.TRANS64 P2, [R3+URZ+0x34830], R0 ;  /* 0x034830000300a5a7 */ /* 0x000ea4000804007f */
[----:B--2---:R-:W-:Y:S05]  /*bf60*/  @!P2 BRA `(.L_x_19) ;  /* 0xfffffffc00eca947 */ /* 0x004fea000383ffff */
[----:B------:R-:W-:Y:S05]  /*bf70*/  BRA `(.L_x_18) ;  /* 0xffffff7800947947 */ /* 0x000fea000383ffff */
.L_x_23:
[----:B-1----:R-:W-:-:S04]  /*bf80*/  IMAD.U32 R3, RZ, RZ, UR10 ;  /* 0x0000000aff037e24 */ /* 0x002fc8000f8e00ff */
[----:B------:R1:W2:Y:S03]  /*bf90*/  SYNCS.PHASECHK.TRANS64.TRYWAIT P2, [R3+URZ+0x34850], R0 ;  /* 0x03485000030075a7 */ /* 0x0002a6000804017f */
[----:B--2---:R-:W-:Y:S05]  /*bfa0*/  @!P2 NANOSLEEP.SYNCS 0x989680 ;  /* 0x009896800000a95d */ /* 0x004fea0003900000 */
[----:B------:R-:W2:Y:S02]  /*bfb0*/  @!P2 SYNCS.PHASECHK.TRANS64 P2, [R3+URZ+0x34850], R0 ;  /* 0x034850000300a5a7 */ /* 0x000ea4000804007f */
[----:B--2---:R-:W-:Y:S05]  /*bfc0*/  @!P2 BRA `(.L_x_23) ;  /* 0xfffffffc00eca947 */ /* 0x004fea000383ffff */
[----:B------:R-:W-:Y:S05]  /*bfd0*/  BRA `(.L_x_22) ;  /* 0xffffff8000c47947 */ /* 0x000fea000383ffff */
.L_x_28:
[----:B-1----:R-:W-:-:S04]  /*bfe0*/  IMAD.U32 R5, RZ, RZ, UR12 ;  /* 0x0000000cff057e24 */ /* 0x002fc8000f8e00ff */
[----:B------:R1:W2:Y:S03]  /*bff0*/  SYNCS.PHASECHK.TRANS64.TRYWAIT P0, [R5+URZ+0x34850], R4 ;  /* 0x03485004050075a7 */ /* 0x0002a6000800017f */
[----:B--2---:R-:W-:Y:S05]  /*c000*/  @!P0 NANOSLEEP.SYNCS 0x989680 ;  /* 0x009896800000895d */ /* 0x004fea0003900000 */
[----:B------:R-:W2:Y:S02]  /*c010*/  @!P0 SYNCS.PHASECHK.TRANS64 P0, [R5+URZ+0x34850], R4 ;  /* 0x03485004050085a7 */ /* 0x000ea4000800007f */
[----:B--2---:R-:W-:Y:S05]  /*c020*/  @!P0 BRA `(.L_x_28) ;  /* 0xfffffffc00ec8947 */ /* 0x004fea000383ffff */
[----:B------:R-:W-:Y:S05]  /*c030*/  BRA `(.L_x_27) ;  /* 0xffffff9c00b87947 */ /* 0x000fea000383ffff */
.L_x_42:
[----:B------:R-:W1:Y:S01]  /*c040*/  S2R R0, SR_TID.X ;  /* 0x0000000000007919 */ /* 0x000e620000002100 */
[----:B------:R-:W-:Y:S01]  /*c050*/  BSSY B0, `(.L_x_128) ;  /* 0x000000a000007945 */ /* 0x000fe20003800000 */
[----:B------:R-:W-:Y:S02]  /*c060*/  IMAD.MOV.U32 R12, RZ, RZ, RZ ;  /* 0x000000ffff0c7224 */ /* 0x000fe400078e00ff */
[----:B------:R-:W-:Y:S02]  /*c070*/  IMAD.MOV.U32 R11, RZ, RZ, 0x1f ;  /* 0x0000001fff0b7424 */ /* 0x000fe400078e00ff */
[----:B------:R-:W-:Y:S01]  /*c080*/  IMAD.MOV.U32 R15, RZ, RZ, -0x1 ;  /* 0xffffffffff0f7424 */ /* 0x000fe200078e00ff */
[----:B-1----:R-:W-:-:S04]  /*c090*/  SHF.R.U32.HI R0, RZ, 0x5, R0 ;  /* 0x00000005ff007819 */ /* 0x002fc80000011600 */
[----:B------:R-:W-:-:S05]  /*c0a0*/  LOP3.LUT R0, R0, 0x3, RZ, 0xc0, !PT ;  /* 0x0000000300007812 */ /* 0x000fca00078ec0ff */
[----:B------:R-:W-:-:S07]  /*c0b0*/  IMAD.MOV.U32 R13, RZ, RZ, R0 ;  /* 0x000000ffff0d7224 */ /* 0x000fce00078e0000 */
[----:B0-2---:R-:W-:Y:S05]  /*c0c0*/  WARPSYNC.COLLECTIVE R15, `(.L_x_129) ;  /* 0x000000000f087348 */ /* 0x005fea0003c00000 */
[----:B------:R1:W3:Y:S02]  /*c0d0*/  SHFL.IDX P6, R14, R13, R12, R11 ;  /* 0x0000000c0d0e7389 */ /* 0x0002e400000c000b */
[----:B0123--:R-:W-:Y:S01]  /*c0e0*/  ENDCOLLECTIVE ;  /* 0x000000000000791b */ /* 0x00ffe20003800000 */
.L_x_129:
[----:B------:R-:W-:Y:S05]  /*c0f0*/  BSYNC B0 ;  /* 0x0000000000007941 */ /* 0x000fea0003800000 */
.L_x_128:
[----:B------:R-:W-:Y:S05]  /*c100*/  BRA `(.L_x_130) ;  /* 0xffffffc000f47947 */ /* 0x000fea000383ffff */
.L_x_44:
[----:B------:R-:W-:Y:S01]  /*c110*/  BSSY B0, `(.L_x_131) ;  /* 0x0000006000007945 */ /* 0x000fe20003800000 */
[----:B------:R-:W-:-:S07]  /*c120*/  IMAD.MOV.U32 R15, RZ, RZ, -0x1 ;  /* 0xffffffffff0f7424 */ /* 0x000fce00078e00ff */
[----:B012---:R-:W-:Y:S05]  /*c130*/  WARPSYNC.COLLECTIVE R15, `(.L_x_132) ;  /* 0x000000000f0c7348 */ /* 0x007fea0003c00000 */
[----:B------:R-:W-:Y:S02]  /*c140*/  ELECT P6, UR62, PT ;  /* 0x00000000003e782f */ /* 0x000fe400038c0000 */
[----:B------:R-:W-:Y:S01]  /*c150*/  MOV R14, UR62 ;  /* 0x0000003e000e7c02 */ /* 0x000fe20008000f00 */
[----:B012---:R-:W-:Y:S10]  /*c160*/  ENDCOLLECTIVE ;  /* 0x000000000000791b */ /* 0x007ff40003800000 */
.L_x_132:
[----:B------:R-:W-:Y:S05]  /*c170*/  BSYNC B0 ;  /* 0x0000000000007941 */ /* 0x000fea0003800000 */
.L_x_131:
[----:B------:R-:W-:Y:S05]  /*c180*/  BRA `(.L_x_133) ;  /* 0xffffffc000f47947 */ /* 0x000fea000383ffff */
.L_x_46:
[----:B-1----:R1:W4:Y:S02]  /*c190*/  SYNCS.PHASECHK.TRANS64.TRYWAIT P0, [R0+URZ+0x34840], R2 ;  /* 0x03484002000075a7 */ /* 0x002324000800017f */
[----:B----4-:R-:W-:Y:S05]  /*c1a0*/  @!P0 NANOSLEEP.SYNCS 0x989680 ;  /* 0x009896800000895d */ /* 0x010fea0003900000 */
[----:B------:R-:W4:Y:S02]  /*c1b0*/  @!P0 SYNCS.PHASECHK.TRANS64 P0, [R0+URZ+0x34840], R2 ;  /* 0x03484002000085a7 */ /* 0x000f24000800007f */
[----:B----4-:R-:W-:Y:S05]  /*c1c0*/  @!P0 BRA `(.L_x_46) ;  /* 0xfffffffc00f08947 */ /* 0x010fea000383ffff */
[----:B------:R-:W-:Y:S05]  /*c1d0*/  BRA `(.L_x_134) ;  /* 0xffffffc400507947 */ /* 0x000fea000383ffff */
.L_x_49:
[----:B------:R-:W-:Y:S01]  /*c1e0*/  IMAD.MOV.U32 R13, RZ, RZ, R4 ;  /* 0x000000ffff0d7224 */ /* 0x000fe200078e0004 */
[----:B------:R-:W0:Y:S01]  /*c1f0*/  S2R R7, SR_TID.X ;  /* 0x0000000000077919 */ /* 0x000e220000002100 */
[----:B------:R-:W-:Y:S02]  /*c200*/  IMAD.MOV.U32 R12, RZ, RZ, RZ ;  /* 0x000000ffff0c7224 */ /* 0x000fe400078e00ff */
[----:B------:R-:W-:Y:S02]  /*c210*/  IMAD.MOV.U32 R11, RZ, RZ, 0x181f ;  /* 0x0000181fff0b7424 */ /* 0x000fe400078e00ff */
[----:B------:R-:W-:-:S07]  /*c220*/  IMAD.MOV.U32 R15, RZ, RZ, -0x1 ;  /* 0xffffffffff0f7424 */ /* 0x000fce00078e00ff */
[----:B0----5:R-:W-:Y:S05]  /*c230*/  WARPSYNC.COLLECTIVE R15, `(.L_x_135) ;  /* 0x000000000f087348 */ /* 0x021fea0003c00000 */
[----:B------:R1:W2:Y:S02]  /*c240*/  SHFL.IDX P6, R14, R13, R12, R11 ;  /* 0x0000000c0d0e7389 */ /* 0x0002a400000c000b */
[----:B012--5:R-:W-:Y:S01]  /*c250*/  ENDCOLLECTIVE ;  /* 0x000000000000791b */ /* 0x027fe20003800000 */
.L_x_135:
[----:B------:R-:W-:Y:S01]  /*c260*/  IMAD.MOV.U32 R13, RZ, RZ, R0 ;  /* 0x000000ffff0d7224 */ /* 0x000fe200078e0000 */
[----:B------:R-:W-:Y:S01]  /*c270*/  LOP3.LUT R7, R7, 0x7f, RZ, 0xc0, !PT ;  /* 0x0000007f07077812 */ /* 0x000fe200078ec0ff */
[----:B------:R-:W-:-:S07]  /*c280*/  IMAD.MOV.U32 R6, RZ, RZ, R14 ;  /* 0x000000ffff067224 */ /* 0x000fce00078e000e */
[----:B------:R-:W-:Y:S05]  /*c290*/  WARPSYNC.COLLECTIVE R15, `(.L_x_136) ;  /* 0x000000000f087348 */ /* 0x000fea0003c00000 */
[----:B------:R0:W1:Y:S02]  /*c2a0*/  SHFL.IDX P6, R14, R13, R12, R11 ;  /* 0x0000000c0d0e7389 */ /* 0x00006400000c000b */
[----:B01----:R-:W-:Y:S01]  /*c2b0*/  ENDCOLLECTIVE ;  /* 0x000000000000791b */ /* 0x003fe20003800000 */
.L_x_136:
[----:B------:R-:W-:Y:S01]  /*c2c0*/  SHF.R.U32.HI R2, RZ, 0x3, R7 ;  /* 0x00000003ff027819 */ /* 0x000fe20000011607 */
[----:B------:R-:W-:Y:S02]  /*c2d0*/  ULDC UR4, c[0x0][0x288] ;  /* 0x0000a20000047ab9 */ /* 0x000fe40000000800 */
[----:B------:R-:W-:Y:S02]  /*c2e0*/  IMAD R3, R8, UR4, RZ ;  /* 0x0000000408037c24 */ /* 0x000fe4000f8e02ff */
[----:B------:R-:W-:-:S04]  /*c2f0*/  IMAD.IADD R2, R2, 0x1, R5 ;  /* 0x0000000102027824 */ /* 0x000fc800078e0205 */
[C---:B------:R-:W-:Y:S01]  /*c300*/  VIADD R5, R2.reuse, 0x10 ;  /* 0x0000001002057836 */ /* 0x040fe20000000000 */
[----:B------:R-:W-:Y:S01]  /*c310*/  ISETP.GE.AND P3, PT, R2, R3, PT ;  /* 0x000000030200720c */ /* 0x000fe20003f66270 */
[----:B------:R-:W-:Y:S02]  /*c320*/  IMAD.MOV.U32 R13, RZ, RZ, R4 ;  /* 0x000000ffff0d7224 */ /* 0x000fe400078e0004 */
[----:B------:R-:W-:Y:S02]  /*c330*/  IMAD.MOV.U32 R12, RZ, RZ, 0x1 ;  /* 0x00000001ff0c7424 */ /* 0x000fe400078e00ff */
[----:B------:R-:W-:-:S08]  /*c340*/  IMAD.MOV.U32 R7, RZ, RZ, R14 ;  /* 0x000000ffff077224 */ /* 0x000fd000078e000e */
[----:B------:R-:W-:Y:S05]  /*c350*/  WARPSYNC.COLLECTIVE R15, `(.L_x_137) ;  /* 0x000000000f087348 */ /* 0x000fea0003c00000 */
[----:B------:R0:W1:Y:S02]  /*c360*/  SHFL.IDX P6, R14, R13, R12, R11 ;  /* 0x0000000c0d0e7389 */ /* 0x00006400000c000b */
[----:B01----:R-:W-:Y:S01]  /*c370*/  ENDCOLLECTIVE ;  /* 0x000000000000791b */ /* 0x003fe20003800000 */
.L_x_137:
[----:B------:R-:W-:-:S05]  /*c380*/  @!P3 LEA R7, P5, R9, R7, 0x1 ;  /* 0x000000070907b211 */ /* 0x000fca00078a08ff */
[----:B------:R-:W-:-:S05]  /*c390*/  @!P3 IMAD.X R6, RZ, RZ, R6, P5 ;  /* 0x000000ffff06b224 */ /* 0x000fca00028e0606 */
[----:B------:R-:W-:Y:S01]  /*c3a0*/  @!P3 LOP3.LUT R7, R7, R6, RZ, 0x3c, !PT ;  /* 0x000000060707b212 */ /* 0x000fe200078e3cff */
[----:B------:R-:W-:-:S03]  /*c3b0*/  IMAD.MOV.U32 R13, RZ, RZ, R0 ;  /* 0x000000ffff0d7224 */ /* 0x000fc600078e0000 */
[----:B------:R-:W-:-:S04]  /*c3c0*/  @!P3 LOP3.LUT R6, R7, R6, RZ, 0x3c, !PT ;  /* 0x000000060706b212 */ /* 0x000fc800078e3cff */
[----:B------:R-:W-:-:S05]  /*c3d0*/  @!P3 LOP3.LUT R7, R7, R6, RZ, 0x3c, !PT ;  /* 0x000000060707b212 */ /* 0x000fca00078e3cff */
[----:B------:R-:W-:Y:S01]  /*c3e0*/  @!PT LDS RZ, [RZ] ;  /* 0x00000000fffff984 */ /* 0x000fe20000000800 */
[----:B------:R-:W-:Y:S01]  /*c3f0*/  @!PT LDS RZ, [RZ] ;  /* 0x00000000fffff984 */ /* 0x000fe20000000800 */
[----:B------:R-:W-:Y:S01]  /*c400*/  @!PT LDS RZ, [RZ] ;  /* 0x00000000fffff984 */ /* 0x000fe20000000800 */
[----:B------:R0:W-:Y:S04]  /*c410*/  @!P3 LDGSTS.E.BYPASS.LTC128B.128 [R10+0x10400], desc[UR60][R6.64], !P0 ;  /* 0x10400000060abfae */ /* 0x0001e8000c101d7c */
[----:B------:R0:W-:Y:S04]  /*c420*/  @!P3 LDGSTS.E.BYPASS.LTC128B.128 [R10+0x14400], desc[UR60][R6.64+0x80], !P1 ;  /* 0x14400080060abfae */ /* 0x0001e8000c901d7c */
[----:B------:R0:W-:Y:S01]  /*c430*/  @!P3 LDGSTS.E.BYPASS.LTC128B.128 [R10+0x18400], desc[UR60][R6.64+0x100], !P2 ;  /* 0x18400100060abfae */ /* 0x0001e2000d101d7c */
[----:B------:R-:W-:Y:S01]  /*c440*/  ISETP.GE.AND P3, PT, R5, R3, PT ;  /* 0x000000030500720c */ /* 0x000fe20003f66270 */
[----:B------:R-:W-:-:S12]  /*c450*/  IMAD.MOV.U32 R5, RZ, RZ, R14 ;  /* 0x000000ffff057224 */ /* 0x000fd800078e000e */
[----:B0-----:R-:W-:Y:S05]  /*c460*/  WARPSYNC.COLLECTIVE R15, `(.L_x_138) ;  /* 0x000000000f087348 */ /* 0x001fea0003c00000 */
[----:B------:R1:W2:Y:S02]  /*c470*/  SHFL.IDX P6, R14, R13, R12, R11 ;  /* 0x0000000c0d0e7389 */ /* 0x0002a400000c000b */
[----:B012---:R-:W-:Y:S01]  /*c480*/  ENDCOLLECTIVE ;  /* 0x000000000000791b */ /* 0x007fe20003800000 */
.L_x_138:
[----:B------:R-:W-:Y:S02]  /*c490*/  IMAD.MOV.U32 R13, RZ, RZ, R4 ;  /* 0x000000ffff0d7224 */ /* 0x000fe400078e0004 */
[----:B------:R-:W-:Y:S02]  /*c4a0*/  IMAD.MOV.U32 R12, RZ, RZ, 0x2 ;  /* 0x00000002ff0c7424 */ /* 0x000fe400078e00ff */
[----:B------:R-:W-:-:S07]  /*c4b0*/  IMAD.MOV.U32 R8, RZ, RZ, R14 ;  /* 0x000000ffff087224 */ /* 0x000fce00078e000e */
[----:B------:R-:W-:Y:S05]  /*c4c0*/  WARPSYNC.COLLECTIVE R15, `(.L_x_139) ;  /* 0x000000000f087348 */ /* 0x000fea0003c00000 */
[----:B------:R0:W1:Y:S02]  /*c4d0*/  SHFL.IDX P6, R14, R13, R12, R11 ;  /* 0x0000000c0d0e7389 */ /* 0x00006400000c000b */
[----:B01----:R-:W-:Y:S01]  /*c4e0*/  ENDCOLLECTIVE ;  /* 0x000000000000791b */ /* 0x003fe20003800000 */
.L_x_139:
[----:B------:R-:W-:-:S05]  /*c4f0*/  @!P3 LEA R8, P5, R9, R8, 0x1 ;  /* 0x000000080908b211 */ /* 0x000fca00078a08ff */
[----:B------:R-:W-:Y:S02]  /*c500*/  @!P3 IMAD.X R5, RZ, RZ, R5, P5 ;  /* 0x000000ffff05b224 */ /* 0x000fe400028e0605 */
[----:B------:R-:W-:Y:S02]  /*c510*/  @!P3 IMAD.MOV.U32 R6, RZ, RZ, R8 ;  /* 0x000000ffff06b224 */ /* 0x000fe400078e0008 */
[----:B------:R-:W-:Y:S02]  /*c520*/  @!P3 IMAD.MOV.U32 R7, RZ, RZ, R5 ;  /* 0x000000ffff07b224 */ /* 0x000fe400078e0005 */
[----:B------:R-:W-:Y:S02]  /*c530*/  VIADD R5, R2, 0x20 ;  /* 0x0000002002057836 */ /* 0x000fe40000000000 */
[----:B------:R-:W-:Y:S01]  /*c540*/  IMAD.MOV.U32 R13, RZ, RZ, R0 ;  /* 0x000000ffff0d7224 */ /* 0x000fe200078e0000 */
        /* <DEDUP_REMOVED lines=11> */
.L_x_140:
[----:B------:R-:W-:Y:S02]  /*c600*/  IMAD.MOV.U32 R13, RZ, RZ, R4 ;  /* 0x000000ffff0d7224 */ /* 0x000fe400078e0004 */
[----:B------:R-:W-:Y:S02]  /*c610*/  IMAD.MOV.U32 R12, RZ, RZ, 0x3 ;  /* 0x00000003ff0c7424 */ /* 0x000fe400078e00ff */
[----:B------:R-:W-:-:S07]  /*c620*/  IMAD.MOV.U32 R8, RZ, RZ, R14 ;  /* 0x000000ffff087224 */ /* 0x000fce00078e000e */
[----:B------:R-:W-:Y:S05]  /*c630*/  WARPSYNC.COLLECTIVE R15, `(.L_x_141) ;  /* 0x000000000f087348 */ /* 0x000fea0003c00000 */
[----:B------:R0:W1:Y:S02]  /*c640*/  SHFL.IDX P6, R14, R13, R12, R11 ;  /* 0x0000000c0d0e7389 */ /* 0x00006400000c000b */
[----:B01----:R-:W-:Y:S01]  /*c650*/  ENDCOLLECTIVE ;  /* 0x000000000000791b */ /* 0x003fe20003800000 */
.L_x_141:
[----:B------:R-:W-:-:S05]  /*c660*/  @!P3 LEA R8, P4, R9, R8, 0x1 ;  /* 0x000000080908b211 */ /* 0x000fca00078808ff */
[----:B------:R-:W-:Y:S02]  /*c670*/  @!P3 IMAD.X R9, RZ, RZ, R5, P4 ;  /* 0x000000ffff09b224 */ /* 0x000fe400020e0605 */
[----:B------:R-:W-:Y:S02]  /*c680*/  @!P3 IMAD.MOV.U32 R6, RZ, RZ, R8 ;  /* 0x000000ffff06b224 */ /* 0x000fe400078e0008 */
[----:B------:R-:W-:Y:S02]  /*c690*/  @!P3 IMAD.MOV.U32 R7, RZ, RZ, R9 ;  /* 0x000000ffff07b224 */ /* 0x000fe400078e0009 */
[----:B------:R-:W0:Y:S01]  /*c6a0*/  S2R R9, SR_TID.X ;  /* 0x0000000000097919 */ /* 0x000e220000002100 */
[C---:B------:R-:W-:Y:S02]  /*c6b0*/  VIADD R5, R2.reuse, 0x30 ;  /* 0x0000003002057836 */ /* 0x040fe40000000000 */
[----:B------:R-:W-:Y:S01]  /*c6c0*/  IMAD.MOV.U32 R13, RZ, RZ, R0 ;  /* 0x000000ffff0d7224 */ /* 0x000fe200078e0000 */
[----:B------:R-:W-:Y:S01]  /*c6d0*/  @!PT LDS RZ, [RZ] ;  /* 0x00000000fffff984 */ /* 0x000fe20000000800 */
[----:B------:R-:W-:Y:S01]  /*c6e0*/  @!PT LDS RZ, [RZ] ;  /* 0x00000000fffff984 */ /* 0x000fe20000000800 */
[----:B------:R-:W-:Y:S01]  /*c6f0*/  @!PT LDS RZ, [RZ] ;  /* 0x00000000fffff984 */ /* 0x000fe20000000800 */
[----:B------:R1:W-:Y:S01]  /*c700*/  @!P3 LDGSTS.E.BYPASS.LTC128B.128 [R10+0x11400], desc[UR60][R6.64], !P0 ;  /* 0x11400000060abfae */ /* 0x0003e2000c101d7c */
[----:B------:R-:W-:-:S03]  /*c710*/  VIADD R8, R2, 0x60 ;  /* 0x0000006002087836 */ /* 0x000fc60000000000 */
[----:B------:R1:W-:Y:S04]  /*c720*/  @!P3 LDGSTS.E.BYPASS.LTC128B.128 [R10+0x15400], desc[UR60][R6.64+0x80], !P1 ;  /* 0x15400080060abfae */ /* 0x0003e8000c901d7c */
[----:B------:R1:W-:Y:S01]  /*c730*/  @!P3 LDGSTS.E.BYPASS.LTC128B.128 [R10+0x19400], desc[UR60][R6.64+0x100], !P2 ;  /* 0x19400100060abfae */ /* 0x0003e2000d101d7c */
[----:B------:R-:W-:Y:S01]  /*c740*/  ISETP.GE.AND P3, PT, R5, R3, PT ;  /* 0x000000030500720c */ /* 0x000fe20003f66270 */
[----:B------:R-:W-:-:S12]  /*c750*/  IMAD.MOV.U32 R5, RZ, RZ, R14 ;  /* 0x000000ffff057224 */ /* 0x000fd800078e000e */
[----:B01----:R-:W-:Y:S05]  /*c760*/  WARPSYNC.COLLECTIVE R15, `(.L_x_142) ;  /* 0x000000000f087348 */ /* 0x003fea0003c00000 */
[----:B------:R2:W3:Y:S02]  /*c770*/  SHFL.IDX P6, R14, R13, R12, R11 ;  /* 0x0000000c0d0e7389 */ /* 0x0004e400000c000b */
[----:B0123--:R-:W-:Y:S01]  /*c780*/  ENDCOLLECTIVE ;  /* 0x000000000000791b */ /* 0x00ffe20003800000 */
.L_x_142:
[----:B------:R-:W-:Y:S02]  /*c790*/  IMAD.MOV.U32 R13, RZ, RZ, R4 ;  /* 0x000000ffff0d7224 */ /* 0x000fe400078e0004 */
[----:B------:R-:W-:Y:S02]  /*c7a0*/  IMAD.MOV.U32 R12, RZ, RZ, 0x4 ;  /* 0x00000004ff0c7424 */ /* 0x000fe400078e00ff */
[----:B------:R-:W-:-:S05]  /*c7b0*/  IMAD.SHL.U32 R9, R9, 0x8, RZ ;  /* 0x0000000809097824 */ /* 0x000fca00078e00ff */
[----:B------:R-:W-:Y:S01]  /*c7c0*/  LOP3.LUT R9, R9, 0x38, RZ, 0xc0, !PT ;  /* 0x0000003809097812 */ /* 0x000fe200078ec0ff */
[----:B------:R-:W-:-:S07]  /*c7d0*/  IMAD.MOV.U32 R6, RZ, RZ, R14 ;  /* 0x000000ffff067224 */ /* 0x000fce00078e000e */
[----:B------:R-:W-:Y:S05]  /*c7e0*/  WARPSYNC.COLLECTIVE R15, `(.L_x_143) ;  /* 0x000000000f087348 */ /* 0x000fea0003c00000 */
[----:B------:R0:W1:Y:S02]  /*c7f0*/  SHFL.IDX P6, R14, R13, R12, R11 ;  /* 0x0000000c0d0e7389 */ /* 0x00006400000c000b */
[----:B01----:R-:W-:Y:S01]  /*c800*/  ENDCOLLECTIVE ;  /* 0x000000000000791b */ /* 0x003fe20003800000 */
.L_x_143:
[----:B------:R-:W-:-:S05]  /*c810*/  @!P3 LEA R6, P4, R9, R6, 0x1 ;  /* 0x000000060906b211 */ /* 0x000fca00078808ff */
[----:B------:R-:W-:-:S04]  /*c820*/  @!P3 IMAD.X R5, RZ, RZ, R5, P4 ;  /* 0x000000ffff05b224 */ /* 0x000fc800020e0605 */
        /* <DEDUP_REMOVED lines=14> */
.L_x_144:
[----:B------:R-:W-:Y:S02]  /*c910*/  IMAD.MOV.U32 R13, RZ, RZ, R4 ;  /* 0x000000ffff0d7224 */ /* 0x000fe400078e0004 */
[----:B------:R-:W-:Y:S02]  /*c920*/  IMAD.MOV.U32 R12, RZ, RZ, 0x5 ;  /* 0x00000005ff0c7424 */ /* 0x000fe400078e00ff */
[----:B------:R-:W-:-:S07]  /*c930*/  IMAD.MOV.U32 R6, RZ, RZ, R14 ;  /* 0x000000ffff067224 */ /* 0x000fce00078e000e */
[----:B------:R-:W-:Y:S05]  /*c940*/  WARPSYNC.COLLECTIVE R15, `(.L_x_145) ;  /* 0x000000000f087348 */ /* 0x000fea0003c00000 */
[----:B------:R0:W1:Y:S02]  /*c950*/  SHFL.IDX P6, R14, R13, R12, R11 ;  /* 0x0000000c0d0e7389 */ /* 0x00006400000c000b */
[----:B01----:R-:W-:Y:S01]  /*c960*/  ENDCOLLECTIVE ;  /* 0x000000000000791b */ /* 0x003fe20003800000 */
.L_x_145:
        /* <DEDUP_REMOVED lines=16> */
.L_x_146:
[----:B------:R-:W-:Y:S02]  /*ca70*/  IMAD.MOV.U32 R13, RZ, RZ, R4 ;  /* 0x000000ffff0d7224 */ /* 0x000fe400078e0004 */
[----:B------:R-:W-:Y:S02]  /*ca80*/  IMAD.MOV.U32 R12, RZ, RZ, 0x6 ;  /* 0x00000006ff0c7424 */ /* 0x000fe400078e00ff */
[----:B------:R-:W-:-:S07]  /*ca90*/  IMAD.MOV.U32 R6, RZ, RZ, R14 ;  /* 0x000000ffff067224 */ /* 0x000fce00078e000e */
[----:B------:R-:W-:Y:S05]  /*caa0*/  WARPSYNC.COLLECTIVE R15, `(.L_x_147) ;  /* 0x000000000f087348 */ /* 0x000fea0003c00000 */
[----:B------:R0:W1:Y:S02]  /*cab0*/  SHFL.IDX P6, R14, R13, R12, R11 ;  /* 0x0000000c0d0e7389 */ /* 0x00006400000c000b */
[----:B01----:R-:W-:Y:S01]  /*cac0*/  ENDCOLLECTIVE ;  /* 0x000000000000791b */ /* 0x003fe20003800000 */
.L_x_147:
[----:B------:R-:W-:-:S05]  /*cad0*/  @!P3 LEA R6, P4, R9, R6, 0x1 ;  /* 0x000000060906b211 */ /* 0x000fca00078808ff */
[----:B------:R-:W-:Y:S01]  /*cae0*/  @!P3 IMAD.X R5, RZ, RZ, R5, P4 ;  /* 0x000000ffff05b224 */ /* 0x000fe200020e0605 */
[----:B------:R-:W-:-:S03]  /*caf0*/  ISETP.GE.AND P4, PT, R8, R3, PT ;  /* 0x000000030800720c */ /* 0x000fc60003f86270 */
[----:B------:R-:W-:Y:S02]  /*cb00*/  @!P3 IMAD.MOV.U32 R7, RZ, RZ, R5 ;  /* 0x000000ffff07b224 */ /* 0x000fe400078e0005 */
[----:B------:R-:W-:-:S03]  /*cb10*/  IMAD.MOV.U32 R13, RZ, RZ, R0 ;  /* 0x000000ffff0d7224 */ /* 0x000fc600078e0000 */
[----:B------:R-:W-:Y:S01]  /*cb20*/  @!PT LDS RZ, [RZ] ;  /* 0x00000000fffff984 */ /* 0x000fe20000000800 */
[----:B------:R-:W-:Y:S01]  /*cb30*/  @!PT LDS RZ, [RZ] ;  /* 0x00000000fffff984 */ /* 0x000fe20000000800 */
[----:B------:R-:W-:Y:S01]  /*cb40*/  @!PT LDS RZ, [RZ] ;  /* 0x00000000fffff984 */ /* 0x000fe20000000800 */
[----:B------:R0:W-:Y:S04]  /*cb50*/  @!P3 LDGSTS.E.BYPASS.LTC128B.128 [R10+0x12c00], desc[UR60][R6.64], !P0 ;  /* 0x12c00000060abfae */ /* 0x0001e8000c101d7c */
[----:B------:R0:W-:Y:S01]  /*cb60*/  @!P3 LDGSTS.E.BYPASS.LTC128B.128 [R10+0x16c00], desc[UR60][R6.64+0x80], !P1 ;  /* 0x16c00080060abfae */ /* 0x0001e2000c901d7c */
[----:B------:R-:W-:-:S03]  /*cb70*/  IMAD.MOV.U32 R5, RZ, RZ, R14 ;  /* 0x000000ffff057224 */ /* 0x000fc600078e000e */
[----:B------:R0:W-:Y:S04]  /*cb80*/  @!P3 LDGSTS.E.BYPASS.LTC128B.128 [R10+0x1ac00], desc[UR60][R6.64+0x100], !P2 ;  /* 0x1ac00100060abfae */ /* 0x0001e8000d101d7c */
[----:B0-----:R-:W-:Y:S05]  /*cb90*/  WARPSYNC.COLLECTIVE R15, `(.L_x_148) ;  /* 0x000000000f087348 */ /* 0x001fea0003c00000 */
[----:B------:R1:W2:Y:S02]  /*cba0*/  SHFL.IDX P6, R14, R13, R12, R11 ;  /* 0x0000000c0d0e7389 */ /* 0x0002a400000c000b */
[----:B012---:R-:W-:Y:S01]  /*cbb0*/  ENDCOLLECTIVE ;  /* 0x000000000000791b */ /* 0x007fe20003800000 */
.L_x_148:
[----:B------:R-:W-:Y:S02]  /*cbc0*/  IMAD.MOV.U32 R13, RZ, RZ, R4 ;  /* 0x000000ffff0d7224 */ /* 0x000fe400078e0004 */
[----:B------:R-:W-:Y:S02]  /*cbd0*/  IMAD.MOV.U32 R12, RZ, RZ, 0x7 ;  /* 0x00000007ff0c7424 */ /* 0x000fe400078e00ff */
[----:B------:R-:W-:-:S07]  /*cbe0*/  IMAD.MOV.U32 R6, RZ, RZ, R14 ;  /* 0x000000ffff067224 */ /* 0x000fce00078e000e */
[----:B------:R-:W-:Y:S05]  /*cbf0*/  WARPSYNC.COLLECTIVE R15, `(.L_x_149) ;  /* 0x000000000f087348 */ /* 0x000fea0003c00000 */
[----:B------:R0:W1:Y:S02]  /*cc00*/  SHFL.IDX P6, R14, R13, R12, R11 ;  /* 0x0000000c0d0e7389 */ /* 0x00006400000c000b */
[----:B01----:R-:W-:Y:S01]  /*cc10*/  ENDCOLLECTIVE ;  /* 0x000000000000791b */ /* 0x003fe20003800000 */
.L_x_149:
[----:B------:R-:W-:-:S05]  /*cc20*/  @!P4 LEA R6, P3, R9, R6, 0x1 ;  /* 0x000000060906c211 */ /* 0x000fca00078608ff */
[----:B------:R-:W-:-:S04]  /*cc30*/  @!P4 IMAD.X R5, RZ, RZ, R5, P3 ;  /* 0x000000ffff05c224 */ /* 0x000fc800018e0605 */
        /* <DEDUP_REMOVED lines=12> */
.L_x_150:
[----:B------:R-:W-:Y:S01]  /*cd00*/  IMAD.MOV.U32 R0, RZ, RZ, R14 ;  /* 0x000000ffff007224 */ /* 0x000fe200078e000e */
[----:B------:R-:W-:Y:S06]  /*cd10*/  BRA `(.L_x_151) ;  /* 0xffffffc400d47947 */ /* 0x000fec000383ffff */
.L_x_53:
[----:B-1----:R1:W2:Y:S02]  /*cd20*/  SYNCS.PHASECHK.TRANS64.TRYWAIT P0, [R14+URZ+0x34820], R0 ;  /* 0x034820000e0075a7 */ /* 0x0022a4000800017f */
[----:B--2---:R-:W-:Y:S05]  /*cd30*/  @!P0 NANOSLEEP.SYNCS 0x989680 ;  /* 0x009896800000895d */ /* 0x004fea0003900000 */
[----:B------:R-:W2:Y:S02]  /*cd40*/  @!P0 SYNCS.PHASECHK.TRANS64 P0, [R14+URZ+0x34820], R0 ;  /* 0x034820000e0085a7 */ /* 0x000ea4000800007f */
[----:B--2---:R-:W-:Y:S05]  /*cd50*/  @!P0 BRA `(.L_x_53) ;  /* 0xfffffffc00f08947 */ /* 0x004fea000383ffff */
[----:B------:R-:W-:Y:S05]  /*cd60*/  BRA `(.L_x_152) ;  /* 0xffffffc800387947 */ /* 0x000fea000383ffff */
.L_x_60:
[----:B-1----:R1:W2:Y:S02]  /*cd70*/  SYNCS.PHASECHK.TRANS64.TRYWAIT P0, [R3+URZ+0x34840], R2 ;  /* 0x03484002030075a7 */ /* 0x0022a4000800017f */
[----:B--2---:R-:W-:Y:S05]  /*cd80*/  @!P0 NANOSLEEP.SYNCS 0x989680 ;  /* 0x009896800000895d */ /* 0x004fea0003900000 */
[----:B------:R-:W2:Y:S02]  /*cd90*/  @!P0 SYNCS.PHASECHK.TRANS64 P0, [R3+URZ+0x34840], R2 ;  /* 0x03484002030085a7 */ /* 0x000ea4000800007f */
[----:B--2---:R-:W-:Y:S05]  /*cda0*/  @!P0 BRA `(.L_x_60) ;  /* 0xfffffffc00f08947 */ /* 0x004fea000383ffff */
[----:B------:R-:W-:Y:S05]  /*cdb0*/  BRA `(.L_x_153) ;  /* 0xffffffc800e87947 */ /* 0x000fea000383ffff */
.L_x_67:
[----:B0-----:R0:W1:Y:S02]  /*cdc0*/  SYNCS.PHASECHK.TRANS64.TRYWAIT P0, [R3+URZ+0x60], R2 ;  /* 0x00006002030075a7 */ /* 0x001064000800017f */
[----:B-1----:R-:W-:Y:S05]  /*cdd0*/  @!P0 NANOSLEEP.SYNCS 0x989680 ;  /* 0x009896800000895d */ /* 0x002fea0003900000 */
[----:B------:R-:W1:Y:S02]  /*cde0*/  @!P0 SYNCS.PHASECHK.TRANS64 P0, [R3+URZ+0x60], R2 ;  /* 0x00006002030085a7 */ /* 0x000e64000800007f */
[----:B-1----:R-:W-:Y:S05]  /*cdf0*/  @!P0 BRA `(.L_x_67) ;  /* 0xfffffffc00f08947 */ /* 0x002fea000383ffff */
[----:B------:R-:W-:Y:S05]  /*ce00*/  BRA `(.L_x_154) ;  /* 0xffffffcc00f47947 */ /* 0x000fea000383ffff */
.L_x_77:
[----:B-1----:R1:W2:Y:S02]  /*ce10*/  SYNCS.PHASECHK.TRANS64.TRYWAIT P0, [R3+URZ+0x34840], R2 ;  /* 0x03484002030075a7 */ /* 0x0022a4000800017f */
[----:B--2---:R-:W-:Y:S05]  /*ce20*/  @!P0 NANOSLEEP.SYNCS 0x989680 ;  /* 0x009896800000895d */ /* 0x004fea0003900000 */
[----:B------:R-:W2:Y:S02]  /*ce30*/  @!P0 SYNCS.PHASECHK.TRANS64 P0, [R3+URZ+0x34840], R2 ;  /* 0x03484002030085a7 */ /* 0x000ea4000800007f */
[----:B--2---:R-:W-:Y:S05]  /*ce40*/  @!P0 BRA `(.L_x_77) ;  /* 0xfffffffc00f08947 */ /* 0x004fea000383ffff */
[----:B------:R-:W-:Y:S05]  /*ce50*/  BRA `(.L_x_155) ;  /* 0xffffffd400747947 */ /* 0x000fea000383ffff */
.L_x_84:
[----:B0-----:R0:W1:Y:S02]  /*ce60*/  SYNCS.PHASECHK.TRANS64.TRYWAIT P0, [R2+URZ+0x60], R3 ;  /* 0x00006003020075a7 */ /* 0x001064000800017f */
[----:B-1----:R-:W-:Y:S05]  /*ce70*/  @!P0 NANOSLEEP.SYNCS 0x989680 ;  /* 0x009896800000895d */ /* 0x002fea0003900000 */
[----:B------:R-:W1:Y:S02]  /*ce80*/  @!P0 SYNCS.PHASECHK.TRANS64 P0, [R2+URZ+0x60], R3 ;  /* 0x00006003020085a7 */ /* 0x000e64000800007f */
[----:B-1----:R-:W-:Y:S05]  /*ce90*/  @!P0 BRA `(.L_x_84) ;  /* 0xfffffffc00f08947 */ /* 0x002fea000383ffff */
[----:B------:R-:W-:Y:S05]  /*cea0*/  BRA `(.L_x_156) ;  /* 0xffffffd800807947 */ /* 0x000fea000383ffff */
.L_x_93:
[----:B--2---:R2:W3:Y:S02]  /*ceb0*/  SYNCS.PHASECHK.TRANS64.TRYWAIT P0, [R2+URZ+0x34840], R3 ;  /* 0x03484003020075a7 */ /* 0x0044e4000800017f */
[----:B---3--:R-:W-:Y:S05]  /*cec0*/  @!P0 NANOSLEEP.SYNCS 0x989680 ;  /* 0x009896800000895d */ /* 0x008fea0003900000 */
[----:B------:R-:W3:Y:S02]  /*ced0*/  @!P0 SYNCS.PHASECHK.TRANS64 P0, [R2+URZ+0x34840], R3 ;  /* 0x03484003020085a7 */ /* 0x000ee4000800007f */
[----:B---3--:R-:W-:Y:S05]  /*cee0*/  @!P0 BRA `(.L_x_93) ;  /* 0xfffffffc00f08947 */ /* 0x008fea000383ffff */
[----:B------:R-:W-:Y:S05]  /*cef0*/  BRA `(.L_x_157) ;  /* 0xffffffdc00d07947 */ /* 0x000fea000383ffff */
.L_x_100:
[----:B0-----:R0:W1:Y:S02]  /*cf00*/  SYNCS.PHASECHK.TRANS64.TRYWAIT P0, [R2+URZ+0x60], R5 ;  /* 0x00006005020075a7 */ /* 0x001064000800017f */
[----:B-1----:R-:W-:Y:S05]  /*cf10*/  @!P0 NANOSLEEP.SYNCS 0x989680 ;  /* 0x009896800000895d */ /* 0x002fea0003900000 */
[----:B------:R-:W1:Y:S02]  /*cf20*/  @!P0 SYNCS.PHASECHK.TRANS64 P0, [R2+URZ+0x60], R5 ;  /* 0x00006005020085a7 */ /* 0x000e64000800007f */
[----:B-1----:R-:W-:Y:S05]  /*cf30*/  @!P0 BRA `(.L_x_100) ;  /* 0xfffffffc00f08947 */ /* 0x002fea000383ffff */
[----:B------:R-:W-:Y:S05]  /*cf40*/  BRA `(.L_x_158) ;  /* 0xffffffe000dc7947 */ /* 0x000fea000383ffff */
.L_x_109:
[----:B-1----:R1:W3:Y:S02]  /*cf50*/  SYNCS.PHASECHK.TRANS64.TRYWAIT P0, [R3+URZ+0x34860], R0 ;  /* 0x03486000030075a7 */ /* 0x0022e4000800017f */
[----:B---3--:R-:W-:Y:S05]  /*cf60*/  @!P0 NANOSLEEP.SYNCS 0x989680 ;  /* 0x009896800000895d */ /* 0x008fea0003900000 */
[----:B------:R-:W3:Y:S02]  /*cf70*/  @!P0 SYNCS.PHASECHK.TRANS64 P0, [R3+URZ+0x34860], R0 ;  /* 0x03486000030085a7 */ /* 0x000ee4000800007f */
[----:B---3--:R-:W-:Y:S05]  /*cf80*/  @!P0 BRA `(.L_x_109) ;  /* 0xfffffffc00f08947 */ /* 0x008fea000383ffff */
[----:B------:R-:W-:Y:S05]  /*cf90*/  BRA `(.L_x_159) ;  /* 0xffffffe400d87947 */ /* 0x000fea000383ffff */
.L_x_116:
[----:B0-----:R0:W1:Y:S02]  /*cfa0*/  SYNCS.PHASECHK.TRANS64.TRYWAIT P0, [R0+URZ+0x34820], R3 ;  /* 0x03482003000075a7 */ /* 0x001064000800017f */
[----:B-1----:R-:W-:Y:S05]  /*cfb0*/  @!P0 NANOSLEEP.SYNCS 0x989680 ;  /* 0x009896800000895d */ /* 0x002fea0003900000 */
[----:B------:R-:W1:Y:S02]  /*cfc0*/  @!P0 SYNCS.PHASECHK.TRANS64 P0, [R0+URZ+0x34820], R3 ;  /* 0x03482003000085a7 */ /* 0x000e64000800007f */
[----:B-1----:R-:W-:Y:S05]  /*cfd0*/  @!P0 BRA `(.L_x_116) ;  /* 0xfffffffc00f08947 */ /* 0x002fea000383ffff */
[----:B------:R-:W-:Y:S05]  /*cfe0*/  BRA `(.L_x_160) ;  /* 0xffffffe800e47947 */ /* 0x000fea000383ffff */
.L_x_117:
        /* <DEDUP_REMOVED lines=11> */
.L_x_162:
[----:B------:R-:W-:Y:S05]  /*d0a0*/  BSYNC B0 ;  /* 0x0000000000007941 */ /* 0x000fea0003800000 */
.L_x_161:
[----:B------:R-:W-:Y:S05]  /*d0b0*/  BRA `(.L_x_163) ;  /* 0xffffffe800cc7947 */ /* 0x000fea000383ffff */
.L_x_120:
[----:B------:R-:W-:Y:S01]  /*d0c0*/  BSSY B1, `(.L_x_164) ;  /* 0x0000006000017945 */ /* 0x000fe20003800000 */
[----:B------:R-:W-:-:S07]  /*d0d0*/  IMAD.MOV.U32 R15, RZ, RZ, -0x1 ;  /* 0xffffffffff0f7424 */ /* 0x000fce00078e00ff */
[----:B012---:R-:W-:Y:S05]  /*d0e0*/  WARPSYNC.COLLECTIVE R15, `(.L_x_165) ;  /* 0x000000000f0c7348 */ /* 0x007fea0003c00000 */
[----:B------:R-:W-:Y:S02]  /*d0f0*/  ELECT P6, UR62, PT ;  /* 0x00000000003e782f */ /* 0x000fe400038c0000 */
[----:B------:R-:W-:Y:S01]  /*d100*/  MOV R14, UR62 ;  /* 0x0000003e000e7c02 */ /* 0x000fe20008000f00 */
[----:B012---:R-:W-:Y:S10]  /*d110*/  ENDCOLLECTIVE ;  /* 0x000000000000791b */ /* 0x007ff40003800000 */
.L_x_165:
[----:B------:R-:W-:Y:S05]  /*d120*/  BSYNC B1 ;  /* 0x0000000000017941 */ /* 0x000fea0003800000 */
.L_x_164:
[----:B------:R-:W-:Y:S05]  /*d130*/  BRA `(.L_x_166) ;  /* 0xffffffe800c47947 */ /* 0x000fea000383ffff */
.L_x_122:
[----:B0-----:R0:W1:Y:S02]  /*d140*/  SYNCS.PHASECHK.TRANS64.TRYWAIT P0, [R6+URZ], R5 ;  /* 0x00000005060075a7 */ /* 0x001064000800017f */
[----:B-1----:R-:W-:Y:S05]  /*d150*/  @!P0 NANOSLEEP.SYNCS 0x989680 ;  /* 0x009896800000895d */ /* 0x002fea0003900000 */
[----:B------:R-:W1:Y:S02]  /*d160*/  @!P0 SYNCS.PHASECHK.TRANS64 P0, [R6+URZ], R5 ;  /* 0x00000005060085a7 */ /* 0x000e64000800007f */
[----:B-1----:R-:W-:Y:S05]  /*d170*/  @!P0 BRA `(.L_x_122) ;  /* 0xfffffffc00f08947 */ /* 0x002fea000383ffff */
[----:B------:R-:W-:Y:S05]  /*d180*/  BRA `(.L_x_167) ;  /* 0xffffffe800fc7947 */ /* 0x000fea000383ffff */
.L_x_123:
[----:B-1----:R1:W3:Y:S02]  /*d190*/  SYNCS.PHASECHK.TRANS64.TRYWAIT P0, [R3+URZ], R2 ;  /* 0x00000002030075a7 */ /* 0x0022e4000800017f */
[----:B---3--:R-:W-:Y:S05]  /*d1a0*/  @!P0 NANOSLEEP.SYNCS 0x989680 ;  /* 0x009896800000895d */ /* 0x008fea0003900000 */
[----:B------:R-:W3:Y:S02]  /*d1b0*/  @!P0 SYNCS.PHASECHK.TRANS64 P0, [R3+URZ], R2 ;  /* 0x00000002030085a7 */ /* 0x000ee4000800007f */
[----:B---3--:R-:W-:Y:S05]  /*d1c0*/  @!P0 BRA `(.L_x_123) ;  /* 0xfffffffc00f08947 */ /* 0x008fea000383ffff */
[----:B------:R-:W-:Y:S05]  /*d1d0*/  BRA `(.L_x_168) ;  /* 0xffffffe800f07947 */ /* 0x000fea000383ffff */
.L_x_125:
[----:B-1----:R1:W3:Y:S02]  /*d1e0*/  SYNCS.PHASECHK.TRANS64.TRYWAIT P0, [R18+URZ], R5 ;  /* 0x00000005120075a7 */ /* 0x0022e4000800017f */
[----:B---3--:R-:W-:Y:S05]  /*d1f0*/  @!P0 NANOSLEEP.SYNCS 0x989680 ;  /* 0x009896800000895d */ /* 0x008fea0003900000 */
[----:B------:R-:W3:Y:S02]  /*d200*/  @!P0 SYNCS.PHASECHK.TRANS64 P0, [R18+URZ], R5 ;  /* 0x00000005120085a7 */ /* 0x000ee4000800007f */
[----:B---3--:R-:W-:Y:S05]  /*d210*/  @!P0 BRA `(.L_x_125) ;  /* 0xfffffffc00f08947 */ /* 0x008fea000383ffff */
[----:B------:R-:W-:Y:S05]  /*d220*/  BRA `(.L_x_169) ;  /* 0xffffffe800f47947 */ /* 0x000fea000383ffff */
.L_x_170:
[----:B------:R-:W-:-:S00]  /*d230*/  BRA `(.L_x_170) ;  /* 0xfffffffc00fc7947 */ /* 0x000fc0000383ffff */
[----:B------:R-:W-:-:S00]  /*d240*/  NOP ;  /* 0x0000000000007918 */ /* 0x000fc00000000000 */
        /* <DEDUP_REMOVED lines=11> */
.L_x_3193:


//--------------------- .text._ZN7cutlass13device_kernelIN5flash11enable_sm90INS1_16FlashAttnFwdSm90INS1_25CollectiveMainloopFwdSm90ILi2EN4cute5tupleIJNS5_1CILi2EEENS7_ILi1EEES9_EEENS6_IJNS7_ILi128EEESB_NS7_ILi192EEEEEELi128ENS_10bfloat16_tEfNS_4arch4Sm90ELb0ELb0ELb0ELb0ELb0ELb0ELb0ELb1ELb1ELb1ELb0ELb0EEENS1_21CollectiveEpilogueFwdINS6_IJSB_SB_SB_EEESA_SE_SG_Li256ELb0ELb1ELb0ELb0EEENS1_29StaticPersistentTileSchedulerILb0EEEEEEEEEvNT_6ParamsE --------------------------
	.section	.text._ZN7cutlass13device_kernelIN5flash11enable_sm90INS1_16FlashAttnFwdSm90INS1_25CollectiveMainloopFwdSm90ILi2EN4cute5tupleIJNS5_1CILi2EEENS7_ILi1EEES9_EEENS6_IJNS7_ILi128EEESB_NS7_ILi192EEEEEELi128ENS_10bfloat16_tEfNS_4arch4Sm90ELb0ELb0ELb0ELb0ELb0ELb0ELb0ELb1ELb1ELb1ELb0ELb0EEENS1_21CollectiveEpilogueFwdINS6_IJSB_SB_SB_EEESA_SE_SG_Li256ELb0ELb1ELb0ELb0EEENS1_29StaticPersistentTileSchedulerILb0EEEEEEEEEvNT_6ParamsE,"ax",@progbits
	.align	128
.text._ZN7cutlass13device_kernelIN5flash11enable_sm90INS1_16FlashAttnFwdSm90INS1_25CollectiveMainloopFwdSm90ILi2EN4cute5tupleIJNS5_1CILi2EEENS7_ILi1EEES9_EEENS6_IJNS7_ILi128EEESB_NS7_ILi192EEEEEELi128ENS_10bfloat16_tEfNS_4arch4Sm90ELb0ELb0ELb0ELb0ELb0ELb0ELb0ELb1ELb1ELb1ELb0ELb0EEENS1_21CollectiveEpilogueFwdINS6_IJSB_SB_SB_EEESA_SE_SG_Li256ELb0ELb1ELb0ELb0EEENS1_29StaticPersistentTileSchedulerILb0EEEEEEEEEvNT_6ParamsE:
        .type           _ZN7cutlass13device_kernelIN5flash11enable_sm90INS1_16FlashAttnFwdSm90INS1_25CollectiveMainloopFwdSm90ILi2EN4cute5tupleIJNS5_1CILi2EEENS7_ILi1EEES9_EEENS6_IJNS7_ILi128EEESB_NS7_ILi192EEEEEELi128ENS_10bfloat16_tEfNS_4arch4Sm90ELb0ELb0ELb0ELb0ELb0ELb0ELb0ELb1ELb1ELb1ELb0ELb0EEENS1_21CollectiveEpilogueFwdINS6_IJSB_SB_SB_EEESA_SE_SG_Li256ELb0ELb1ELb0ELb0EEENS1_29StaticPersistentTileSchedulerILb0EEEEEEEEEvNT_6ParamsE,@function
        .size           _ZN7cutlass13device_kernelIN5flash11enable_sm90INS1_16FlashAttnFwdSm90INS1_25CollectiveMainloopFwdSm90ILi2EN4cute5tupleIJNS5_1CILi2EEENS7_ILi1EEES9_EEENS6_IJNS7_ILi128EEESB_NS7_ILi192EEEEEELi128ENS_10bfloat16_tEfNS_4arch4Sm90ELb0ELb0ELb0ELb0ELb0ELb0ELb0ELb1ELb1ELb1ELb0ELb0EEENS1_21CollectiveEpilogueFwdINS6_IJSB_SB_SB_EEESA_SE_SG_Li256ELb0ELb1ELb0ELb0EEENS1_29StaticPersistentTileSchedulerILb0EEEEEEEEEvNT_6ParamsE,(.L_x_3194 - _ZN7cutlass13device_kernelIN5flash11enable_sm90INS1_16FlashAttnFwdSm90INS1_25CollectiveMainloopFwdSm90ILi2EN4cute5tupleIJNS5_1CILi2EEENS7_ILi1EEES9_EEENS6_IJNS7_ILi128EEESB_NS7_ILi192EEEEEELi128ENS_10bfloat16_tEfNS_4arch4Sm90ELb0ELb0ELb0ELb0ELb0ELb0ELb0ELb1ELb1ELb1ELb0ELb0EEENS1_21CollectiveEpilogueFwdINS6_IJSB_SB_SB_EEESA_SE_SG_Li256ELb0ELb1ELb0ELb0EEENS1_29StaticPersistentTileSchedulerILb0EEEEEEEEEvNT_6ParamsE)
        .other          _ZN7cutlass13device_kernelIN5flash11enable_sm90INS1_16FlashAttnFwdSm90INS1_25CollectiveMainloopFwdSm90ILi2EN4cute5tupleIJNS5_1CILi2EEENS7_ILi1EEES9_EEENS6_IJNS7_ILi128EEESB_NS7_ILi192EEEEEELi128ENS_10bfloat16_tEfNS_4arch4Sm90ELb0ELb0ELb0ELb0ELb0ELb0ELb0ELb1ELb1ELb1ELb0ELb0EEENS1_21CollectiveEpilogueFwdINS6_IJSB_SB_SB_EEESA_SE_SG_Li256ELb0ELb1ELb0ELb0EEENS1_29StaticPersistentTileSchedulerILb0EEEEEEEEEvNT_6ParamsE,@"STO_CUDA_ENTRY STV_DEFAULT"
_ZN7cutlass13device_kernelIN5flash11enable_sm90INS1_16FlashAttnFwdSm90INS1_25CollectiveMainloopFwdSm90ILi2EN4cute5tupleIJNS5_1CILi2EEENS7_ILi1EEES9_EEENS6_IJNS7_ILi128EEESB_NS7_ILi192EEEEEELi128ENS_10bfloat16_tEfNS_4arch4Sm90ELb0ELb0ELb0ELb0ELb0ELb0ELb0ELb1ELb1ELb1ELb0ELb0EEENS1_21CollectiveEpilogueFwdINS6_IJSB_SB_SB_EEESA_SE_SG_Li256ELb0ELb1ELb0ELb0EEENS1_29StaticPersistentTileSchedulerILb0EEEEEEEEEvNT_6ParamsE:
[----:B------:R-:W0:Y:S02]  /*0000*/  LDC R1, c[0x0][0x28] ;  /* 0x00000a00ff017b82 */ /* 0x000e240000000800 */
[----:B0-----:R-:W-:Y:S01]  /*0010*/  VIADD R1, R1, 0xffffffc8 ;  /* 0xffffffc801017836 */ /* 0x001fe20000000000 */
[----:B------:R-:W0:Y:S01]  /*0020*/  S2R R0, SR_TID.X ;  /* 0x0000000000007919 */ /* 0x000e220000002100 */
[----:B------:R-:W-:Y:S01]  /*0030*/  ELECT P0, URZ, PT ;  /* 0x00000000003f782f */ /* 0x000fe20003800000 */
[----:B------:R-:W-:Y:S01]  /*0040*/  BSSY B0, `(.L_x_171) ;  /* 0x000000e000007945 */ /* 0x000fe20003800000 */
[----:B0-----:R-:W-:-:S05]  /*0050*/  SHF.R.U32.HI R3, RZ, 0x5, R0 ;  /* 0x00000005ff037819 */ /* 0x001fca0000011600 */
[----:B------:R-:W0:Y:S02]  /*0060*/  SHFL.IDX PT, R2, R3, RZ, 0x1f ;  /* 0x00001fff03027589 */ /* 0x000e2400000e0000 */
[----:B0-----:R-:W-:Y:S02]  /*0070*/  ISETP.EQ.AND P0, PT, R2, RZ, P0 ;  /* 0x000000ff0200720c */ /* 0x001fe40000702270 */
[----:B------:R-:W-:-:S11]  /*0080*/  SHF.R.U32.HI R2, RZ, 0x7, R0 ;  /* 0x00000007ff027819 */ /* 0x000fd60000011600 */
        /* <DEDUP_REMOVED lines=9> */
.L_x_172:
[----:B------:R-:W-:Y:S05]  /*0120*/  BSYNC B0 ;  /* 0x0000000000007941 */ /* 0x000fea0003800000 */
.L_x_171:
[----:B------:R-:W-:Y:S01]  /*0130*/  VOTEU.ANY UP0, P0 ;  /* 0x00000000003f7886 */ /* 0x000fe20000000100 */
[----:B------:R-:W0:Y:S01]  /*0140*/  SHFL.IDX PT, R2, R2, RZ, 0x1f ;  /* 0x00001fff02027589 */ /* 0x000e2200000e0000 */
[----:B------:R-:W-:Y:S01]  /*0150*/  UMOV UR4, 0x80 ;  /* 0x0000008000047882 */ /* 0x000fe20000000000 */
[----:B------:R-:W-:Y:S01]  /*0160*/  UMOV UR7, 0x200 ;  /* 0x0000020000077882 */ /* 0x000fe20000000000 */
[----:B------:R-:W-:Y:S01]  /*0170*/  VOTEU.ANY UP1, P0 ;  /* 0x00000000003f7886 */ /* 0x000fe20000020100 */
[----:B------:R-:W1:Y:S01]  /*0180*/  @UP0 S2UR UR8, SR_CgaCtaId ;  /* 0x00000000000809c3 */ /* 0x000e620000008800 */
[----:B------:R-:W2:Y:S01]  /*0190*/  SHFL.IDX PT, R4, R3, RZ, 0x1f ;  /* 0x00001fff03047589 */ /* 0x000ea200000e0000 */
[----:B------:R-:W-:Y:S01]  /*01a0*/  @UP0 UMOV UR6, 0x400 ;  /* 0x0000040000060882 */ /* 0x000fe20000000000 */
[----:B------:R-:W-:-:S04]  /*01b0*/  @UP0 UIADD3 UR4, -UR4, 0x100000, URZ ;  /* 0x0010000004040890 */ /* 0x000fc8000fffe13f */
[----:B------:R-:W-:Y:S02]  /*01c0*/  @UP0 USHF.L.U32 UR5, UR4, 0xb, URZ ;  /* 0x0000000b04050899 */ /* 0x000fe4000800063f */
[----:B------:R-:W-:Y:S01]  /*01d0*/  @UP0 USHF.L.U32 UR4, UR4, 0x1, URZ ;  /* 0x0000000104040899 */ /* 0x000fe2000800063f */
[----:B------:R-:W-:Y:S01]  /*01e0*/  VOTEU.ANY UP2, P0 ;  /* 0x00000000003f7886 */ /* 0x000fe20000040100 */
[----:B0-----:R-:W-:Y:S01]  /*01f0*/  R2UR UR9, R2 ;  /* 0x00000000020972ca */ /* 0x001fe200000e0000 */
[----:B-1----:R-:W-:Y:S01]  /*0200*/  @UP0 ULEA UR8, UR8, UR6, 0x18 ;  /* 0x0000000608080291 */ /* 0x002fe2000f8ec03f */
[----:B--2---:R-:W-:Y:S01]  /*0210*/  ISETP.NE.AND P1, PT, R4, RZ, PT ;  /* 0x000000ff0400720c */ /* 0x004fe20003f25270 */
[----:B------:R-:W-:-:S04]  /*0220*/  @UP0 UIADD3 UR6, -UR7, 0x100000, URZ ;  /* 0x0010000007060890 */ /* 0x000fc8000fffe13f */
[----:B------:R-:W-:Y:S02]  /*0230*/  @UP0 USHF.L.U32 UR7, UR6, 0xb, URZ ;  /* 0x0000000b06070899 */ /* 0x000fe4000800063f */
[----:B------:R-:W-:-:S04]  /*0240*/  @UP0 USHF.L.U32 UR6, UR6, 0x1, URZ ;  /* 0x0000000106060899 */ /* 0x000fc8000800063f */
[----:B------:R-:W-:Y:S01]  /*0250*/  UISETP.NE.AND UP0, UPT, UR9, URZ, UPT ;  /* 0x0000003f0900728c */ /* 0x000fe2000bf05270 */
[----:B------:R-:W0:Y:S02]  /*0260*/  FENCE.VIEW.ASYNC.S ;  /* 0x00000000000073c6 */ /* 0x000e240000000000 */
[----:B0-----:R0:W1:Y:S05]  /*0270*/  @UP1 SYNCS.EXCH.64 URZ, [UR8+0x34800], UR4 ;  /* 0x03480004083f15b2 */ /* 0x00106a0008000100 */
[----:B------:R0:W2:Y:S01]  /*0280*/  @UP2 SYNCS.EXCH.64 URZ, [UR8+0x34820], UR6 ;  /* 0x03482006083f25b2 */ /* 0x0000a20008000100 */
[----:B------:R-:W-:Y:S05]  /*0290*/  @P1 BRA `(.L_x_173) ;  /* 0x0000000000481947 */ /* 0x000fea0003800000 */
[----:B0-----:R-:W0:Y:S01]  /*02a0*/  S2UR UR5, SR_CgaCtaId ;  /* 0x00000000000579c3 */ /* 0x001e220000008800 */
[----:B------:R-:W-:Y:S01]  /*02b0*/  UMOV UR4, 0x400 ;  /* 0x0000040000047882 */ /* 0x000fe20000000000 */
[----:B------:R-:W-:Y:S01]  /*02c0*/  UMOV UR6, 0x1 ;  /* 0x0000000100067882 */ /* 0x000fe20000000000 */
[----:B------:R-:W-:Y:S01]  /*02d0*/  UMOV UR7, 0x4 ;  /* 0x0000000400077882 */ /* 0x000fe20000000000 */
[----:B------:R-:W-:Y:S01]  /*02e0*/  ELECT P0, URZ, PT ;  /* 0x00000000003f782f */ /* 0x000fe20003800000 */
[----:B0-----:R-:W-:Y:S02]  /*02f0*/  ULEA UR8, UR5, UR4, 0x18 ;  /* 0x0000000405087291 */ /* 0x001fe4000f8ec03f */
[----:B------:R-:W-:-:S04]  /*0300*/  UIADD3 UR4, -UR6, 0x100000, URZ ;  /* 0x0010000006047890 */ /* 0x000fc8000fffe13f */
[----:B------:R-:W-:Y:S02]  /*0310*/  USHF.L.U32 UR5, UR4, 0xb, URZ ;  /* 0x0000000b04057899 */ /* 0x000fe4000800063f */
[----:B------:R-:W-:Y:S02]  /*0320*/  USHF.L.U32 UR4, UR4, 0x1, URZ ;  /* 0x0000000104047899 */ /* 0x000fe4000800063f */
[----:B------:R-:W-:-:S04]  /*0330*/  UIADD3 UR6, -UR7, 0x100000, URZ ;  /* 0x0010000007067890 */ /* 0x000fc8000fffe13f */
[----:B------:R-:W-:Y:S02]  /*0340*/  USHF.L.U32 UR7, UR6, 0xb, URZ ;  /* 0x0000000b06077899 */ /* 0x000fe4000800063f */
[----:B------:R-:W-:Y:S01]  /*0350*/  USHF.L.U32 UR6, UR6, 0x1, URZ ;  /* 0x0000000106067899 */ /* 0x000fe2000800063f */
[----:B------:R-:W0:Y:S03]  /*0360*/  FENCE.VIEW.ASYNC.S ;  /* 0x00000000000073c6 */ /* 0x000e260000000000 */
[----:B0-----:R3:W4:Y:S08]  /*0370*/  SYNCS.EXCH.64 URZ, [UR8+0x34830], UR4 ;  /* 0x03483004083f75b2 */ /* 0x0017300008000100 */
[----:B------:R3:W0:Y:S01]  /*0380*/  SYNCS.EXCH.64 URZ, [UR8+0x34840], UR6 ;  /* 0x03484006083f75b2 */ /* 0x0006220008000100 */
[----:B------:R3:W0:Y:S01]  /*0390*/  SYNCS.EXCH.64 URZ, [UR8+0x34838], UR4 ;  /* 0x03483804083f75b2 */ /* 0x0006220008000100 */
[----:B------:R3:W0:Y:S02]  /*03a0*/  SYNCS.EXCH.64 URZ, [UR8+0x34848], UR6 ;  /* 0x03484806083f75b2 */ /* 0x0006240008000100 */
[----:B---3--:R-:W-:Y:S01]  /*03b0*/  NOP ;  /* 0x0000000000007918 */ /* 0x008fe20000000000 */
.L_x_173:
[----:B0-----:R-:W0:Y:S01]  /*03c0*/  S2UR UR4, SR_CTAID.Y ;  /* 0x00000000000479c3 */ /* 0x001e220000002600 */
[----:B------:R-:W3:Y:S01]  /*03d0*/  SHFL.IDX PT, R8, R3, RZ, 0x1f ;  /* 0x00001fff03087589 */ /* 0x000ee200000e0000 */
[----:B------:R-:W-:Y:S01]  /*03e0*/  ULDC UR5, c[0x0][0x154] ;  /* 0x0000550000057ab9 */ /* 0x000fe20000000800 */
[----:B------:R-:W-:Y:S01]  /*03f0*/  SHF.R.S32.HI R5, RZ, 0x1f, R0 ;  /* 0x0000001fff057819 */ /* 0x000fe20000011400 */
[----:B------:R-:W-:-:S03]  /*0400*/  NOP ;  /* 0x0000000000007918 */ /* 0x000fc60000000000 */
[----:B------:R-:W-:Y:S01]  /*0410*/  LEA.HI R5, R5, R0, RZ, 0x7 ;  /* 0x0000000005057211 */ /* 0x000fe200078f38ff */
[----:B------:R-:W5:Y:S08]  /*0420*/  S2UR UR6, SR_CTAID.X ;  /* 0x00000000000679c3 */ /* 0x000f700000002500 */
[----:B------:R-:W1:Y:S01]  /*0430*/  LDC R7, c[0x0][0x148] ;  /* 0x00005200ff077b82 */ /* 0x000e620000000800 */
[----:B0-----:R-:W-:-:S02]  /*0440*/  I2FP.F32.U32 R2, UR4 ;  /* 0x0000000400027c45 */ /* 0x001fc40008201000 */
[----:B---3--:R-:W-:-:S03]  /*0450*/  ISETP.NE.AND P0, PT, R8, RZ, PT ;  /* 0x000000ff0800720c */ /* 0x008fc60003f05270 */
[----:B------:R-:W-:Y:S01]  /*0460*/  FMUL R6, R2, UR5 ;  /* 0x0000000502067c20 */ /* 0x000fe20008400000 */
[----:B-----5:R-:W-:-:S05]  /*0470*/  I2FP.F32.U32 R2, UR6 ;  /* 0x0000000600027c45 */ /* 0x020fca0008201000 */
[----:B------:R-:W0:Y:S02]  /*0480*/  F2I.U32.TRUNC.NTZ R6, R6 ;  /* 0x0000000600067305 */ /* 0x000e24000020f000 */
[----:B0-----:R-:W-:-:S04]  /*0490*/  IMAD.MOV R10, RZ, RZ, -R6 ;  /* 0x000000ffff0a7224 */ /* 0x001fc800078e0a06 */
[----:B-1----:R-:W-:Y:S01]  /*04a0*/  IMAD R13, R7, R10, UR4 ;  /* 0x00000004070d7e24 */ /* 0x002fe2000f8e020a */
[----:B------:R-:W-:Y:S02]  /*04b0*/  ULDC UR4, c[0x0][0x150] ;  /* 0x0000540000047ab9 */ /* 0x000fe40000000800 */
[----:B------:R-:W-:Y:S01]  /*04c0*/  FMUL R10, R2, UR4 ;  /* 0x00000004020a7c20 */ /* 0x000fe20008400000 */
[----:B------:R-:W-:Y:S06]  /*04d0*/  @P0 BRA `(.L_x_174) ;  /* 0x0000000000480947 */ /* 0x000fec0003800000 */
[----:B------:R-:W0:Y:S01]  /*04e0*/  S2UR UR5, SR_CgaCtaId ;  /* 0x00000000000579c3 */ /* 0x000e220000008800 */
        /* <DEDUP_REMOVED lines=12> */
[----:B0-----:R0:W1:Y:S08]  /*05b0*/  SYNCS.EXCH.64 URZ, [UR8+0x34850], UR4 ;  /* 0x03485004083f75b2 */ /* 0x0010700008000100 */
[----:B------:R0:W3:Y:S01]  /*05c0*/  SYNCS.EXCH.64 URZ, [UR8+0x34860], UR6 ;  /* 0x03486006083f75b2 */ /* 0x0000e20008000100 */
[----:B------:R0:W0:Y:S01]  /*05d0*/  SYNCS.EXCH.64 URZ, [UR8+0x34858], UR4 ;  /* 0x03485804083f75b2 */ /* 0x0000220008000100 */
[----:B------:R0:W0:Y:S01]  /*05e0*/  SYNCS.EXCH.64 URZ, [UR8+0x34868], UR6 ;  /* 0x03486806083f75b2 */ /* 0x0000220008000100 */
[----:B------:R-:W-:Y:S01]  /*05f0*/  NOP ;  /* 0x0000000000007918 */ /* 0x000fe20000000000 */
.L_x_174:
[----:B------:R-:W5:Y:S01]  /*0600*/  SHFL.IDX PT, R9, R3, RZ, 0x1f ;  /* 0x00001fff03097589 */ /* 0x000f6200000e0000 */
[----:B------:R-:W-:Y:S01]  /*0610*/  LOP3.LUT R5, R5, 0xffffff80, RZ, 0xc0, !PT ;  /* 0xffffff8005057812 */ /* 0x000fe200078ec0ff */
[----:B------:R-:W0:Y:S01]  /*0620*/  LDC R12, c[0x0][0x144] ;  /* 0x00005100ff0c7b82 */ /* 0x000e220000000800 */
[----:B------:R-:W0:Y:S01]  /*0630*/  F2I.U32.TRUNC.NTZ R10, R10 ;  /* 0x0000000a000a7305 */ /* 0x000e22000020f000 */
[----:B------:R-:W-:Y:S01]  /*0640*/  SHF.R.S32.HI R11, RZ, 0x1f, R8 ;  /* 0x0000001fff0b7819 */ /* 0x000fe20000011408 */
[----:B------:R-:W-:Y:S01]  /*0650*/  NOP ;  /* 0x0000000000007918 */ /* 0x000fe20000000000 */
[----:B------:R-:W-:-:S05]  /*0660*/  IMAD.IADD R5, R0, 0x1, -R5 ;  /* 0x0000000100057824 */ /* 0x000fca00078e0a05 */
[----:B------:R-:W-:-:S04]  /*0670*/  SHF.R.S32.HI R2, RZ, 0x1f, R5 ;  /* 0x0000001fff027819 */ /* 0x000fc80000011405 */
[----:B------:R-:W-:-:S04]  /*0680*/  LEA.HI R2, R2, R5, RZ, 0x3 ;  /* 0x0000000502027211 */ /* 0x000fc800078f18ff */
[--C-:B------:R-:W-:Y:S02]  /*0690*/  SHF.R.S32.HI R6, RZ, 0x3, R2.reuse ;  /* 0x00000003ff067819 */ /* 0x100fe40000011402 */
[----:B------:R-:W-:Y:S02]  /*06a0*/  SHF.R.S32.HI R7, RZ, 0x1f, R2 ;  /* 0x0000001fff077819 */ /* 0x000fe40000011402 */
[----:B-----5:R-:W-:Y:S02]  /*06b0*/  ISETP.NE.AND P0, PT, R9, RZ, PT ;  /* 0x000000ff0900720c */ /* 0x020fe40003f05270 */
[----:B------:R-:W-:Y:S02]  /*06c0*/  LEA.HI R7, R7, R6, RZ, 0x2 ;  /* 0x0000000607077211 */ /* 0x000fe400078f10ff */
[----:B------:R-:W-:Y:S02]  /*06d0*/  SHF.R.S32.HI R9, RZ, 0x1f, R4 ;  /* 0x0000001fff097819 */ /* 0x000fe40000011404 */
[----:B------:R-:W-:-:S02]  /*06e0*/  LOP3.LUT R7, R7, 0xfffffffc, RZ, 0xc0, !PT ;  /* 0xfffffffc07077812 */ /* 0x000fc400078ec0ff */
[----:B------:R-:W-:-:S05]  /*06f0*/  LEA.HI R9, R9, R4, RZ, 0x2 ;  /* 0x0000000409097211 */ /* 0x000fca00078f10ff */
[----:B------:R-:W-:Y:S05]  /*0700*/  @P0 BRA `(.L_x_175) ;  /* 0x0000000000480947 */ /* 0x000fea0003800000 */
[----:B0-----:R-:W0:Y:S01]  /*0710*/  S2UR UR5, SR_CgaCtaId ;  /* 0x00000000000579c3 */ /* 0x001e220000008800 */
[----:B------:R-:W-:Y:S01]  /*0720*/  UMOV UR4, 0x400 ;  /* 0x0000040000047882 */ /* 0x000fe20000000000 */
[----:B------:R-:W-:Y:S01]  /*0730*/  UMOV UR6, 0x1 ;  /* 0x0000000100067882 */ /* 0x000fe20000000000 */
[----:B------:R-:W-:Y:S01]  /*0740*/  UMOV UR9, 0x2 ;  /* 0x0000000200097882 */ /* 0x000fe20000000000 */
[----:B------:R-:W-:-:S04]  /*0750*/  UIADD3 UR6, -UR6, 0x100000, URZ ;  /* 0x0010000006067890 */ /* 0x000fc8000fffe13f */
[----:B------:R-:W-:Y:S02]  /*0760*/  USHF.L.U32 UR7, UR6, 0xb, URZ ;  /* 0x0000000b06077899 */ /* 0x000fe4000800063f */
[----:B------:R-:W-:Y:S01]  /*0770*/  USHF.L.U32 UR6, UR6, 0x1, URZ ;  /* 0x0000000106067899 */ /* 0x000fe2000800063f */
[----:B------:R-:W-:Y:S01]  /*0780*/  ELECT P0, URZ, PT ;  /* 0x00000000003f782f */ /* 0x000fe20003800000 */
[----:B0-----:R-:W-:Y:S02]  /*0790*/  ULEA UR8, UR5, UR4, 0x18 ;  /* 0x0000000405087291 */ /* 0x001fe4000f8ec03f */
[----:B------:R-:W-:-:S04]  /*07a0*/  UIADD3 UR4, -UR9, 0x100000, URZ ;  /* 0x0010000009047890 */ /* 0x000fc8000fffe13f */
[----:B------:R-:W-:Y:S02]  /*07b0*/  USHF.L.U32 UR5, UR4, 0xb, URZ ;  /* 0x0000000b04057899 */ /* 0x000fe4000800063f */
[----:B------:R-:W-:Y:S01]  /*07c0*/  USHF.L.U32 UR4, UR4, 0x1, URZ ;  /* 0x0000000104047899 */ /* 0x000fe2000800063f */
[----:B------:R-:W0:Y:S03]  /*07d0*/  FENCE.VIEW.ASYNC.S ;  /* 0x00000000000073c6 */ /* 0x000e260000000000 */
[----:B0-----:R0:W0:Y:S08]  /*07e0*/  SYNCS.EXCH.64 URZ, [UR8+0x34870], UR6 ;  /* 0x03487006083f75b2 */ /* 0x0010300008000100 */
[----:B------:R0:W0:Y:S01]  /*07f0*/  SYNCS.EXCH.64 URZ, [UR8+0x34880], UR4 ;  /* 0x03488004083f75b2 */ /* 0x0000220008000100 */
[----:B------:R0:W0:Y:S01]  /*0800*/  SYNCS.EXCH.64 URZ, [UR8+0x34878], UR6 ;  /* 0x03487806083f75b2 */ /* 0x0000220008000100 */
[----:B------:R0:W0:Y:S01]  /*0810*/  SYNCS.EXCH.64 URZ, [UR8+0x34888], UR4 ;  /* 0x03488804083f75b2 */ /* 0x0000220008000100 */
[----:B------:R-:W-:Y:S01]  /*0820*/  NOP ;  /* 0x0000000000007918 */ /* 0x000fe20000000000 */
.L_x_175:
[----:B------:R-:W5:Y:S01]  /*0830*/  SHFL.IDX PT, R14, R3, RZ, 0x1f ;  /* 0x00001fff030e7589 */ /* 0x000f6200000e0000 */
[----:B0-----:R-:W0:Y:S01]  /*0840*/  S2UR UR4, SR_CTAID.X ;  /* 0x00000000000479c3 */ /* 0x001e220000002500 */
[----:B------:R-:W-:Y:S01]  /*0850*/  LOP3.LUT R9, R9, 0x3ffffffc, RZ, 0xc0, !PT ;  /* 0x3ffffffc09097812 */ /* 0x000fe200078ec0ff */
[----:B------:R-:W-:Y:S01]  /*0860*/  IMAD.IADD R7, R6, 0x1, -R7 ;  /* 0x0000000106077824 */ /* 0x000fe200078e0a07 */
[----:B------:R-:W-:Y:S01]  /*0870*/  LEA.HI R11, R11, R8, RZ, 0x2 ;  /* 0x000000080b0b7211 */ /* 0x000fe200078f10ff */
[----:B------:R-:W-:Y:S02]  /*0880*/  NOP ;  /* 0x0000000000007918 */ /* 0x000fe40000000000 */
[----:B------:R-:W-:Y:S01]  /*0890*/  IMAD.IADD R4, R4, 0x1, -R9 ;  /* 0x0000000104047824 */ /* 0x000fe200078e0a09 */
[----:B------:R-:W-:Y:S01]  /*08a0*/  LOP3.LUT R11, R11, 0x3ffffffc, RZ, 0xc0, !PT ;  /* 0x3ffffffc0b0b7812 */ /* 0x000fe200078ec0ff */
[----:B------:R-:W1:Y:S02]  /*08b0*/  LDC R6, c[0x0][0x140] ;  /* 0x00005000ff067b82 */ /* 0x000e640000000800 */
[----:B------:R-:W-:-:S02]  /*08c0*/  IMAD R4, R4, 0x4, R7 ;  /* 0x0000000404047824 */ /* 0x000fc400078e0207 */
[----:B------:R-:W-:Y:S02]  /*08d0*/  IMAD.IADD R8, R8, 0x1, -R11 ;  /* 0x0000000108087824 */ /* 0x000fe400078e0a0b */
[----:B------:R-:W-:Y:S01]  /*08e0*/  IMAD.MOV R11, RZ, RZ, -R10 ;  /* 0x000000ffff0b7224 */ /* 0x000fe200078e0a0a */
[----:B------:R-:W-:Y:S01]  /*08f0*/  LEA.HI R2, R4, R4, RZ, 0x1 ;  /* 0x0000000404027211 */ /* 0x000fe200078f08ff */
[----:B------:R-:W-:-:S03]  /*0900*/  IMAD R8, R8, 0x4, R7 ;  /* 0x0000000408087824 */ /* 0x000fc600078e0207 */
[----:B------:R-:W-:Y:S02]  /*0910*/  LOP3.LUT R9, R2, 0xfffffffe, RZ, 0xc0, !PT ;  /* 0xfffffffe02097812 */ /* 0x000fe400078ec0ff */
[----:B------:R-:W-:Y:S02]  /*0920*/  LEA.HI R2, R8, R8, RZ, 0x1 ;  /* 0x0000000808027211 */ /* 0x000fe400078f08ff */
[----:B-----5:R-:W-:Y:S01]  /*0930*/  ISETP.NE.AND P0, PT, R14, RZ, PT ;  /* 0x000000ff0e00720c */ /* 0x020fe20003f05270 */
[----:B0-----:R-:W-:Y:S01]  /*0940*/  IMAD R12, R12, R11, UR4 ;  /* 0x000000040c0c7e24 */ /* 0x001fe2000f8e020b */
[----:B------:R-:W-:Y:S01]  /*0950*/  LOP3.LUT R7, R2, 0xfffffffe, RZ, 0xc0, !PT ;  /* 0xfffffffe02077812 */ /* 0x000fe200078ec0ff */
[----:B------:R-:W-:-:S04]  /*0960*/  IMAD.IADD R9, R4, 0x1, -R9 ;  /* 0x0000000104097824 */ /* 0x000fc800078e0a09 */
[----:B------:R-:W-:Y:S01]  /*0970*/  IMAD.IADD R7, R8, 0x1, -R7 ;  /* 0x0000000108077824 */ /* 0x000fe200078e0a07 */
[----:B------:R-:W-:-:S05]  /*0980*/  ISETP.NE.AND P5, PT, R9, R12, PT ;  /* 0x0000000c0900720c */ /* 0x000fca0003fa5270 */
[----:B------:R-:W-:Y:S08]  /*0990*/  @P0 BRA `(.L_x_176) ;  /* 0x0000000000480947 */ /* 0x000ff00003800000 */
        /* <DEDUP_REMOVED lines=18> */
.L_x_176:
[----:B------:R-:W5:Y:S01]  /*0ac0*/  SHFL.IDX PT, R9, R3, RZ, 0x1f ;  /* 0x00001fff03097589 */ /* 0x000f6200000e0000 */
[----:B------:R-:W-:Y:S01]  /*0ad0*/  ISETP.NE.AND P2, PT, R7, R12, PT ;  /* 0x0000000c0700720c */ /* 0x000fe20003f45270 */
[----:B------:R-:W-:Y:S01]  /*0ae0*/  IMAD.SHL.U32 R7, R4, 0x4, RZ ;  /* 0x0000000404077824 */ /* 0x000fe200078e00ff */
[----:B------:R-:W-:Y:S01]  /*0af0*/  LOP3.LUT P0, RZ, R5, 0x7, RZ, 0xc0, !PT ;  /* 0x0000000705ff7812 */ /* 0x000fe2000780c0ff */
[----:B------:R-:W-:Y:S01]  /*0b00*/  IMAD.SHL.U32 R17, R8, 0x4, RZ ;  /* 0x0000000408117824 */ /* 0x000fe200078e00ff */
[----:B-1----:R-:W-:Y:S01]  /*0b10*/  ISETP.EQ.U32.AND P1, PT, R6, 0x1, PT ;  /* 0x000000010600780c */ /* 0x002fe20003f22070 */
[----:B------:R-:W-:Y:S01]  /*0b20*/  IMAD.MOV.U32 R16, RZ, RZ, 0x1 ;  /* 0x00000001ff107424 */ /* 0x000fe200078e00ff */
[----:B------:R-:W-:Y:S01]  /*0b30*/  LOP3.LUT R18, R4, 0xc, R7, 0x78, !PT ;  /* 0x0000000c04127812 */ /* 0x000fe200078e7807 */
[----:B------:R-:W-:Y:S01]  /*0b40*/  NOP ;  /* 0x0000000000007918 */ /* 0x000fe20000000000 */
[----:B------:R-:W-:Y:S02]  /*0b50*/  LOP3.LUT R17, R8, 0xc, R17, 0x78, !PT ;  /* 0x0000000c08117812 */ /* 0x000fe400078e7811 */
[----:B------:R-:W-:-:S02]  /*0b60*/  ISETP.LT.U32.AND P4, PT, R18, 0x2, !P0 ;  /* 0x000000021200780c */ /* 0x000fc40004781070 */
[----:B------:R-:W-:Y:S02]  /*0b70*/  @P5 LEA.HI R2, R18, R18, RZ, 0x1 ;  /* 0x0000001212025211 */ /* 0x000fe400078f08ff */
[----:B------:R-:W-:Y:S02]  /*0b80*/  SEL R5, RZ, 0x1, !P4 ;  /* 0x00000001ff057807 */ /* 0x000fe40006000000 */
[----:B------:R-:W-:Y:S02]  /*0b90*/  @P5 SHF.R.S32.HI R2, RZ, 0x1, R2 ;  /* 0x00000001ff025819 */ /* 0x000fe40000011402 */
[----:B------:R-:W-:Y:S02]  /*0ba0*/  @P2 LEA.HI R4, R17, R17, RZ, 0x1 ;  /* 0x0000001111042211 */ /* 0x000fe400078f08ff */
[----:B------:R-:W-:Y:S01]  /*0bb0*/  @P5 ISETP.NE.AND P6, PT, R2, R13, PT ;  /* 0x0000000d0200520c */ /* 0x000fe20003fc5270 */
[----:B------:R-:W-:Y:S01]  /*0bc0*/  IMAD.MOV.U32 R2, RZ, RZ, 0x1 ;  /* 0x00000001ff027424 */ /* 0x000fe200078e00ff */
[----:B------:R-:W-:-:S02]  /*0bd0*/  @P2 SHF.R.S32.HI R4, RZ, 0x1, R4 ;  /* 0x00000001ff042819 */ /* 0x000fc40000011404 */
[----:B-----5:R-:W-:Y:S02]  /*0be0*/  ISETP.NE.AND P4, PT, R9, RZ, PT ;  /* 0x000000ff0900720c */ /* 0x020fe40003f85270 */
[----:B------:R-:W-:Y:S02]  /*0bf0*/  @P5 SEL R16, RZ, 0x1, P6 ;  /* 0x00000001ff105807 */ /* 0x000fe40003000000 */
[----:B------:R-:W-:Y:S02]  /*0c00*/  @P2 ISETP.NE.AND P3, PT, R4, R13, PT ;  /* 0x0000000d0400220c */ /* 0x000fe40003f65270 */
[----:B------:R-:W-:Y:S02]  /*0c10*/  ISETP.LT.U32.AND P0, PT, R17, 0x2, !P0 ;  /* 0x000000021100780c */ /* 0x000fe40004701070 */
[----:B------:R-:W-:Y:S02]  /*0c20*/  LOP3.LUT R16, R16, R5, RZ, 0xc0, !PT ;  /* 0x0000000510107212 */ /* 0x000fe400078ec0ff */
[----:B------:R-:W-:-:S02]  /*0c30*/  SEL R5, RZ, 0x1, !P0 ;  /* 0x00000001ff057807 */ /* 0x000fc40004000000 */
[----:B------:R-:W-:Y:S01]  /*0c40*/  @P2 SEL R2, RZ, 0x1, P3 ;  /* 0x00000001ff022807 */ /* 0x000fe20001800000 */
[----:B------:R-:W-:Y:S06]  /*0c50*/  @P4 BRA `(.L_x_177) ;  /* 0x0000000000484947 */ /* 0x000fec0003800000 */
        /* <DEDUP_REMOVED lines=16> */
[----:B------:R1:W0:Y:S02]  /*0d60*/  SYNCS.EXCH.64 URZ, [UR8+0x348c8], UR6 ;  /* 0x0348c806083f75b2 */ /* 0x0002240008000100 */
[----:B-1----:R-:W-:Y:S01]  /*0d70*/  NOP ;  /* 0x0000000000007918 */ /* 0x002fe20000000000 */
.L_x_177:
[----:B------:R-:W-:Y:S01]  /*0d80*/  LOP3.LUT R2, R2, R5, RZ, 0xc0, !PT ;  /* 0x0000000502027212 */ /* 0x000fe200078ec0ff */
[----:B------:R-:W-:Y:S01]  /*0d90*/  NOP ;  /* 0x0000000000007918 */ /* 0x000fe20000000000 */
[----:B------:R-:W-:Y:S05]  /*0da0*/  @!P1 BRA `(.L_x_178) ;  /* 0x0000000000089947 */ /* 0x000fea0003800000 */
[----:B0-234-:R-:W-:Y:S01]  /*0db0*/  UCGABAR_ARV ;  /* 0x00000000000079c7 */ /* 0x01dfe20008000000 */
[----:B------:R-:W-:Y:S05]  /*0dc0*/  BRA `(.L_x_179) ;  /* 0x0000000000047947 */ /* 0x000fea0003800000 */
.L_x_178:
[----:B0-234-:R-:W-:Y:S01]  /*0dd0*/  NOP ;  /* 0x0000000000007918 */ /* 0x01dfe20000000000 */
.L_x_179:
[----:B------:R-:W-:Y:S05]  /*0de0*/  @!P1 BRA `(.L_x_180) ;  /* 0x00000000000c9947 */ /* 0x000fea0003800000 */
[----:B------:R-:W-:Y:S01]  /*0df0*/  UCGABAR_WAIT ;  /* 0x0000000000007dc7 */ /* 0x000fe20008000000 */
[----:B------:R-:W-:Y:S01]  /*0e00*/  CCTL.IVALL ;  /* 0x00000000ff00798f */ /* 0x000fe20002000000 */
[----:B------:R-:W-:Y:S05]  /*0e10*/  BRA `(.L_x_181) ;  /* 0x0000000000047947 */ /* 0x000fea0003800000 */
.L_x_180:
[----:B------:R-:W-:Y:S06]  /*0e20*/  BAR.SYNC.DEFER_BLOCKING 0x0 ;  /* 0x0000000000007b1d */ /* 0x000fec0000010000 */
.L_x_181:
[----:B------:R-:W-:Y:S01]  /*0e30*/  UMOV UR4, 0x1 ;  /* 0x0000000100047882 */ /* 0x000fe20000000000 */
[----:B------:R-:W-:Y:S01]  /*0e40*/  PLOP3.LUT P0, PT, PT, PT, UP0, 0x80, 0x0 ;  /* 0x000000000000781c */ /* 0x000fe20003f0f008 */
[----:B------:R-:W-:Y:S01]  /*0e50*/  USEL UR4, UR4, 0x2, !UP0 ;  /* 0x0000000204047887 */ /* 0x000fe2000c000000 */
[----:B------:R-:W-:-:S05]  /*0e60*/  ULDC.64 UR60, c[0x0][0x208] ;  /* 0x00008200003c7ab9 */ /* 0x000fca0000000a00 */
[----:B------:R-:W-:-:S05]  /*0e70*/  IMAD.U32 R4, RZ, RZ, UR4 ;  /* 0x00000004ff047e24 */ /* 0x000fca000f8e00ff */
[----:B------:R0:W-:Y:S01]  /*0e80*/  STL [R1+0x30], R4 ;  /* 0x0000300401007387 */ /* 0x0001e20000100800 */
[----:B------:R-:W-:Y:S05]  /*0e90*/  @!P0 BRA `(.L_x_182) ;  /* 0x0000006c00cc8947 */ /* 0x000fea0003800000 */
.L_x_183:
        /* <DEDUP_REMOVED lines=9> */
[----:B0-----:R-:W2:Y:S01]  /*0f30*/  LDL R4, [R1+0x30] ;  /* 0x0000300001047983 */ /* 0x001ea20000100800 */
[----:B------:R-:W-:Y:S01]  /*0f40*/  VIADD R0, R0, 0xffffff80 ;  /* 0xffffff8000007836 */ /* 0x000fe20000000000 */
[----:B------:R-:W-:Y:S01]  /*0f50*/  UMOV UR37, URZ ;  /* 0x0000003f00257c82 */ /* 0x000fe20008000000 */
[----:B------:R-:W-:Y:S01]  /*0f60*/  IMAD.U32 R184, RZ, RZ, UR4 ;  /* 0x00000004ffb87e24 */ /* 0x000fe2000f8e00ff */
[----:B------:R-:W-:Y:S01]  /*0f70*/  UMOV UR36, URZ ;  /* 0x0000003f00247c82 */ /* 0x000fe20008000000 */
[----:B------:R-:W-:Y:S01]  /*0f80*/  IMAD.MOV.U32 R185, RZ, RZ, RZ ;  /* 0x000000ffffb97224 */ /* 0x000fe200078e00ff */
[----:B------:R-:W-:-:S04]  /*0f90*/  SHF.R.S32.HI R3, RZ, 0x1f, R0 ;  /* 0x0000001fff037819 */ /* 0x000fc80000011400 */
[CC--:B------:R-:W-:Y:S02]  /*0fa0*/  LEA.HI R5, R3.reuse, R0.reuse, RZ, 0x7 ;  /* 0x0000000003057211 */ /* 0x0c0fe400078f38ff */
[-C--:B------:R-:W-:Y:S02]  /*0fb0*/  LEA.HI R7, R3, R0.reuse, RZ, 0x4 ;  /* 0x0000000003077211 */ /* 0x080fe400078f20ff */
[----:B------:R-:W-:Y:S02]  /*0fc0*/  LOP3.LUT R187, R5, 0xffffff80, RZ, 0xc0, !PT ;  /* 0xffffff8005bb7812 */ /* 0x000fe400078ec0ff */
[----:B------:R-:W-:Y:S02]  /*0fd0*/  LOP3.LUT R9, R7, 0x3fffff0, RZ, 0xc0, !PT ;  /* 0x03fffff007097812 */ /* 0x000fe400078ec0ff */
[----:B------:R-:W-:Y:S01]  /*0fe0*/  LEA.HI R11, R3, R0, RZ, 0x2 ;  /* 0x00000000030b7211 */ /* 0x000fe200078f10ff */
[C---:B------:R-:W-:Y:S01]  /*0ff0*/  IMAD.IADD R187, R0.reuse, 0x1, -R187 ;  /* 0x0000000100bb7824 */ /* 0x040fe200078e0abb */
[----:B------:R-:W-:Y:S01]  /*1000*/  SHF.R.S32.HI R8, RZ, 0x4, R7 ;  /* 0x00000004ff087819 */ /* 0x000fe20000011407 */
[----:B------:R-:W-:Y:S01]  /*1010*/  IMAD.IADD R9, R0, 0x1, -R9 ;  /* 0x0000000100097824 */ /* 0x000fe200078e0a09 */
[----:B------:R-:W-:-:S02]  /*1020*/  LOP3.LUT R11, R11, 0xfffffffc, RZ, 0xc0, !PT ;  /* 0xfffffffc0b0b7812 */ /* 0x000fc400078ec0ff */
[----:B------:R-:W-:Y:S02]  /*1030*/  SHF.R.S32.HI R190, RZ, 0x7, R5 ;  /* 0x00000007ffbe7819 */ /* 0x000fe40000011405 */
[----:B------:R-:W-:Y:S01]  /*1040*/  LEA.HI R7, R7, R8, RZ, 0x1 ;  /* 0x0000000807077211 */ /* 0x000fe200078f08ff */
[----:B------:R-:W-:Y:S01]  /*1050*/  IMAD.IADD R11, R0, 0x1, -R11 ;  /* 0x00000001000b7824 */ /* 0x000fe200078e0a0b */
[----:B------:R-:W-:Y:S02]  /*1060*/  LEA.HI R5, R5, R190, RZ, 0x1 ;  /* 0x000000be05057211 */ /* 0x000fe400078f08ff */
[----:B------:R-:W-:Y:S02]  /*1070*/  LOP3.LUT R7, R7, 0x1ffffffe, RZ, 0xc0, !PT ;  /* 0x1ffffffe07077812 */ /* 0x000fe400078ec0ff */
[----:B------:R-:W-:-:S03]  /*1080*/  LOP3.LUT R5, R5, 0x3fffffe, RZ, 0xc0, !PT ;  /* 0x03fffffe05057812 */ /* 0x000fc600078ec0ff */
[----:B------:R-:W-:Y:S02]  /*1090*/  IMAD.IADD R7, R8, 0x1, -R7 ;  /* 0x0000000108077824 */ /* 0x000fe400078e0a07 */
[----:B------:R-:W-:Y:S01]  /*10a0*/  IMAD.IADD R5, R190, 0x1, -R5 ;  /* 0x00000001be057824 */ /* 0x000fe200078e0a05 */
[----:B--2---:R-:W-:Y:S02]  /*10b0*/  R2UR UR5, R4 ;  /* 0x00000000040572ca */ /* 0x004fe400000e0000 */
[CC--:B------:R-:W-:Y:S02]  /*10c0*/  LEA.HI R4, R3.reuse, R0.reuse, RZ, 0x5 ;  /* 0x0000000003047211 */ /* 0x0c0fe400078f28ff */
[----:B------:R-:W-:-:S03]  /*10d0*/  LEA.HI R3, R3, R0, RZ, 0x3 ;  /* 0x0000000003037211 */ /* 0x000fc600078f18ff */
[----:B------:R-:W-:Y:S01]  /*10e0*/  IMAD.SHL.U32 R4, R4, 0x20, RZ ;  /* 0x0000002004047824 */ /* 0x000fe200078e00ff */
[----:B------:R-:W-:Y:S02]  /*10f0*/  LOP3.LUT R23, R3, 0xfffffff8, RZ, 0xc0, !PT ;  /* 0xfffffff803177812 */ /* 0x000fe400078ec0ff */
[----:B------:R-:W-:Y:S02]  /*1100*/  SHF.R.S32.HI R186, RZ, 0x3, R3 ;  /* 0x00000003ffba7819 */ /* 0x000fe40000011403 */
[----:B------:R-:W-:Y:S01]  /*1110*/  LOP3.LUT R10, R4, 0xfffffc00, RZ, 0xc0, !PT ;  /* 0xfffffc00040a7812 */ /* 0x000fe200078ec0ff */
[----:B------:R-:W-:Y:S01]  /*1120*/  IMAD.IADD R23, R0, 0x1, -R23 ;  /* 0x0000000100177824 */ /* 0x000fe200078e0a17 */
[----:B------:R-:W-:Y:S01]  /*1130*/  SHF.R.S32.HI R4, RZ, 0x1f, R187 ;  /* 0x0000001fff047819 */ /* 0x000fe200000114bb */
[----:B------:R-:W-:Y:S01]  /*1140*/  ULOP3.LUT UR5, UR5, 0x1, URZ, 0xfc, !UPT ;  /* 0x0000000105057892 */ /* 0x000fe2000f8efc3f */
[----:B------:R-:W-:Y:S01]  /*1150*/  LEA.HI R0, R11, R11, RZ, 0x1 ;  /* 0x0000000b0b007211 */ /* 0x000fe200078f08ff */
[----:B------:R-:W-:Y:S01]  /*1160*/  IMAD R10, R9, 0x40, R10 ;  /* 0x00000040090a7824 */ /* 0x000fe200078e020a */
[CC--:B------:R-:W-:Y:S01]  /*1170*/  LEA.HI R6, R4.reuse, R187.reuse, RZ, 0x2 ;  /* 0x000000bb04067211 */ /* 0x0c0fe200078f10ff */
[----:B------:R-:W-:Y:S01]  /*1180*/  IMAD.SHL.U32 R19, R23, 0x8, RZ ;  /* 0x0000000817137824 */ /* 0x000fe200078e00ff */
[----:B------:R-:W-:Y:S01]  /*1190*/  LEA.HI R4, R4, R187, RZ, 0x5 ;  /* 0x000000bb04047211 */ /* 0x000fe200078f28ff */
[----:B------:R-:W-:Y:S01]  /*11a0*/  IMAD R193, R7, 0x8, R10 ;  /* 0x0000000807c17824 */ /* 0x000fe200078e020a */
[--C-:B------:R-:W-:Y:S01]  /*11b0*/  SHF.R.S32.HI R9, RZ, 0x2, R6.reuse ;  /* 0x00000002ff097819 */ /* 0x100fe20000011406 */
[----:B------:R-:W-:Y:S01]  /*11c0*/  VIADD R22, R19, 0x40 ;  /* 0x0000004013167836 */ /* 0x000fe20000000000 */
[----:B------:R-:W-:Y:S01]  /*11d0*/  SHF.R.S32.HI R12, RZ, 0x1f, R6 ;  /* 0x0000001fff0c7819 */ /* 0x000fe20000011406 */
[----:B------:R-:W-:Y:S01]  /*11e0*/  IMAD.MOV.U32 R7, RZ, RZ, -0x2 ;  /* 0xfffffffeff077424 */ /* 0x000fe200078e00ff */
[----:B------:R-:W-:Y:S01]  /*11f0*/  SHF.R.S32.HI R4, RZ, 0x5, R4 ;  /* 0x00000005ff047819 */ /* 0x000fe20000011404 */
[----:B------:R-:W-:Y:S01]  /*1200*/  IMAD.U32 R195, RZ, RZ, UR5 ;  /* 0x00000005ffc37e24 */ /* 0x000fe2000f8e00ff */
[----:B------:R-:W-:-:S02]  /*1210*/  LEA.HI R12, R12, R9, RZ, 0x3 ;  /* 0x000000090c0c7211 */ /* 0x000fc400078f18ff */
[----:B------:R-:W-:Y:S02]  /*1220*/  LOP3.LUT R6, R6, 0x7ffffffc, RZ, 0xc0, !PT ;  /* 0x7ffffffc06067812 */ /* 0x000fe400078ec0ff */
[----:B------:R-:W-:Y:S02]  /*1230*/  LOP3.LUT R12, R12, 0xfffffff8, RZ, 0xc0, !PT ;  /* 0xfffffff80c0c7812 */ /* 0x000fe400078ec0ff */
[----:B------:R-:W-:Y:S01]  /*1240*/  LOP3.LUT R0, R0, 0x1ffffffe, RZ, 0xc0, !PT ;  /* 0x1ffffffe00007812 */ /* 0x000fe200078ec0ff */
[----:B------:R-:W-:Y:S01]  /*1250*/  IMAD.IADD R6, R187, 0x1, -R6 ;  /* 0x00000001bb067824 */ /* 0x000fe200078e0a06 */
[----:B------:R-:W-:Y:S01]  /*1260*/  SHF.R.S32.HI R196, RZ, 0x1f, R22 ;  /* 0x0000001fffc47819 */ /* 0x000fe20000011416 */
[----:B------:R-:W-:Y:S02]  /*1270*/  IMAD.IADD R9, R9, 0x1, -R12 ;  /* 0x0000000109097824 */ /* 0x000fe400078e0a0c */
[----:B------:R-:W-:Y:S02]  /*1280*/  IMAD.IADD R0, R11, 0x1, -R0 ;  /* 0x000000010b007824 */ /* 0x000fe400078e0a00 */
[----:B------:R-:W-:-:S02]  /*1290*/  IMAD R4, R4, 0x10, R9 ;  /* 0x0000001004047824 */ /* 0x000fc400078e0209 */
[----:B------:R-:W-:Y:S02]  /*12a0*/  IMAD R194, R6, R7, 0x80 ;  /* 0x0000008006c27424 */ /* 0x000fe400078e0207 */
[----:B------:R-:W-:-:S04]  /*12b0*/  IMAD R191, R5, 0x40, R4 ;  /* 0x0000004005bf7824 */ /* 0x000fc800078e0204 */
[----:B------:R-:W-:-:S07]  /*12c0*/  IMAD R192, R0, 0x8, R191 ;  /* 0x0000000800c07824 */ /* 0x000fce00078e02bf */
.L_x_216:
[----:B0-----:R-:W0:Y:S01]  /*12d0*/  SHFL.IDX PT, R0, R190, RZ, 0x1f ;  /* 0x00001fffbe007589 */ /* 0x001e2200000e0000 */
[----:B------:R-:W1:Y:S01]  /*12e0*/  S2UR UR4, SR_CgaCtaId ;  /* 0x00000000000479c3 */ /* 0x000e620000008800 */
[----:B------:R-:W-:Y:S01]  /*12f0*/  ULDC UR5, c[0x0][0xc38] ;  /* 0x00030e0000057ab9 */ /* 0x000fe20000000800 */
[----:B------:R-:W-:Y:S01]  /*1300*/  R2UR UR11, R184 ;  /* 0x00000000b80b72ca */ /* 0x000fe200000e0000 */
[----:B------:R-:W-:Y:S01]  /*1310*/  ULDC.64 UR8, c[0x0][0x418] ;  /* 0x0001060000087ab9 */ /* 0x000fe20000000a00 */
[----:B------:R-:W-:Y:S02]  /*1320*/  UISETP.NE.AND UP1, UPT, UR5, 0x1, UPT ;  /* 0x000000010500788c */ /* 0x000fe4000bf25270 */
[----:B------:R-:W-:Y:S02]  /*1330*/  UISETP.NE.U32.AND UP0, UPT, UR8, URZ, UPT ;  /* 0x0000003f0800728c */ /* 0x000fe4000bf05070 */
[----:B--2---:R-:W2:Y:S01]  /*1340*/  LDC R89, c[0x0][0x2f0] ;  /* 0x0000bc00ff597b82 */ /* 0x004ea20000000800 */
        /* <DEDUP_REMOVED lines=34> */
[----:B---345:R-:W-:Y:S08]  /*1570*/  @!P0 BRA `(.L_x_184) ;  /* 0x0000000000408947 */ /* 0x038ff00003800000 */
        /* <DEDUP_REMOVED lines=16> */
.L_x_184:
[----:B------:R-:W-:Y:S02]  /*1680*/  LOP3.LUT R0, R185, 0x1, RZ, 0xc0, !PT ;  /* 0x00000001b9007812 */ /* 0x000fe400078ec0ff */
[----:B------:R-:W-:Y:S02]  /*1690*/  R2UR UR4, R195 ;  /* 0x00000000c30472ca */ /* 0x000fe400000e0000 */
[----:B------:R-:W-:-:S04]  /*16a0*/  SHF.L.U32 R0, R0, 0x1f, RZ ;  /* 0x0000001f00007819 */ /* 0x000fc800000006ff */
[----:B------:R-:W0:Y:S07]  /*16b0*/  SYNCS.PHASECHK.TRANS64.TRYWAIT P1, [UR38+0x34800], R0 ;  /* 0x03480000ff0075a7 */ /* 0x000e2e0008020166 */
[----:B------:R-:W-:-:S05]  /*16c0*/  IMAD.U32 R3, RZ, RZ, UR4 ;  /* 0x00000004ff037e24 */ /* 0x000fca000f8e00ff */
[----:B------:R-:W-:Y:S01]  /*16d0*/  ISETP.NE.AND P0, PT, R3, 0x3, PT ;  /* 0x000000030300780c */ /* 0x000fe20003f05270 */
[----:B0-----:R-:W-:-:S12]  /*16e0*/  @!P1 BRA `(.L_x_185) ;  /* 0x000000ac00ec9947 */ /* 0x001fd80003800000 */
.L_x_314:
[----:B------:R-:W-:Y:S05]  /*16f0*/  @!P0 BRA `(.L_x_186) ;  /* 0x0000000000048947 */ /* 0x000fea0003800000 */
[----:B------:R-:W-:Y:S01]  /*1700*/  BPT.TRAP 0x1 ;  /* 0x000000040000795c */ /* 0x000fe20000300000 */
.L_x_186:
[----:B------:R-:W-:Y:S02]  /*1710*/  IMAD.U32 R6, RZ, RZ, UR36 ;  /* 0x00000024ff067e24 */ /* 0x000fe4000f8e00ff */
[----:B0-----:R-:W-:-:S03]  /*1720*/  IMAD.U32 R3, RZ, RZ, UR37 ;  /* 0x00000025ff037e24 */ /* 0x001fc6000f8e00ff */
[----:B------:R-:W-:Y:S02]  /*1730*/  LEA R6, R6, UR38, 0x3 ;  /* 0x0000002606067c11 */ /* 0x000fe4000f8e18ff */
[----:B------:R-:W-:-:S04]  /*1740*/  SHF.L.U32 R3, R3, 0x1f, RZ ;  /* 0x0000001f03037819 */ /* 0x000fc800000006ff */
[----:B------:R0:W1:Y:S01]  /*1750*/  SYNCS.PHASECHK.TRANS64.TRYWAIT P1, [R6+URZ+0x34830], R3 ;  /* 0x03483003060075a7 */ /* 0x000062000802017f */
[----:B------:R-:W-:Y:S05]  /*1760*/  @!P0 BRA `(.L_x_187) ;  /* 0x0000000000048947 */ /* 0x000fea0003800000 */
[----:B------:R-:W-:Y:S01]  /*1770*/  BPT.TRAP 0x1 ;  /* 0x000000040000795c */ /* 0x000fe20000300000 */
.L_x_187:
[----:B-1----:R-:W-:Y:S05]  /*1780*/  @P1 BRA `(.L_x_188) ;  /* 0x0000000000081947 */ /* 0x002fea0003800000 */
[----:B------:R-:W1:Y:S02]  /*1790*/  SYNCS.PHASECHK.TRANS64.TRYWAIT P1, [R6+URZ+0x34830], R3 ;  /* 0x03483003060075a7 */ /* 0x000e64000802017f */
[----:B-1----:R-:W-:Y:S05]  /*17a0*/  @!P1 BRA `(.L_x_189) ;  /* 0x000000ac00d49947 */ /* 0x002fea0003800000 */
.L_x_188:
[----:B------:R-:W-:Y:S05]  /*17b0*/  WARPSYNC.ALL ;  /* 0x0000000000007948 */ /* 0x000fea0003800000 */
[----:B------:R-:W-:Y:S01]  /*17c0*/  UIADD3 UR38, UR38, 0x1c400, URZ ;  /* 0x0001c40026267890 */ /* 0x000fe2000fffe03f */
[----:B------:R-:W-:Y:S01]  /*17d0*/  WARPGROUP.ARRIVE ;  /* 0x00000000000079c5 */ /* 0x000fe20000000000 */
[----:B------:R-:W-:Y:S02]  /*17e0*/  ULOP3.LUT UR4, UR40, 0x10000, URZ, 0xfc, !UPT ;  /* 0x0001000028047892 */ /* 0x000fe4000f8efc3f */
[----:B------:R-:W-:Y:S01]  /*17f0*/  USHF.R.U32.HI UR38, URZ, 0x4, UR38 ;  /* 0x000000043f267899 */ /* 0x000fe20008011626 */
[----:B------:R-:W-:Y:S01]  /*1800*/  UMOV UR9, 0x40000040 ;  /* 0x4000004000097882 */ /* 0x000fe20000000000 */
[----:B------:R-:W-:-:S02]  /*1810*/  UMOV UR11, 0x40000040 ;  /* 0x40000040000b7882 */ /* 0x000fc40000000000 */
[----:B------:R-:W-:Y:S01]  /*1820*/  ULOP3.LUT UR38, UR38, 0x3fff, URZ, 0xc0, !UPT ;  /* 0x00003fff26267892 */ /* 0x000fe2000f8ec03f */
[----:B------:R-:W-:Y:S01]  /*1830*/  IMAD.U32 R5, RZ, RZ, UR9 ;  /* 0x00000009ff057e24 */ /* 0x000fe2000f8e00ff */
[----:B------:R-:W-:Y:S01]  /*1840*/  UMOV UR8, UR4 ;  /* 0x0000000400087c82 */ /* 0x000fe20008000000 */
[----:B------:R-:W-:Y:S01]  /*1850*/  UIADD3 UR56, UR4, 0x2, URZ ;  /* 0x0000000204387890 */ /* 0x000fe2000fffe03f */
[----:B------:R-:W-:Y:S01]  /*1860*/  IMAD.U32 R4, RZ, RZ, UR8 ;  /* 0x00000008ff047e24 */ /* 0x000fe2000f8e00ff */
[----:B------:R-:W-:Y:S01]  /*1870*/  ULOP3.LUT UR38, UR38, 0x10000, URZ, 0xfc, !UPT ;  /* 0x0001000026267892 */ /* 0x000fe2000f8efc3f */
[----:B------:R-:W-:Y:S01]  /*1880*/  UMOV UR57, 0x40000040 ;  /* 0x4000004000397882 */ /* 0x000fe20000000000 */
[----:B------:R-:W-:Y:S02]  /*1890*/  UMOV UR59, 0x40000040 ;  /* 0x40000040003b7882 */ /* 0x000fe40000000000 */
[----:B------:R-:W-:Y:S02]  /*18a0*/  UIMAD UR5, UR36, 0xc00, UR38 ;  /* 0x00000c00240578a4 */ /* 0x000fe4000f8e0226 */
[----:B------:R-:W-:-:S02]  /*18b0*/  UIADD3 UR52, UR4, 0x4, URZ ;  /* 0x0000000404347890 */ /* 0x000fc4000fffe03f */
[----:B------:R-:W-:Y:S02]  /*18c0*/  UIADD3 UR58, UR5, 0x2, URZ ;  /* 0x00000002053a7890 */ /* 0x000fe4000fffe03f */
[----:B------:R-:W-:Y:S02]  /*18d0*/  UIADD3 UR54, UR5, 0x4, URZ ;  /* 0x0000000405367890 */ /* 0x000fe4000fffe03f */
[----:B------:R-:W-:Y:S01]  /*18e0*/  UMOV UR10, UR5 ;  /* 0x00000005000a7c82 */ /* 0x000fe20008000000 */
[----:B------:R-:W-:Y:S01]  /*18f0*/  UMOV UR53, 0x40000040 ;  /* 0x4000004000357882 */ /* 0x000fe20000000000 */
[----:B------:R-:W-:Y:S01]  /*1900*/  HGMMA.64x128x16.F32.BF16 R24, gdesc[UR8], RZ, !UPT, gsb0 ;  /* 0x01e00000081879f0 */ /* 0x000fe2000c0018ff */
[----:B------:R-:W-:Y:S01]  /*1910*/  UMOV UR55, 0x40000040 ;  /* 0x4000004000377882 */ /* 0x000fe20000000000 */
[----:B------:R-:W-:Y:S02]  /*1920*/  UIADD3 UR8, UR4, 0x6, URZ ;  /* 0x0000000604087890 */ /* 0x000fe4000fffe03f */
[----:B------:R-:W-:Y:S01]  /*1930*/  UIADD3 UR10, UR5, 0x6, URZ ;  /* 0x00000006050a7890 */ /* 0x000fe2000fffe03f */
[----:B------:R-:W-:Y:S01]  /*1940*/  UMOV UR9, 0x40000040 ;  /* 0x4000004000097882 */ /* 0x000fe20000000000 */
[----:B------:R-:W-:Y:S01]  /*1950*/  UMOV UR11, 0x40000040 ;  /* 0x40000040000b7882 */ /* 0x000fe20000000000 */
[----:B------:R-:W-:-:S02]  /*1960*/  UIADD3 UR12, UR4, 0x400, URZ ;  /* 0x00000400040c7890 */ /* 0x000fc4000fffe03f */
[----:B------:R-:W-:Y:S01]  /*1970*/  UIADD3 UR14, UR5, 0x400, URZ ;  /* 0x00000400050e7890 */ /* 0x000fe2000fffe03f */
[----:B------:R-:W-:Y:S01]  /*1980*/  UMOV UR13, 0x40000040 ;  /* 0x40000040000d7882 */ /* 0x000fe20000000000 */
[----:B------:R-:W-:Y:S01]  /*1990*/  UMOV UR15, 0x40000040 ;  /* 0x40000040000f7882 */ /* 0x000fe20000000000 */
[----:B------:R-:W-:Y:S02]  /*19a0*/  UIADD3 UR16, UR4, 0x402, URZ ;  /* 0x0000040204107890 */ /* 0x000fe4000fffe03f */
[----:B------:R-:W-:Y:S01]  /*19b0*/  UIADD3 UR18, UR5, 0x402, URZ ;  /* 0x0000040205127890 */ /* 0x000fe2000fffe03f */
[----:B------:R-:W-:Y:S01]  /*19c0*/  UMOV UR17, 0x40000040 ;  /* 0x4000004000117882 */ /* 0x000fe20000000000 */
        /* <DEDUP_REMOVED lines=61> */
.L_x_190:
[----:B------:R-:W-:Y:S01]  /*1da0*/  IMAD.IADD R0, R194, 0x1, R89 ;  /* 0x00000001c2007824 */ /* 0x000fe200078e0259 */
[----:B------:R-:W-:Y:S01]  /*1db0*/  P2R R91, PR, RZ, 0x1 ;  /* 0x00000001ff5b7803 */ /* 0x000fe20000000000 */
[----:B------:R-:W-:Y:S01]  /*1dc0*/  ULDC UR4, c[0x0][0x988] ;  /* 0x0002620000047ab9 */ /* 0x000fe20000000800 */
[----:B------:R-:W-:Y:S01]  /*1dd0*/  CS2R R150, SRZ ;  /* 0x0000000000967805 */ /* 0x000fe2000001ff00 */
[----:B------:R-:W-:Y:S01]  /*1de0*/  IMAD R7, R197, -0x80, R0 ;  /* 0xffffff80c5077824 */ /* 0x000fe200078e0200 */
[----:B------:R-:W-:Y:S02]  /*1df0*/  CS2R R148, SRZ ;  /* 0x0000000000947805 */ /* 0x000fe4000001ff00 */
[----:B------:R-:W-:Y:S02]  /*1e00*/  CS2R R146, SRZ ;  /* 0x0000000000927805 */ /* 0x000fe4000001ff00 */
[----:B------:R-:W-:Y:S02]  /*1e10*/  CS2R R144, SRZ ;  /* 0x0000000000907805 */ /* 0x000fe4000001ff00 */
[----:B------:R-:W-:-:S02]  /*1e20*/  CS2R R142, SRZ ;  /* 0x00000000008e7805 */ /* 0x000fc4000001ff00 */
[C---:B------:R-:W-:Y:S02]  /*1e30*/  ISETP.GT.AND P4, PT, R7.reuse, RZ, PT ;  /* 0x000000ff0700720c */ /* 0x040fe40003f84270 */
[----:B------:R-:W-:Y:S02]  /*1e40*/  CS2R R140, SRZ ;  /* 0x00000000008c7805 */ /* 0x000fe4000001ff00 */
[C---:B------:R-:W-:Y:S02]  /*1e50*/  ISETP.GT.AND P3, PT, R7.reuse, 0x1, PT ;  /* 0x000000010700780c */ /* 0x040fe40003f64270 */
[----:B------:R-:W-:Y:S02]  /*1e60*/  CS2R R138, SRZ ;  /* 0x00000000008a7805 */ /* 0x000fe4000001ff00 */
[----:B------:R-:W-:Y:S02]  /*1e70*/  ISETP.GT.AND P1, PT, R7, 0x8, PT ;  /* 0x000000080700780c */ /* 0x000fe40003f24270 */
[----:B------:R-:W-:-:S02]  /*1e80*/  CS2R R136, SRZ ;  /* 0x0000000000887805 */ /* 0x000fc4000001ff00 */
[----:B------:R-:W-:Y:S02]  /*1e90*/  FSEL R8, R24, -INF , P4 ;  /* 0xff80000018087808 */ /* 0x000fe40002000000 */
[----:B------:R-:W-:Y:S02]  /*1ea0*/  CS2R R134, SRZ ;  /* 0x0000000000867805 */ /* 0x000fe4000001ff00 */
[----:B------:R-:W-:Y:S02]  /*1eb0*/  FSEL R25, R25, -INF , P3 ;  /* 0xff80000019197808 */ /* 0x000fe40001800000 */
[----:B------:R-:W-:Y:S02]  /*1ec0*/  ISETP.GT.AND P2, PT, R7, 0x9, PT ;  /* 0x000000090700780c */ /* 0x000fe40003f44270 */
[----:B------:R-:W-:Y:S02]  /*1ed0*/  FSEL R88, R28, -INF , P1 ;  /* 0xff8000001c587808 */ /* 0x000fe40000800000 */
[----:B01----:R-:W-:-:S02]  /*1ee0*/  FMNMX.FTZ R3, R8, R25, !PT ;  /* 0x0000001908037209 */ /* 0x003fc40007810000 */
[----:B------:R-:W-:Y:S02]  /*1ef0*/  ISETP.GT.AND P6, PT, R7, 0x10, PT ;  /* 0x000000100700780c */ /* 0x000fe40003fc4270 */
        /* <DEDUP_REMOVED lines=18> */
[C---:B------:R-:W-:Y:S02]  /*2020*/  ISETP.GT.AND P2, PT, R7.reuse, 0x21, PT ;  /* 0x000000210700780c */ /* 0x040fe40003f44270 */
        /* <DEDUP_REMOVED lines=54> */
[----:B------:R-:W-:Y:S02]  /*2390*/  ISETP.GT.AND P0, PT, R7, 0x59, PT ;  /* 0x000000590700780c */ /* 0x000fe40003f04270 */
[----:B------:R-:W-:Y:S02]  /*23a0*/  FSEL R68, R68, -INF , P6 ;  /* 0xff80000044447808 */ /* 0x000fe40003000000 */
[----:B------:R-:W-:Y:S02]  /*23b0*/  FMNMX.FTZ R3, R120, R3, !PT ;  /* 0x0000000378037209 */ /* 0x000fe40007810000 */
[----:B------:R-:W-:-:S02]  /*23c0*/  FSEL R36, R59, -INF , P5 ;  /* 0xff8000003b247808 */ /* 0x000fc40002800000 */
        /* <DEDUP_REMOVED lines=22> */
[----:B------:R-:W-:Y:S02]  /*2530*/  FMNMX.FTZ R3, R128, R3, !PT ;  /* 0x0000000380037209 */ /* 0x000fe40007810000 */
[----:B------:R-:W-:-:S02]  /*2540*/  FSEL R130, R81, -INF , P4 ;  /* 0xff80000051827808 */ /* 0x000fc40002000000 */
[C---:B------:R-:W-:Y:S02]  /*2550*/  ISETP.GT.AND P5, PT, R7.reuse, 0x78, PT ;  /* 0x000000780700780c */ /* 0x040fe40003fa4270 */
[----:B------:R-:W-:Y:S02]  /*2560*/  FMNMX.FTZ R3, R130, R3, !PT ;  /* 0x0000000382037209 */ /* 0x000fe40007810000 */
[----:B------:R-:W-:Y:S02]  /*2570*/  FSEL R84, R84, -INF , P5 ;  /* 0xff80000054547808 */ /* 0x000fe40002800000 */
[----:B------:R-:W-:Y:S02]  /*2580*/  ISETP.GT.AND P6, PT, R7, 0x79, PT ;  /* 0x000000790700780c */ /* 0x000fe40003fc4270 */
[----:B------:R-:W-:Y:S02]  /*2590*/  FMNMX.FTZ R3, R84, R3, !PT ;  /* 0x0000000354037209 */ /* 0x000fe40007810000 */
[----:B------:R-:W-:-:S02]  /*25a0*/  FSEL R132, R85, -INF , P6 ;  /* 0xff80000055847808 */ /* 0x000fc40003000000 */
[----:B------:R-:W-:Y:S02]  /*25b0*/  P2R R15, PR, RZ, 0x8 ;  /* 0x00000008ff0f7803 */ /* 0x000fe40000000000 */
[----:B------:R-:W-:Y:S01]  /*25c0*/  FMNMX.FTZ R9, R132, R3, !PT ;  /* 0x0000000384097209 */ /* 0x000fe20007810000 */
[----:B------:R-:W-:Y:S01]  /*25d0*/  IMAD.U32 R3, RZ, RZ, UR4 ;  /* 0x00000004ff037e24 */ /* 0x000fe2000f8e00ff */
[----:B------:R-:W-:Y:S02]  /*25e0*/  P2R R21, PR, RZ, 0x4 ;  /* 0x00000004ff157803 */ /* 0x000fe40000000000 */
[----:B------:R-:W-:Y:S01]  /*25f0*/  ISETP.GT.AND P2, PT, R7, 0x58, PT ;  /* 0x000000580700780c */ /* 0x000fe20003f44270 */
[----:B------:R-:W0:Y:S01]  /*2600*/  SHFL.BFLY PT, R0, R9, 0x2, 0x1f ;  /* 0x0c401f0009007f89 */ /* 0x000e2200000e0000 */
[----:B------:R-:W-:Y:S02]  /*2610*/  P2R R31, PR, RZ, 0x1 ;  /* 0x00000001ff1f7803 */ /* 0x000fe40000000000 */
[----:B------:R-:W-:-:S02]  /*2620*/  FSEL R70, R70, -INF , P2 ;  /* 0xff80000046467808 */ /* 0x000fc40001000000 */
[----:B------:R-:W-:Y:S02]  /*2630*/  ISETP.NE.AND P2, PT, R21, RZ, PT ;  /* 0x000000ff1500720c */ /* 0x000fe40003f45270 */
[----:B------:R-:W-:Y:S02]  /*2640*/  P2R R29, PR, RZ, 0x2 ;  /* 0x00000002ff1d7803 */ /* 0x000fe40000000000 */
[C---:B------:R-:W-:Y:S02]  /*2650*/  ISETP.GT.AND P1, PT, R7.reuse, 0x59, PT ;  /* 0x000000590700780c */ /* 0x040fe40003f24270 */
[----:B------:R-:W-:Y:S02]  /*2660*/  ISETP.GT.AND P0, PT, R7, 0x60, PT ;  /* 0x000000600700780c */ /* 0x000fe40003f04270 */
[----:B------:R-:W-:Y:S02]  /*2670*/  FSEL R48, R71, -INF , P1 ;  /* 0xff80000047307808 */ /* 0x000fe40000800000 */
[----:B------:R-:W-:-:S02]  /*2680*/  ISETP.NE.AND P1, PT, R29, RZ, PT ;  /* 0x000000ff1d00720c */ /* 0x000fc40003f25270 */
[----:B------:R-:W-:Y:S02]  /*2690*/  FSEL R74, R74, -INF , P0 ;  /* 0xff8000004a4a7808 */ /* 0x000fe40000000000 */
[----:B------:R-:W-:Y:S02]  /*26a0*/  ISETP.NE.AND P0, PT, R31, RZ, PT ;  /* 0x000000ff1f00720c */ /* 0x000fe40003f05270 */
[----:B------:R-:W-:Y:S02]  /*26b0*/  FSEL R78, R78, -INF , P1 ;  /* 0xff8000004e4e7808 */ /* 0x000fe40000800000 */
[----:B------:R-:W-:Y:S02]  /*26c0*/  FSEL R52, R75, -INF , P0 ;  /* 0xff8000004b347808 */ /* 0x000fe40000000000 */
[----:B0-----:R-:W-:Y:S02]  /*26d0*/  FMNMX.FTZ R11, R9, R0, !PT ;  /* 0x00000000090b7209 */ /* 0x001fe40007810000 */
[----:B------:R-:W-:-:S02]  /*26e0*/  FSEL R80, R79, -INF , P2 ;  /* 0xff8000004f507808 */ /* 0x000fc40001000000 */
[----:B------:R-:W-:Y:S01]  /*26f0*/  FSEL R86, R86, -INF , P5 ;  /* 0xff80000056567808 */ /* 0x000fe20002800000 */
[----:B------:R-:W0:Y:S01]  /*2700*/  SHFL.BFLY PT, R0, R11, 0x1, 0x1f ;  /* 0x0c201f000b007f89 */ /* 0x000e2200000e0000 */
[----:B------:R-:W-:Y:S02]  /*2710*/  ISETP.GE.AND P2, PT, R89, 0x81, PT ;  /* 0x000000815900780c */ /* 0x000fe40003f46270 */
[----:B------:R-:W-:Y:S02]  /*2720*/  ISETP.NE.AND P0, PT, R91, RZ, PT ;  /* 0x000000ff5b00720c */ /* 0x000fe40003f05270 */
        /* <DEDUP_REMOVED lines=33> */
[----:B------:R-:W1:Y:S01]  /*2940*/  MUFU.EX2 R182, R182 ;  /* 0x000000b600b67308 */ /* 0x000e620000000800 */
        /* <DEDUP_REMOVED lines=14> */
[--C-:B------:R-:W-:Y:S01]  /*2a30*/  FFMA.FTZ R37, R122, R3, -R43.reuse ;  /* 0x000000037a257223 */ /* 0x100fe2000001082b */
[----:B------:R-:W3:Y:S01]  /*2a40*/  MUFU.EX2 R176, R176 ;  /* 0x000000b000b07308 */ /* 0x000ee20000000800 */
        /* <DEDUP_REMOVED lines=9> */
[----:B------:R-:W-:Y:S01]  /*2ae0*/  FFMA.FTZ R84, R84, R3, -R43 ;  /* 0x0000000354547223 */ /* 0x000fe2000001082b */
[----:B------:R-:W-:-:S02]  /*2af0*/  CS2R R122, SRZ ;  /* 0x00000000007a7805 */ /* 0x000fc4000001ff00 */
[----:B------:R-:W-:Y:S02]  /*2b00*/  CS2R R120, SRZ ;  /* 0x0000000000787805 */ /* 0x000fe4000001ff00 */
[----:B------:R-:W-:Y:S02]  /*2b10*/  FMNMX.FTZ R25, R62, R25, !PT ;  /* 0x000000193e197209 */ /* 0x000fe40007810000 */
[----:B------:R-:W-:Y:S02]  /*2b20*/  CS2R R112, SRZ ;  /* 0x0000000000707805 */ /* 0x000fe4000001ff00 */
[----:B------:R-:W-:Y:S01]  /*2b30*/  CS2R R108, SRZ ;  /* 0x00000000006c7805 */ /* 0x000fe2000001ff00 */
[----:B------:R-:W5:Y:S01]  /*2b40*/  MUFU.EX2 R178, R178 ;  /* 0x000000b200b27308 */ /* 0x000f620000000800 */
[----:B------:R-:W-:Y:S02]  /*2b50*/  FMNMX.FTZ R25, R40, R25, !PT ;  /* 0x0000001928197209 */ /* 0x000fe40007810000 */
[----:B------:R-:W-:-:S02]  /*2b60*/  CS2R R104, SRZ ;  /* 0x0000000000687805 */ /* 0x000fc4000001ff00 */
[----:B------:R-:W-:Y:S02]  /*2b70*/  CS2R R100, SRZ ;  /* 0x0000000000647805 */ /* 0x000fe4000001ff00 */
[----:B------:R-:W-:Y:S02]  /*2b80*/  CS2R R96, SRZ ;  /* 0x0000000000607805 */ /* 0x000fe4000001ff00 */
[----:B------:R-:W-:Y:S02]  /*2b90*/  FMNMX.FTZ R25, R66, R25, !PT ;  /* 0x0000001942197209 */ /* 0x000fe40007810000 */
[----:B----4-:R-:W-:Y:S02]  /*2ba0*/  CS2R R94, SRZ ;  /* 0x00000000005e7805 */ /* 0x010fe4000001ff00 */
[----:B------:R-:W-:Y:S01]  /*2bb0*/  CS2R R92, SRZ ;  /* 0x00000000005c7805 */ /* 0x000fe2000001ff00 */
[----:B------:R4:W-:Y:S01]  /*2bc0*/  MUFU.EX2 R13, R98 ;  /* 0x00000062000d7308 */ /* 0x0009e20000000800 */
[----:B------:R-:W-:-:S02]  /*2bd0*/  FMNMX.FTZ R29, R44, R25, !PT ;  /* 0x000000192c1d7209 */ /* 0x000fc40007810000 */
[----:B------:R-:W-:Y:S02]  /*2be0*/  CS2R R90, SRZ ;  /* 0x00000000005a7805 */ /* 0x000fe4000001ff00 */
[----:B------:R-:W-:-:S03]  /*2bf0*/  FMNMX.FTZ R29, R70, R29, !PT ;  /* 0x0000001d461d7209 */ /* 0x000fc60007810000 */
[----:B------:R-:W-:Y:S01]  /*2c00*/  MUFU.EX2 R172, R172 ;  /* 0x000000ac00ac7308 */ /* 0x000fe20000000800 */
[----:B------:R-:W-:Y:S02]  /*2c10*/  FMNMX.FTZ R29, R48, R29, !PT ;  /* 0x0000001d301d7209 */ /* 0x000fe40007810000 */
[----:B----4-:R-:W-:Y:S02]  /*2c20*/  CS2R R98, SRZ ;  /* 0x0000000000627805 */ /* 0x010fe4000001ff00 */
[----:B------:R-:W-:-:S03]  /*2c30*/  FMNMX.FTZ R29, R74, R29, !PT ;  /* 0x0000001d4a1d7209 */ /* 0x000fc60007810000 */
[----:B------:R4:W-:Y:S01]  /*2c40*/  MUFU.EX2 R15, R102 ;  /* 0x00000066000f7308 */ /* 0x0009e20000000800 */
[----:B------:R-:W-:-:S04]  /*2c50*/  FMNMX.FTZ R31, R52, R29, !PT ;  /* 0x0000001d341f7209 */ /* 0x000fc80007810000 */
        /* <DEDUP_REMOVED lines=9> */
[----:B------:R-:W-:Y:S01]  /*2cf0*/  FMNMX.FTZ R8, R88, R33, !PT ;  /* 0x0000002158087209 */ /* 0x000fe20007810000 */
[----:B------:R-:W-:Y:S01]  /*2d00*/  FFMA.FTZ R33, R118, R3, -R43 ;  /* 0x0000000376217223 */ /* 0x000fe2000001082b */
[----:B------:R-:W-:Y:S02]  /*2d10*/  CS2R R118, SRZ ;  /* 0x0000000000767805 */ /* 0x000fe4000001ff00 */
[----:B----4-:R-:W-:Y:S01]  /*2d20*/  CS2R R106, SRZ ;  /* 0x00000000006a7805 */ /* 0x010fe2000001ff00 */
[----:B------:R-:W4:Y:S02]  /*2d30*/  SHFL.BFLY PT, R39, R8, 0x2, 0x1f ;  /* 0x0c401f0008277f89 */ /* 0x000f2400000e0000 */
[----:B------:R0:W-:Y:S08]  /*2d40*/  MUFU.EX2 R25, R110 ;  /* 0x0000006e00197308 */ /* 0x0001f00000000800 */
[----:B------:R-:W-:Y:S01]  /*2d50*/  MUFU.EX2 R170, R170 ;  /* 0x000000aa00aa7308 */ /* 0x000fe20000000800 */
[----:B0-----:R-:W-:-:S07]  /*2d60*/  CS2R R110, SRZ ;  /* 0x00000000006e7805 */ /* 0x001fce000001ff00 */
[----:B------:R0:W-:Y:S01]  /*2d70*/  MUFU.EX2 R29, R114 ;  /* 0x00000072001d7308 */ /* 0x0001e20000000800 */
[----:B----4-:R-:W-:Y:S01]  /*2d80*/  FMNMX.FTZ R41, R8, R39, !PT ;  /* 0x0000002708297209 */ /* 0x010fe20007810000 */
[----:B------:R-:W-:-:S06]  /*2d90*/  FFMA.FTZ R39, R124, R3, -R43 ;  /* 0x000000037c277223 */ /* 0x000fcc000001082b */
[----:B------:R-:W-:Y:S01]  /*2da0*/  MUFU.EX2 R152, R152 ;  /* 0x0000009800987308 */ /* 0x000fe20000000800 */
[----:B------:R-:W-:Y:S01]  /*2db0*/  FFMA.FTZ R43, R132, R3, -R43 ;  /* 0x00000003842b7223 */ /* 0x000fe2000001082b */
[----:B------:R-:W-:Y:S01]  /*2dc0*/  CS2R R132, SRZ ;  /* 0x0000000000847805 */ /* 0x000fe2000001ff00 */
[----:B------:R-:W4:Y:S01]  /*2dd0*/  SHFL.BFLY PT, R8, R41, 0x1, 0x1f ;  /* 0x0c201f0029087f89 */ /* 0x000f2200000e0000 */
[----:B------:R-:W-:Y:S02]  /*2de0*/  CS2R R124, SRZ ;  /* 0x00000000007c7805 */ /* 0x000fe4000001ff00 */
[----:B0-----:R-:W-:Y:S02]  /*2df0*/  CS2R R114, SRZ ;  /* 0x0000000000727805 */ /* 0x001fe4000001ff00 */
[----:B------:R0:W-:Y:S08]  /*2e00*/  MUFU.EX2 R31, R116 ;  /* 0x00000074001f7308 */ /* 0x0001f00000000800 */
[----:B------:R-:W-:Y:S01]  /*2e10*/  MUFU.EX2 R154, R154 ;  /* 0x0000009a009a7308 */ /* 0x000fe20000000800 */
[----:B0-----:R-:W-:-:S07]  /*2e20*/  CS2R R116, SRZ ;  /* 0x0000000000747805 */ /* 0x001fce000001ff00 */
[----:B------:R-:W-:Y:S01]  /*2e30*/  MUFU.EX2 R33, R33 ;  /* 0x0000002100217308 */ /* 0x000fe20000000800 */
[----:B----4-:R-:W-:-:S04]  /*2e40*/  FMNMX.FTZ R8, R41, R8, !PT ;  /* 0x0000000829087209 */ /* 0x010fc80007810000 */
[C---:B------:R-:W-:Y:S01]  /*2e50*/  FSETP.NEU.FTZ.AND P1, PT, R8.reuse, -INF , PT ;  /* 0xff8000000800780b */ /* 0x040fe20003f3d000 */
[----:B------:R-:W-:Y:S02]  /*2e60*/  FMUL.FTZ R47, R8, R3 ;  /* 0x00000003082f7220 */ /* 0x000fe40000410000 */
[----:B------:R-:W-:Y:S03]  /*2e70*/  MUFU.EX2 R156, R156 ;  /* 0x0000009c009c7308 */ /* 0x000fe60000000800 */
[----:B------:R-:W-:Y:S02]  /*2e80*/  FSEL R47, R47, RZ, P1 ;  /* 0x000000ff2f2f7208 */ /* 0x000fe40000800000 */
[----:B------:R-:W-:-:S03]  /*2e90*/  ISETP.NE.AND P1, PT, R16, RZ, PT ;  /* 0x000000ff1000720c */ /* 0x000fc60003f25270 */
        /* <DEDUP_REMOVED lines=16> */
[----:B------:R1:W-:Y:S01]  /*2fa0*/  MUFU.EX2 R183, R10 ;  /* 0x0000000a00b77308 */ /* 0x0003e20000000800 */
[----:B0-----:R-:W-:Y:S01]  /*2fb0*/  FADD.FTZ R27, R180, R7 ;  /* 0x00000007b41b7221 */ /* 0x001fe20000010000 */
[-CC-:B------:R-:W-:Y:S01]  /*2fc0*/  FFMA.FTZ R54, R54, R3.reuse, -R47.reuse ;  /* 0x0000000336367223 */ /* 0x180fe2000001082f */
[-CC-:B------:R-:W-:Y:S01]  /*2fd0*/  FFMA.FTZ R32, R32, R3.reuse, -R47.reuse ;  /* 0x0000000320207223 */ /* 0x180fe2000001082f */
[-CC-:B------:R-:W-:Y:S01]  /*2fe0*/  FFMA.FTZ R58, R58, R3.reuse, -R47.reuse ;  /* 0x000000033a3a7223 */ /* 0x180fe2000001082f */
[-CC-:B------:R-:W-:Y:S01]  /*2ff0*/  FFMA.FTZ R36, R36, R3.reuse, -R47.reuse ;  /* 0x0000000324247223 */ /* 0x180fe2000001082f */
[-CC-:B------:R-:W-:Y:S01]  /*3000*/  FFMA.FTZ R62, R62, R3.reuse, -R47.reuse ;  /* 0x000000033e3e7223 */ /* 0x180fe2000001082f */
[-C--:B------:R-:W-:Y:S01]  /*3010*/  FFMA.FTZ R40, R40, R3.reuse, -R47 ;  /* 0x0000000328287223 */ /* 0x080fe2000001082f */
[----:B------:R-:W0:Y:S01]  /*3020*/  MUFU.EX2 R26, R26 ;  /* 0x0000001a001a7308 */ /* 0x000e220000000800 */
[----:B-1----:R-:W-:Y:S01]  /*3030*/  FADD.FTZ R10, R182, R27 ;  /* 0x0000001bb60a7221 */ /* 0x002fe20000010000 */
[-CC-:B------:R-:W-:Y:S01]  /*3040*/  FFMA.FTZ R66, R66, R3.reuse, -R47.reuse ;  /* 0x0000000342427223 */ /* 0x180fe2000001082f */
[-CC-:B------:R-:W-:Y:S01]  /*3050*/  FFMA.FTZ R44, R44, R3.reuse, -R47.reuse ;  /* 0x000000032c2c7223 */ /* 0x180fe2000001082f */
[-CC-:B------:R-:W-:Y:S01]  /*3060*/  FFMA.FTZ R70, R70, R3.reuse, -R47.reuse ;  /* 0x0000000346467223 */ /* 0x180fe2000001082f */
[----:B--2---:R-:W-:Y:S01]  /*3070*/  FADD.FTZ R27, R9, R10 ;  /* 0x0000000a091b7221 */ /* 0x004fe20000010000 */
[----:B------:R-:W-:Y:S01]  /*3080*/  F2FP.BF16.F32.PACK_AB R180, R7, R180 ;  /* 0x000000b407b4723e */ /* 0x000fe200000010ff */
[-C--:B------:R-:W-:Y:S01]  /*3090*/  FFMA.FTZ R48, R48, R3.reuse, -R47 ;  /* 0x0000000330307223 */ /* 0x080fe2000001082f */
[----:B------:R-:W1:Y:S01]  /*30a0*/  MUFU.EX2 R30, R30 ;  /* 0x0000001e001e7308 */ /* 0x000e620000000800 */
[----:B---3--:R-:W-:Y:S01]  /*30b0*/  FADD.FTZ R10, R176, R27 ;  /* 0x0000001bb00a7221 */ /* 0x008fe20000010000 */
[----:B------:R-:W-:Y:S01]  /*30c0*/  F2FP.BF16.F32.PACK_AB R182, R9, R182 ;  /* 0x000000b609b6723e */ /* 0x000fe200000010ff */
[-CC-:B------:R-:W-:Y:S01]  /*30d0*/  FFMA.FTZ R74, R74, R3.reuse, -R47.reuse ;  /* 0x000000034a4a7223 */ /* 0x180fe2000001082f */
[-CC-:B------:R-:W-:Y:S01]  /*30e0*/  FFMA.FTZ R52, R52, R3.reuse, -R47.reuse ;  /* 0x0000000334347223 */ /* 0x180fe2000001082f */
[----:B-----5:R-:W-:Y:S01]  /*30f0*/  FADD.FTZ R27, R11, R10 ;  /* 0x0000000a0b1b7221 */ /* 0x020fe20000010000 */
[-CC-:B------:R-:W-:Y:S01]  /*3100*/  FFMA.FTZ R78, R78, R3.reuse, -R47.reuse ;  /* 0x000000034e4e7223 */ /* 0x180fe2000001082f */
[-C--:B------:R-:W-:Y:S01]  /*3110*/  FFMA.FTZ R80, R80, R3.reuse, -R47 ;  /* 0x0000000350507223 */ /* 0x080fe2000001082f */
[----:B------:R-:W2:Y:S01]  /*3120*/  MUFU.EX2 R34, R34 ;  /* 0x0000002200227308 */ /* 0x000ea20000000800 */
[----:B------:R-:W-:Y:S01]  /*3130*/  FADD.FTZ R10, R178, R27 ;  /* 0x0000001bb20a7221 */ /* 0x000fe20000010000 */
[----:B0-----:R-:W-:Y:S01]  /*3140*/  FADD.FTZ R27, R26, R181 ;  /* 0x000000b51a1b7221 */ /* 0x001fe20000010000 */
[-CC-:B------:R-:W-:Y:S01]  /*3150*/  FFMA.FTZ R82, R82, R3.reuse, -R47.reuse ;  /* 0x0000000352527223 */ /* 0x180fe2000001082f */
[-CC-:B------:R-:W-:Y:S01]  /*3160*/  FFMA.FTZ R56, R56, R3.reuse, -R47.reuse ;  /* 0x0000000338387223 */ /* 0x180fe2000001082f */
[----:B------:R-:W-:Y:S01]  /*3170*/  FADD.FTZ R49, R13, R10 ;  /* 0x0000000a0d317221 */ /* 0x000fe20000010000 */
[-CC-:B------:R-:W-:Y:S01]  /*3180*/  FFMA.FTZ R86, R86, R3.reuse, -R47.reuse ;  /* 0x0000000356567223 */ /* 0x180fe2000001082f */
[----:B------:R-:W-:Y:S01]  /*3190*/  FFMA.FTZ R47, R88, R3, -R47 ;  /* 0x00000003582f7223 */ /* 0x000fe2000001082f */
[----:B------:R0:W3:Y:S01]  /*31a0*/  MUFU.EX2 R177, R12 ;  /* 0x0000000c00b17308 */ /* 0x0000e20000000800 */
[----:B-1----:R-:W-:Y:S01]  /*31b0*/  FADD.FTZ R10, R30, R27 ;  /* 0x0000001b1e0a7221 */ /* 0x002fe20000010000 */
[----:B------:R-:W-:-:S02]  /*31c0*/  F2FP.BF16.F32.PACK_AB R176, R11, R176 ;  /* 0x000000b00bb0723e */ /* 0x000fc400000010ff */
[----:B------:R-:W-:Y:S02]  /*31d0*/  CS2R R88, SRZ ;  /* 0x0000000000587805 */ /* 0x000fe4000001ff00 */
[----:B------:R-:W-:Y:S01]  /*31e0*/  F2FP.BF16.F32.PACK_AB R178, R13, R178 ;  /* 0x000000b20db2723e */ /* 0x000fe200000010ff */
[----:B------:R-:W-:Y:S01]  /*31f0*/  FADD.FTZ R27, R183, R10 ;  /* 0x0000000ab71b7221 */ /* 0x000fe20000010000 */
[----:B------:R-:W-:Y:S01]  /*3200*/  F2FP.BF16.F32.PACK_AB R181, R181, R26 ;  /* 0x0000001ab5b5723e */ /* 0x000fe200000010ff */
[----:B------:R-:W1:Y:S01]  /*3210*/  MUFU.EX2 R38, R38 ;  /* 0x0000002600267308 */ /* 0x000e620000000800 */
[----:B0-----:R-:W-:Y:S01]  /*3220*/  FADD.FTZ R12, R172, R49 ;  /* 0x00000031ac0c7221 */ /* 0x001fe20000010000 */
[----:B--2---:R-:W-:Y:S01]  /*3230*/  FADD.FTZ R10, R34, R27 ;  /* 0x0000001b220a7221 */ /* 0x004fe20000010000 */
[C---:B------:R-:W-:Y:S02]  /*3240*/  F2FP.BF16.F32.PACK_AB R172, R15.reuse, R172 ;  /* 0x000000ac0fac723e */ /* 0x040fe400000010ff */
[----:B------:R-:W-:Y:S01]  /*3250*/  FADD.FTZ R49, R15, R12 ;  /* 0x0000000c0f317221 */ /* 0x000fe20000010000 */
[----:B------:R-:W-:-:S02]  /*3260*/  F2FP.BF16.F32.PACK_AB R183, R183, R30 ;  /* 0x0000001eb7b7723e */ /* 0x000fc400000010ff */
[----:B------:R-:W0:Y:S01]  /*3270*/  MUFU.EX2 R179, R14 ;  /* 0x0000000e00b37308 */ /* 0x000e220000000800 */
[----:B------:R-:W-:Y:S01]  /*3280*/  FADD.FTZ R12, R174, R49 ;  /* 0x00000031ae0c7221 */ /* 0x000fe20000010000 */
[----:B---3--:R-:W-:Y:S01]  /*3290*/  FADD.FTZ R27, R177, R10 ;  /* 0x0000000ab11b7221 */ /* 0x008fe20000010000 */
[C---:B------:R-:W-:Y:S02]  /*32a0*/  F2FP.BF16.F32.PACK_AB R174, R21.reuse, R174 ;  /* 0x000000ae15ae723e */ /* 0x040fe400000010ff */
[----:B------:R-:W-:Y:S01]  /*32b0*/  FADD.FTZ R49, R21, R12 ;  /* 0x0000000c15317221 */ /* 0x000fe20000010000 */
[----:B------:R-:W-:Y:S02]  /*32c0*/  F2FP.BF16.F32.PACK_AB R177, R177, R34 ;  /* 0x00000022b1b1723e */ /* 0x000fe400000010ff */
[----:B------:R-:W2:Y:S01]  /*32d0*/  MUFU.EX2 R42, R42 ;  /* 0x0000002a002a7308 */ /* 0x000ea20000000800 */
[----:B-1----:R-:W-:Y:S01]  /*32e0*/  FADD.FTZ R10, R38, R27 ;  /* 0x0000001b260a7221 */ /* 0x002fe20000010000 */
[----:B------:R-:W-:-:S02]  /*32f0*/  @P1 VIADD R27, R6, 0x34840 ;  /* 0x00034840061b1836 */ /* 0x000fc40000000000 */
[----:B------:R-:W-:Y:S01]  /*3300*/  FADD.FTZ R12, R168, R49 ;  /* 0x00000031a80c7221 */ /* 0x000fe20000010000 */
[----:B------:R-:W-:-:S03]  /*3310*/  F2FP.BF16.F32.PACK_AB R168, R25, R168 ;  /* 0x000000a819a8723e */ /* 0x000fc600000010ff */
[----:B------:R-:W-:Y:S01]  /*3320*/  FADD.FTZ R51, R25, R12 ;  /* 0x0000000c19337221 */ /* 0x000fe20000010000 */
[----:B------:R-:W1:Y:S01]  /*3330*/  MUFU.EX2 R173, R20 ;  /* 0x0000001400ad7308 */ /* 0x000e620000000800 */
[----:B0-----:R-:W-:Y:S01]  /*3340*/  FADD.FTZ R49, R179, R10 ;  /* 0x0000000ab3317221 */ /* 0x001fe20000010000 */
[----:B------:R-:W-:Y:S01]  /*3350*/  @P1 PRMT R27, R18, 0x654, R27 ;  /* 0x00000654121b1816 */ /* 0x000fe2000000001b */
[----:B------:R-:W-:Y:S01]  /*3360*/  FADD.FTZ R10, R170, R51 ;  /* 0x00000033aa0a7221 */ /* 0x000fe20000010000 */
[----:B------:R-:W-:Y:S02]  /*3370*/  F2FP.BF16.F32.PACK_AB R170, R29, R170 ;  /* 0x000000aa1daa723e */ /* 0x000fe400000010ff */
[----:B------:R1:W-:Y:S01]  /*3380*/  @P1 SYNCS.ARRIVE.TRANS64.RED.A1T0 RZ, [R27+URZ], RZ ;  /* 0x000000ff1bff19a7 */ /* 0x0003e2000810043f */
[----:B------:R-:W-:Y:S01]  /*3390*/  F2FP.BF16.F32.PACK_AB R179, R179, R38 ;  /* 0x00000026b3b3723e */ /* 0x000fe200000010ff */
[----:B------:R-:W0:Y:S01]  /*33a0*/  MUFU.EX2 R46, R46 ;  /* 0x0000002e002e7308 */ /* 0x000e220000000800 */
[----:B--2---:R-:W-:Y:S01]  /*33b0*/  FADD.FTZ R6, R42, R49 ;  /* 0x000000312a067221 */ /* 0x004fe20000010000 */
[----:B------:R-:W-:-:S04]  /*33c0*/  FADD.FTZ R49, R29, R10 ;  /* 0x0000000a1d317221 */ /* 0x000fc80000010000 */
[----:B------:R-:W-:Y:S01]  /*33d0*/  FADD.FTZ R10, R152, R49 ;  /* 0x00000031980a7221 */ /* 0x000fe20000010000 */
[----:B------:R-:W-:Y:S01]  /*33e0*/  F2FP.BF16.F32.PACK_AB R152, R31, R152 ;  /* 0x000000981f98723e */ /* 0x000fe200000010ff */
[----:B------:R-:W2:Y:S01]  /*33f0*/  MUFU.EX2 R175, R24 ;  /* 0x0000001800af7308 */ /* 0x000ea20000000800 */
[----:B-1----:R-:W-:Y:S01]  /*3400*/  FADD.FTZ R27, R173, R6 ;  /* 0x00000006ad1b7221 */ /* 0x002fe20000010000 */
[----:B------:R-:W-:Y:S01]  /*3410*/  FADD.FTZ R49, R31, R10 ;  /* 0x0000000a1f317221 */ /* 0x000fe20000010000 */
[----:B------:R-:W-:-:S03]  /*3420*/  F2FP.BF16.F32.PACK_AB R173, R173, R42 ;  /* 0x0000002aadad723e */ /* 0x000fc600000010ff */
[----:B------:R-:W-:Y:S01]  /*3430*/  FADD.FTZ R10, R154, R49 ;  /* 0x000000319a0a7221 */ /* 0x000fe20000010000 */
[C---:B------:R-:W-:Y:S01]  /*3440*/  F2FP.BF16.F32.PACK_AB R154, R33.reuse, R154 ;  /* 0x0000009a219a723e */ /* 0x040fe200000010ff */
[----:B------:R-:W1:Y:S01]  /*3450*/  MUFU.EX2 R50, R50 ;  /* 0x0000003200327308 */ /* 0x000e620000000800 */
[----:B0-----:R-:W-:Y:S01]  /*3460*/  FADD.FTZ R6, R46, R27 ;  /* 0x0000001b2e067221 */ /* 0x001fe20000010000 */
[----:B------:R-:W-:-:S04]  /*3470*/  FADD.FTZ R49, R33, R10 ;  /* 0x0000000a21317221 */ /* 0x000fc80000010000 */
[----:B------:R-:W-:Y:S01]  /*3480*/  FADD.FTZ R10, R156, R49 ;  /* 0x000000319c0a7221 */ /* 0x000fe20000010000 */
[----:B------:R-:W-:Y:S01]  /*3490*/  F2FP.BF16.F32.PACK_AB R156, R35, R156 ;  /* 0x0000009c239c723e */ /* 0x000fe200000010ff */
[----:B------:R-:W0:Y:S01]  /*34a0*/  MUFU.EX2 R169, R28 ;  /* 0x0000001c00a97308 */ /* 0x000e220000000800 */
[----:B--2---:R-:W-:Y:S01]  /*34b0*/  FADD.FTZ R27, R175, R6 ;  /* 0x00000006af1b7221 */ /* 0x004fe20000010000 */
[----:B------:R-:W-:Y:S01]  /*34c0*/  FADD.FTZ R49, R35, R10 ;  /* 0x0000000a23317221 */ /* 0x000fe20000010000 */
[----:B------:R-:W-:-:S05]  /*34d0*/  F2FP.BF16.F32.PACK_AB R175, R175, R46 ;  /* 0x0000002eafaf723e */ /* 0x000fca00000010ff */
[----:B------:R-:W2:Y:S01]  /*34e0*/  MUFU.EX2 R54, R54 ;  /* 0x0000003600367308 */ /* 0x000ea20000000800 */
[----:B-1----:R-:W-:-:S07]  /*34f0*/  FADD.FTZ R6, R50, R27 ;  /* 0x0000001b32067221 */ /* 0x002fce0000010000 */
[----:B------:R-:W1:Y:S01]  /*3500*/  MUFU.EX2 R171, R32 ;  /* 0x0000002000ab7308 */ /* 0x000e620000000800 */
[C---:B0-----:R-:W-:Y:S01]  /*3510*/  FADD.FTZ R27, R169.reuse, R6 ;  /* 0x00000006a91b7221 */ /* 0x041fe20000010000 */
[----:B------:R-:W-:-:S06]  /*3520*/  F2FP.BF16.F32.PACK_AB R169, R169, R50 ;  /* 0x00000032a9a9723e */ /* 0x000fcc00000010ff */
[----:B------:R-:W0:Y:S01]  /*3530*/  MUFU.EX2 R58, R58 ;  /* 0x0000003a003a7308 */ /* 0x000e220000000800 */
[----:B--2---:R-:W-:-:S07]  /*3540*/  FADD.FTZ R6, R54, R27 ;  /* 0x0000001b36067221 */ /* 0x004fce0000010000 */
[----:B------:R-:W2:Y:S01]  /*3550*/  MUFU.EX2 R158, R158 ;  /* 0x0000009e009e7308 */ /* 0x000ea20000000800 */
[C---:B-1----:R-:W-:Y:S01]  /*3560*/  FADD.FTZ R27, R171.reuse, R6 ;  /* 0x00000006ab1b7221 */ /* 0x042fe20000010000 */
[----:B------:R-:W-:-:S06]  /*3570*/  F2FP.BF16.F32.PACK_AB R171, R171, R54 ;  /* 0x00000036abab723e */ /* 0x000fcc00000010ff */
[----:B------:R-:W1:Y:S01]  /*3580*/  MUFU.EX2 R153, R36 ;  /* 0x0000002400997308 */ /* 0x000e620000000800 */
[----:B0-----:R-:W-:-:S07]  /*3590*/  FADD.FTZ R6, R58, R27 ;  /* 0x0000001b3a067221 */ /* 0x001fce0000010000 */
[----:B------:R-:W0:Y:S01]  /*35a0*/  MUFU.EX2 R37, R37 ;  /* 0x0000002500257308 */ /* 0x000e220000000800 */
[----:B--2---:R-:W-:-:S07]  /*35b0*/  FADD.FTZ R10, R158, R49 ;  /* 0x000000319e0a7221 */ /* 0x004fce0000010000 */
[----:B------:R-:W2:Y:S01]  /*35c0*/  MUFU.EX2 R62, R62 ;  /* 0x0000003e003e7308 */ /* 0x000ea20000000800 */
[C---:B-1----:R-:W-:Y:S01]  /*35d0*/  FADD.FTZ R7, R153.reuse, R6 ;  /* 0x0000000699077221 */ /* 0x042fe20000010000 */
[----:B------:R-:W-:-:S06]  /*35e0*/  F2FP.BF16.F32.PACK_AB R153, R153, R58 ;  /* 0x0000003a9999723e */ /* 0x000fcc00000010ff */
[----:B------:R-:W1:Y:S01]  /*35f0*/  MUFU.EX2 R160, R160 ;  /* 0x000000a000a07308 */ /* 0x000e620000000800 */
[C---:B0-----:R-:W-:Y:S01]  /*3600*/  FADD.FTZ R9, R37.reuse, R10 ;  /* 0x0000000a25097221 */ /* 0x041fe20000010000 */
[----:B------:R-:W-:-:S06]  /*3610*/  F2FP.BF16.F32.PACK_AB R158, R37, R158 ;  /* 0x0000009e259e723e */ /* 0x000fcc00000010ff */
[----:B------:R-:W0:Y:S01]  /*3620*/  MUFU.EX2 R155, R40 ;  /* 0x00000028009b7308 */ /* 0x000e220000000800 */
[----:B--2---:R-:W-:-:S07]  /*3630*/  FADD.FTZ R6, R62, R7 ;  /* 0x000000073e067221 */ /* 0x004fce0000010000 */
[----:B------:R-:W2:Y:S01]  /*3640*/  MUFU.EX2 R39, R39 ;  /* 0x0000002700277308 */ /* 0x000ea20000000800 */
[----:B-1----:R-:W-:-:S07]  /*3650*/  FADD.FTZ R10, R160, R9 ;  /* 0x00000009a00a7221 */ /* 0x002fce0000010000 */
[----:B------:R-:W1:Y:S01]  /*3660*/  MUFU.EX2 R66, R66 ;  /* 0x0000004200427308 */ /* 0x000e620000000800 */
[C---:B0-----:R-:W-:Y:S01]  /*3670*/  FADD.FTZ R7, R155.reuse, R6 ;  /* 0x000000069b077221 */ /* 0x041fe20000010000 */
[----:B------:R-:W-:-:S06]  /*3680*/  F2FP.BF16.F32.PACK_AB R155, R155, R62 ;  /* 0x0000003e9b9b723e */ /* 0x000fcc00000010ff */
[----:B------:R-:W0:Y:S01]  /*3690*/  MUFU.EX2 R76, R76 ;  /* 0x0000004c004c7308 */ /* 0x000e220000000800 */
[C---:B--2---:R-:W-:Y:S01]  /*36a0*/  FADD.FTZ R9, R39.reuse, R10 ;  /* 0x0000000a27097221 */ /* 0x044fe20000010000 */
[----:B------:R-:W-:-:S06]  /*36b0*/  F2FP.BF16.F32.PACK_AB R160, R39, R160 ;  /* 0x000000a027a0723e */ /* 0x000fcc00000010ff */
[----:B------:R-:W2:Y:S01]  /*36c0*/  MUFU.EX2 R157, R44 ;  /* 0x0000002c009d7308 */ /* 0x000ea20000000800 */
[----:B-1----:R-:W-:-:S07]  /*36d0*/  FADD.FTZ R6, R66, R7 ;  /* 0x0000000742067221 */ /* 0x002fce0000010000 */
[----:B------:R1:W3:Y:S01]  /*36e0*/  MUFU.EX2 R45, R126 ;  /* 0x0000007e002d7308 */ /* 0x0002e20000000800 */
[----:B0-----:R-:W-:-:S07]  /*36f0*/  FADD.FTZ R10, R76, R9 ;  /* 0x000000094c0a7221 */ /* 0x001fce0000010000 */
[----:B------:R-:W0:Y:S01]  /*3700*/  MUFU.EX2 R70, R70 ;  /* 0x0000004600467308 */ /* 0x000e220000000800 */
[C---:B--2---:R-:W-:Y:S01]  /*3710*/  FADD.FTZ R7, R157.reuse, R6 ;  /* 0x000000069d077221 */ /* 0x044fe20000010000 */
[----:B------:R-:W-:Y:S02]  /*3720*/  F2FP.BF16.F32.PACK_AB R157, R157, R66 ;  /* 0x000000429d9d723e */ /* 0x000fe400000010ff */
[----:B-1----:R-:W-:-:S04]  /*3730*/  CS2R R126, SRZ ;  /* 0x00000000007e7805 */ /* 0x002fc8000001ff00 */
        /* <DEDUP_REMOVED lines=9> */
[----:B------:R-:W-:Y:S02]  /*37d0*/  F2FP.BF16.F32.PACK_AB R159, R159, R70 ;  /* 0x000000469f9f723e */ /* 0x000fe400000010ff */
[----:B0-----:R-:W-:-:S04]  /*37e0*/  CS2R R130, SRZ ;  /* 0x0000000000827805 */ /* 0x001fc8000001ff00 */
[----:B------:R-:W0:Y:S01]  /*37f0*/  MUFU.EX2 R84, R84 ;  /* 0x0000005400547308 */ /* 0x000e220000000800 */
[C---:B---3--:R-:W-:Y:S01]  /*3800*/  FADD.FTZ R9, R41.reuse, R10 ;  /* 0x0000000a29097221 */ /* 0x048fe20000010000 */
[----:B------:R-:W-:Y:S02]  /*3810*/  F2FP.BF16.F32.PACK_AB R164, R41, R128 ;  /* 0x0000008029a4723e */ /* 0x000fe400000010ff */
[----:B------:R-:W-:-:S04]  /*3820*/  CS2R R128, SRZ ;  /* 0x0000000000807805 */ /* 0x000fc8000001ff00 */
[----:B------:R-:W2:Y:S01]  /*3830*/  MUFU.EX2 R161, R52 ;  /* 0x0000003400a17308 */ /* 0x000ea20000000800 */
[----:B-1----:R-:W-:-:S07]  /*3840*/  FADD.FTZ R6, R74, R7 ;  /* 0x000000074a067221 */ /* 0x002fce0000010000 */
[----:B------:R-:W1:Y:S01]  /*3850*/  MUFU.EX2 R78, R78 ;  /* 0x0000004e004e7308 */ /* 0x000e620000000800 */
[----:B0-----:R-:W-:-:S07]  /*3860*/  FADD.FTZ R10, R84, R9 ;  /* 0x00000009540a7221 */ /* 0x001fce0000010000 */
[----:B------:R-:W0:Y:S01]  /*3870*/  MUFU.EX2 R163, R80 ;  /* 0x0000005000a37308 */ /* 0x000e220000000800 */
[C---:B--2---:R-:W-:Y:S01]  /*3880*/  FADD.FTZ R9, R161.reuse, R6 ;  /* 0x00000006a1097221 */ /* 0x044fe20000010000 */
[----:B------:R-:W-:-:S06]  /*3890*/  F2FP.BF16.F32.PACK_AB R161, R161, R74 ;  /* 0x0000004aa1a1723e */ /* 0x000fcc00000010ff */
        /* <DEDUP_REMOVED lines=11> */
[----:B0-----:R-:W-:Y:S01]  /*3950*/  FADD.FTZ R6, R86, R9 ;  /* 0x0000000956067221 */ /* 0x001fe20000010000 */
[----:B------:R-:W-:Y:S02]  /*3960*/  IMAD.MOV.U32 R9, RZ, RZ, 0x3f800000 ;  /* 0x3f800000ff097424 */ /* 0x000fe400078e00ff */
[C---:B--2---:R-:W-:Y:S01]  /*3970*/  FADD.FTZ R7, R43.reuse, R10 ;  /* 0x0000000a2b077221 */ /* 0x044fe20000010000 */
[----:B------:R-:W-:Y:S01]  /*3980*/  F2FP.BF16.F32.PACK_AB R166, R43, R84 ;  /* 0x000000542ba6723e */ /* 0x000fe200000010ff */
[----:B------:R-:W-:Y:S02]  /*3990*/  IMAD.MOV.U32 R10, RZ, RZ, 0x3f800000 ;  /* 0x3f800000ff0a7424 */ /* 0x000fe400078e00ff */
[C---:B-1----:R-:W-:Y:S01]  /*39a0*/  FADD.FTZ R6, R47.reuse, R6 ;  /* 0x000000062f067221 */ /* 0x042fe20000010000 */
[----:B------:R-:W-:Y:S01]  /*39b0*/  F2FP.BF16.F32.PACK_AB R167, R47, R86 ;  /* 0x000000562fa7723e */ /* 0x000fe200000010ff */
[----:B------:R-:W-:Y:S06]  /*39c0*/  @!P2 BRA `(.L_x_191) ;  /* 0x000000200080a947 */ /* 0x000fec0003800000 */
[----:B------:R-:W-:Y:S01]  /*39d0*/  VIADD R197, R197, 0xfffffffe ;  /* 0xfffffffec5c57836 */ /* 0x000fe20000000000 */
[----:B------:R-:W-:Y:S01]  /*39e0*/  UMOV UR4, UR37 ;  /* 0x0000002500047c82 */ /* 0x000fe20008000000 */
[----:B------:R-:W-:Y:S01]  /*39f0*/  IMAD.MOV.U32 R13, RZ, RZ, R8 ;  /* 0x000000ffff0d7224 */ /* 0x000fe200078e0008 */
[----:B------:R-:W-:Y:S01]  /*3a00*/  UMOV UR5, UR36 ;  /* 0x0000002400057c82 */ /* 0x000fe20008000000 */
[----:B------:R-:W-:Y:S02]  /*3a10*/  IMAD.MOV.U32 R11, RZ, RZ, R0 ;  /* 0x000000ffff0b7224 */ /* 0x000fe400078e0000 */
[----:B------:R-:W-:Y:S02]  /*3a20*/  IMAD.MOV.U32 R9, RZ, RZ, 0x3f800000 ;  /* 0x3f800000ff097424 */ /* 0x000fe400078e00ff */
[----:B------:R-:W-:-:S07]  /*3a30*/  IMAD.MOV.U32 R151, RZ, RZ, RZ ;  /* 0x000000ffff977224 */ /* 0x000fce00078e00ff */
.L_x_202:
[----:B------:R-:W-:-:S04]  /*3a40*/  UIADD3 UR6, UR5, 0x1, URZ ;  /* 0x0000000105067890 */ /* 0x000fc8000fffe03f */
[----:B------:R-:W-:-:S04]  /*3a50*/  UISETP.NE.AND UP0, UPT, UR6, 0x2, UPT ;  /* 0x000000020600788c */ /* 0x000fc8000bf05270 */
[----:B------:R-:W-:Y:S02]  /*3a60*/  USEL UR37, URZ, 0x1, UP0 ;  /* 0x000000013f257887 */ /* 0x000fe40008000000 */
[----:B------:R-:W-:Y:S02]  /*3a70*/  USEL UR36, UR6, URZ, UP0 ;  /* 0x0000003f06247287 */ /* 0x000fe40008000000 */
[----:B------:R-:W-:Y:S01]  /*3a80*/  ULOP3.LUT UR37, UR4, UR37, URZ, 0x3c, !UPT ;  /* 0x0000002504257292 */ /* 0x000fe2000f8e3c3f */
[----:B------:R-:W-:Y:S11]  /*3a90*/  @!P0 BRA `(.L_x_192) ;  /* 0x0000000000048947 */ /* 0x000ff60003800000 */
[----:B------:R-:W-:Y:S01]  /*3aa0*/  BPT.TRAP 0x1 ;  /* 0x000000040000795c */ /* 0x000fe20000300000 */
.L_x_192:
        /* <DEDUP_REMOVED lines=9> */
.L_x_193:
[----:B-1----:R-:W-:Y:S05]  /*3b40*/  @P1 BRA `(.L_x_194) ;  /* 0x0000000000081947 */ /* 0x002fea0003800000 */
[----:B------:R-:W1:Y:S02]  /*3b50*/  SYNCS.PHASECHK.TRANS64.TRYWAIT P1, [UR7+0x34830], R0 ;  /* 0x03483000ff0075a7 */ /* 0x000e640008020147 */
[----:B-1----:R-:W-:Y:S05]  /*3b60*/  @!P1 BRA `(.L_x_195) ;  /* 0x0000008800f89947 */ /* 0x002fea0003800000 */
.L_x_194:
        /* <DEDUP_REMOVED lines=137> */
.L_x_196:
[----:B------:R-:W-:Y:S01]  /*4400*/  ULEA UR14, UR5, UR6, 0x3 ;  /* 0x00000006050e7291 */ /* 0x000fe2000f8e183f */
[----:B01----:R-:W-:-:S05]  /*4410*/  IMAD.U32 R0, RZ, RZ, UR4 ;  /* 0x00000004ff007e24 */ /* 0x003fca000f8e00ff */
[----:B------:R-:W-:-:S04]  /*4420*/  SHF.L.U32 R0, R0, 0x1f, RZ ;  /* 0x0000001f00007819 */ /* 0x000fc800000006ff */
[----:B------:R0:W1:Y:S01]  /*4430*/  SYNCS.PHASECHK.TRANS64.TRYWAIT P1, [UR14+0x34850], R0 ;  /* 0x03485000ff0075a7 */ /* 0x000062000802014e */
[----:B------:R-:W-:Y:S05]  /*4440*/  @!P0 BRA `(.L_x_197) ;  /* 0x0000000000048947 */ /* 0x000fea0003800000 */
[----:B------:R-:W-:Y:S01]  /*4450*/  BPT.TRAP 0x1 ;  /* 0x000000040000795c */ /* 0x000fe20000300000 */
.L_x_197:
[----:B-1----:R-:W-:Y:S05]  /*4460*/  @P1 BRA `(.L_x_198) ;  /* 0x0000000000081947 */ /* 0x002fea0003800000 */
[----:B------:R-:W1:Y:S02]  /*4470*/  SYNCS.PHASECHK.TRANS64.TRYWAIT P1, [UR14+0x34850], R0 ;  /* 0x03485000ff0075a7 */ /* 0x000e64000802014e */
[----:B-1----:R-:W-:Y:S05]  /*4480*/  @!P1 BRA `(.L_x_199) ;  /* 0x0000008000c89947 */ /* 0x002fea0003800000 */
.L_x_198:
[----:B------:R-:W-:Y:S01]  /*4490*/  UIADD3 UR6, UR6, 0x400, URZ ;  /* 0x0000040006067890 */ /* 0x000fe2000fffe03f */
[----:B------:R-:W-:Y:S01]  /*44a0*/  WARPGROUP.ARRIVE ;  /* 0x00000000000079c5 */ /* 0x000fe20000000000 */
[----:B------:R-:W-:Y:S02]  /*44b0*/  UMOV UR11, 0x40000040 ;  /* 0x40000040000b7882 */ /* 0x000fe40000000000 */
[----:B------:R-:W-:-:S04]  /*44c0*/  USHF.R.U32.HI UR6, URZ, 0x4, UR6 ;  /* 0x000000043f067899 */ /* 0x000fc80008011606 */
[----:B------:R-:W-:-:S04]  /*44d0*/  ULOP3.LUT UR6, UR6, 0x3fff, URZ, 0xc0, !UPT ;  /* 0x00003fff06067892 */ /* 0x000fc8000f8ec03f */
[----:B------:R-:W-:-:S04]  /*44e0*/  ULOP3.LUT UR4, UR6, 0x4000000, URZ, 0xfc, !UPT ;  /* 0x0400000006047892 */ /* 0x000fc8000f8efc3f */
[----:B------:R-:W-:-:S07]  /*44f0*/  ULEA UR4, UR5, UR4, 0xb ;  /* 0x0000000405047291 */ /* 0x000fce000f8e583f */
[----:B------:R-:W-:Y:S02]  /*4500*/  UMOV UR10, UR4 ;  /* 0x00000004000a7c82 */ /* 0x000fe40008000000 */
        /* <DEDUP_REMOVED lines=33> */
[----:B------:R-:W-:Y:S01]  /*4720*/  UMOV UR11, 0x40000040 ;  /* 0x40000040000b7882 */ /* 0x000fe20000000000 */
[----:B------:R-:W-:Y:S02]  /*4730*/  WARPGROUP.DEPBAR.LE gsb0, 0x0 ;  /* 0x00008000000079c5 */ /* 0x000fe40000010000 */
[----:B------:R-:W-:-:S07]  /*4740*/  WARPGROUP.ARRIVE ;  /* 0x00000000000079c5 */ /* 0x000fce0000000000 */
[----:B------:R-:W-:Y:S03]  /*4750*/  HGMMA.64x128x16.F32.BF16 R88, R164, gdesc[UR8].tnspB, R88, gsb0 ;  /* 0x41e00008a4587df0 */ /* 0x000fe60008001858 */
[----:B------:R-:W-:Y:S02]  /*4760*/  WARPGROUP.DEPBAR.LE gsb0, 0x0 ;  /* 0x00008000000079c5 */ /* 0x000fe40000010000 */
[----:B------:R-:W-:Y:S05]  /*4770*/  @!P0 BRA `(.L_x_200) ;  /* 0x0000000000048947 */ /* 0x000fea0003800000 */
[----:B------:R-:W-:Y:S01]  /*4780*/  BPT.TRAP 0x1 ;  /* 0x000000040000795c */ /* 0x000fe20000300000 */
.L_x_200:
[----:B01----:R-:W-:Y:S02]  /*4790*/  FMNMX.FTZ R0, R24, R11, !PT ;  /* 0x0000000b18007209 */ /* 0x003fe40007810000 */
[----:B------:R-:W-:Y:S02]  /*47a0*/  FMNMX.FTZ R8, R26, R13, !PT ;  /* 0x0000000d1a087209 */ /* 0x000fe40007810000 */
[----:B------:R-:W-:Y:S02]  /*47b0*/  FMNMX.FTZ R3, R25, R0, !PT ;  /* 0x0000000019037209 */ /* 0x000fe40007810000 */
[----:B------:R-:W-:Y:S02]  /*47c0*/  FMNMX.FTZ R9, R27, R8, !PT ;  /* 0x000000081b097209 */ /* 0x000fe40007810000 */
[----:B------:R-:W-:Y:S02]  /*47d0*/  FMNMX.FTZ R0, R28, R3, !PT ;  /* 0x000000031c007209 */ /* 0x000fe40007810000 */
[----:B------:R-:W-:-:S02]  /*47e0*/  FMNMX.FTZ R8, R30, R9, !PT ;  /* 0x000000091e087209 */ /* 0x000fc40007810000 */
[----:B------:R-:W-:Y:S02]  /*47f0*/  FMNMX.FTZ R3, R29, R0, !PT ;  /* 0x000000001d037209 */ /* 0x000fe40007810000 */
        /* <DEDUP_REMOVED lines=57> */
[----:B------:R-:W-:Y:S01]  /*4b90*/  ISETP.NE.AND P1, PT, R16, RZ, PT ;  /* 0x000000ff1000720c */ /* 0x000fe20003f25270 */
[----:B------:R-:W0:Y:S04]  /*4ba0*/  SHFL.BFLY PT, R0, R9, 0x2, 0x1f ;  /* 0x0c401f0009007f89 */ /* 0x000e2800000e0000 */
[----:B------:R-:W1:Y:S01]  /*4bb0*/  SHFL.BFLY PT, R3, R10, 0x2, 0x1f ;  /* 0x0c401f000a037f89 */ /* 0x000e6200000e0000 */
[----:B0-----:R-:W-:-:S02]  /*4bc0*/  FMNMX.FTZ R12, R9, R0, !PT ;  /* 0x00000000090c7209 */ /* 0x001fc40007810000 */
[----:B-1----:R-:W-:-:S03]  /*4bd0*/  FMNMX.FTZ R14, R10, R3, !PT ;  /* 0x000000030a0e7209 */ /* 0x002fc60007810000 */
[----:B------:R-:W0:Y:S01]  /*4be0*/  SHFL.BFLY PT, R15, R12, 0x1, 0x1f ;  /* 0x0c201f000c0f7f89 */ /* 0x000e2200000e0000 */
[----:B------:R-:W1:Y:S03]  /*4bf0*/  LDC R3, c[0x0][0x988] ;  /* 0x00026200ff037b82 */ /* 0x000e660000000800 */
[----:B------:R-:W2:Y:S01]  /*4c00*/  SHFL.BFLY PT, R21, R14, 0x1, 0x1f ;  /* 0x0c201f000e157f89 */ /* 0x000ea200000e0000 */
[----:B0-----:R-:W-:Y:S02]  /*4c10*/  FMNMX.FTZ R0, R12, R15, !PT ;  /* 0x0000000f0c007209 */ /* 0x001fe40007810000 */
[----:B--2---:R-:W-:-:S03]  /*4c20*/  FMNMX.FTZ R8, R14, R21, !PT ;  /* 0x000000150e087209 */ /* 0x004fc60007810000 */
[CC--:B-1----:R-:W-:Y:S01]  /*4c30*/  FMUL.FTZ R198, R0.reuse, R3.reuse ;  /* 0x0000000300c67220 */ /* 0x0c2fe20000410000 */
[----:B------:R-:W-:Y:S01]  /*4c40*/  FADD.FTZ R20, -R0, R11 ;  /* 0x0000000b00147221 */ /* 0x000fe20000010100 */
[CC--:B------:R-:W-:Y:S01]  /*4c50*/  FMUL.FTZ R12, R8.reuse, R3.reuse ;  /* 0x00000003080c7220 */ /* 0x0c0fe20000410000 */
[----:B------:R-:W-:Y:S01]  /*4c60*/  FADD.FTZ R152, -R8, R13 ;  /* 0x0000000d08987221 */ /* 0x000fe20000010100 */
[-C--:B------:R-:W-:Y:S01]  /*4c70*/  FFMA.FTZ R11, R24, R3.reuse, -R198 ;  /* 0x00000003180b7223 */ /* 0x080fe200000108c6 */
[-C--:B------:R-:W-:Y:S01]  /*4c80*/  FMUL.FTZ R20, R20, R3.reuse ;  /* 0x0000000314147220 */ /* 0x080fe20000410000 */
[-C--:B------:R-:W-:Y:S01]  /*4c90*/  FFMA.FTZ R14, R26, R3.reuse, -R12 ;  /* 0x000000031a0e7223 */ /* 0x080fe2000001080c */
[-C--:B------:R-:W-:Y:S01]  /*4ca0*/  FMUL.FTZ R152, R152, R3.reuse ;  /* 0x0000000398987220 */ /* 0x080fe20000410000 */
[-C--:B------:R-:W-:Y:S01]  /*4cb0*/  FFMA.FTZ R180, R25, R3.reuse, -R198 ;  /* 0x0000000319b47223 */ /* 0x080fe200000108c6 */
[-C--:B------:R-:W-:Y:S01]  /*4cc0*/  FFMA.FTZ R181, R27, R3.reuse, -R12 ;  /* 0x000000031bb57223 */ /* 0x080fe2000001080c */
[----:B------:R0:W-:Y:S01]  /*4cd0*/  MUFU.EX2 R10, R20 ;  /* 0x00000014000a7308 */ /* 0x0001e20000000800 */
[-C--:B------:R-:W-:Y:S01]  /*4ce0*/  FFMA.FTZ R182, R28, R3.reuse, -R198 ;  /* 0x000000031cb67223 */ /* 0x080fe200000108c6 */
[-C--:B------:R-:W-:Y:S01]  /*4cf0*/  FFMA.FTZ R183, R30, R3.reuse, -R12 ;  /* 0x000000031eb77223 */ /* 0x080fe2000001080c */
[-CC-:B------:R-:W-:Y:S01]  /*4d00*/  FFMA.FTZ R13, R29, R3.reuse, -R198.reuse ;  /* 0x000000031d0d7223 */ /* 0x180fe200000108c6 */
[-C--:B------:R-:W-:Y:S01]  /*4d10*/  FFMA.FTZ R176, R32, R3.reuse, -R198 ;  /* 0x0000000320b07223 */ /* 0x080fe200000108c6 */
[-C--:B------:R-:W-:Y:S01]  /*4d20*/  FFMA.FTZ R177, R34, R3.reuse, -R12 ;  /* 0x0000000322b17223 */ /* 0x080fe2000001080c */
[-C--:B------:R-:W-:Y:S01]  /*4d30*/  FFMA.FTZ R15, R33, R3.reuse, -R198 ;  /* 0x00000003210f7223 */ /* 0x080fe200000108c6 */
[-CC-:B------:R-:W-:Y:S01]  /*4d40*/  FFMA.FTZ R24, R35, R3.reuse, -R12.reuse ;  /* 0x0000000323187223 */ /* 0x180fe2000001080c */
[----:B------:R-:W1:Y:S01]  /*4d50*/  MUFU.EX2 R11, R11 ;  /* 0x0000000b000b7308 */ /* 0x000e620000000800 */
[-C--:B0-----:R-:W-:Y:S01]  /*4d60*/  FFMA.FTZ R20, R31, R3.reuse, -R12 ;  /* 0x000000031f147223 */ /* 0x081fe2000001080c */
[-C--:B------:R-:W-:Y:S01]  /*4d70*/  FFMA.FTZ R178, R36, R3.reuse, -R198 ;  /* 0x0000000324b27223 */ /* 0x080fe200000108c6 */
[-C--:B------:R-:W-:Y:S01]  /*4d80*/  FFMA.FTZ R179, R38, R3.reuse, -R12 ;  /* 0x0000000326b37223 */ /* 0x080fe2000001080c */
[-C--:B------:R-:W-:Y:S01]  /*4d90*/  FFMA.FTZ R21, R37, R3.reuse, -R198 ;  /* 0x0000000325157223 */ /* 0x080fe200000108c6 */
[-C--:B------:R-:W-:Y:S01]  /*4da0*/  FFMA.FTZ R26, R39, R3.reuse, -R12 ;  /* 0x00000003271a7223 */ /* 0x080fe2000001080c */
[-C--:B------:R-:W-:Y:S01]  /*4db0*/  FFMA.FTZ R172, R40, R3.reuse, -R198 ;  /* 0x0000000328ac7223 */ /* 0x080fe200000108c6 */
[-C--:B------:R-:W-:Y:S01]  /*4dc0*/  FFMA.FTZ R173, R42, R3.reuse, -R12 ;  /* 0x000000032aad7223 */ /* 0x080fe2000001080c */
[----:B------:R0:W-:Y:S01]  /*4dd0*/  MUFU.EX2 R9, R152 ;  /* 0x0000009800097308 */ /* 0x0001e20000000800 */
[-C--:B------:R-:W-:Y:S01]  /*4de0*/  FFMA.FTZ R25, R41, R3.reuse, -R198 ;  /* 0x0000000329197223 */ /* 0x080fe200000108c6 */
[-C--:B------:R-:W-:Y:S01]  /*4df0*/  FFMA.FTZ R28, R43, R3.reuse, -R12 ;  /* 0x000000032b1c7223 */ /* 0x080fe2000001080c */
[-C--:B------:R-:W-:Y:S01]  /*4e00*/  FFMA.FTZ R174, R44, R3.reuse, -R198 ;  /* 0x000000032cae7223 */ /* 0x080fe200000108c6 */
[-C--:B------:R-:W-:Y:S01]  /*4e10*/  FFMA.FTZ R175, R46, R3.reuse, -R12 ;  /* 0x000000032eaf7223 */ /* 0x080fe2000001080c */
[-C--:B------:R-:W-:Y:S01]  /*4e20*/  FFMA.FTZ R29, R45, R3.reuse, -R198 ;  /* 0x000000032d1d7223 */ /* 0x080fe200000108c6 */
[-C--:B------:R-:W-:Y:S01]  /*4e30*/  FFMA.FTZ R30, R47, R3.reuse, -R12 ;  /* 0x000000032f1e7223 */ /* 0x080fe2000001080c */
[----:B------:R-:W-:Y:S01]  /*4e40*/  FFMA.FTZ R168, R48, R3, -R198 ;  /* 0x0000000330a87223 */ /* 0x000fe200000108c6 */
[----:B------:R-:W2:Y:S01]  /*4e50*/  MUFU.EX2 R14, R14 ;  /* 0x0000000e000e7308 */ /* 0x000ea20000000800 */
[----:B-1----:R-:W-:Y:S01]  /*4e60*/  FFMA.FTZ R7, R10, R7, R11 ;  /* 0x000000070a077223 */ /* 0x002fe2000001000b */
[-C--:B------:R-:W-:Y:S01]  /*4e70*/  FFMA.FTZ R169, R50, R3.reuse, -R12 ;  /* 0x0000000332a97223 */ /* 0x080fe2000001080c */
[-C--:B------:R-:W-:Y:S01]  /*4e80*/  FFMA.FTZ R33, R49, R3.reuse, -R198 ;  /* 0x0000000331217223 */ /* 0x080fe200000108c6 */
[-C--:B------:R-:W-:Y:S01]  /*4e90*/  FFMA.FTZ R32, R51, R3.reuse, -R12 ;  /* 0x0000000333207223 */ /* 0x080fe2000001080c */
[-C--:B------:R-:W-:Y:S01]  /*4ea0*/  FFMA.FTZ R170, R52, R3.reuse, -R198 ;  /* 0x0000000334aa7223 */ /* 0x080fe200000108c6 */
[-C--:B------:R-:W-:Y:S01]  /*4eb0*/  FFMA.FTZ R171, R54, R3.reuse, -R12 ;  /* 0x0000000336ab7223 */ /* 0x080fe2000001080c */
[-C--:B------:R-:W-:Y:S01]  /*4ec0*/  FFMA.FTZ R37, R53, R3.reuse, -R198 ;  /* 0x0000000335257223 */ /* 0x080fe200000108c6 */
[----:B------:R-:W1:Y:S01]  /*4ed0*/  MUFU.EX2 R180, R180 ;  /* 0x000000b400b47308 */ /* 0x000e620000000800 */
[-C--:B------:R-:W-:Y:S01]  /*4ee0*/  FFMA.FTZ R34, R55, R3.reuse, -R12 ;  /* 0x0000000337227223 */ /* 0x080fe2000001080c */
[-C--:B0-----:R-:W-:Y:S01]  /*4ef0*/  FFMA.FTZ R152, R56, R3.reuse, -R198 ;  /* 0x0000000338987223 */ /* 0x081fe200000108c6 */
[-C--:B------:R-:W-:Y:S01]  /*4f00*/  FFMA.FTZ R153, R58, R3.reuse, -R12 ;  /* 0x000000033a997223 */ /* 0x080fe2000001080c */
[-C--:B------:R-:W-:Y:S01]  /*4f10*/  FFMA.FTZ R41, R57, R3.reuse, -R198 ;  /* 0x0000000339297223 */ /* 0x080fe200000108c6 */
[-C--:B------:R-:W-:Y:S01]  /*4f20*/  FFMA.FTZ R36, R59, R3.reuse, -R12 ;  /* 0x000000033b247223 */ /* 0x080fe2000001080c */
[-C--:B------:R-:W-:Y:S01]  /*4f30*/  FFMA.FTZ R154, R60, R3.reuse, -R198 ;  /* 0x000000033c9a7223 */ /* 0x080fe200000108c6 */
[-C--:B------:R-:W-:Y:S01]  /*4f40*/  FFMA.FTZ R155, R62, R3.reuse, -R12 ;  /* 0x000000033e9b7223 */ /* 0x080fe2000001080c */
[----:B------:R-:W0:Y:S01]  /*4f50*/  MUFU.EX2 R181, R181 ;  /* 0x000000b500b57308 */ /* 0x000e220000000800 */
[----:B--2---:R-:W-:Y:S01]  /*4f60*/  FFMA.FTZ R6, R9, R6, R14 ;  /* 0x0000000609067223 */ /* 0x004fe2000001000e */
[-C--:B------:R-:W-:Y:S01]  /*4f70*/  FFMA.FTZ R45, R61, R3.reuse, -R198 ;  /* 0x000000033d2d7223 */ /* 0x080fe200000108c6 */
[-C--:B------:R-:W-:Y:S01]  /*4f80*/  FFMA.FTZ R38, R63, R3.reuse, -R12 ;  /* 0x000000033f267223 */ /* 0x080fe2000001080c */
[-C--:B------:R-:W-:Y:S01]  /*4f90*/  FFMA.FTZ R156, R64, R3.reuse, -R198 ;  /* 0x00000003409c7223 */ /* 0x080fe200000108c6 */
[-C--:B------:R-:W-:Y:S01]  /*4fa0*/  FFMA.FTZ R157, R66, R3.reuse, -R12 ;  /* 0x00000003429d7223 */ /* 0x080fe2000001080c */
[-CC-:B------:R-:W-:Y:S01]  /*4fb0*/  FFMA.FTZ R49, R65, R3.reuse, -R198.reuse ;  /* 0x0000000341317223 */ /* 0x180fe200000108c6 */
[-C--:B------:R-:W-:Y:S01]  /*4fc0*/  FFMA.FTZ R158, R68, R3.reuse, -R198 ;  /* 0x00000003449e7223 */ /* 0x080fe200000108c6 */
[----:B------:R-:W2:Y:S01]  /*4fd0*/  MUFU.EX2 R182, R182 ;  /* 0x000000b600b67308 */ /* 0x000ea20000000800 */
[----:B-1----:R-:W-:Y:S01]  /*4fe0*/  FADD.FTZ R7, R180, R7 ;  /* 0x00000007b4077221 */ /* 0x002fe20000010000 */
[-C--:B------:R-:W-:Y:S01]  /*4ff0*/  FFMA.FTZ R159, R70, R3.reuse, -R12 ;  /* 0x00000003469f7223 */ /* 0x080fe2000001080c */
[-CC-:B------:R-:W-:Y:S01]  /*5000*/  FFMA.FTZ R53, R69, R3.reuse, -R198.reuse ;  /* 0x0000000345357223 */ /* 0x180fe200000108c6 */
[-C--:B------:R-:W-:Y:S01]  /*5010*/  FFMA.FTZ R160, R72, R3.reuse, -R198 ;  /* 0x0000000348a07223 */ /* 0x080fe200000108c6 */
[-C--:B------:R-:W-:Y:S01]  /*5020*/  FFMA.FTZ R161, R74, R3.reuse, -R12 ;  /* 0x000000034aa17223 */ /* 0x080fe2000001080c */
[-C--:B------:R-:W-:Y:S01]  /*5030*/  FFMA.FTZ R57, R73, R3.reuse, -R198 ;  /* 0x0000000349397223 */ /* 0x080fe200000108c6 */
[-C--:B------:R-:W-:Y:S01]  /*5040*/  FFMA.FTZ R75, R75, R3.reuse, -R12 ;  /* 0x000000034b4b7223 */ /* 0x080fe2000001080c */
[----:B------:R-:W1:Y:S01]  /*5050*/  MUFU.EX2 R183, R183 ;  /* 0x000000b700b77308 */ /* 0x000e620000000800 */
[----:B0-----:R-:W-:Y:S01]  /*5060*/  FADD.FTZ R6, R181, R6 ;  /* 0x00000006b5067221 */ /* 0x001fe20000010000 */
[-C--:B------:R-:W-:Y:S01]  /*5070*/  FFMA.FTZ R162, R76, R3.reuse, -R198 ;  /* 0x000000034ca27223 */ /* 0x080fe200000108c6 */
[-C--:B------:R-:W-:Y:S01]  /*5080*/  FFMA.FTZ R78, R78, R3.reuse, -R12 ;  /* 0x000000034e4e7223 */ /* 0x080fe2000001080c */
[-C--:B------:R-:W-:Y:S01]  /*5090*/  FFMA.FTZ R61, R77, R3.reuse, -R198 ;  /* 0x000000034d3d7223 */ /* 0x080fe200000108c6 */
[-C--:B------:R-:W-:Y:S01]  /*50a0*/  FFMA.FTZ R79, R79, R3.reuse, -R12 ;  /* 0x000000034f4f7223 */ /* 0x080fe2000001080c */
[-C--:B------:R-:W-:Y:S01]  /*50b0*/  FFMA.FTZ R164, R80, R3.reuse, -R198 ;  /* 0x0000000350a47223 */ /* 0x080fe200000108c6 */
[-C--:B------:R-:W-:Y:S01]  /*50c0*/  FFMA.FTZ R82, R82, R3.reuse, -R12 ;  /* 0x0000000352527223 */ /* 0x080fe2000001080c */
[----:B------:R-:W0:Y:S01]  /*50d0*/  MUFU.EX2 R13, R13 ;  /* 0x0000000d000d7308 */ /* 0x000e220000000800 */
[----:B--2---:R-:W-:Y:S01]  /*50e0*/  FADD.FTZ R40, R182, R7 ;  /* 0x00000007b6287221 */ /* 0x004fe20000010000 */
[-C--:B------:R-:W-:Y:S01]  /*50f0*/  FFMA.FTZ R65, R81, R3.reuse, -R198 ;  /* 0x0000000351417223 */ /* 0x080fe200000108c6 */
[-C--:B------:R-:W-:Y:S01]  /*5100*/  FFMA.FTZ R83, R83, R3.reuse, -R12 ;  /* 0x0000000353537223 */ /* 0x080fe2000001080c */
[-C--:B------:R-:W-:Y:S01]  /*5110*/  FFMA.FTZ R166, R84, R3.reuse, -R198 ;  /* 0x0000000354a67223 */ /* 0x080fe200000108c6 */
[-C--:B------:R-:W-:Y:S01]  /*5120*/  FFMA.FTZ R86, R86, R3.reuse, -R12 ;  /* 0x0000000356567223 */ /* 0x080fe2000001080c */
[----:B------:R-:W-:-:S02]  /*5130*/  FFMA.FTZ R69, R85, R3, -R198 ;  /* 0x0000000355457223 */ /* 0x000fc400000108c6 */
[----:B------:R-:W2:Y:S01]  /*5140*/  MUFU.EX2 R20, R20 ;  /* 0x0000001400147308 */ /* 0x000ea20000000800 */
[----:B-1----:R-:W-:-:S07]  /*5150*/  FADD.FTZ R7, R183, R6 ;  /* 0x00000006b7077221 */ /* 0x002fce0000010000 */
[----:B------:R-:W1:Y:S01]  /*5160*/  MUFU.EX2 R176, R176 ;  /* 0x000000b000b07308 */ /* 0x000e620000000800 */
[----:B0-----:R-:W-:-:S07]  /*5170*/  FADD.FTZ R27, R13, R40 ;  /* 0x000000280d1b7221 */ /* 0x001fce0000010000 */
[----:B------:R-:W0:Y:S01]  /*5180*/  MUFU.EX2 R177, R177 ;  /* 0x000000b100b17308 */ /* 0x000e220000000800 */
[----:B--2---:R-:W-:-:S07]  /*5190*/  FADD.FTZ R6, R20, R7 ;  /* 0x0000000714067221 */ /* 0x004fce0000010000 */
[----:B------:R-:W2:Y:S01]  /*51a0*/  MUFU.EX2 R15, R15 ;  /* 0x0000000f000f7308 */ /* 0x000ea20000000800 */
[----:B-1----:R-:W-:-:S07]  /*51b0*/  FADD.FTZ R40, R176, R27 ;  /* 0x0000001bb0287221 */ /* 0x002fce0000010000 */
[----:B------:R-:W1:Y:S01]  /*51c0*/  MUFU.EX2 R24, R24 ;  /* 0x0000001800187308 */ /* 0x000e620000000800 */
[----:B0-----:R-:W-:-:S07]  /*51d0*/  FADD.FTZ R7, R177, R6 ;  /* 0x00000006b1077221 */ /* 0x001fce0000010000 */
[----:B------:R-:W0:Y:S01]  /*51e0*/  MUFU.EX2 R178, R178 ;  /* 0x000000b200b27308 */ /* 0x000e220000000800 */
[----:B--2---:R-:W-:Y:S01]  /*51f0*/  FADD.FTZ R27, R15, R40 ;  /* 0x000000280f1b7221 */ /* 0x004fe20000010000 */
[----:B------:R-:W-:-:S06]  /*5200*/  FFMA.FTZ R40, R67, R3, -R12 ;  /* 0x0000000343287223 */ /* 0x000fcc000001080c */
        /* <DEDUP_REMOVED lines=15> */
[----:B0-----:R-:W-:Y:S01]  /*5300*/  FADD.FTZ R27, R25, R42 ;  /* 0x0000002a191b7221 */ /* 0x001fe20000010000 */
[-CC-:B------:R-:W-:Y:S01]  /*5310*/  FFMA.FTZ R42, R71, R3.reuse, -R12.reuse ;  /* 0x00000003472a7223 */ /* 0x180fe2000001080c */
[----:B------:R-:W-:-:S05]  /*5320*/  FFMA.FTZ R12, R87, R3, -R12 ;  /* 0x00000003570c7223 */ /* 0x000fca000001080c */
        /* <DEDUP_REMOVED lines=57> */
[----:B-1----:R-:W-:Y:S01]  /*56c0*/  FADD.FTZ R6, R42, R7 ;  /* 0x000000072a067221 */ /* 0x002fe20000010000 */
[----:B------:R-:W-:-:S04]  /*56d0*/  IMAD.U32 R7, RZ, RZ, UR7 ;  /* 0x00000007ff077e24 */ /* 0x000fc8000f8e00ff */
[----:B------:R-:W-:Y:S02]  /*56e0*/  @P1 VIADD R7, R7, 0x34840 ;  /* 0x0003484007071836 */ /* 0x000fe40000000000 */
[----:B------:R-:W1:Y:S01]  /*56f0*/  MUFU.EX2 R57, R57 ;  /* 0x0000003900397308 */ /* 0x000e620000000800 */
[----:B0-----:R-:W-:Y:S02]  /*5700*/  FADD.FTZ R44, R160, R27 ;  /* 0x0000001ba02c7221 */ /* 0x001fe40000010000 */
[----:B------:R-:W-:-:S04]  /*5710*/  @P1 PRMT R7, R18, 0x654, R7 ;  /* 0x0000065412071816 */ /* 0x000fc80000000007 */
[----:B------:R0:W-:Y:S01]  /*5720*/  @P1 SYNCS.ARRIVE.TRANS64.RED.A1T0 RZ, [R7+URZ], RZ ;  /* 0x000000ff07ff19a7 */ /* 0x0001e2000810043f */
[----:B------:R-:W3:Y:S01]  /*5730*/  MUFU.EX2 R75, R75 ;  /* 0x0000004b004b7308 */ /* 0x000ee20000000800 */
[----:B--2---:R-:W-:-:S07]  /*5740*/  FADD.FTZ R6, R161, R6 ;  /* 0x00000006a1067221 */ /* 0x004fce0000010000 */
[----:B------:R-:W2:Y:S01]  /*5750*/  MUFU.EX2 R162, R162 ;  /* 0x000000a200a27308 */ /* 0x000ea20000000800 */
[----:B-1----:R-:W-:-:S07]  /*5760*/  FADD.FTZ R27, R57, R44 ;  /* 0x0000002c391b7221 */ /* 0x002fce0000010000 */
[----:B------:R-:W1:Y:S01]  /*5770*/  MUFU.EX2 R163, R78 ;  /* 0x0000004e00a37308 */ /* 0x000e620000000800 */
[----:B---3--:R-:W-:-:S07]  /*5780*/  FADD.FTZ R6, R75, R6 ;  /* 0x000000064b067221 */ /* 0x008fce0000010000 */
        /* <DEDUP_REMOVED lines=20> */
[----:B-1----:R-:W-:-:S03]  /*58d0*/  FADD.FTZ R7, R69, R44 ;  /* 0x0000002c45077221 */ /* 0x002fc60000010000 */
[----:B0-----:R-:W-:Y:S01]  /*58e0*/  FADD.FTZ R6, R27, R6 ;  /* 0x000000061b067221 */ /* 0x001fe20000010000 */
[----:B------:R-:W-:Y:S06]  /*58f0*/  @!P0 BRA `(.L_x_201) ;  /* 0x0000000000048947 */ /* 0x000fec0003800000 */
[----:B------:R-:W-:Y:S01]  /*5900*/  BPT.TRAP 0x1 ;  /* 0x000000040000795c */ /* 0x000fe20000300000 */
.L_x_201:
[----:B------:R-:W-:Y:S01]  /*5910*/  ISETP.NE.AND P1, PT, R2, RZ, PT ;  /* 0x000000ff0200720c */ /* 0x000fe20003f25270 */
[----:B------:R-:W-:Y:S01]  /*5920*/  IMAD.U32 R12, RZ, RZ, UR14 ;  /* 0x0000000eff0c7e24 */ /* 0x000fe2000f8e00ff */
[----:B------:R-:W-:Y:S01]  /*5930*/  UMOV UR4, UR37 ;  /* 0x0000002500047c82 */ /* 0x000fe20008000000 */
[----:B------:R-:W-:Y:S01]  /*5940*/  UMOV UR5, UR36 ;  /* 0x0000002400057c82 */ /* 0x000fe20008000000 */
[----:B------:R-:W-:Y:S01]  /*5950*/  F2FP.BF16.F32.PACK_AB R180, R180, R11 ;  /* 0x0000000bb4b4723e */ /* 0x000fe200000010ff */
[----:B------:R-:W-:Y:S01]  /*5960*/  IMAD.MOV.U32 R11, RZ, RZ, R0 ;  /* 0x000000ffff0b7224 */ /* 0x000fe200078e0000 */
[----:B------:R-:W-:Y:S01]  /*5970*/  F2FP.BF16.F32.PACK_AB R182, R13, R182 ;  /* 0x000000b60db6723e */ /* 0x000fe200000010ff */
[----:B------:R-:W-:Y:S01]  /*5980*/  IMAD.MOV.U32 R13, RZ, RZ, R8 ;  /* 0x000000ffff0d7224 */ /* 0x000fe200078e0008 */
[----:B------:R-:W-:Y:S02]  /*5990*/  F2FP.BF16.F32.PACK_AB R181, R181, R14 ;  /* 0x0000000eb5b5723e */ /* 0x000fe400000010ff */
[----:B------:R-:W-:-:S02]  /*59a0*/  F2FP.BF16.F32.PACK_AB R183, R20, R183 ;  /* 0x000000b714b7723e */ /* 0x000fc400000010ff */
[----:B------:R-:W-:Y:S01]  /*59b0*/  F2FP.BF16.F32.PACK_AB R176, R15, R176 ;  /* 0x000000b00fb0723e */ /* 0x000fe200000010ff */
[----:B------:R-:W-:Y:S01]  /*59c0*/  @P1 VIADD R12, R12, 0x34860 ;  /* 0x000348600c0c1836 */ /* 0x000fe20000000000 */
[----:B------:R-:W-:Y:S02]  /*59d0*/  F2FP.BF16.F32.PACK_AB R177, R24, R177 ;  /* 0x000000b118b1723e */ /* 0x000fe400000010ff */
[----:B------:R-:W-:Y:S02]  /*59e0*/  F2FP.BF16.F32.PACK_AB R178, R21, R178 ;  /* 0x000000b215b2723e */ /* 0x000fe400000010ff */
[----:B------:R-:W-:Y:S02]  /*59f0*/  @P1 PRMT R12, R17, 0x654, R12 ;  /* 0x00000654110c1816 */ /* 0x000fe4000000000c */
[----:B------:R-:W-:Y:S02]  /*5a00*/  F2FP.BF16.F32.PACK_AB R179, R26, R179 ;  /* 0x000000b31ab3723e */ /* 0x000fe400000010ff */
[----:B------:R0:W-:Y:S01]  /*5a10*/  @P1 SYNCS.ARRIVE.TRANS64.RED.A1T0 RZ, [R12+URZ], RZ ;  /* 0x000000ff0cff19a7 */ /* 0x0001e2000810043f */
[C---:B------:R-:W-:Y:S01]  /*5a20*/  ISETP.GT.AND P1, PT, R197.reuse, RZ, PT ;  /* 0x000000ffc500720c */ /* 0x040fe20003f24270 */
[----:B------:R-:W-:Y:S01]  /*5a30*/  VIADD R197, R197, 0xffffffff ;  /* 0xffffffffc5c57836 */ /* 0x000fe20000000000 */
[----:B------:R-:W-:-:S02]  /*5a40*/  F2FP.BF16.F32.PACK_AB R172, R25, R172 ;  /* 0x000000ac19ac723e */ /* 0x000fc400000010ff */
[----:B------:R-:W-:Y:S02]  /*5a50*/  F2FP.BF16.F32.PACK_AB R173, R28, R173 ;  /* 0x000000ad1cad723e */ /* 0x000fe400000010ff */
[----:B------:R-:W-:Y:S02]  /*5a60*/  F2FP.BF16.F32.PACK_AB R174, R29, R174 ;  /* 0x000000ae1dae723e */ /* 0x000fe400000010ff */
[----:B------:R-:W-:Y:S02]  /*5a70*/  F2FP.BF16.F32.PACK_AB R175, R30, R175 ;  /* 0x000000af1eaf723e */ /* 0x000fe400000010ff */
[----:B------:R-:W-:Y:S02]  /*5a80*/  F2FP.BF16.F32.PACK_AB R168, R33, R168 ;  /* 0x000000a821a8723e */ /* 0x000fe400000010ff */
[----:B------:R-:W-:Y:S02]  /*5a90*/  F2FP.BF16.F32.PACK_AB R169, R32, R169 ;  /* 0x000000a920a9723e */ /* 0x000fe400000010ff */
        /* <DEDUP_REMOVED lines=17> */
[----:B------:R-:W-:Y:S01]  /*5bb0*/  F2FP.BF16.F32.PACK_AB R167, R27, R167 ;  /* 0x000000a71ba7723e */ /* 0x000fe200000010ff */
[----:B0-----:R-:W-:Y:S06]  /*5bc0*/  @P1 BRA `(.L_x_202) ;  /* 0xffffffdc009c1947 */ /* 0x001fec000383ffff */
.L_x_191:
        /* <DEDUP_REMOVED lines=67> */
.L_x_203:
        /* <DEDUP_REMOVED lines=9> */
.L_x_204:
[----:B-1----:R-:W-:Y:S05]  /*6090*/  @P1 BRA `(.L_x_205) ;  /* 0x0000000000081947 */ /* 0x002fea0003800000 */
[----:B------:R-:W1:Y:S02]  /*60a0*/  SYNCS.PHASECHK.TRANS64.TRYWAIT P1, [UR9+0x34850], R4 ;  /* 0x03485004ff0075a7 */ /* 0x000e640008020149 */
[----:B-1----:R-:W-:Y:S05]  /*60b0*/  @!P1 BRA `(.L_x_206) ;  /* 0x0000006400d49947 */ /* 0x002fea0003800000 */
.L_x_205:
[----:B------:R-:W-:Y:S01]  /*60c0*/  UIADD3 UR5, UR4, 0x400, URZ ;  /* 0x0000040004057890 */ /* 0x000fe2000fffe03f */
[----:B------:R-:W-:Y:S01]  /*60d0*/  WARPGROUP.ARRIVE ;  /* 0x00000000000079c5 */ /* 0x000fe20000000000 */
[----:B------:R-:W-:Y:S01]  /*60e0*/  UMOV UR7, 0x40000040 ;  /* 0x4000004000077882 */ /* 0x000fe20000000000 */
[----:B------:R-:W-:Y:S01]  /*60f0*/  UMOV UR11, 0x40000040 ;  /* 0x40000040000b7882 */ /* 0x000fe20000000000 */
[----:B------:R-:W-:Y:S01]  /*6100*/  USHF.R.U32.HI UR5, URZ, 0x4, UR5 ;  /* 0x000000043f057899 */ /* 0x000fe20008011605 */
[----:B01----:R-:W0:Y:S01]  /*6110*/  SHFL.BFLY PT, R4, R7, 0x2, 0x1f ;  /* 0x0c401f0007047f89 */ /* 0x003e2200000e0000 */
[----:B------:R-:W-:Y:S02]  /*6120*/  IMAD.MOV.U32 R89, RZ, RZ, -0x800000 ;  /* 0xff800000ff597424 */ /* 0x000fe400078e00ff */
[----:B------:R-:W-:Y:S01]  /*6130*/  ULOP3.LUT UR5, UR5, 0x3fff, URZ, 0xc0, !UPT ;  /* 0x00003fff05057892 */ /* 0x000fe2000f8ec03f */
[----:B------:R-:W1:Y:S01]  /*6140*/  SHFL.BFLY PT, R5, R6, 0x2, 0x1f ;  /* 0x0c401f0006057f89 */ /* 0x000e6200000e0000 */
[----:B------:R-:W-:-:S02]  /*6150*/  IMAD.MOV.U32 R88, RZ, RZ, -0x800000 ;  /* 0xff800000ff587424 */ /* 0x000fc400078e00ff */
[----:B------:R-:W-:-:S04]  /*6160*/  ULOP3.LUT UR5, UR5, 0x4000000, URZ, 0xfc, !UPT ;  /* 0x0400000005057892 */ /* 0x000fc8000f8efc3f */
[----:B------:R-:W-:-:S04]  /*6170*/  ULEA UR6, UR36, UR5, 0xb ;  /* 0x0000000524067291 */ /* 0x000fc8000f8e583f */
[----:B------:R-:W-:-:S05]  /*6180*/  UIADD3 UR8, UR6, 0x80, URZ ;  /* 0x0000008006087890 */ /* 0x000fca000fffe03f */
[----:B------:R-:W-:Y:S01]  /*6190*/  HGMMA.64x128x16.F32.BF16 R24, R180, gdesc[UR4].tnspB, R24, gsb0 ;  /* 0x41e00004b4187df0 */ /* 0x000fe20008001818 */
[----:B------:R-:W-:Y:S01]  /*61a0*/  UMOV UR7, 0x40000040 ;  /* 0x4000004000077882 */ /* 0x000fe20000000000 */
[----:B------:R-:W-:Y:S01]  /*61b0*/  UMOV UR10, UR8 ;  /* 0x00000008000a7c82 */ /* 0x000fe20008000000 */
[----:B------:R-:W-:Y:S01]  /*61c0*/  UIADD3 UR8, UR6, 0x100, URZ ;  /* 0x0000010006087890 */ /* 0x000fe2000fffe03f */
[----:B0-----:R-:W-:Y:S01]  /*61d0*/  FADD.FTZ R4, R4, R7 ;  /* 0x0000000704047221 */ /* 0x001fe20000010000 */
[----:B-1----:R-:W-:-:S04]  /*61e0*/  FADD.FTZ R9, R5, R6 ;  /* 0x0000000605097221 */ /* 0x002fc80000010000 */
[----:B------:R-:W0:Y:S04]  /*61f0*/  SHFL.BFLY PT, R5, R4, 0x1, 0x1f ;  /* 0x0c201f0004057f89 */ /* 0x000e2800000e0000 */
[----:B------:R-:W1:Y:S01]  /*6200*/  SHFL.BFLY PT, R10, R9, 0x1, 0x1f ;  /* 0x0c201f00090a7f89 */ /* 0x000e6200000e0000 */
[----:B0-----:R-:W-:Y:S01]  /*6210*/  FADD.FTZ R12, R4, R5 ;  /* 0x00000005040c7221 */ /* 0x001fe20000010000 */
[----:B------:R-:W-:Y:S02]  /*6220*/  IMAD.MOV.U32 R5, RZ, RZ, RZ ;  /* 0x000000ffff057224 */ /* 0x000fe400078e00ff */
[----:B-1----:R-:W-:Y:S02]  /*6230*/  FADD.FTZ R13, R9, R10 ;  /* 0x0000000a090d7221 */ /* 0x002fe40000010000 */
[----:B------:R-:W-:Y:S01]  /*6240*/  FSETP.NE.FTZ.AND P1, PT, R12, RZ, PT ;  /* 0x000000ff0c00720b */ /* 0x000fe20003f35000 */
[----:B------:R-:W-:-:S02]  /*6250*/  IMAD.MOV.U32 R10, RZ, RZ, RZ ;  /* 0x000000ffff0a7224 */ /* 0x000fc400078e00ff */
[----:B------:R-:W-:-:S10]  /*6260*/  FSETP.NE.FTZ.AND P2, PT, R13, RZ, PT ;  /* 0x000000ff0d00720b */ /* 0x000fd40003f55000 */
[----:B------:R-:W0:Y:S01]  /*6270*/  @P1 MUFU.LG2 R6, R12 ;  /* 0x0000000c00061308 */ /* 0x000e220000000c00 */
[C---:B------:R-:W-:Y:S02]  /*6280*/  @P1 FMUL.FTZ R7, R3.reuse, 0.69314718246459960938 ;  /* 0x3f31721803071820 */ /* 0x040fe40000410000 */
[----:B------:R-:W-:-:S05]  /*6290*/  @P2 FMUL.FTZ R4, R3, 0.69314718246459960938 ;  /* 0x3f31721803042820 */ /* 0x000fca0000410000 */
[----:B------:R-:W1:Y:S08]  /*62a0*/  @P2 MUFU.LG2 R11, R13 ;  /* 0x0000000d000b2308 */ /* 0x000e700000000c00 */
[----:B------:R2:W3:Y:S01]  /*62b0*/  @P1 MUFU.RCP R5, R12 ;  /* 0x0000000c00051308 */ /* 0x0004e20000001000 */
[----:B0-----:R-:W-:-:S04]  /*62c0*/  @P1 FMUL.FTZ R6, R6, 0.69314718246459960938 ;  /* 0x3f31721806061820 */ /* 0x001fc80000410000 */
[----:B------:R-:W-:-:S03]  /*62d0*/  @P1 FFMA.FTZ R89, R7, R0, R6 ;  /* 0x0000000007591223 */ /* 0x000fc60000010006 */
[----:B------:R2:W0:Y:S01]  /*62e0*/  @P2 MUFU.RCP R10, R13 ;  /* 0x0000000d000a2308 */ /* 0x0004220000001000 */
[----:B-1----:R-:W-:-:S04]  /*62f0*/  @P2 FMUL.FTZ R11, R11, 0.69314718246459960938 ;  /* 0x3f3172180b0b2820 */ /* 0x002fc80000410000 */
[----:B------:R-:W-:Y:S01]  /*6300*/  @P2 FFMA.FTZ R88, R4, R8, R11 ;  /* 0x0000000804582223 */ /* 0x000fe2000001000b */
[----:B------:R-:W-:Y:S02]  /*6310*/  WARPGROUP.DEPBAR.LE gsb0, 0x0 ;  /* 0x00008000000079c5 */ /* 0x000fe40000010000 */
[----:B------:R-:W-:-:S06]  /*6320*/  WARPGROUP.ARRIVE ;  /* 0x00000000000079c5 */ /* 0x000fcc0000000000 */
[----:B------:R-:W-:Y:S01]  /*6330*/  HGMMA.64x128x16.F32.BF16 R24, R176, gdesc[UR8].tnspB, R24, gsb0 ;  /* 0x41e00008b0187df0 */ /* 0x000fe20008001818 */
[----:B------:R-:W-:Y:S01]  /*6340*/  UMOV UR10, UR8 ;  /* 0x00000008000a7c82 */ /* 0x000fe20008000000 */
[----:B------:R-:W-:Y:S01]  /*6350*/  UMOV UR11, 0x40000040 ;  /* 0x40000040000b7882 */ /* 0x000fe20000000000 */
[----:B------:R-:W-:Y:S01]  /*6360*/  UIADD3 UR8, UR6, 0x180, URZ ;  /* 0x0000018006087890 */ /* 0x000fe2000fffe03f */
        /* <DEDUP_REMOVED lines=17> */
[----:B------:R-:W-:Y:S02]  /*6480*/  UIADD3 UR8, UR6, 0x300, URZ ;  /* 0x0000030006087890 */ /* 0x000fe4000fffe03f */
        /* <DEDUP_REMOVED lines=10> */
[----:B------:R-:W-:-:S07]  /*6530*/  WARPGROUP.ARRIVE ;  /* 0x00000000000079c5 */ /* 0x000fce0000000000 */
[----:B------:R-:W-:Y:S03]  /*6540*/  HGMMA.64x128x16.F32.BF16 R24, R164, gdesc[UR4].tnspB, R24, gsb0 ;  /* 0x41e00004a4187df0 */ /* 0x000fe60008001818 */
[----:B------:R-:W-:Y:S02]  /*6550*/  WARPGROUP.DEPBAR.LE gsb0, 0x0 ;  /* 0x00008000000079c5 */ /* 0x000fe40000010000 */
[----:B0-23--:R-:W-:Y:S05]  /*6560*/  @!P0 BRA `(.L_x_207) ;  /* 0x0000000000048947 */ /* 0x00dfea0003800000 */
[----:B------:R-:W-:Y:S01]  /*6570*/  BPT.TRAP 0x1 ;  /* 0x000000040000795c */ /* 0x000fe20000300000 */
.L_x_207:
[----:B------:R-:W0:Y:S01]  /*6580*/  S2UR UR5, SR_SWINHI ;  /* 0x00000000000579c3 */ /* 0x000e220000002f00 */
[----:B------:R-:W-:Y:S01]  /*6590*/  ISETP.NE.AND P1, PT, R2, RZ, PT ;  /* 0x000000ff0200720c */ /* 0x000fe20003f25270 */
[----:B------:R-:W-:Y:S02]  /*65a0*/  IMAD.U32 R0, RZ, RZ, UR9 ;  /* 0x00000009ff007e24 */ /* 0x000fe4000f8e00ff */
        /* <DEDUP_REMOVED lines=11> */
[----:B------:R-:W-:-:S02]  /*6660*/  @P1 VIADD R0, R0, 0x34860 ;  /* 0x0003486000001836 */ /* 0x000fc40000000000 */
        /* <DEDUP_REMOVED lines=9> */
[----:B------:R-:W-:Y:S01]  /*6700*/  UMOV UR6, UR4 ;  /* 0x0000000400067c82 */ /* 0x000fe20008000000 */
[----:B0-----:R-:W-:Y:S01]  /*6710*/  UMOV UR7, UR5 ;  /* 0x0000000500077c82 */ /* 0x001fe20008000000 */
[----:B------:R-:W-:Y:S01]  /*6720*/  FMUL.FTZ R65, R65, R5 ;  /* 0x0000000541417220 */ /* 0x000fe20000410000 */
[----:B------:R-:W-:-:S02]  /*6730*/  IMAD.U32 R36, RZ, RZ, UR6 ;  /* 0x00000006ff247e24 */ /* 0x000fc4000f8e00ff */
[-C--:B------:R-:W-:Y:S01]  /*6740*/  FMUL.FTZ R64, R64, R5.reuse ;  /* 0x0000000540407220 */ /* 0x080fe20000410000 */
        /* <DEDUP_REMOVED lines=11> */
[----:B------:R-:W-:Y:S01]  /*6800*/  IMAD.WIDE R4, R193, 0x2, R36 ;  /* 0x00000002c1047825 */ /* 0x000fe200078e0224 */
[----:B------:R-:W-:-:S03]  /*6810*/  @P1 PRMT R0, R17, 0x654, R0 ;  /* 0x0000065411001816 */ /* 0x000fc60000000000 */
[-C--:B------:R-:W-:Y:S01]  /*6820*/  FMUL.FTZ R98, R42, R10.reuse ;  /* 0x0000000a2a627220 */ /* 0x080fe20000410000 */
[-C--:B------:R-:W-:Y:S01]  /*6830*/  FMUL.FTZ R103, R35, R10.reuse ;  /* 0x0000000a23677220 */ /* 0x080fe20000410000 */
[-C--:B------:R-:W-:Y:S01]  /*6840*/  FMUL.FTZ R27, R27, R10.reuse ;  /* 0x0000000a1b1b7220 */ /* 0x080fe20000410000 */
[----:B------:R0:W-:Y:S01]  /*6850*/  @P1 SYNCS.ARRIVE.TRANS64.RED.A1T0 RZ, [R0+URZ], RZ ;  /* 0x000000ff00ff19a7 */ /* 0x0001e2000810043f */
[----:B------:R-:W-:Y:S01]  /*6860*/  IADD3 R99, P1, R4, 0x4040, RZ ;  /* 0x0000404004637810 */ /* 0x000fe20007f3e0ff */
[-C--:B------:R-:W-:Y:S01]  /*6870*/  FMUL.FTZ R100, R26, R10.reuse ;  /* 0x0000000a1a647220 */ /* 0x080fe20000410000 */
[C---:B------:R-:W-:Y:S01]  /*6880*/  IADD3 R33, P3, R4.reuse, 0x4000, RZ ;  /* 0x0000400004217810 */ /* 0x040fe20007f7e0ff */
[-C--:B------:R-:W-:Y:S01]  /*6890*/  FMUL.FTZ R31, R31, R10.reuse ;  /* 0x0000000a1f1f7220 */ /* 0x080fe20000410000 */
[----:B------:R-:W-:Y:S01]  /*68a0*/  IADD3 R13, P6, R4, 0x20, RZ ;  /* 0x00000020040d7810 */ /* 0x000fe20007fde0ff */
[-C--:B------:R-:W-:Y:S01]  /*68b0*/  FMUL.FTZ R104, R30, R10.reuse ;  /* 0x0000000a1e687220 */ /* 0x080fe20000410000 */
[----:B------:R-:W-:Y:S01]  /*68c0*/  LOP3.LUT R8, R33, 0x380, RZ, 0xc0, !PT ;  /* 0x0000038021087812 */ /* 0x000fe200078ec0ff */
[-C--:B------:R-:W-:Y:S01]  /*68d0*/  FMUL.FTZ R106, R34, R10.reuse ;  /* 0x0000000a226a7220 */ /* 0x080fe20000410000 */
[----:B0-----:R-:W-:Y:S01]  /*68e0*/  LOP3.LUT R0, R99, 0x380, RZ, 0xc0, !PT ;  /* 0x0000038063007812 */ /* 0x001fe200078ec0ff */
[-C--:B------:R-:W-:Y:S01]  /*68f0*/  FMUL.FTZ R102, R39, R10.reuse ;  /* 0x0000000a27667220 */ /* 0x080fe20000410000 */
[----:B------:R-:W-:Y:S01]  /*6900*/  IADD3 R35, P2, R4, 0x4020, RZ ;  /* 0x0000402004237810 */ /* 0x000fe20007f5e0ff */
[-C--:B------:R-:W-:Y:S01]  /*6910*/  FMUL.FTZ R105, R38, R10.reuse ;  /* 0x0000000a26697220 */ /* 0x080fe20000410000 */
[----:B------:R-:W-:Y:S01]  /*6920*/  SHF.R.U64 R0, R0, 0x3, RZ ;  /* 0x0000000300007819 */ /* 0x000fe200000012ff */
[-C--:B------:R-:W-:Y:S01]  /*6930*/  FMUL.FTZ R97, R43, R10.reuse ;  /* 0x0000000a2b617220 */ /* 0x080fe20000410000 */
[----:B------:R-:W-:Y:S01]  /*6940*/  SHF.R.U64 R8, R8, 0x3, RZ ;  /* 0x0000000308087819 */ /* 0x000fe200000012ff */
[-C--:B------:R-:W-:Y:S01]  /*6950*/  FMUL.FTZ R47, R47, R10.reuse ;  /* 0x0000000a2f2f7220 */ /* 0x080fe20000410000 */
[----:B------:R-:W-:Y:S01]  /*6960*/  LOP3.LUT R42, R0, R99, RZ, 0x3c, !PT ;  /* 0x00000063002a7212 */ /* 0x000fe200078e3cff */
[-C--:B------:R-:W-:Y:S01]  /*6970*/  FMUL.FTZ R46, R46, R10.reuse ;  /* 0x0000000a2e2e7220 */ /* 0x080fe20000410000 */
[----:B------:R-:W-:Y:S01]  /*6980*/  LOP3.LUT R0, R13, 0x380, RZ, 0xc0, !PT ;  /* 0x000003800d007812 */ /* 0x000fe200078ec0ff */
[-C--:B------:R-:W-:Y:S01]  /*6990*/  FMUL.FTZ R51, R51, R10.reuse ;  /* 0x0000000a33337220 */ /* 0x080fe20000410000 */
[----:B------:R-:W-:Y:S01]  /*69a0*/  IADD3 R29, P4, R4, 0x60, RZ ;  /* 0x00000060041d7810 */ /* 0x000fe20007f9e0ff */
[-C--:B------:R-:W-:Y:S01]  /*69b0*/  FMUL.FTZ R50, R50, R10.reuse ;  /* 0x0000000a32327220 */ /* 0x080fe20000410000 */
[----:B------:R-:W-:Y:S01]  /*69c0*/  SHF.R.U64 R0, R0, 0x3, RZ ;  /* 0x0000000300007819 */ /* 0x000fe200000012ff */
[-C--:B------:R-:W-:Y:S01]  /*69d0*/  FMUL.FTZ R55, R55, R10.reuse ;  /* 0x0000000a37377220 */ /* 0x080fe20000410000 */
[----:B------:R-:W-:Y:S01]  /*69e0*/  IADD3 R21, P5, R4, 0x40, RZ ;  /* 0x0000004004157810 */ /* 0x000fe20007fbe0ff */
        /* <DEDUP_REMOVED lines=17> */
[----:B------:R-:W-:Y:S01]  /*6b00*/  LOP3.LUT R10, R35, 0x380, RZ, 0xc0, !PT ;  /* 0x00000380230a7812 */ /* 0x000fe200078ec0ff */
[----:B------:R-:W0:Y:S01]  /*6b10*/  LDC R108, c[0x0][0xc38] ;  /* 0x00030e00ff6c7b82 */ /* 0x000e220000000800 */
[----:B------:R-:W-:Y:S01]  /*6b20*/  LOP3.LUT R38, R8, R33, RZ, 0x3c, !PT ;  /* 0x0000002108267212 */ /* 0x000fe200078e3cff */
[----:B------:R-:W-:Y:S01]  /*6b30*/  IMAD.X R43, RZ, RZ, R5, P1 ;  /* 0x000000ffff2b7224 */ /* 0x000fe200008e0605 */
[----:B------:R-:W-:Y:S01]  /*6b40*/  LOP3.LUT R14, R0, R13, RZ, 0x3c, !PT ;  /* 0x0000000d000e7212 */ /* 0x000fe200078e3cff */
[----:B------:R-:W-:Y:S01]  /*6b50*/  IMAD R9, R186, 0x40, R19 ;  /* 0x00000040ba097824 */ /* 0x000fe200078e0213 */
[----:B------:R-:W-:Y:S01]  /*6b60*/  LOP3.LUT R8, R29, 0x380, RZ, 0xc0, !PT ;  /* 0x000003801d087812 */ /* 0x000fe200078ec0ff */
[----:B------:R-:W-:Y:S01]  /*6b70*/  IMAD.X R15, RZ, RZ, R5, P6 ;  /* 0x000000ffff0f7224 */ /* 0x000fe200030e0605 */
[----:B------:R-:W-:Y:S01]  /*6b80*/  LOP3.LUT R0, R21, 0x380, RZ, 0xc0, !PT ;  /* 0x0000038015007812 */ /* 0x000fe200078ec0ff */
[----:B------:R-:W-:Y:S01]  /*6b90*/  IMAD.WIDE R36, R9, 0x2, R36 ;  /* 0x0000000209247825 */ /* 0x000fe200078e0224 */
[----:B------:R-:W-:Y:S01]  /*6ba0*/  SHF.R.U64 R10, R10, 0x3, RZ ;  /* 0x000000030a0a7819 */ /* 0x000fe200000012ff */
[----:B------:R-:W-:Y:S01]  /*6bb0*/  UIADD3 UR5, -UR39, URZ, URZ ;  /* 0x0000003f27057290 */ /* 0x000fe2000fffe13f */
[----:B------:R-:W-:Y:S01]  /*6bc0*/  SHF.R.U64 R8, R8, 0x3, RZ ;  /* 0x0000000308087819 */ /* 0x000fe200000012ff */
[----:B------:R-:W-:Y:S01]  /*6bd0*/  ULDC UR10, c[0x0][0xc44] ;  /* 0x00031100000a7ab9 */ /* 0x000fe20000000800 */
[----:B------:R-:W-:Y:S01]  /*6be0*/  SHF.R.U64 R0, R0, 0x3, RZ ;  /* 0x0000000300007819 */ /* 0x000fe200000012ff */
[--C-:B------:R-:W-:Y:S01]  /*6bf0*/  IMAD.X R41, RZ, RZ, R5.reuse, P2 ;  /* 0x000000ffff297224 */ /* 0x100fe200010e0605 */
[----:B------:R-:W-:Y:S01]  /*6c00*/  LOP3.LUT R40, R10, R35, RZ, 0x3c, !PT ;  /* 0x000000230a287212 */ /* 0x000fe200078e3cff */
[--C-:B------:R-:W-:Y:S01]  /*6c10*/  IMAD.X R39, RZ, RZ, R5.reuse, P3 ;  /* 0x000000ffff277224 */ /* 0x100fe200018e0605 */
[----:B------:R-:W-:Y:S01]  /*6c20*/  LOP3.LUT R10, R8, R29, RZ, 0x3c, !PT ;  /* 0x0000001d080a7212 */ /* 0x000fe200078e3cff */
[----:B------:R-:W-:Y:S01]  /*6c30*/  IMAD.X R11, RZ, RZ, R5, P4 ;  /* 0x000000ffff0b7224 */ /* 0x000fe200020e0605 */
[----:B------:R-:W-:Y:S01]  /*6c40*/  LOP3.LUT R8, R0, R21, RZ, 0x3c, !PT ;  /* 0x0000001500087212 */ /* 0x000fe200078e3cff */
[----:B------:R-:W-:Y:S01]  /*6c50*/  ULDC.64 UR8, c[0x0][0xb90] ;  /* 0x0002e40000087ab9 */ /* 0x000fe20000000a00 */
[----:B------:R-:W1:Y:S01]  /*6c60*/  LDC R0, c[0x0][0xbe8] ;  /* 0x0002fa00ff007b82 */ /* 0x000e620000000800 */
[----:B------:R-:W-:-:S02]  /*6c70*/  R2UR UR13, R189 ;  /* 0x00000000bd0d72ca */ /* 0x000fc400000e0000 */
[----:B------:R-:W-:Y:S02]  /*6c80*/  R2UR UR12, R188 ;  /* 0x00000000bc0c72ca */ /* 0x000fe400000e0000 */
[C---:B------:R-:W-:Y:S02]  /*6c90*/  IADD3 R45, P0, R4.reuse, 0x4060, RZ ;  /* 0x00004060042d7810 */ /* 0x040fe40007f1e0ff */
[----:B------:R-:W-:Y:S02]  /*6ca0*/  LOP3.LUT R9, R4, 0x380, RZ, 0xc0, !PT ;  /* 0x0000038004097812 */ /* 0x000fe400078ec0ff */
[----:B------:R-:W-:Y:S02]  /*6cb0*/  LOP3.LUT R44, R45, 0x380, RZ, 0xc0, !PT ;  /* 0x000003802d2c7812 */ /* 0x000fe400078ec0ff */
[----:B------:R-:W-:Y:S02]  /*6cc0*/  SHF.R.U64 R9, R9, 0x3, RZ ;  /* 0x0000000309097819 */ /* 0x000fe400000012ff */
[----:B------:R-:W-:Y:S01]  /*6cd0*/  SHF.R.U64 R44, R44, 0x3, RZ ;  /* 0x000000032c2c7819 */ /* 0x000fe200000012ff */
[----:B------:R-:W-:Y:S01]  /*6ce0*/  IMAD R99, RZ, RZ, -UR13 ;  /* 0x8000000dff637e24 */ /* 0x000fe2000f8e02ff */
[----:B------:R-:W-:Y:S01]  /*6cf0*/  IADD3 R21, P6, R36, 0x1000, RZ ;  /* 0x0000100024157810 */ /* 0x000fe20007fde0ff */
[----:B------:R-:W-:Y:S01]  /*6d00*/  UIMAD UR10, UR10, UR5, UR13 ;  /* 0x000000050a0a72a4 */ /* 0x000fe2000f8e020d */
[----:B------:R-:W-:Y:S01]  /*6d10*/  LOP3.LUT R4, R9, R4, RZ, 0x3c, !PT ;  /* 0x0000000409047212 */ /* 0x000fe200078e3cff */
[----:B0-----:R-:W-:Y:S01]  /*6d20*/  IMAD R99, R108, R99, UR12 ;  /* 0x0000000c6c637e24 */ /* 0x001fe2000f8e0263 */
[----:B------:R-:W-:Y:S01]  /*6d30*/  LOP3.LUT R44, R44, R45, RZ, 0x3c, !PT ;  /* 0x0000002d2c2c7212 */ /* 0x000fe200078e3cff */
[--C-:B------:R-:W-:Y:S01]  /*6d40*/  IMAD.X R45, RZ, RZ, R5.reuse, P0 ;  /* 0x000000ffff2d7224 */ /* 0x100fe200000e0605 */
[----:B------:R-:W-:Y:S01]  /*6d50*/  LOP3.LUT R34, R21, 0x380, RZ, 0xc0, !PT ;  /* 0x0000038015227812 */ /* 0x000fe200078ec0ff */
[----:B------:R-:W-:Y:S01]  /*6d60*/  IMAD.X R9, RZ, RZ, R5, P5 ;  /* 0x000000ffff097224 */ /* 0x000fe200028e0605 */
[----:B------:R-:W-:Y:S01]  /*6d70*/  MOV R110, R4 ;  /* 0x00000004006e7202 */ /* 0x000fe20000000f00 */
[----:B------:R-:W-:Y:S01]  /*6d80*/  USHF.R.S32.HI UR11, URZ, 0x1f, UR10 ;  /* 0x0000001f3f0b7899 */ /* 0x000fe2000801140a */
[----:B-1----:R-:W-:Y:S01]  /*6d90*/  ISETP.NE.AND P1, PT, R0, 0x1, PT ;  /* 0x000000010000780c */ /* 0x002fe20003f25270 */
[----:B------:R-:W-:Y:S01]  /*6da0*/  IMAD R111, R99, 0x80, R192 ;  /* 0x00000080636f7824 */ /* 0x000fe200078e02c0 */
[----:B------:R-:W-:Y:S01]  /*6db0*/  F2FP.BF16.F32.PACK_AB R5, R27, R100 ;  /* 0x000000641b05723e */ /* 0x000fe200000010ff */
[----:B------:R-:W-:Y:S01]  /*6dc0*/  UIMAD UR5, UR11, UR8, URZ ;  /* 0x000000080b0572a4 */ /* 0x000fe2000f8e023f */
[----:B------:R-:W0:Y:S01]  /*6dd0*/  LDC.64 R100, c[0x0][0xb98] ;  /* 0x0002e600ff647b82 */ /* 0x000e220000000a00 */
[----:B------:R-:W-:Y:S01]  /*6de0*/  SHF.R.U64 R34, R34, 0x3, RZ ;  /* 0x0000000322227819 */ /* 0x000fe200000012ff */
[----:B------:R-:W-:Y:S01]  /*6df0*/  UIMAD.WIDE.U32 UR6, UR10, UR8, URZ ;  /* 0x000000080a0672a5 */ /* 0x000fe2000f8e003f */
[----:B------:R-:W-:Y:S01]  /*6e00*/  F2FP.BF16.F32.PACK_AB R6, R6, R7 ;  /* 0x000000070606723e */ /* 0x000fe200000010ff */
[----:B------:R-:W-:Y:S01]  /*6e10*/  UIMAD UR5, UR10, UR9, UR5 ;  /* 0x000000090a0572a4 */ /* 0x000fe2000f8e0205 */
[----:B------:R-:W-:Y:S01]  /*6e20*/  LOP3.LUT R34, R34, R21, RZ, 0x3c, !PT ;  /* 0x0000001522227212 */ /* 0x000fe200078e3cff */
[----:B------:R-:W-:Y:S01]  /*6e30*/  USHF.R.S32.HI UR12, URZ, 0x1f, UR39 ;  /* 0x0000001f3f0c7899 */ /* 0x000fe20008011427 */
[C---:B------:R-:W-:Y:S01]  /*6e40*/  IADD3 R21, P0, R36.reuse, 0x6000, RZ ;  /* 0x0000600024157810 */ /* 0x040fe20007f1e0ff */
[----:B------:R-:W-:Y:S01]  /*6e50*/  UIADD3 UR5, UR7, UR5, URZ ;  /* 0x0000000507057290 */ /* 0x000fe2000fffe03f */
[----:B------:R-:W1:Y:S01]  /*6e60*/  @P1 LDC R108, c[0x0][0xbec] ;  /* 0x0002fb00ff6c1b82 */ /* 0x000e620000000800 */
[----:B------:R-:W-:Y:S01]  /*6e70*/  F2FP.BF16.F32.PACK_AB R7, R31, R104 ;  /* 0x000000681f07723e */ /* 0x000fe200000010ff */
[----:B------:R-:W-:Y:S01]  /*6e80*/  IMAD.U32 R13, RZ, RZ, UR7 ;  /* 0x00000007ff0d7e24 */ /* 0x000fe2000f8e00ff */
[----:B------:R-:W-:Y:S01]  /*6e90*/  MOV R104, R44 ;  /* 0x0000002c00687202 */ /* 0x000fe20000000f00 */
[----:B------:R-:W-:Y:S01]  /*6ea0*/  IMAD.MOV.U32 R45, RZ, RZ, R111 ;  /* 0x000000ffff2d7224 */ /* 0x000fe200078e006f */
[----:B------:R-:W-:Y:S01]  /*6eb0*/  LOP3.LUT R20, R21, 0x380, RZ, 0xc0, !PT ;  /* 0x0000038015147812 */ /* 0x000fe200078ec0ff */
[----:B------:R-:W-:Y:S01]  /*6ec0*/  IMAD.U32 R12, RZ, RZ, UR6 ;  /* 0x00000006ff0c7e24 */ /* 0x000fe2000f8e00ff */
[C---:B------:R-:W-:Y:S01]  /*6ed0*/  IADD3 R35, P4, R36.reuse, 0x3000, RZ ;  /* 0x0000300024237810 */ /* 0x040fe20007f9e0ff */
[----:B------:R-:W2:Y:S01]  /*6ee0*/  @P1 LDC R109, c[0x0][0xbf0] ;  /* 0x0002fc00ff6d1b82 */ /* 0x000ea20000000800 */
[----:B------:R-:W-:Y:S01]  /*6ef0*/  IADD3 R33, P5, R36, 0x2000, RZ ;  /* 0x0000200024217810 */ /* 0x000fe20007fbe0ff */
[----:B------:R-:W-:Y:S01]  /*6f00*/  IMAD.U32 R13, RZ, RZ, UR5 ;  /* 0x00000005ff0d7e24 */ /* 0x000fe2000f8e00ff */
[----:B------:R-:W-:Y:S01]  /*6f10*/  SHF.R.U64 R20, R20, 0x3, RZ ;  /* 0x0000000314147819 */ /* 0x000fe200000012ff */
[----:B------:R-:W-:Y:S01]  /*6f20*/  ULDC.64 UR6, c[0x0][0xb88] ;  /* 0x0002e20000067ab9 */ /* 0x000fe20000000a00 */
[----:B------:R-:W-:Y:S01]  /*6f30*/  LOP3.LUT R30, R35, 0x380, RZ, 0xc0, !PT ;  /* 0x00000380231e7812 */ /* 0x000fe200078ec0ff */
[----:B------:R-:W-:Y:S01]  /*6f40*/  ULDC UR5, c[0x0][0xa88] ;  /* 0x0002a20000057ab9 */ /* 0x000fe20000000800 */
[----:B------:R-:W-:Y:S01]  /*6f50*/  LOP3.LUT R32, R33, 0x380, RZ, 0xc0, !PT ;  /* 0x0000038021207812 */ /* 0x000fe200078ec0ff */
[----:B0-----:R-:W-:Y:S01]  /*6f60*/  IMAD.WIDE.U32 R12, R100, UR39, R12 ;  /* 0x00000027640c7c25 */ /* 0x001fe2000f8e000c */
[----:B------:R-:W-:Y:S01]  /*6f70*/  F2FP.BF16.F32.PACK_AB R4, R25, R24 ;  /* 0x000000181904723e */ /* 0x000fe200000010ff */
[----:B------:R-:W-:Y:S01]  /*6f80*/  BAR.SYNC.DEFER_BLOCKING 0x1, 0x100 ;  /* 0x0044000000007b1d */ /* 0x000fe20000010000 */
[----:B------:R-:W-:Y:S01]  /*6f90*/  LOP3.LUT R20, R20, R21, RZ, 0x3c, !PT ;  /* 0x0000001514147212 */ /* 0x000fe200078e3cff */
[----:B------:R-:W-:Y:S01]  /*6fa0*/  IMAD.X R31, RZ, RZ, R37, P4 ;  /* 0x000000ffff1f7224 */ /* 0x000fe200020e0625 */
[----:B------:R-:W-:-:S02]  /*6fb0*/  LOP3.LUT R21, R36, 0x380, RZ, 0xc0, !PT ;  /* 0x0000038024157812 */ /* 0x000fc400078ec0ff */
[----:B------:R-:W-:Y:S01]  /*6fc0*/  SHF.R.U64 R30, R30, 0x3, RZ ;  /* 0x000000031e1e7819 */ /* 0x000fe200000012ff */
[----:B-1----:R-:W-:Y:S01]  /*6fd0*/  @P1 IMAD.HI.U32 R44, R111, R108, RZ ;  /* 0x0000006c6f2c1227 */ /* 0x002fe200078e00ff */
[----:B------:R-:W-:Y:S01]  /*6fe0*/  SHF.R.U64 R32, R32, 0x3, RZ ;  /* 0x0000000320207819 */ /* 0x000fe200000012ff */
[----:B------:R-:W-:Y:S01]  /*6ff0*/  ULDC.64 UR8, c[0x0][0xae8] ;  /* 0x0002ba0000087ab9 */ /* 0x000fe20000000a00 */
[----:B------:R-:W-:Y:S02]  /*7000*/  SHF.R.U64 R21, R21, 0x3, RZ ;  /* 0x0000000315157819 */ /* 0x000fe400000012ff */
[----:B------:R-:W-:Y:S01]  /*7010*/  LOP3.LUT R30, R30, R35, RZ, 0x3c, !PT ;  /* 0x000000231e1e7212 */ /* 0x000fe200078e3cff */
[----:B------:R-:W-:Y:S01]  /*7020*/  IMAD.X R35, RZ, RZ, R37, P6 ;  /* 0x000000ffff237224 */ /* 0x000fe200030e0625 */
[----:B------:R-:W-:Y:S02]  /*7030*/  LOP3.LUT R32, R32, R33, RZ, 0x3c, !PT ;  /* 0x0000002120207212 */ /* 0x000fe400078e3cff */
[----:B--2---:R-:W-:-:S02]  /*7040*/  @P1 SHF.R.U32.HI R45, RZ, R109, R44 ;  /* 0x0000006dff2d1219 */ /* 0x004fc4000001162c */
[----:B------:R-:W-:Y:S02]  /*7050*/  MOV R109, R38 ;  /* 0x00000026006d7202 */ /* 0x000fe40000000f00 */
[C---:B------:R-:W-:Y:S01]  /*7060*/  IADD3 R33, P3, R36.reuse, 0x4000, RZ ;  /* 0x0000400024217810 */ /* 0x040fe20007f7e0ff */
[----:B------:R-:W-:Y:S01]  /*7070*/  IMAD.MOV R39, RZ, RZ, -R45 ;  /* 0x000000ffff277224 */ /* 0x000fe200078e0a2d */
[C---:B------:R-:W-:Y:S02]  /*7080*/  IADD3 R29, P2, R36.reuse, 0x5000, RZ ;  /* 0x00005000241d7810 */ /* 0x040fe40007f5e0ff */
[----:B------:R-:W-:Y:S01]  /*7090*/  IADD3 R107, P6, R36, 0x7000, RZ ;  /* 0x00007000246b7810 */ /* 0x000fe20007fde0ff */
[----:B------:R0:W-:Y:S01]  /*70a0*/  STSM.16.M88.4 [R110], R4 ;  /* 0x000000046e007844 */ /* 0x0001e20000000200 */
[----:B------:R-:W-:Y:S01]  /*70b0*/  LOP3.LUT R36, R21, R36, RZ, 0x3c, !PT ;  /* 0x0000002415247212 */ /* 0x000fe200078e3cff */
[--C-:B------:R-:W-:Y:S01]  /*70c0*/  IMAD.X R21, RZ, RZ, R37.reuse, P0 ;  /* 0x000000ffff157224 */ /* 0x100fe200000e0625 */
[----:B------:R-:W-:Y:S01]  /*70d0*/  IADD3 R12, P0, R45, R12, RZ ;  /* 0x0000000c2d0c7210 */ /* 0x000fe20007f1e0ff */
[--C-:B------:R-:W-:Y:S01]  /*70e0*/  IMAD.X R27, RZ, RZ, R37.reuse, P2 ;  /* 0x000000ffff1b7224 */ /* 0x100fe200010e0625 */
[----:B------:R-:W-:Y:S01]  /*70f0*/  LOP3.LUT R26, R29, 0x380, RZ, 0xc0, !PT ;  /* 0x000003801d1a7812 */ /* 0x000fe200078ec0ff */
[----:B------:R-:W-:Y:S01]  /*7100*/  IMAD.X R25, RZ, RZ, R37, P6 ;  /* 0x000000ffff197224 */ /* 0x000fe200030e0625 */
[----:B------:R-:W-:-:S02]  /*7110*/  MOV R15, R14 ;  /* 0x0000000e000f7202 */ /* 0x000fc40000000f00 */
[----:B------:R-:W-:Y:S02]  /*7120*/  SHF.R.U64 R26, R26, 0x3, RZ ;  /* 0x000000031a1a7819 */ /* 0x000fe400000012ff */
[----:B------:R-:W-:Y:S01]  /*7130*/  MOV R108, R40 ;  /* 0x00000028006c7202 */ /* 0x000fe20000000f00 */
[----:B------:R-:W-:Y:S01]  /*7140*/  IMAD R40, R99, 0x80, R191 ;  /* 0x0000008063287824 */ /* 0x000fe200078e02bf */
[----:B------:R-:W-:Y:S02]  /*7150*/  MOV R14, R8 ;  /* 0x00000008000e7202 */ /* 0x000fe40000000f00 */
[----:B------:R-:W-:Y:S01]  /*7160*/  F2FP.BF16.F32.PACK_AB R8, R3, R92 ;  /* 0x0000005c0308723e */ /* 0x000fe200000010ff */
[----:B0-----:R-:W-:Y:S01]  /*7170*/  IMAD R4, R100, UR12, RZ ;  /* 0x0000000c64047c24 */ /* 0x001fe2000f8e02ff */
[----:B------:R-:W-:Y:S01]  /*7180*/  MOV R110, R10 ;  /* 0x0000000a006e7202 */ /* 0x000fe20000000f00 */
[C---:B------:R-:W-:Y:S01]  /*7190*/  IMAD R11, R0.reuse, R39, R111 ;  /* 0x00000027000b7224 */ /* 0x040fe200078e026f */
[----:B------:R-:W-:Y:S01]  /*71a0*/  SHF.R.S32.HI R39, RZ, 0x1f, R45 ;  /* 0x0000001fff277819 */ /* 0x000fe2000001142d */
[----:B------:R-:W-:Y:S01]  /*71b0*/  IMAD R101, R101, UR39, R4 ;  /* 0x0000002765657c24 */ /* 0x000fe2000f8e0204 */
[----:B------:R-:W-:Y:S01]  /*71c0*/  F2FP.BF16.F32.PACK_AB R4, R95, R96 ;  /* 0x000000605f04723e */ /* 0x000fe200000010ff */
[----:B------:R-:W-:Y:S01]  /*71d0*/  IMAD R3, R0, UR5, RZ ;  /* 0x0000000500037c24 */ /* 0x000fe2000f8e02ff */
[----:B------:R-:W-:-:S02]  /*71e0*/  SHF.R.S32.HI R10, RZ, 0x1f, R11 ;  /* 0x0000001fff0a7819 */ /* 0x000fc4000001140b */
[----:B------:R-:W-:Y:S02]  /*71f0*/  IADD3.X R13, R39, R13, R101, P0, !PT ;  /* 0x0000000d270d7210 */ /* 0x000fe400007fe465 */
[----:B------:R-:W-:Y:S01]  /*7200*/  F2FP.BF16.F32.PACK_AB R5, R103, R106 ;  /* 0x0000006a6705723e */ /* 0x000fe200000010ff */
[----:B------:R-:W-:Y:S01]  /*7210*/  IMAD R10, R10, UR6, RZ ;  /* 0x000000060a0a7c24 */ /* 0x000fe2000f8e02ff */
[----:B------:R-:W-:Y:S01]  /*7220*/  F2FP.BF16.F32.PACK_AB R6, R93, R94 ;  /* 0x0000005e5d06723e */ /* 0x000fe200000010ff */
[C---:B------:R-:W-:Y:S01]  /*7230*/  IMAD.WIDE.U32 R12, R11.reuse, UR6, R12 ;  /* 0x000000060b0c7c25 */ /* 0x040fe2000f8e000c */
[----:B------:R-:W-:Y:S02]  /*7240*/  F2FP.BF16.F32.PACK_AB R7, R102, R105 ;  /* 0x000000696607723e */ /* 0x000fe400000010ff */
[----:B------:R-:W-:Y:S01]  /*7250*/  LOP3.LUT R26, R26, R29, RZ, 0x3c, !PT ;  /* 0x0000001d1a1a7212 */ /* 0x000fe200078e3cff */
[----:B------:R-:W-:Y:S01]  /*7260*/  IMAD R39, R11, UR7, R10 ;  /* 0x000000070b277c24 */ /* 0x000fe2000f8e020a */
[----:B------:R-:W-:Y:S01]  /*7270*/  ULDC.64 UR6, c[0x0][0xb50] ;  /* 0x0002d40000067ab9 */ /* 0x000fe20000000a00 */
[----:B------:R0:W-:Y:S01]  /*7280*/  STSM.16.M88.4 [R15], R4 ;  /* 0x000000040f007844 */ /* 0x0001e20000000200 */
[----:B------:R-:W-:Y:S01]  /*7290*/  LOP3.LUT R24, R107, 0x380, RZ, 0xc0, !PT ;  /* 0x000003806b187812 */ /* 0x000fe200078ec0ff */
[----:B------:R-:W-:Y:S01]  /*72a0*/  IMAD.X R29, RZ, RZ, R37, P3 ;  /* 0x000000ffff1d7224 */ /* 0x000fe200018e0625 */
[----:B------:R-:W-:-:S02]  /*72b0*/  LOP3.LUT P0, RZ, R187, 0x3, RZ, 0xc0, !PT ;  /* 0x00000003bbff7812 */ /* 0x000fc4000780c0ff */
[----:B------:R-:W-:Y:S02]  /*72c0*/  F2FP.BF16.F32.PACK_AB R9, R97, R98 ;  /* 0x000000626109723e */ /* 0x000fe400000010ff */
[----:B------:R-:W-:Y:S02]  /*72d0*/  F2FP.BF16.F32.PACK_AB R10, R90, R91 ;  /* 0x0000005b5a0a723e */ /* 0x000fe400000010ff */
[----:B------:R-:W-:Y:S02]  /*72e0*/  F2FP.BF16.F32.PACK_AB R11, R47, R46 ;  /* 0x0000002e2f0b723e */ /* 0x000fe400000010ff */
[----:B------:R-:W-:Y:S02]  /*72f0*/  LEA R38, P3, R12, UR6, 0x2 ;  /* 0x000000060c267c11 */ /* 0x000fe4000f8610ff */
[----:B------:R-:W-:Y:S01]  /*7300*/  SHF.R.U64 R24, R24, 0x3, RZ ;  /* 0x0000000318187819 */ /* 0x000fe200000012ff */
[----:B------:R1:W-:Y:S01]  /*7310*/  STSM.16.M88.4 [R14], R8 ;  /* 0x000000080e007844 */ /* 0x0003e20000000200 */
[CC--:B------:R-:W-:Y:S01]  /*7320*/  ISETP.GE.OR P2, PT, R40.reuse, R3.reuse, P0 ;  /* 0x000000032800720c */ /* 0x0c0fe20000746670 */
[----:B0-----:R-:W-:Y:S01]  /*7330*/  VIADD R4, R40, 0x8 ;  /* 0x0000000828047836 */ /* 0x001fe20000000000 */
[----:B------:R-:W-:Y:S01]  /*7340*/  F2FP.BF16.F32.PACK_AB R6, R53, R52 ;  /* 0x000000343506723e */ /* 0x000fe200000010ff */
[----:B------:R-:W-:Y:S01]  /*7350*/  IMAD.IADD R5, R13, 0x1, R39 ;  /* 0x000000010d057824 */ /* 0x000fe200078e0227 */
[----:B------:R-:W-:Y:S01]  /*7360*/  F2FP.BF16.F32.PACK_AB R7, R55, R54 ;  /* 0x000000363707723e */ /* 0x000fe200000010ff */
[----:B------:R-:W-:Y:S01]  /*7370*/  SHFL.IDX PT, R90, R38, RZ, 0x1c1f ;  /* 0x001c1fff265a7589 */ /* 0x000fe200000e0000 */
[----:B------:R-:W-:-:S02]  /*7380*/  ISETP.GE.OR P0, PT, R4, R3, P0 ;  /* 0x000000030400720c */ /* 0x000fc40000706670 */
[----:B------:R-:W-:Y:S02]  /*7390*/  LEA.HI.X R39, R12, UR7, R5, 0x2, P3 ;  /* 0x000000070c277c11 */ /* 0x000fe400098f1405 */
[----:B------:R-:W-:Y:S02]  /*73a0*/  F2FP.BF16.F32.PACK_AB R4, R49, R48 ;  /* 0x000000303104723e */ /* 0x000fe400000010ff */
[----:B------:R-:W-:Y:S01]  /*73b0*/  F2FP.BF16.F32.PACK_AB R5, R51, R50 ;  /* 0x000000323305723e */ /* 0x000fe200000010ff */
[----:B------:R-:W0:Y:S01]  /*73c0*/  SHFL.IDX PT, R91, R39, RZ, 0x1c1f ;  /* 0x001c1fff275b7589 */ /* 0x000e2200000e0000 */
[----:B------:R-:W-:Y:S02]  /*73d0*/  F2FP.BF16.F32.PACK_AB R12, R57, R56 ;  /* 0x00000038390c723e */ /* 0x000fe400000010ff */
[----:B------:R-:W-:Y:S01]  /*73e0*/  F2FP.BF16.F32.PACK_AB R13, R59, R58 ;  /* 0x0000003a3b0d723e */ /* 0x000fe200000010ff */
[----:B------:R-:W-:Y:S01]  /*73f0*/  STSM.16.M88.4 [R110], R4 ;  /* 0x000000046e007844 */ /* 0x000fe20000000200 */
[----:B-1----:R-:W-:Y:S01]  /*7400*/  F2FP.BF16.F32.PACK_AB R14, R61, R60 ;  /* 0x0000003c3d0e723e */ /* 0x002fe200000010ff */
[----:B------:R-:W1:Y:S01]  /*7410*/  @P1 LDC R59, c[0x0][0xbec] ;  /* 0x0002fb00ff3b1b82 */ /* 0x000e620000000800 */
[----:B------:R-:W-:Y:S01]  /*7420*/  F2FP.BF16.F32.PACK_AB R15, R63, R62 ;  /* 0x0000003e3f0f723e */ /* 0x000fe200000010ff */
[----:B------:R-:W-:Y:S01]  /*7430*/  SHFL.IDX PT, R56, R38, 0x1, 0x1c1f ;  /* 0x003c1f0026387f89 */ /* 0x000fe200000e0000 */
[----:B------:R-:W-:-:S02]  /*7440*/  F2FP.BF16.F32.PACK_AB R72, R73, R72 ;  /* 0x000000484948723e */ /* 0x000fc400000010ff */
[----:B------:R-:W-:Y:S01]  /*7450*/  LOP3.LUT R24, R24, R107, RZ, 0x3c, !PT ;  /* 0x0000006b18187212 */ /* 0x000fe200078e3cff */
[----:B------:R-:W-:Y:S01]  /*7460*/  STSM.16.M88.4 [R109], R12 ;  /* 0x0000000c6d007844 */ /* 0x000fe20000000200 */
[----:B------:R-:W-:Y:S01]  /*7470*/  F2FP.BF16.F32.PACK_AB R8, R65, R64 ;  /* 0x000000404108723e */ /* 0x000fe200000010ff */
[----:B------:R-:W2:Y:S01]  /*7480*/  @P1 LDC R58, c[0x0][0xbf0] ;  /* 0x0002fc00ff3a1b82 */ /* 0x000ea20000000800 */
[----:B------:R-:W-:Y:S01]  /*7490*/  F2FP.BF16.F32.PACK_AB R9, R67, R66 ;  /* 0x000000424309723e */ /* 0x000fe200000010ff */
[----:B------:R-:W3:Y:S01]  /*74a0*/  SHFL.IDX PT, R57, R39, 0x1, 0x1c1f ;  /* 0x003c1f0027397f89 */ /* 0x000ee200000e0000 */
[----:B------:R-:W-:Y:S02]  /*74b0*/  F2FP.BF16.F32.PACK_AB R10, R69, R68 ;  /* 0x00000044450a723e */ /* 0x000fe400000010ff */
[----:B------:R-:W-:Y:S02]  /*74c0*/  F2FP.BF16.F32.PACK_AB R11, R71, R70 ;  /* 0x00000046470b723e */ /* 0x000fe400000010ff */
[----:B------:R-:W-:-:S02]  /*74d0*/  F2FP.BF16.F32.PACK_AB R73, R75, R74 ;  /* 0x0000004a4b49723e */ /* 0x000fc400000010ff */
[----:B------:R-:W-:Y:S01]  /*74e0*/  F2FP.BF16.F32.PACK_AB R80, R81, R80 ;  /* 0x000000505150723e */ /* 0x000fe200000010ff */
[----:B------:R-:W-:Y:S01]  /*74f0*/  STSM.16.M88.4 [R108], R8 ;  /* 0x000000086c007844 */ /* 0x000fe20000000200 */
[----:B------:R-:W-:Y:S02]  /*7500*/  MOV R107, R42 ;  /* 0x0000002a006b7202 */ /* 0x000fe40000000f00 */
[----:B------:R-:W-:Y:S02]  /*7510*/  F2FP.BF16.F32.PACK_AB R74, R77, R76 ;  /* 0x0000004c4d4a723e */ /* 0x000fe400000010ff */
[----:B------:R-:W-:Y:S02]  /*7520*/  F2FP.BF16.F32.PACK_AB R75, R79, R78 ;  /* 0x0000004e4f4b723e */ /* 0x000fe400000010ff */
[----:B------:R-:W-:Y:S02]  /*7530*/  F2FP.BF16.F32.PACK_AB R81, R83, R82 ;  /* 0x000000525351723e */ /* 0x000fe400000010ff */
[----:B------:R-:W-:Y:S01]  /*7540*/  F2FP.BF16.F32.PACK_AB R82, R85, R84 ;  /* 0x000000545552723e */ /* 0x000fe200000010ff */
[----:B------:R-:W-:Y:S01]  /*7550*/  STSM.16.M88.4 [R107], R72 ;  /* 0x000000486b007844 */ /* 0x000fe20000000200 */
[----:B------:R-:W-:-:S02]  /*7560*/  F2FP.BF16.F32.PACK_AB R83, R87, R86 ;  /* 0x000000565753723e */ /* 0x000fc400000010ff */
[----:B------:R-:W-:Y:S02]  /*7570*/  LOP3.LUT R28, R33, 0x380, RZ, 0xc0, !PT ;  /* 0x00000380211c7812 */ /* 0x000fe400078ec0ff */
[----:B------:R-:W-:Y:S01]  /*7580*/  R2UR UR13, R184 ;  /* 0x00000000b80d72ca */ /* 0x000fe200000e0000 */
[----:B------:R-:W-:Y:S01]  /*7590*/  STSM.16.M88.4 [R104], R80 ;  /* 0x0000005068007844 */ /* 0x000fe20000000200 */
[----:B------:R-:W-:Y:S01]  /*75a0*/  UIMAD UR5, UR11, UR8, URZ ;  /* 0x000000080b0572a4 */ /* 0x000fe2000f8e023f */
[----:B------:R-:W-:Y:S01]  /*75b0*/  SHF.R.U64 R28, R28, 0x3, RZ ;  /* 0x000000031c1c7819 */ /* 0x000fe200000012ff */
[----:B------:R-:W-:Y:S01]  /*75c0*/  BAR.SYNC.DEFER_BLOCKING 0x1, 0x100 ;  /* 0x0044000000007b1d */ /* 0x000fe20000010000 */
[----:B------:R-:W-:Y:S02]  /*75d0*/  UIMAD.WIDE.U32 UR6, UR10, UR8, URZ ;  /* 0x000000080a0672a5 */ /* 0x000fe4000f8e003f */
[----:B------:R-:W-:Y:S01]  /*75e0*/  LOP3.LUT R28, R28, R33, RZ, 0x3c, !PT ;  /* 0x000000211c1c7212 */ /* 0x000fe200078e3cff */
[----:B------:R-:W-:Y:S01]  /*75f0*/  UIMAD UR5, UR10, UR9, UR5 ;  /* 0x000000090a0572a4 */ /* 0x000fe2000f8e0205 */
[----:B------:R-:W-:-:S02]  /*7600*/  IMAD.X R33, RZ, RZ, R37, P5 ;  /* 0x000000ffff217224 */ /* 0x000fc400028e0625 */
[----:B------:R-:W-:Y:S01]  /*7610*/  ULDC.64 UR8, c[0x0][0xaf0] ;  /* 0x0002bc0000087ab9 */ /* 0x000fe20000000a00 */
[----:B------:R-:W-:Y:S01]  /*7620*/  UIADD3 UR7, UR7, UR5, URZ ;  /* 0x0000000507077290 */ /* 0x000fe2000fffe03f */
[----:B0-----:R-:W-:Y:S01]  /*7630*/  @!P2 ST.E desc[UR60][R90.64], R89 ;  /* 0x000000595a00a985 */ /* 0x001fe2000c10193c */
[----:B------:R-:W-:Y:S02]  /*7640*/  UIADD3 UR4, UR4, 0x34820, URZ ;  /* 0x0003482004047890 */ /* 0x000fe4000fffe03f */
[----:B------:R-:W-:Y:S01]  /*7650*/  UIADD3 UR36, UR36, 0x1, URZ ;  /* 0x0000000124247890 */ /* 0x000fe2000fffe03f */
[----:B---3--:R0:W-:Y:S01]  /*7660*/  @!P0 ST.E desc[UR60][R56.64], R88 ;  /* 0x0000005838008985 */ /* 0x0081e2000c10193c */
[----:B------:R-:W-:-:S03]  /*7670*/  ULDC.64 UR10, c[0x0][0xa80] ;  /* 0x0002a000000a7ab9 */ /* 0x000fc60000000a00 */
[----:B------:R3:W5:Y:S04]  /*7680*/  LD.E.128 R44, desc[UR60][R34.64] ;  /* 0x0000003c222c7980 */ /* 0x000768000c101d00 */
[----:B------:R1:W5:Y:S01]  /*7690*/  LD.E.128 R12, desc[UR60][R20.64] ;  /* 0x0000003c140c7980 */ /* 0x000362000c101d00 */
[----:B0-----:R-:W-:Y:S01]  /*76a0*/  IMAD R56, R23, 0x20, R186 ;  /* 0x0000002017387824 */ /* 0x001fe200078e02ba */
[----:B------:R-:W-:Y:S01]  /*76b0*/  UIMAD UR5, UR12, UR8, URZ ;  /* 0x000000080c0572a4 */ /* 0x000fe2000f8e023f */
[----:B---3--:R-:W0:Y:S01]  /*76c0*/  LDC.64 R34, c[0x0][0xae0] ;  /* 0x0002b800ff227b82 */ /* 0x008e220000000a00 */
[----:B------:R3:W5:Y:S01]  /*76d0*/  LD.E.128 R8, desc[UR60][R24.64] ;  /* 0x0000003c18087980 */ /* 0x000762000c101d00 */
[----:B------:R-:W-:Y:S01]  /*76e0*/  IMAD R56, R99, 0x80, R56 ;  /* 0x0000008063387824 */ /* 0x000fe200078e0238 */
[----:B------:R-:W-:-:S02]  /*76f0*/  UIMAD.WIDE.U32 UR6, UR39, UR8, UR6 ;  /* 0x00000008270672a5 */ /* 0x000fc4000f8e0006 */
[----:B------:R-:W5:Y:S01]  /*7700*/  LD.E.128 R36, desc[UR60][R36.64] ;  /* 0x0000003c24247980 */ /* 0x000f62000c101d00 */
[----:B-1----:R-:W-:-:S03]  /*7710*/  @P1 IMAD.HI.U32 R21, R56, R59, RZ ;  /* 0x0000003b38151227 */ /* 0x002fc600078e00ff */
[----:B------:R-:W5:Y:S01]  /*7720*/  LD.E.128 R40, desc[UR60][R32.64] ;  /* 0x0000003c20287980 */ /* 0x000f62000c101d00 */
[----:B------:R-:W-:Y:S01]  /*7730*/  IMAD.MOV.U32 R20, RZ, RZ, R56 ;  /* 0x000000ffff147224 */ /* 0x000fe200078e0038 */
[----:B--2---:R-:W-:Y:S01]  /*7740*/  @P1 SHF.R.U32.HI R20, RZ, R58, R21 ;  /* 0x0000003aff141219 */ /* 0x004fe20000011615 */
[----:B------:R-:W-:Y:S01]  /*7750*/  UIMAD UR5, UR39, UR9, UR5 ;  /* 0x00000009270572a4 */ /* 0x000fe2000f8e0205 */
[----:B------:R-:W5:Y:S02]  /*7760*/  LD.E.128 R4, desc[UR60][R30.64] ;  /* 0x0000003c1e047980 */ /* 0x000f64000c101d00 */
[--C-:B------:R-:W-:Y:S01]  /*7770*/  SHF.R.S32.HI R21, RZ, 0x1f, R20.reuse ;  /* 0x0000001fff157819 */ /* 0x100fe20000011414 */
[----:B---3--:R-:W-:Y:S01]  /*7780*/  IMAD.MOV R25, RZ, RZ, -R20 ;  /* 0x000000ffff197224 */ /* 0x008fe200078e0a14 */
[----:B------:R-:W-:Y:S01]  /*7790*/  UIADD3 UR7, UR7, UR5, URZ ;  /* 0x0000000507077290 */ /* 0x000fe2000fffe03f */
[----:B------:R-:W5:Y:S01]  /*77a0*/  LD.E.128 R52, desc[UR60][R28.64] ;  /* 0x0000003c1c347980 */ /* 0x000f62000c101d00 */
[----:B------:R-:W-:Y:S01]  /*77b0*/  ULDC.64 UR8, c[0x0][0xad8] ;  /* 0x0002b60000087ab9 */ /* 0x000fe20000000a00 */
[----:B------:R-:W-:-:S02]  /*77c0*/  IMAD R25, R0, R25, R56 ;  /* 0x0000001900197224 */ /* 0x000fc400078e0238 */
[----:B------:R1:W5:Y:S01]  /*77d0*/  LD.E.128 R48, desc[UR60][R26.64] ;  /* 0x0000003c1a307980 */ /* 0x000362000c101d00 */
[----:B0-----:R-:W-:Y:S01]  /*77e0*/  IMAD R21, R21, R34, RZ ;  /* 0x0000002215157224 */ /* 0x001fe200078e02ff */
[----:B------:R-:W-:Y:S01]  /*77f0*/  @!PT LDS RZ, [RZ] ;  /* 0x00000000fffff984 */ /* 0x000fe20000000800 */
[----:B------:R-:W-:Y:S01]  /*7800*/  @!PT LDS RZ, [RZ] ;  /* 0x00000000fffff984 */ /* 0x000fe20000000800 */
[----:B------:R-:W-:Y:S01]  /*7810*/  @!PT LDS RZ, [RZ] ;  /* 0x00000000fffff984 */ /* 0x000fe20000000800 */
[----:B------:R-:W-:Y:S01]  /*7820*/  @!PT LDS RZ, [RZ] ;  /* 0x00000000fffff984 */ /* 0x000fe20000000800 */
[----:B------:R0:W-:Y:S06]  /*7830*/  MEMBAR.ALL.CTA ;  /* 0x0000000000007992 */ /* 0x0001ec0000008000 */
[----:B0-----:R-:W0:Y:S01]  /*7840*/  FENCE.VIEW.ASYNC.S ;  /* 0x00000000000073c6 */ /* 0x001e220000000000 */
[----:B------:R-:W-:Y:S01]  /*7850*/  SHF.R.S32.HI R0, RZ, 0x1f, R25 ;  /* 0x0000001fff007819 */ /* 0x000fe20000011419 */
[----:B-1----:R-:W-:-:S02]  /*7860*/  IMAD R27, R20, R35, R21 ;  /* 0x00000023141b7224 */ /* 0x002fc400078e0215 */
[----:B------:R-:W-:-:S04]  /*7870*/  IMAD.WIDE.U32 R20, R20, R34, UR6 ;  /* 0x0000000614147e25 */ /* 0x000fc8000f8e0022 */
[----:B------:R-:W-:Y:S02]  /*7880*/  IMAD.IADD R21, R21, 0x1, R27 ;  /* 0x0000000115157824 */ /* 0x000fe400078e021b */
[----:B------:R-:W-:Y:S02]  /*7890*/  IMAD R0, R0, UR8, RZ ;  /* 0x0000000800007c24 */ /* 0x000fe4000f8e02ff */
[----:B------:R-:W-:Y:S01]  /*78a0*/  IMAD R30, R99, 0x80, R186 ;  /* 0x00000080631e7824 */ /* 0x000fe200078e02ba */
[----:B------:R-:W-:Y:S01]  /*78b0*/  ULDC UR5, c[0x0][0xc] ;  /* 0x0000030000057ab9 */ /* 0x000fe20000000800 */
[C---:B------:R-:W-:Y:S02]  /*78c0*/  IMAD R27, R25.reuse, UR9, R0 ;  /* 0x00000009191b7c24 */ /* 0x040fe4000f8e0200 */
[----:B------:R-:W-:Y:S01]  /*78d0*/  IMAD.WIDE.U32 R20, R25, UR8, R20 ;  /* 0x0000000819147c25 */ /* 0x000fe2000f8e0014 */
[----:B------:R-:W-:Y:S01]  /*78e0*/  ISETP.GE.AND P1, PT, R30, R3, PT ;  /* 0x000000031e00720c */ /* 0x000fe20003f26270 */
[----:B------:R-:W-:Y:S01]  /*78f0*/  UMOV UR6, 0x1 ;  /* 0x0000000100067882 */ /* 0x000fe20000000000 */
[----:B------:R-:W-:Y:S01]  /*7900*/  UIADD3 UR13, UR5, UR13, URZ ;  /* 0x0000000d050d7290 */ /* 0x000fe2000fffe03f */
[----:B------:R-:W-:Y:S01]  /*7910*/  IMAD.IADD R21, R21, 0x1, R27 ;  /* 0x0000000115157824 */ /* 0x000fe200078e021b */
[----:B------:R-:W-:Y:S01]  /*7920*/  UPRMT UR5, URZ, 0x654, UR4 ;  /* 0x000006543f057896 */ /* 0x000fe20008000004 */
[----:B------:R-:W-:Y:S01]  /*7930*/  LEA R28, P0, R20, UR10, 0x1 ;  /* 0x0000000a141c7c11 */ /* 0x000fe2000f8008ff */
[----:B------:R-:W-:Y:S01]  /*7940*/  UPRMT UR4, UR6, 0x654, UR4 ;  /* 0x0000065406047896 */ /* 0x000fe20008000004 */
[----:B------:R-:W-:Y:S01]  /*7950*/  VIADD R0, R30, 0x20 ;  /* 0x000000201e007836 */ /* 0x000fe20000000000 */
[----:B------:R-:W-:Y:S01]  /*7960*/  UISETP.NE.AND UP0, UPT, UR36, 0x2, UPT ;  /* 0x000000022400788c */ /* 0x000fe2000bf05270 */
[----:B------:R-:W-:-:S03]  /*7970*/  LEA.HI.X R29, R20, UR11, R21, 0x1, P0 ;  /* 0x0000000b141d7c11 */ /* 0x000fc600080f0c15 */
[----:B------:R-:W-:Y:S01]  /*7980*/  USEL UR6, URZ, 0x1, UP0 ;  /* 0x000000013f067887 */ /* 0x000fe20008000000 */
[-C--:B------:R-:W-:Y:S01]  /*7990*/  ISETP.GE.AND P3, PT, R0, R3.reuse, PT ;  /* 0x000000030000720c */ /* 0x080fe20003f66270 */
[----:B------:R-:W-:Y:S01]  /*79a0*/  VIADD R0, R30, 0x40 ;  /* 0x000000401e007836 */ /* 0x000fe20000000000 */
[----:B0-----:R-:W-:Y:S01]  /*79b0*/  SYNCS.ARRIVE.TRANS64.RED.A1T0 RZ, [UR5], RZ ;  /* 0x000000ffffff79a7 */ /* 0x001fe20008100405 */
[----:B------:R-:W-:Y:S01]  /*79c0*/  IMAD.U32 R184, RZ, RZ, UR13 ;  /* 0x0000000dffb87e24 */ /* 0x000fe2000f8e00ff */
[----:B------:R-:W-:Y:S01]  /*79d0*/  USEL UR36, UR36, URZ, UP0 ;  /* 0x0000003f24247287 */ /* 0x000fe20008000000 */
[----:B------:R0:W1:Y:S01]  /*79e0*/  SHFL.IDX PT, R26, R28, RZ, 0x181f ;  /* 0x00181fff1c1a7589 */ /* 0x00006200000e0000 */
[----:B------:R-:W-:Y:S01]  /*79f0*/  ULOP3.LUT UR37, UR37, UR6, URZ, 0x3c, !UPT ;  /* 0x0000000625257292 */ /* 0x000fe2000f8e3c3f */
[----:B------:R-:W-:Y:S02]  /*7a00*/  BSSY B0, `(.L_x_208) ;  /* 0x000000d000007945 */ /* 0x000fe40003800000 */
[----:B------:R0:W2:Y:S01]  /*7a10*/  SHFL.IDX PT, R27, R29, RZ, 0x181f ;  /* 0x00181fff1d1b7589 */ /* 0x0000a200000e0000 */
[----:B------:R-:W-:Y:S01]  /*7a20*/  SYNCS.ARRIVE.TRANS64.RED.A1T0 RZ, [UR4], RZ ;  /* 0x000000ffffff79a7 */ /* 0x000fe20008100404 */
[----:B------:R-:W-:Y:S01]  /*7a30*/  ISETP.GE.AND P0, PT, R0, R3, PT ;  /* 0x000000030000720c */ /* 0x000fe20003f06270 */
[----:B------:R-:W-:-:S12]  /*7a40*/  @P1 BRA `(.L_x_209) ;  /* 0x0000000000201947 */ /* 0x000fd80003800000 */
[----:B------:R-:W-:Y:S02]  /*7a50*/  ULDC UR4, c[0x0][0xac8] ;  /* 0x0002b20000047ab9 */ /* 0x000fe40000000800 */
[----:B------:R-:W-:Y:S02]  /*7a60*/  ISETP.GE.AND P2, PT, R22, UR4, PT ;  /* 0x0000000416007c0c */ /* 0x000fe4000bf46270 */
[----:B------:R-:W-:-:S11]  /*7a70*/  ISETP.GE.AND P1, PT, R19, UR4, PT ;  /* 0x0000000413007c0c */ /* 0x000fd6000bf26270 */
[C---:B-1----:R-:W-:Y:S02]  /*7a80*/  @!P2 LEA R24, P4, R22.reuse, R26, 0x1 ;  /* 0x0000001a1618a211 */ /* 0x042fe400078808ff */
[----:B--2---:R-:W-:Y:S02]  /*7a90*/  @!P1 IMAD.WIDE R20, R19, 0x2, R26 ;  /* 0x0000000213149825 */ /* 0x004fe400078e021a */
[----:B------:R-:W-:-:S03]  /*7aa0*/  @!P2 LEA.HI.X R25, R22, R27, R196, 0x1, P4 ;  /* 0x0000001b1619a211 */ /* 0x000fc600020f0cc4 */
[----:B-----5:R3:W-:Y:S04]  /*7ab0*/  @!P1 ST.E.128 desc[UR60][R20.64], R36 ;  /* 0x0000002414009985 */ /* 0x0207e8000c101d3c */
[----:B------:R3:W-:Y:S02]  /*7ac0*/  @!P2 ST.E.128 desc[UR60][R24.64], R52 ;  /* 0x000000341800a985 */ /* 0x0007e4000c101d3c */
.L_x_209:
[----:B------:R-:W-:Y:S05]  /*7ad0*/  BSYNC B0 ;  /* 0x0000000000007941 */ /* 0x000fea0003800000 */
.L_x_208:
[----:B--2---:R2:W4:Y:S01]  /*7ae0*/  SHFL.IDX PT, R27, R29, 0x1, 0x181f ;  /* 0x00381f001d1b7f89 */ /* 0x00452200000e0000 */
[----:B------:R-:W-:Y:S03]  /*7af0*/  BSSY B0, `(.L_x_210) ;  /* 0x000000b000007945 */ /* 0x000fe60003800000 */
[----:B-1----:R2:W1:Y:S01]  /*7b00*/  SHFL.IDX PT, R26, R28, 0x1, 0x181f ;  /* 0x00381f001c1a7f89 */ /* 0x00246200000e0000 */
[----:B------:R-:W-:Y:S05]  /*7b10*/  @P3 BRA `(.L_x_211) ;  /* 0x0000000000203947 */ /* 0x000fea0003800000 */
[----:B------:R-:W-:Y:S02]  /*7b20*/  ULDC UR4, c[0x0][0xac8] ;  /* 0x0002b20000047ab9 */ /* 0x000fe40000000800 */
[----:B------:R-:W-:Y:S02]  /*7b30*/  ISETP.GE.AND P3, PT, R22, UR4, PT ;  /* 0x0000000416007c0c */ /* 0x000fe4000bf66270 */
[----:B------:R-:W-:-:S11]  /*7b40*/  ISETP.GE.AND P2, PT, R19, UR4, PT ;  /* 0x0000000413007c0c */ /* 0x000fd6000bf46270 */
[C---:B-1-3--:R-:W-:Y:S02]  /*7b50*/  @!P3 LEA R24, P1, R22.reuse, R26, 0x1 ;  /* 0x0000001a1618b211 */ /* 0x04afe400078208ff */
[----:B----4-:R-:W-:Y:S02]  /*7b60*/  @!P2 IMAD.WIDE R20, R19, 0x2, R26 ;  /* 0x000000021314a825 */ /* 0x010fe400078e021a */
[----:B------:R-:W-:-:S03]  /*7b70*/  @!P3 LEA.HI.X R25, R22, R27, R196, 0x1, P1 ;  /* 0x0000001b1619b211 */ /* 0x000fc600008f0cc4 */
[----:B-----5:R1:W-:Y:S04]  /*7b80*/  @!P2 ST.E.128 desc[UR60][R20.64], R44 ;  /* 0x0000002c1400a985 */ /* 0x0203e8000c101d3c */
[----:B------:R1:W-:Y:S02]  /*7b90*/  @!P3 ST.E.128 desc[UR60][R24.64], R48 ;  /* 0x000000301800b985 */ /* 0x0003e4000c101d3c */
.L_x_211:
[----:B------:R-:W-:Y:S05]  /*7ba0*/  BSYNC B0 ;  /* 0x0000000000007941 */ /* 0x000fea0003800000 */
.L_x_210:
[----:B----4-:R4:W0:Y:S01]  /*7bb0*/  SHFL.IDX PT, R27, R29, 0x2, 0x181f ;  /* 0x00581f001d1b7f89 */ /* 0x01082200000e0000 */
[----:B------:R-:W-:Y:S03]  /*7bc0*/  BSSY B0, `(.L_x_212) ;  /* 0x000000b000007945 */ /* 0x000fe60003800000 */
[----:B-1----:R4:W1:Y:S01]  /*7bd0*/  SHFL.IDX PT, R26, R28, 0x2, 0x181f ;  /* 0x00581f001c1a7f89 */ /* 0x00286200000e0000 */
[----:B------:R-:W-:Y:S05]  /*7be0*/  @P0 BRA `(.L_x_213) ;  /* 0x0000000000200947 */ /* 0x000fea0003800000 */
[----:B------:R-:W-:Y:S02]  /*7bf0*/  ULDC UR4, c[0x0][0xac8] ;  /* 0x0002b20000047ab9 */ /* 0x000fe40000000800 */
[----:B------:R-:W-:Y:S02]  /*7c00*/  ISETP.GE.AND P2, PT, R22, UR4, PT ;  /* 0x0000000416007c0c */ /* 0x000fe4000bf46270 */
[----:B------:R-:W-:-:S11]  /*7c10*/  ISETP.GE.AND P1, PT, R19, UR4, PT ;  /* 0x0000000413007c0c */ /* 0x000fd6000bf26270 */
[C---:B-1-3--:R-:W-:Y:S02]  /*7c20*/  @!P2 LEA R24, P0, R22.reuse, R26, 0x1 ;  /* 0x0000001a1618a211 */ /* 0x04afe400078008ff */
[----:B0-----:R-:W-:Y:S02]  /*7c30*/  @!P1 IMAD.WIDE R20, R19, 0x2, R26 ;  /* 0x0000000213149825 */ /* 0x001fe400078e021a */
[----:B------:R-:W-:-:S03]  /*7c40*/  @!P2 LEA.HI.X R25, R22, R27, R196, 0x1, P0 ;  /* 0x0000001b1619a211 */ /* 0x000fc600000f0cc4 */
[----:B-----5:R0:W-:Y:S04]  /*7c50*/  @!P1 ST.E.128 desc[UR60][R20.64], R40 ;  /* 0x0000002814009985 */ /* 0x0201e8000c101d3c */
[----:B------:R0:W-:Y:S02]  /*7c60*/  @!P2 ST.E.128 desc[UR60][R24.64], R12 ;  /* 0x0000000c1800a985 */ /* 0x0001e4000c101d3c */
.L_x_213:
[----:B------:R-:W-:Y:S05]  /*7c70*/  BSYNC B0 ;  /* 0x0000000000007941 */ /* 0x000fea0003800000 */
.L_x_212:
[----:B------:R-:W-:Y:S01]  /*7c80*/  VIADD R0, R30, 0x60 ;  /* 0x000000601e007836 */ /* 0x000fe20000000000 */
[----:B0--3--:R0:W3:Y:S01]  /*7c90*/  SHFL.IDX PT, R21, R29, 0x3, 0x181f ;  /* 0x00781f001d157f89 */ /* 0x0090e200000e0000 */
[----:B------:R-:W-:Y:S01]  /*7ca0*/  BSSY B0, `(.L_x_214) ;  /* 0x000000d000007945 */ /* 0x000fe20003800000 */
[----:B------:R-:W-:Y:S02]  /*7cb0*/  VIADD R185, R185, 0x1 ;  /* 0x00000001b9b97836 */ /* 0x000fe40000000000 */
[----:B------:R-:W-:Y:S01]  /*7cc0*/  ISETP.GE.AND P0, PT, R0, R3, PT ;  /* 0x000000030000720c */ /* 0x000fe20003f06270 */
[----:B------:R0:W0:-:S12]  /*7cd0*/  SHFL.IDX PT, R20, R28, 0x3, 0x181f ;  /* 0x00781f001c147f89 */ /* 0x00001800000e0000 */
[----:B------:R-:W-:Y:S05]  /*7ce0*/  @P0 BRA `(.L_x_215) ;  /* 0x0000000000200947 */ /* 0x000fea0003800000 */
[----:B------:R-:W-:Y:S02]  /*7cf0*/  ULDC UR4, c[0x0][0xac8] ;  /* 0x0002b20000047ab9 */ /* 0x000fe40000000800 */
[----:B------:R-:W-:Y:S02]  /*7d00*/  ISETP.GE.AND P2, PT, R22, UR4, PT ;  /* 0x0000000416007c0c */ /* 0x000fe4000bf46270 */
[----:B------:R-:W-:-:S11]  /*7d10*/  ISETP.GE.AND P1, PT, R19, UR4, PT ;  /* 0x0000000413007c0c */ /* 0x000fd6000bf26270 */
[C---:B0----5:R-:W-:Y:S02]  /*7d20*/  @!P2 LEA R14, P0, R22.reuse, R20, 0x1 ;  /* 0x00000014160ea211 */ /* 0x061fe400078008ff */
[----:B---3--:R-:W-:Y:S02]  /*7d30*/  @!P1 IMAD.WIDE R12, R19, 0x2, R20 ;  /* 0x00000002130c9825 */ /* 0x008fe400078e0214 */
[----:B------:R-:W-:-:S03]  /*7d40*/  @!P2 LEA.HI.X R15, R22, R21, R196, 0x1, P0 ;  /* 0x00000015160fa211 */ /* 0x000fc600000f0cc4 */
[----:B------:R0:W-:Y:S04]  /*7d50*/  @!P1 ST.E.128 desc[UR60][R12.64], R4 ;  /* 0x000000040c009985 */ /* 0x0001e8000c101d3c */
[----:B------:R0:W-:Y:S02]  /*7d60*/  @!P2 ST.E.128 desc[UR60][R14.64], R8 ;  /* 0x000000080e00a985 */ /* 0x0001e4000c101d3c */
.L_x_215:
[----:B------:R-:W-:Y:S05]  /*7d70*/  BSYNC B0 ;  /* 0x0000000000007941 */ /* 0x000fea0003800000 */
.L_x_214:
[----:B------:R-:W1:Y:S01]  /*7d80*/  LDC R0, c[0x0][0xc34] ;  /* 0x00030d00ff007b82 */ /* 0x000e620000000800 */
[----:B------:R-:W-:-:S13]  /*7d90*/  R2UR UR4, R184 ;  /* 0x00000000b80472ca */ /* 0x000fda00000e0000 */
[----:B-1----:R-:W-:-:S13]  /*7da0*/  ISETP.LE.AND P0, PT, R0, UR4, PT ;  /* 0x0000000400007c0c */ /* 0x002fda000bf03270 */
[----:B------:R-:W-:Y:S05]  /*7db0*/  @!P0 BRA `(.L_x_216) ;  /* 0xffffff9400448947 */ /* 0x000fea000383ffff */
[----:B------:R-:W-:Y:S05]  /*7dc0*/  EXIT ;  /* 0x000000000000794d */ /* 0x000fea0003800000 */
.L_x_182:
[----:B------:R-:W-:-:S08]  /*7dd0*/  NOP ;  /* 0x0000000000007918 */ /* 0x000fd00000000000 */
[----:B0-----:R-:W0:-:S00]  /*7de0*/  USETMAXREG.DEALLOC.CTAPOOL 0x18 ;  /* 0x00000018000079c8 */ /* 0x001e0000080e0500 */
[----:B------:R-:W1:Y:S01]  /*7df0*/  S2UR UR4, SR_CTAID.X ;  /* 0x00000000000479c3 */ /* 0x000e620000002500 */
[----:B0-----:R-:W-:Y:S02]  /*7e00*/  IMAD.MOV.U32 R3, RZ, RZ, 0x1 ;  /* 0x00000001ff037424 */ /* 0x001fe400078e00ff */
[----:B------:R-:W-:-:S03]  /*7e10*/  IMAD.MOV.U32 R19, RZ, RZ, RZ ;  /* 0x000000ffff137224 */ /* 0x000fc600078e00ff */
[----:B------:R0:W-:Y:S02]  /*7e20*/  STL [R1], R3 ;  /* 0x0000000301007387 */ /* 0x0001e40000100800 */
[----:B------:R-:W1:Y:S02]  /*7e30*/  LDC R2, c[0x0][0xc34] ;  /* 0x00030d00ff027b82 */ /* 0x000e640000000800 */
[----:B-1----:R-:W-:Y:S01]  /*7e40*/  ISETP.LE.AND P0, PT, R2, UR4, PT ;  /* 0x0000000402007c0c */ /* 0x002fe2000bf03270 */
[----:B------:R-:W-:-:S12]  /*7e50*/  IMAD.MOV.U32 R2, RZ, RZ, 0x1 ;  /* 0x00000001ff027424 */ /* 0x000fd800078e00ff */
[----:B0-----:R-:W-:Y:S05]  /*7e60*/  @P0 BRA `(.L_x_217) ;  /* 0x00000044002c0947 */ /* 0x001fea0003800000 */
[----:B------:R-:W2:Y:S01]  /*7e70*/  LDL R4, [R1+0x30] ;  /* 0x0000300001047983 */ /* 0x000ea20000100800 */
[----:B------:R-:W0:Y:S01]  /*7e80*/  S2UR UR4, SR_CgaCtaId ;  /* 0x00000000000479c3 */ /* 0x000e220000008800 */
[C---:B------:R-:W-:Y:S01]  /*7e90*/  IMAD.SHL.U32 R2, R0.reuse, 0x8, RZ ;  /* 0x0000000800027824 */ /* 0x040fe200078e00ff */
[C---:B------:R-:W-:Y:S01]  /*7ea0*/  LOP3.LUT R5, R0.reuse, 0x7f, RZ, 0xc0, !PT ;  /* 0x0000007f00057812 */ /* 0x040fe200078ec0ff */
[----:B------:R-:W-:Y:S01]  /*7eb0*/  UMOV UR36, 0x400 ;  /* 0x0000040000247882 */ /* 0x000fe20000000000 */
[----:B------:R-:W-:Y:S01]  /*7ec0*/  LOP3.LUT P0, RZ, R0, 0x1f, RZ, 0xc0, !PT ;  /* 0x0000001f00ff7812 */ /* 0x000fe2000780c0ff */
[----:B------:R-:W-:Y:S01]  /*7ed0*/  IMAD.MOV.U32 R19, RZ, RZ, RZ ;  /* 0x000000ffff137224 */ /* 0x000fe200078e00ff */
[----:B------:R-:W-:Y:S01]  /*7ee0*/  LOP3.LUT R3, R2, 0x1f8, RZ, 0xc0, !PT ;  /* 0x000001f802037812 */ /* 0x000fe200078ec0ff */
[----:B------:R-:W-:Y:S01]  /*7ef0*/  ULDC.64 UR38, c[0x0][0x198] ;  /* 0x0000660000267ab9 */ /* 0x000fe20000000a00 */
[C---:B------:R-:W-:Y:S01]  /*7f00*/  ISETP.NE.AND P1, PT, R5.reuse, RZ, PT ;  /* 0x000000ff0500720c */ /* 0x040fe20003f25270 */
[----:B------:R-:W-:Y:S01]  /*7f10*/  ULDC UR40, c[0x0][0xc] ;  /* 0x0000030000287ab9 */ /* 0x000fe20000000800 */
[----:B------:R-:W-:-:S02]  /*7f20*/  ISETP.NE.OR P0, PT, R5, RZ, !P0 ;  /* 0x000000ff0500720c */ /* 0x000fc40004705670 */
[----:B------:R-:W-:Y:S02]  /*7f30*/  LOP3.LUT R18, R18, 0xfffffffe, RZ, 0xc0, !PT ;  /* 0xfffffffe12127812 */ /* 0x000fe400078ec0ff */
[----:B------:R-:W-:-:S07]  /*7f40*/  LOP3.LUT R2, R2, 0x38, RZ, 0xc0, !PT ;  /* 0x0000003802027812 */ /* 0x000fce00078ec0ff */
[----:B------:R-:W-:Y:S01]  /*7f50*/  @P1 LOP3.LUT R18, R18, 0x1, RZ, 0xfc, !PT ;  /* 0x0000000112121812 */ /* 0x000fe200078efcff */
[----:B0-----:R-:W-:-:S03]  /*7f60*/  ULEA UR36, UR4, UR36, 0x18 ;  /* 0x0000002404247291 */ /* 0x001fc6000f8ec03f */
[----:B------:R-:W-:-:S04]  /*7f70*/  LOP3.LUT R18, R18, 0xfffffffd, RZ, 0xc0, !PT ;  /* 0xfffffffd12127812 */ /* 0x000fc800078ec0ff */
[----:B------:R-:W-:Y:S02]  /*7f80*/  @P0 LOP3.LUT R18, R18, 0x2, RZ, 0xfc, !PT ;  /* 0x0000000212120812 */ /* 0x000fe400078efcff */
[----:B--2---:R-:W-:Y:S02]  /*7f90*/  R2UR UR5, R4 ;  /* 0x00000000040572ca */ /* 0x004fe400000e0000 */
[----:B------:R-:W-:Y:S01]  /*7fa0*/  LOP3.LUT R4, R3, 0x38, R0, 0x78, !PT ;  /* 0x0000003803047812 */ /* 0x000fe200078e7800 */
[----:B------:R-:W-:Y:S02]  /*7fb0*/  IMAD.SHL.U32 R3, R5, 0x8, RZ ;  /* 0x0000000805037824 */ /* 0x000fe400078e00ff */
[----:B------:R-:W-:-:S03]  /*7fc0*/  IMAD.SHL.U32 R0, R0, 0x10, RZ ;  /* 0x0000001000007824 */ /* 0x000fc600078e00ff */
[----:B------:R-:W-:Y:S02]  /*7fd0*/  LOP3.LUT R3, R4, 0x200, R3, 0xf8, !PT ;  /* 0x0000020004037812 */ /* 0x000fe400078ef803 */
[----:B------:R-:W-:-:S03]  /*7fe0*/  SHF.R.U32.HI R4, RZ, 0x3, R5 ;  /* 0x00000003ff047819 */ /* 0x000fc60000011605 */
[----:B------:R-:W-:Y:S01]  /*7ff0*/  ULOP3.LUT UR37, UR5, 0x2, URZ, 0xfc, !UPT ;  /* 0x0000000205257892 */ /* 0x000fe2000f8efc3f */
[----:B------:R-:W0:Y:S01]  /*8000*/  S2UR UR5, SR_CTAID.X ;  /* 0x00000000000579c3 */ /* 0x000e220000002500 */
[----:B------:R-:W-:Y:S02]  /*8010*/  LOP3.LUT R4, R4, 0x70, R0, 0xf8, !PT ;  /* 0x0000007004047812 */ /* 0x000fe400078ef800 */
[----:B------:R-:W-:-:S05]  /*8020*/  LEA R0, R3, UR36, 0x1 ;  /* 0x0000002403007c11 */ /* 0x000fca000f8e08ff */
[----:B------:R1:W-:Y:S02]  /*8030*/  STL [R1+0x10], R0 ;  /* 0x0000100001007387 */ /* 0x0003e40000100800 */
[----:B-1----:R-:W-:Y:S02]  /*8040*/  IMAD.MOV.U32 R0, RZ, RZ, 0x1 ;  /* 0x00000001ff007424 */ /* 0x002fe400078e00ff */
[----:B0-----:R-:W-:-:S05]  /*8050*/  IMAD.U32 R3, RZ, RZ, UR5 ;  /* 0x00000005ff037e24 */ /* 0x001fca000f8e00ff */
[----:B------:R0:W-:Y:S04]  /*8060*/  STL [R1+0x24], R3 ;  /* 0x0000240301007387 */ /* 0x0001e80000100800 */
[----:B------:R-:W-:Y:S04]  /*8070*/  STL [R1+0x2c], RZ ;  /* 0x00002cff01007387 */ /* 0x000fe80000100800 */
[----:B------:R1:W-:Y:S01]  /*8080*/  STL [R1], R0 ;  /* 0x0000000001007387 */ /* 0x0003e20000100800 */
[C---:B0-----:R-:W-:Y:S02]  /*8090*/  LOP3.LUT R3, R2.reuse, 0x40, RZ, 0xfc, !PT ;  /* 0x0000004002037812 */ /* 0x041fe400078efcff */
[----:B-1----:R-:W-:-:S07]  /*80a0*/  LOP3.LUT R0, R2, 0x80, RZ, 0xfc, !PT ;  /* 0x0000008002007812 */ /* 0x002fce00078efcff */
.L_x_301:
[----:B0-----:R-:W2:Y:S01]  /*80b0*/  LDL R4, [R1+0x24] ;  /* 0x0000240001047983 */ /* 0x001ea20000100800 */
[----:B------:R-:W0:Y:S01]  /*80c0*/  LDC R0, c[0x0][0xc38] ;  /* 0x00030e00ff007b82 */ /* 0x000e220000000800 */
        /* <DEDUP_REMOVED lines=9> */
[----:B0-----:R-:W-:Y:S02]  /*8160*/  ISETP.NE.AND P0, PT, R0, 0x1, PT ;  /* 0x000000010000780c */ /* 0x001fe40003f05270 */
[----:B-1----:R-:W-:-:S11]  /*8170*/  ISETP.NE.AND P1, PT, R16, 0x1, PT ;  /* 0x000000011000780c */ /* 0x002fd60003f25270 */
[----:B------:R-:W2:Y:S08]  /*8180*/  @P0 LDC R5, c[0x0][0xc3c] ;  /* 0x00030f00ff050b82 */ /* 0x000eb00000000800 */
[----:B------:R-:W0:Y:S08]  /*8190*/  @P0 LDC R0, c[0x0][0xc40] ;  /* 0x00031000ff000b82 */ /* 0x000e300000000800 */
[----:B------:R-:W1:Y:S01]  /*81a0*/  @P1 LDC.64 R2, c[0x0][0xc48] ;  /* 0x00031200ff021b82 */ /* 0x000e620000000a00 */
[----:B--2---:R-:W-:-:S05]  /*81b0*/  @P0 IMAD.HI.U32 R5, R4, R5, RZ ;  /* 0x0000000504050227 */ /* 0x004fca00078e00ff */
[----:B0-----:R-:W-:Y:S02]  /*81c0*/  @P0 SHF.R.U32.HI R4, RZ, R0, R5 ;  /* 0x00000000ff040219 */ /* 0x001fe40000011605 */
[----:B------:R-:W0:Y:S01]  /*81d0*/  LDC R0, c[0x0][0x2f0] ;  /* 0x0000bc00ff007b82 */ /* 0x000e220000000800 */
[----:B------:R-:W-:Y:S02]  /*81e0*/  PLOP3.LUT P0, PT, PT, PT, UP0, 0x80, 0x0 ;  /* 0x000000000000781c */ /* 0x000fe40003f0f008 */
[----:B-1----:R-:W-:Y:S01]  /*81f0*/  @P1 IMAD.HI.U32 R2, R4, R2, RZ ;  /* 0x0000000204021227 */ /* 0x002fe200078e00ff */
[----:B------:R-:W-:Y:S03]  /*8200*/  STL [R1+0x1c], R4 ;  /* 0x00001c0401007387 */ /* 0x000fe60000100800 */
[----:B------:R-:W-:Y:S01]  /*8210*/  IMAD.MOV.U32 R6, RZ, RZ, R4 ;  /* 0x000000ffff067224 */ /* 0x000fe200078e0004 */
[----:B------:R-:W-:-:S05]  /*8220*/  @P1 SHF.R.U32.HI R6, RZ, R3, R2 ;  /* 0x00000003ff061219 */ /* 0x000fca0000011602 */
[----:B------:R-:W-:Y:S01]  /*8230*/  STL [R1+0x14], R6 ;  /* 0x0000140601007387 */ /* 0x000fe20000100800 */
[----:B------:R-:W-:-:S04]  /*8240*/  IMAD.MOV R3, RZ, RZ, -R6 ;  /* 0x000000ffff037224 */ /* 0x000fc800078e0a06 */
[----:B------:R-:W-:Y:S02]  /*8250*/  IMAD R16, R16, R3, R4 ;  /* 0x0000000310107224 */ /* 0x000fe400078e0204 */
[----:B0-----:R-:W-:-:S05]  /*8260*/  IMAD R0, R0, UR4, RZ ;  /* 0x0000000400007c24 */ /* 0x001fca000f8e02ff */
[----:B------:R0:W-:Y:S02]  /*8270*/  STL [R1+0x28], R0 ;  /* 0x0000280001007387 */ /* 0x0001e40000100800 */
[----:B0-----:R-:W-:-:S05]  /*8280*/  VIADD R0, R0, 0x7f ;  /* 0x0000007f00007836 */ /* 0x001fca0000000000 */
[----:B------:R-:W-:-:S04]  /*8290*/  SHF.R.S32.HI R3, RZ, 0x1f, R0 ;  /* 0x0000001fff037819 */ /* 0x000fc80000011400 */
[----:B------:R-:W-:-:S04]  /*82a0*/  LEA.HI R3, R3, R0, RZ, 0x7 ;  /* 0x0000000003037211 */ /* 0x000fc800078f38ff */
[----:B------:R-:W-:-:S05]  /*82b0*/  SHF.R.S32.HI R0, RZ, 0x7, R3 ;  /* 0x00000007ff007819 */ /* 0x000fca0000011403 */
[----:B------:R0:W-:Y:S01]  /*82c0*/  STL [R1+0x20], R0 ;  /* 0x0000200001007387 */ /* 0x0001e20000100800 */
[----:B------:R-:W-:Y:S05]  /*82d0*/  @!P0 BRA `(.L_x_218) ;  /* 0x0000000000408947 */ /* 0x000fea0003800000 */
        /* <DEDUP_REMOVED lines=15> */
[----:B01----:R-:W-:Y:S05]  /*83d0*/  CALL.ABS.NOINC R2 ;  /* 0x0000000002007343 */ /* 0x003fea0003c00000 */
.L_x_218:
        /* <DEDUP_REMOVED lines=8> */
[----:B------:R1:W2:Y:S01]  /*8460*/  LDC.64 R2, c[0x4][R17] ;  /* 0x0100000011027b82 */ /* 0x0002a20000000a00 */
        /* <DEDUP_REMOVED lines=10> */
[----:B0-2---:R-:W-:Y:S05]  /*8510*/  CALL.ABS.NOINC R2 ;  /* 0x0000000002007343 */ /* 0x005fea0003c00000 */
.L_x_220:
        /* <DEDUP_REMOVED lines=15> */
.L_x_219:
[----:B------:R-:W2:Y:S01]  /*8610*/  LDL R2, [R1+0x20] ;  /* 0x0000200001027983 */ /* 0x000ea20000100800 */
[----:B------:R-:W-:-:S03]  /*8620*/  ULDC.64 UR4, c[0x0][0x9f8] ;  /* 0x00027e0000047ab9 */ /* 0x000fc60000000a00 */
[----:B0-----:R-:W3:Y:S01]  /*8630*/  LDL R0, [R1+0x14] ;  /* 0x0000140001007983 */ /* 0x001ee20000100800 */
[----:B------:R-:W-:-:S04]  /*8640*/  ISETP.NE.U32.AND P0, PT, RZ, UR4, PT ;  /* 0x00000004ff007c0c */ /* 0x000fc8000bf05070 */
[----:B------:R-:W-:Y:S01]  /*8650*/  ISETP.NE.AND.EX P0, PT, RZ, UR5, PT, P0 ;  /* 0x00000005ff007c0c */ /* 0x000fe2000bf05300 */
[----:B--2---:R-:W-:-:S12]  /*8660*/  IMAD.MOV.U32 R17, RZ, RZ, R2 ;  /* 0x000000ffff117224 */ /* 0x004fd800078e0002 */
[----:B------:R-:W3:Y:S02]  /*8670*/  @P0 LDC.64 R2, c[0x0][0x9f8] ;  /* 0x00027e00ff020b82 */ /* 0x000ee40000000a00 */
[----:B---3--:R-:W-:-:S05]  /*8680*/  @P0 IMAD.WIDE R2, R0, 0x4, R2 ;  /* 0x0000000400020825 */ /* 0x008fca00078e0202 */
[----:B------:R0:W2:Y:S01]  /*8690*/  @P0 LDG.E R0, desc[UR60][R2.64] ;  /* 0x0000003c02000981 */ /* 0x0000a2000c1e1900 */
[----:B------:R-:W-:Y:S01]  /*86a0*/  VIADD R9, R17, 0xffffffff ;  /* 0xffffffff11097836 */ /* 0x000fe20000000000 */
[----:B------:R-:W-:Y:S01]  /*86b0*/  UMOV UR4, 0xffffffff ;  /* 0xffffffff00047882 */ /* 0x000fe20000000000 */
[----:B------:R-:W-:-:S03]  /*86c0*/  LOP3.LUT R18, R18, 0xfffffffb, RZ, 0xc0, !PT ;  /* 0xfffffffb12127812 */ /* 0x000fc600078ec0ff */
[----:B------:R1:W-:Y:S01]  /*86d0*/  STL [R1+0x18], R9 ;  /* 0x0000180901007387 */ /* 0x0003e20000100800 */
[----:B0-----:R-:W0:Y:S02]  /*86e0*/  LDC.64 R2, c[0x0][0x418] ;  /* 0x00010600ff027b82 */ /* 0x001e240000000a00 */
[----:B0-----:R-:W-:-:S04]  /*86f0*/  ISETP.NE.U32.AND P0, PT, R2, RZ, PT ;  /* 0x000000ff0200720c */ /* 0x001fc80003f05070 */
[----:B------:R-:W-:-:S13]  /*8700*/  ISETP.NE.AND.EX P1, PT, R3, RZ, PT, P0 ;  /* 0x000000ff0300720c */ /* 0x000fda0003f25300 */
[----:B------:R-:W-:Y:S02]  /*8710*/  @P1 LOP3.LUT R18, R18, 0x4, RZ, 0xfc, !PT ;  /* 0x0000000412121812 */ /* 0x000fe400078efcff */
[----:B--2---:R-:W-:Y:S01]  /*8720*/  SHF.R.S32.HI R8, RZ, 0x1f, R0 ;  /* 0x0000001fff087819 */ /* 0x004fe20000011400 */
[----:B------:R1:W-:Y:S01]  /*8730*/  STL [R1+0x8], R0 ;  /* 0x0000080001007387 */ /* 0x0003e20000100800 */
[----:B------:R-:W-:-:S03]  /*8740*/  SEL R17, R0, RZ, !P1 ;  /* 0x000000ff00117207 */ /* 0x000fc60004800000 */
[----:B------:R1:W-:Y:S01]  /*8750*/  STL [R1+0xc], R8 ;  /* 0x00000c0801007387 */ /* 0x0003e20000100800 */
[----:B------:R-:W-:Y:S05]  /*8760*/  BRA.DIV UR4, `(.L_x_221) ;  /* 0x0000004204407947 */ /* 0x000fea000b800000 */
[----:B------:R-:W0:Y:S02]  /*8770*/  S2R R4, SR_TID.X ;  /* 0x0000000000047919 */ /* 0x000e240000002100 */
[----:B0-----:R-:W-:-:S04]  /*8780*/  SHF.R.U32.HI R4, RZ, 0x5, R4 ;  /* 0x00000005ff047819 */ /* 0x001fc80000011604 */
[----:B------:R-:W-:-:S05]  /*8790*/  LOP3.LUT R4, R4, 0x3, RZ, 0xc0, !PT ;  /* 0x0000000304047812 */ /* 0x000fca00078ec0ff */
[----:B------:R0:W2:Y:S02]  /*87a0*/  SHFL.IDX PT, R14, R4, RZ, 0x1f ;  /* 0x00001fff040e7589 */ /* 0x0000a400000e0000 */
.L_x_317:
[----:B--2---:R-:W-:Y:S02]  /*87b0*/  ISETP.NE.AND P0, PT, R14, RZ, PT ;  /* 0x000000ff0e00720c */ /* 0x004fe40003f05270 */
[----:B------:R-:W-:Y:S02]  /*87c0*/  PLOP3.LUT P2, PT, PT, PT, PT, 0x8, 0x0 ;  /* 0x000000000000781c */ /* 0x000fe40003f4e170 */
[----:B------:R-:W-:-:S11]  /*87d0*/  LOP3.LUT R18, R18, 0xfffffff7, RZ, 0xc0, !PT ;  /* 0xfffffff712127812 */ /* 0x000fd600078ec0ff */
[----:B------:R-:W-:Y:S01]  /*87e0*/  @P2 LOP3.LUT R18, R18, 0x8, RZ, 0xfc, !PT ;  /* 0x0000000812122812 */ /* 0x000fe200078efcff */
[----:B------:R-:W-:Y:S06]  /*87f0*/  @P0 BRA `(.L_x_222) ;  /* 0x00000004004c0947 */ /* 0x000fec0003800000 */
[----:B------:R-:W-:-:S03]  /*8800*/  UMOV UR4, 0xffffffff ;  /* 0xffffffff00047882 */ /* 0x000fc60000000000 */
[----:B------:R-:W-:Y:S05]  /*8810*/  BRA.DIV UR4, `(.L_x_223) ;  /* 0x0000004204487947 */ /* 0x000fea000b800000 */
[----:B------:R-:W-:-:S13]  /*8820*/  ELECT P6, URZ, PT ;  /* 0x00000000003f782f */ /* 0x000fda00038c0000 */
.L_x_320:
[----:B------:R-:W-:Y:S05]  /*8830*/  @!P6 BRA `(.L_x_222) ;  /* 0x00000004003ce947 */ /* 0x000fea0003800000 */
[----:B------:R2:W-:Y:S01]  /*8840*/  STL [R1+0x4], R9 ;  /* 0x0000040901007387 */ /* 0x0005e20000100800 */
[----:B------:R-:W-:Y:S05]  /*8850*/  @!P1 BRA `(.L_x_224) ;  /* 0x0000000000489947 */ /* 0x000fea0003800000 */
[----:B------:R-:W3:Y:S01]  /*8860*/  LDC R7, c[0x0][0x43c] ;  /* 0x00010f00ff077b82 */ /* 0x000ee20000000800 */
[----:B------:R-:W-:Y:S01]  /*8870*/  ULDC.64 UR4, c[0x0][0x428] ;  /* 0x00010a0000047ab9 */ /* 0x000fe20000000a00 */
[----:B---3--:R-:W-:-:S13]  /*8880*/  ISETP.NE.AND P0, PT, R7, 0x1, PT ;  /* 0x000000010700780c */ /* 0x008fda0003f05270 */
[----:B0-----:R-:W0:Y:S02]  /*8890*/  @P0 LDC.64 R4, c[0x0][0x440] ;  /* 0x00011000ff040b82 */ /* 0x001e240000000a00 */
[----:B0-----:R-:W-:-:S04]  /*88a0*/  @P0 IMAD.HI.U32 R6, R9, R4, RZ ;  /* 0x0000000409060227 */ /* 0x001fc800078e00ff */
[----:B------:R-:W-:Y:S01]  /*88b0*/  IMAD.MOV.U32 R4, RZ, RZ, R9 ;  /* 0x000000ffff047224 */ /* 0x000fe200078e0009 */
[----:B------:R-:W-:-:S05]  /*88c0*/  @P0 SHF.R.U32.HI R4, RZ, R5, R6 ;  /* 0x00000005ff040219 */ /* 0x000fca0000011606 */
[----:B------:R-:W-:-:S04]  /*88d0*/  IMAD.MOV R5, RZ, RZ, -R4 ;  /* 0x000000ffff057224 */ /* 0x000fc800078e0a04 */
[----:B------:R-:W-:Y:S01]  /*88e0*/  IMAD R6, R7, R5, R9 ;  /* 0x0000000507067224 */ /* 0x000fe200078e0209 */
[----:B------:R-:W-:-:S04]  /*88f0*/  SHF.R.S32.HI R5, RZ, 0x1f, R4 ;  /* 0x0000001fff057819 */ /* 0x000fc80000011404 */
[----:B------:R0:W-:Y:S01]  /*8900*/  STL [R1+0x4], R6 ;  /* 0x0000040601007387 */ /* 0x0001e20000100800 */
[----:B------:R-:W-:-:S03]  /*8910*/  IMAD.WIDE.U32 R4, R0, UR4, R4 ;  /* 0x0000000400047c25 */ /* 0x000fc6000f8e0004 */
[----:B------:R-:W-:Y:S01]  /*8920*/  LEA R2, P0, R4, R2, 0x2 ;  /* 0x0000000204027211 */ /* 0x000fe200078010ff */
[----:B0-----:R-:W-:-:S04]  /*8930*/  IMAD R6, R8, UR4, RZ ;  /* 0x0000000408067c24 */ /* 0x001fc8000f8e02ff */
[----:B-1----:R-:W-:-:S04]  /*8940*/  IMAD R0, R0, UR5, R6 ;  /* 0x0000000500007c24 */ /* 0x002fc8000f8e0206 */
[----:B------:R-:W-:-:S05]  /*8950*/  IMAD.IADD R0, R5, 0x1, R0 ;  /* 0x0000000105007824 */ /* 0x000fca00078e0200 */
[----:B------:R-:W-:-:S05]  /*8960*/  LEA.HI.X R3, R4, R3, R0, 0x2, P0 ;  /* 0x0000000304037211 */ /* 0x000fca00000f1400 */
[----:B------:R3:W5:Y:S02]  /*8970*/  LDG.E R0, desc[UR60][R2.64] ;  /* 0x0000003c02007981 */ /* 0x000764000c1e1900 */
.L_x_224:
[----:B---3--:R-:W3:Y:S01]  /*8980*/  LDL R3, [R1] ;  /* 0x0000000001037983 */ /* 0x008ee20000100800 */
[----:B------:R-:W-:Y:S02]  /*8990*/  LEA R2, R19, UR36, 0x3 ;  /* 0x0000002413027c11 */ /* 0x000fe4000f8e18ff */
[----:B---3--:R-:W-:-:S04]  /*89a0*/  SHF.L.U32 R3, R3, 0x1f, RZ ;  /* 0x0000001f03037819 */ /* 0x008fc800000006ff */
[----:B------:R-:W3:Y:S02]  /*89b0*/  SYNCS.PHASECHK.TRANS64.TRYWAIT P0, [R2+URZ+0x34840], R3 ;  /* 0x03484003020075a7 */ /* 0x000ee4000800017f */
[----:B---3--:R-:W-:Y:S05]  /*89c0*/  @!P0 BRA `(.L_x_225) ;  /* 0x0000003c00fc8947 */ /* 0x008fea0003800000 */
.L_x_321:
[----:B0-----:R-:W0:Y:S01]  /*89d0*/  S2R R4, SR_TID.X ;  /* 0x0000000000047919 */ /* 0x001e220000002100 */
[----:B------:R-:W-:-:S04]  /*89e0*/  UPRMT UR4, UR37, 0x9910, URZ ;  /* 0x0000991025047896 */ /* 0x000fc8000800003f */
[----:B------:R-:W-:Y:S01]  /*89f0*/  UISETP.NE.AND UP0, UPT, UR4, 0x2, UPT ;  /* 0x000000020400788c */ /* 0x000fe2000bf05270 */
[----:B0-----:R-:W-:-:S04]  /*8a00*/  LOP3.LUT R4, R4, 0x7f, RZ, 0xc0, !PT ;  /* 0x0000007f04047812 */ /* 0x001fc800078ec0ff */
[----:B------:R-:W-:-:S13]  /*8a10*/  ISETP.NE.AND P0, PT, R4, RZ, PT ;  /* 0x000000ff0400720c */ /* 0x000fda0003f05270 */
[----:B---3--:R-:W-:-:S04]  /*8a20*/  @!P0 IMAD.MOV.U32 R3, RZ, RZ, 0xc000 ;  /* 0x0000c000ff038424 */ /* 0x008fc800078e00ff */
[----:B------:R0:W-:Y:S01]  /*8a30*/  @!P0 SYNCS.ARRIVE.TRANS64 RZ, [R2+URZ+0x34830], R3 ;  /* 0x0348300302ff89a7 */ /* 0x0001e2000800003f */
[----:B------:R-:W-:-:S13]  /*8a40*/  PLOP3.LUT P0, PT, PT, PT, UP0, 0x80, 0x0 ;  /* 0x000000000000781c */ /* 0x000fda0003f0f008 */
[----:B0-----:R-:W-:Y:S05]  /*8a50*/  @P0 BRA `(.L_x_226) ;  /* 0x0000000000040947 */ /* 0x001fea0003800000 */
[----:B------:R-:W-:Y:S01]  /*8a60*/  BPT.TRAP 0x1 ;  /* 0x000000040000795c */ /* 0x000fe20000300000 */
.L_x_226:
[----:B------:R-:W-:-:S13]  /*8a70*/  LOP3.LUT P0, RZ, R18, 0x2, RZ, 0xc0, !PT ;  /* 0x0000000212ff7812 */ /* 0x000fda000780c0ff */
[----:B------:R-:W-:Y:S05]  /*8a80*/  @P0 BRA `(.L_x_227) ;  /* 0x0000000000040947 */ /* 0x000fea0003800000 */
[----:B------:R-:W-:Y:S01]  /*8a90*/  BPT.TRAP 0x1 ;  /* 0x000000040000795c */ /* 0x000fe20000300000 */
.L_x_227:
[----:B------:R-:W3:Y:S01]  /*8aa0*/  LDL R4, [R1+0x4] ;  /* 0x0000040001047983 */ /* 0x000ee20000100800 */
[----:B------:R-:W-:Y:S01]  /*8ab0*/  R2UR UR14, R2 ;  /* 0x00000000020e72ca */ /* 0x000fe200000e0000 */
[----:B------:R-:W-:Y:S01]  /*8ac0*/  UIADD3 UR4, UP0, UR38, 0x370, URZ ;  /* 0x0000037026047890 */ /* 0x000fe2000ff1e03f */
[----:B------:R-:W-:Y:S01]  /*8ad0*/  R2UR UR12, R16 ;  /* 0x00000000100c72ca */ /* 0x000fe200000e0000 */
[----:B------:R-:W0:Y:S01]  /*8ae0*/  S2R R5, SR_CgaCtaId ;  /* 0x0000000000057919 */ /* 0x000e220000008800 */
[----:B-----5:R-:W-:Y:S01]  /*8af0*/  R2UR UR13, R0 ;  /* 0x00000000000d72ca */ /* 0x020fe200000e0000 */
[----:B------:R-:W-:Y:S01]  /*8b00*/  UMOV UR10, URZ ;  /* 0x0000003f000a7c82 */ /* 0x000fe20008000000 */
[----:B------:R-:W-:Y:S01]  /*8b10*/  UMOV UR18, 0x30000 ;  /* 0x0003000000127882 */ /* 0x000fe20000000000 */
[----:B------:R-:W4:Y:S01]  /*8b20*/  S2R R3, SR_CgaCtaId ;  /* 0x0000000000037919 */ /* 0x000f220000008800 */
[----:B------:R-:W-:Y:S01]  /*8b30*/  UMOV UR6, 0x0 ;  /* 0x0000000000067882 */ /* 0x000fe20000000000 */
[----:B------:R-:W-:Y:S01]  /*8b40*/  UMOV UR7, 0x14f00000 ;  /* 0x14f0000000077882 */ /* 0x000fe20000000000 */
[----:B------:R-:W-:Y:S01]  /*8b50*/  UMOV UR16, 0x40 ;  /* 0x0000004000107882 */ /* 0x000fe20000000000 */
[----:B------:R-:W-:Y:S01]  /*8b60*/  PLOP3.LUT P0, PT, PT, PT, PT, 0x80, 0x0 ;  /* 0x000000000000781c */ /* 0x000fe20003f0f070 */
[----:B------:R-:W-:Y:S01]  /*8b70*/  IMAD.MOV.U32 R17, RZ, RZ, R0 ;  /* 0x000000ffff117224 */ /* 0x000fe200078e0000 */
[----:B------:R-:W-:-:S11]  /*8b80*/  LOP3.LUT R18, R18, 0xfffffff7, RZ, 0xc0, !PT ;  /* 0xfffffff712127812 */ /* 0x000fd600078ec0ff */
[----:B------:R-:W-:Y:S01]  /*8b90*/  @P0 LOP3.LUT R18, R18, 0x8, RZ, 0xfc, !PT ;  /* 0x0000000812120812 */ /* 0x000fe200078efcff */
[----:B0-----:R-:W-:Y:S02]  /*8ba0*/  IMAD.SHL.U32 R5, R5, 0x1000, RZ ;  /* 0x0000100005057824 */ /* 0x001fe400078e00ff */
[----:B----4-:R-:W-:-:S03]  /*8bb0*/  IMAD.SHL.U32 R3, R3, 0x40, RZ ;  /* 0x0000004003037824 */ /* 0x010fc600078e00ff */
[----:B------:R-:W-:Y:S02]  /*8bc0*/  LOP3.LUT R5, R5, 0x1000, RZ, 0xc0, !PT ;  /* 0x0000100005057812 */ /* 0x000fe400078ec0ff */
[----:B------:R-:W-:-:S03]  /*8bd0*/  LOP3.LUT R3, R3, 0x40, RZ, 0xc0, !PT ;  /* 0x0000004003037812 */ /* 0x000fc600078ec0ff */
[----:B------:R-:W-:Y:S01]  /*8be0*/  IMAD R2, R19, 0x6000, R5 ;  /* 0x0000600013027824 */ /* 0x000fe200078e0205 */
[----:B------:R-:W-:-:S04]  /*8bf0*/  R2UR UR9, R3 ;  /* 0x00000000030972ca */ /* 0x000fc800000e0000 */
[----:B------:R-:W-:-:S13]  /*8c00*/  R2UR UR5, R2 ;  /* 0x00000000020572ca */ /* 0x000fda00000e0000 */
[----:B------:R-:W-:Y:S02]  /*8c10*/  ULEA UR8, UR5, UR36, 0x1 ;  /* 0x0000002405087291 */ /* 0x000fe4000f8e083f */
[----:B------:R-:W-:Y:S02]  /*8c20*/  UIADD3.X UR5, URZ, UR39, URZ, UP0, !UPT ;  /* 0x000000273f057290 */ /* 0x000fe400087fe43f */
[----:B------:R-:W-:Y:S02]  /*8c30*/  UIADD3 UR15, UR8, 0x20400, URZ ;  /* 0x00020400080f7890 */ /* 0x000fe4000fffe03f */
[----:B------:R-:W-:Y:S01]  /*8c40*/  UIADD3 UR17, UR8, 0x24400, URZ ;  /* 0x0002440008117890 */ /* 0x000fe2000fffe03f */
[----:B---3--:R-:W-:-:S13]  /*8c50*/  R2UR UR11, R4 ;  /* 0x00000000040b72ca */ /* 0x008fda00000e0000 */
[----:B------:R-:W-:Y:S02]  /*8c60*/  ULEA UR11, UR11, UR9, 0x7 ;  /* 0x000000090b0b7291 */ /* 0x000fe4000f8e383f */
[----:B------:R-:W-:Y:S02]  /*8c70*/  UIADD3 UR9, UR14, 0x34830, URZ ;  /* 0x000348300e097890 */ /* 0x000fe4000fffe03f */
[----:B------:R-:W-:-:S07]  /*8c80*/  UIADD3 UR14, UR8, 0x1c400, URZ ;  /* 0x0001c400080e7890 */ /* 0x000fce000fffe03f */
[----:B------:R-:W-:Y:S01]  /*8c90*/  UMOV UR8, UR14 ;  /* 0x0000000e00087c82 */ /* 0x000fe20008000000 */
[----:B------:R-:W-:Y:S01]  /*8ca0*/  UMOV UR14, 0x80 ;  /* 0x00000080000e7882 */ /* 0x000fe20000000000 */
[----:B------:R0:W-:Y:S02]  /*8cb0*/  UTMALDG.4D.MULTICAST [UR8], [UR4], UR18, desc[UR6] ;  /* 0x00000608040073b4 */ /* 0x0001e40008019812 */
[----:B0-----:R-:W-:Y:S01]  /*8cc0*/  UMOV UR8, UR15 ;  /* 0x0000000f00087c82 */ /* 0x001fe20008000000 */
[----:B------:R-:W-:Y:S02]  /*8cd0*/  UMOV UR10, UR16 ;  /* 0x00000010000a7c82 */ /* 0x000fe40008000000 */
[----:B------:R0:W-:Y:S02]  /*8ce0*/  UTMALDG.4D.MULTICAST [UR8], [UR4], UR18, desc[UR6] ;  /* 0x00000608040073b4 */ /* 0x0001e40008019812 */
[----:B0-----:R-:W-:Y:S01]  /*8cf0*/  UMOV UR8, UR17 ;  /* 0x0000001100087c82 */ /* 0x001fe20008000000 */
[----:B------:R-:W-:-:S02]  /*8d00*/  UMOV UR10, UR14 ;  /* 0x0000000e000a7c82 */ /* 0x000fc40008000000 */
[----:B------:R3:W-:Y:S02]  /*8d10*/  UTMALDG.4D.MULTICAST [UR8], [UR4], UR18, desc[UR6] ;  /* 0x00000608040073b4 */ /* 0x0007e40008019812 */
[----:B---3--:R-:W-:Y:S01]  /*8d20*/  NOP ;  /* 0x0000000000007918 */ /* 0x008fe20000000000 */
.L_x_222:
        /* <DEDUP_REMOVED lines=10> */
[----:B0-----:R-:W-:Y:S02]  /*8dd0*/  IMAD.U32 R4, RZ, RZ, UR6 ;  /* 0x00000006ff047e24 */ /* 0x001fe4000f8e00ff */
[----:B------:R-:W0:Y:S01]  /*8de0*/  LDC.64 R2, c[0x4][R2] ;  /* 0x0100000002027b82 */ /* 0x000e220000000a00 */
[----:B------:R-:W-:Y:S02]  /*8df0*/  IMAD.U32 R5, RZ, RZ, UR7 ;  /* 0x00000007ff057e24 */ /* 0x000fe4000f8e00ff */
[----:B------:R-:W-:Y:S02]  /*8e00*/  IMAD.U32 R6, RZ, RZ, UR8 ;  /* 0x00000008ff067e24 */ /* 0x000fe4000f8e00ff */
[----:B------:R-:W-:-:S02]  /*8e10*/  IMAD.U32 R7, RZ, RZ, UR9 ;  /* 0x00000009ff077e24 */ /* 0x000fc4000f8e00ff */
[----:B------:R-:W-:Y:S02]  /*8e20*/  IMAD.U32 R10, RZ, RZ, UR4 ;  /* 0x00000004ff0a7e24 */ /* 0x000fe4000f8e00ff */
[----:B------:R-:W-:Y:S02]  /*8e30*/  IMAD.U32 R11, RZ, RZ, UR5 ;  /* 0x00000005ff0b7e24 */ /* 0x000fe4000f8e00ff */
[----:B-1----:R-:W-:Y:S02]  /*8e40*/  IMAD.MOV.U32 R8, RZ, RZ, 0x70 ;  /* 0x00000070ff087424 */ /* 0x002fe400078e00ff */
[----:B------:R-:W-:Y:S02]  /*8e50*/  IMAD.MOV.U32 R12, RZ, RZ, 0x1 ;  /* 0x00000001ff0c7424 */ /* 0x000fe400078e00ff */
[----:B------:R-:W-:-:S07]  /*8e60*/  IMAD.MOV.U32 R13, RZ, RZ, RZ ;  /* 0x000000ffff0d7224 */ /* 0x000fce00078e00ff */
[----:B------:R-:W-:-:S07]  /*8e70*/  LEPC R20, `(.L_x_228) ;  /* 0x000000001014794e */ /* 0x000fce0000000000 */
[----:B0-2---:R-:W-:Y:S05]  /*8e80*/  CALL.ABS.NOINC R2 ;  /* 0x0000000002007343 */ /* 0x005fea0003c00000 */
.L_x_228:
[----:B------:R-:W3:Y:S01]  /*8e90*/  LDL.LU R5, [R1+0x14] ;  /* 0x0000140001057983 */ /* 0x000ee20000300800 */
[----:B-1----:R-:W-:Y:S01]  /*8ea0*/  SHF.R.S32.HI R0, RZ, 0x1f, R16 ;  /* 0x0000001fff007819 */ /* 0x002fe20000011410 */
[----:B------:R-:W-:Y:S01]  /*8eb0*/  ULDC.64 UR4, c[0x0][0x2d8] ;  /* 0x0000b60000047ab9 */ /* 0x000fe20000000a00 */
[----:B------:R-:W1:Y:S01]  /*8ec0*/  LDC R8, c[0x0][0x448] ;  /* 0x00011200ff087b82 */ /* 0x000e620000000800 */
[----:B------:R-:W4:Y:S04]  /*8ed0*/  LDL.LU R7, [R1+0x1c] ;  /* 0x00001c0001077983 */ /* 0x000f280000300800 */
[----:B0-----:R-:W2:Y:S01]  /*8ee0*/  LDL R4, [R1+0x24] ;  /* 0x0000240001047983 */ /* 0x001ea20000100800 */
[----:B------:R-:W-:Y:S02]  /*8ef0*/  IMAD R0, R0, UR4, RZ ;  /* 0x0000000400007c24 */ /* 0x000fe4000f8e02ff */
[C---:B------:R-:W-:Y:S01]  /*8f00*/  IMAD.WIDE.U32 R2, R16.reuse, UR4, RZ ;  /* 0x0000000410027c25 */ /* 0x040fe2000f8e00ff */
[----:B------:R-:W0:Y:S03]  /*8f10*/  S2R R10, SR_TID.X ;  /* 0x00000000000a7919 */ /* 0x000e260000002100 */
[----:B------:R-:W-:Y:S01]  /*8f20*/  IMAD R0, R16, UR5, R0 ;  /* 0x0000000510007c24 */ /* 0x000fe2000f8e0200 */
[----:B------:R-:W-:-:S03]  /*8f30*/  ULDC.64 UR4, c[0x0][0x2e0] ;  /* 0x0000b80000047ab9 */ /* 0x000fc60000000a00 */
[----:B------:R-:W-:Y:S01]  /*8f40*/  IMAD.IADD R3, R3, 0x1, R0 ;  /* 0x0000000103037824 */ /* 0x000fe200078e0200 */
[----:B-1----:R-:W-:-:S13]  /*8f50*/  ISETP.NE.AND P0, PT, R8, 0x1, PT ;  /* 0x000000010800780c */ /* 0x002fda0003f05270 */
[----:B------:R-:W1:Y:S01]  /*8f60*/  @P0 LDC R6, c[0x0][0x44c] ;  /* 0x00011300ff060b82 */ /* 0x000e620000000800 */
[----:B0-----:R-:W-:-:S05]  /*8f70*/  IMAD.SHL.U32 R10, R10, 0x8, RZ ;  /* 0x000000080a0a7824 */ /* 0x001fca00078e00ff */
[----:B------:R-:W-:Y:S02]  /*8f80*/  LOP3.LUT R10, R10, 0x38, RZ, 0xc0, !PT ;  /* 0x000000380a0a7812 */ /* 0x000fe400078ec0ff */
[----:B---3--:R-:W-:Y:S01]  /*8f90*/  SHF.R.S32.HI R0, RZ, 0x1f, R5 ;  /* 0x0000001fff007819 */ /* 0x008fe20000011405 */
[----:B------:R-:W-:-:S04]  /*8fa0*/  IMAD.WIDE.U32 R2, R5, UR4, R2 ;  /* 0x0000000405027c25 */ /* 0x000fc8000f8e0002 */
[----:B------:R-:W-:Y:S01]  /*8fb0*/  IMAD R0, R0, UR4, RZ ;  /* 0x0000000400007c24 */ /* 0x000fe2000f8e02ff */
[----:B------:R-:W-:-:S03]  /*8fc0*/  ULDC UR4, c[0x0][0xc38] ;  /* 0x00030e0000047ab9 */ /* 0x000fc60000000800 */
[----:B------:R-:W-:Y:S02]  /*8fd0*/  IMAD R0, R5, UR5, R0 ;  /* 0x0000000505007c24 */ /* 0x000fe4000f8e0200 */
[----:B------:R-:W0:Y:S02]  /*8fe0*/  S2R R5, SR_TID.X ;  /* 0x0000000000057919 */ /* 0x000e240000002100 */
[----:B------:R-:W-:Y:S02]  /*8ff0*/  IMAD.IADD R3, R3, 0x1, R0 ;  /* 0x0000000103037824 */ /* 0x000fe400078e0200 */
[----:B----4-:R-:W-:Y:S02]  /*9000*/  IMAD.MOV R0, RZ, RZ, -R7 ;  /* 0x000000ffff007224 */ /* 0x010fe400078e0a07 */
[----:B------:R-:W3:Y:S02]  /*9010*/  @P0 LDC R7, c[0x0][0x450] ;  /* 0x00011400ff070b82 */ /* 0x000ee40000000800 */
[----:B--2---:R-:W-:Y:S01]  /*9020*/  IMAD R0, R0, UR4, R4 ;  /* 0x0000000400007c24 */ /* 0x004fe2000f8e0204 */
[----:B------:R-:W-:-:S03]  /*9030*/  ULDC.64 UR4, c[0x0][0x2d0] ;  /* 0x0000b40000047ab9 */ /* 0x000fc60000000a00 */
[----:B------:R-:W-:Y:S01]  /*9040*/  IMAD.SHL.U32 R4, R0, 0x80, RZ ;  /* 0x0000008000047824 */ /* 0x000fe200078e00ff */
[----:B0-----:R-:W-:-:S04]  /*9050*/  LOP3.LUT R5, R5, 0x7f, RZ, 0xc0, !PT ;  /* 0x0000007f05057812 */ /* 0x001fc800078ec0ff */
[----:B------:R-:W-:Y:S02]  /*9060*/  SHF.R.U32.HI R9, RZ, 0x3, R5 ;  /* 0x00000003ff097819 */ /* 0x000fe40000011605 */
[----:B------:R-:W0:Y:S02]  /*9070*/  S2R R5, SR_TID.X ;  /* 0x0000000000057919 */ /* 0x000e240000002100 */
[----:B0-----:R-:W-:-:S05]  /*9080*/  IMAD.SHL.U32 R5, R5, 0x10, RZ ;  /* 0x0000001005057824 */ /* 0x001fca00078e00ff */
[----:B------:R-:W-:Y:S02]  /*9090*/  LOP3.LUT R5, R9, 0x70, R5, 0xf8, !PT ;  /* 0x0000007009057812 */ /* 0x000fe400078ef805 */
[----:B------:R-:W0:Y:S02]  /*90a0*/  S2R R9, SR_TID.X ;  /* 0x0000000000097919 */ /* 0x000e240000002100 */
[----:B------:R-:W-:-:S05]  /*90b0*/  LOP3.LUT R0, R5, R4, RZ, 0xfc, !PT ;  /* 0x0000000405007212 */ /* 0x000fca00078efcff */
[----:B-1----:R-:W-:-:S04]  /*90c0*/  @P0 IMAD.HI.U32 R6, R0, R6, RZ ;  /* 0x0000000600060227 */ /* 0x002fc800078e00ff */
[----:B------:R-:W-:Y:S01]  /*90d0*/  IMAD.MOV.U32 R5, RZ, RZ, R0 ;  /* 0x000000ffff057224 */ /* 0x000fe200078e0000 */
[----:B---3--:R-:W-:-:S05]  /*90e0*/  @P0 SHF.R.U32.HI R5, RZ, R7, R6 ;  /* 0x00000007ff050219 */ /* 0x008fca0000011606 */
[----:B------:R-:W-:Y:S02]  /*90f0*/  IMAD.MOV R6, RZ, RZ, -R5 ;  /* 0x000000ffff067224 */ /* 0x000fe400078e0a05 */
[----:B------:R-:W-:-:S04]  /*9100*/  IMAD.WIDE.U32 R2, R5, UR4, R2 ;  /* 0x0000000405027c25 */ /* 0x000fc8000f8e0002 */
[----:B------:R-:W-:Y:S01]  /*9110*/  IMAD R0, R8, R6, R0 ;  /* 0x0000000608007224 */ /* 0x000fe200078e0200 */
[----:B------:R-:W-:-:S05]  /*9120*/  SHF.R.S32.HI R6, RZ, 0x1f, R5 ;  /* 0x0000001fff067819 */ /* 0x000fca0000011405 */
[----:B------:R-:W-:Y:S02]  /*9130*/  IMAD R6, R6, UR4, RZ ;  /* 0x0000000406067c24 */ /* 0x000fe4000f8e02ff */
[----:B0-----:R-:W-:Y:S02]  /*9140*/  IMAD.SHL.U32 R9, R9, 0x8, RZ ;  /* 0x0000000809097824 */ /* 0x001fe400078e00ff */
[----:B------:R-:W-:Y:S01]  /*9150*/  IMAD R6, R5, UR5, R6 ;  /* 0x0000000505067c24 */ /* 0x000fe2000f8e0206 */
[----:B------:R-:W-:Y:S01]  /*9160*/  SHF.R.S32.HI R5, RZ, 0x1f, R0 ;  /* 0x0000001fff057819 */ /* 0x000fe20000011400 */
[----:B------:R-:W-:Y:S01]  /*9170*/  ULDC.64 UR4, c[0x0][0x2c8] ;  /* 0x0000b20000047ab9 */ /* 0x000fe20000000a00 */
[----:B------:R-:W-:Y:S01]  /*9180*/  LOP3.LUT R9, R9, 0x38, RZ, 0xc0, !PT ;  /* 0x0000003809097812 */ /* 0x000fe200078ec0ff */
[----:B------:R-:W-:Y:S02]  /*9190*/  IMAD.IADD R3, R3, 0x1, R6 ;  /* 0x0000000103037824 */ /* 0x000fe400078e0206 */
[----:B------:R-:W-:Y:S01]  /*91a0*/  IMAD R5, R5, UR4, RZ ;  /* 0x0000000405057c24 */ /* 0x000fe2000f8e02ff */
[C---:B------:R-:W-:Y:S01]  /*91b0*/  LOP3.LUT R11, R9.reuse, 0x40, RZ, 0xfc, !PT ;  /* 0x00000040090b7812 */ /* 0x040fe200078efcff */
[----:B------:R-:W-:Y:S01]  /*91c0*/  IMAD.WIDE.U32 R2, R0, UR4, R2 ;  /* 0x0000000400027c25 */ /* 0x000fe2000f8e0002 */
[----:B------:R-:W-:-:S03]  /*91d0*/  LOP3.LUT R9, R9, 0x80, RZ, 0xfc, !PT ;  /* 0x0000008009097812 */ /* 0x000fc600078efcff */
[----:B------:R-:W-:Y:S01]  /*91e0*/  IMAD R5, R0, UR5, R5 ;  /* 0x0000000500057c24 */ /* 0x000fe2000f8e0205 */
[----:B------:R-:W-:Y:S02]  /*91f0*/  ULDC.64 UR4, c[0x0][0x280] ;  /* 0x0000a00000047ab9 */ /* 0x000fe40000000a00 */
[----:B------:R-:W-:Y:S01]  /*9200*/  LEA R0, P0, R2, UR4, 0x1 ;  /* 0x0000000402007c11 */ /* 0x000fe2000f8008ff */
[----:B------:R-:W-:Y:S01]  /*9210*/  ULDC UR4, c[0x0][0x2b8] ;  /* 0x0000ae0000047ab9 */ /* 0x000fe20000000800 */
[----:B------:R-:W-:Y:S01]  /*9220*/  IMAD.IADD R3, R3, 0x1, R5 ;  /* 0x0000000103037824 */ /* 0x000fe200078e0205 */
[----:B------:R-:W-:Y:S02]  /*9230*/  ISETP.GE.AND P1, PT, R9, UR4, PT ;  /* 0x0000000409007c0c */ /* 0x000fe4000bf26270 */
[----:B------:R0:W5:Y:S01]  /*9240*/  LDL R9, [R1+0x10] ;  /* 0x0000100001097983 */ /* 0x0001620000100800 */
[----:B------:R-:W-:Y:S02]  /*9250*/  ISETP.GE.AND P3, PT, R10, UR4, PT ;  /* 0x000000040a007c0c */ /* 0x000fe4000bf66270 */
[----:B------:R-:W-:-:S02]  /*9260*/  LEA.HI.X R2, R2, UR5, R3, 0x1, P0 ;  /* 0x0000000502027c11 */ /* 0x000fc400080f0c03 */
[----:B------:R-:W-:Y:S01]  /*9270*/  ISETP.GE.AND P0, PT, R11, UR4, PT ;  /* 0x000000040b007c0c */ /* 0x000fe2000bf06270 */
[----:B------:R-:W-:-:S03]  /*9280*/  UMOV UR4, 0xffffffff ;  /* 0xffffffff00047882 */ /* 0x000fc60000000000 */
[----:B0-----:R-:W-:Y:S09]  /*9290*/  BRA.DIV UR4, `(.L_x_229) ;  /* 0x0000003604dc7947 */ /* 0x001ff2000b800000 */
[----:B------:R-:W0:Y:S01]  /*92a0*/  S2R R6, SR_TID.X ;  /* 0x0000000000067919 */ /* 0x000e220000002100 */
[----:B------:R-:W-:Y:S02]  /*92b0*/  ULDC UR4, c[0x0][0x288] ;  /* 0x0000a20000047ab9 */ /* 0x000fe40000000800 */
[----:B------:R-:W-:Y:S01]  /*92c0*/  IMAD R3, R8, UR4, RZ ;  /* 0x0000000408037c24 */ /* 0x000fe2000f8e02ff */
[----:B------:R-:W1:Y:S01]  /*92d0*/  SHFL.IDX PT, R7, R0, RZ, 0x181f ;  /* 0x00181fff00077589 */ /* 0x000e6200000e0000 */
[----:B0-----:R-:W-:-:S04]  /*92e0*/  LOP3.LUT R6, R6, 0x7f, RZ, 0xc0, !PT ;  /* 0x0000007f06067812 */ /* 0x001fc800078ec0ff */
[----:B------:R-:W-:Y:S02]  /*92f0*/  SHF.R.U32.HI R11, RZ, 0x3, R6 ;  /* 0x00000003ff0b7819 */ /* 0x000fe40000011606 */
[----:B------:R-:W0:Y:S03]  /*9300*/  SHFL.IDX PT, R6, R2, RZ, 0x181f ;  /* 0x00181fff02067589 */ /* 0x000e2600000e0000 */
[----:B------:R-:W-:-:S04]  /*9310*/  IMAD.IADD R4, R11, 0x1, R4 ;  /* 0x000000010b047824 */ /* 0x000fc800078e0204 */
[C---:B------:R-:W-:Y:S01]  /*9320*/  VIADD R5, R4.reuse, 0x10 ;  /* 0x0000001004057836 */ /* 0x040fe20000000000 */
[----:B------:R-:W-:-:S13]  /*9330*/  ISETP.GE.AND P2, PT, R4, R3, PT ;  /* 0x000000030400720c */ /* 0x000fda0003f46270 */
[----:B-1----:R-:W-:-:S05]  /*9340*/  @!P2 LEA R7, P4, R10, R7, 0x1 ;  /* 0x000000070a07a211 */ /* 0x002fca00078808ff */
[----:B0-----:R-:W-:-:S05]  /*9350*/  @!P2 IMAD.X R6, RZ, RZ, R6, P4 ;  /* 0x000000ffff06a224 */ /* 0x001fca00020e0606 */
[----:B------:R-:W-:-:S04]  /*9360*/  @!P2 LOP3.LUT R7, R7, R6, RZ, 0x3c, !PT ;  /* 0x000000060707a212 */ /* 0x000fc800078e3cff */
[----:B------:R-:W-:-:S04]  /*9370*/  @!P2 LOP3.LUT R6, R7, R6, RZ, 0x3c, !PT ;  /* 0x000000060706a212 */ /* 0x000fc800078e3cff */
[----:B------:R-:W-:-:S05]  /*9380*/  @!P2 LOP3.LUT R7, R7, R6, RZ, 0x3c, !PT ;  /* 0x000000060707a212 */ /* 0x000fca00078e3cff */
[----:B------:R-:W-:Y:S01]  /*9390*/  @!PT LDS RZ, [RZ] ;  /* 0x00000000fffff984 */ /* 0x000fe20000000800 */
[----:B-----5:R-:W-:Y:S04]  /*93a0*/  @!P2 LDGSTS.E.BYPASS.LTC128B.128 [R9+0x10400], desc[UR60][R6.64], !P3 ;  /* 0x104000000609afae */ /* 0x020fe8000d901d7c */
[----:B------:R-:W-:Y:S04]  /*93b0*/  @!P2 LDGSTS.E.BYPASS.LTC128B.128 [R9+0x14400], desc[UR60][R6.64+0x80], !P0 ;  /* 0x144000800609afae */ /* 0x000fe8000c101d7c */
[----:B------:R0:W-:Y:S01]  /*93c0*/  @!P2 LDGSTS.E.BYPASS.LTC128B.128 [R9+0x18400], desc[UR60][R6.64+0x100], !P1 ;  /* 0x184001000609afae */ /* 0x0001e2000c901d7c */
[----:B------:R-:W-:Y:S01]  /*93d0*/  ISETP.GE.AND P2, PT, R5, R3, PT ;  /* 0x000000030500720c */ /* 0x000fe20003f46270 */
[----:B------:R-:W-:-:S02]  /*93e0*/  VIADD R5, R4, 0x20 ;  /* 0x0000002004057836 */ /* 0x000fc40000000000 */
[----:B0-----:R-:W0:Y:S04]  /*93f0*/  SHFL.IDX PT, R7, R0, 0x1, 0x181f ;  /* 0x00381f0000077f89 */ /* 0x001e2800000e0000 */
[----:B------:R-:W1:Y:S06]  /*9400*/  SHFL.IDX PT, R6, R2, 0x1, 0x181f ;  /* 0x00381f0002067f89 */ /* 0x000e6c00000e0000 */
[----:B0-----:R-:W-:-:S05]  /*9410*/  @!P2 LEA R7, P4, R10, R7, 0x1 ;  /* 0x000000070a07a211 */ /* 0x001fca00078808ff */
[----:B-1----:R-:W-:-:S05]  /*9420*/  @!P2 IMAD.X R6, RZ, RZ, R6, P4 ;  /* 0x000000ffff06a224 */ /* 0x002fca00020e0606 */
[----:B------:R-:W-:-:S04]  /*9430*/  @!P2 LOP3.LUT R7, R7, R6, RZ, 0x3c, !PT ;  /* 0x000000060707a212 */ /* 0x000fc800078e3cff */
[----:B------:R-:W-:-:S04]  /*9440*/  @!P2 LOP3.LUT R6, R7, R6, RZ, 0x3c, !PT ;  /* 0x000000060706a212 */ /* 0x000fc800078e3cff */
[----:B------:R-:W-:-:S05]  /*9450*/  @!P2 LOP3.LUT R7, R7, R6, RZ, 0x3c, !PT ;  /* 0x000000060707a212 */ /* 0x000fca00078e3cff */
[----:B------:R-:W-:Y:S04]  /*9460*/  @!P2 LDGSTS.E.BYPASS.LTC128B.128 [R9+0x10c00], desc[UR60][R6.64], !P3 ;  /* 0x10c000000609afae */ /* 0x000fe8000d901d7c */
        /* <DEDUP_REMOVED lines=50> */
[----:B------:R-:W-:-:S03]  /*9790*/  ISETP.GE.AND P2, PT, R5, R3, PT ;  /* 0x000000030500720c */ /* 0x000fc60003f46270 */
[----:B------:R-:W-:Y:S04]  /*97a0*/  SHFL.IDX PT, R5, R2, 0x7, 0x181f ;  /* 0x00f81f0002057f89 */ /* 0x000fe800000e0000 */
[----:B0-----:R-:W0:Y:S04]  /*97b0*/  SHFL.IDX PT, R7, R0, 0x6, 0x181f ;  /* 0x00d81f0000077f89 */ /* 0x001e2800000e0000 */
[----:B------:R-:W1:Y:S04]  /*97c0*/  SHFL.IDX PT, R6, R2, 0x6, 0x181f ;  /* 0x00d81f0002067f89 */ /* 0x000e6800000e0000 */
[----:B------:R-:W2:Y:S01]  /*97d0*/  SHFL.IDX PT, R0, R0, 0x7, 0x181f ;  /* 0x00f81f0000007f89 */ /* 0x000ea200000e0000 */
[----:B0-----:R-:W-:-:S05]  /*97e0*/  @!P2 LEA R7, P4, R10, R7, 0x1 ;  /* 0x000000070a07a211 */ /* 0x001fca00078808ff */
[----:B-1----:R-:W-:-:S05]  /*97f0*/  @!P2 IMAD.X R6, RZ, RZ, R6, P4 ;  /* 0x000000ffff06a224 */ /* 0x002fca00020e0606 */
[----:B------:R-:W-:-:S04]  /*9800*/  @!P2 LOP3.LUT R7, R7, R6, RZ, 0x3c, !PT ;  /* 0x000000060707a212 */ /* 0x000fc800078e3cff */
[----:B------:R-:W-:-:S04]  /*9810*/  @!P2 LOP3.LUT R6, R7, R6, RZ, 0x3c, !PT ;  /* 0x000000060706a212 */ /* 0x000fc800078e3cff */
[----:B------:R-:W-:-:S05]  /*9820*/  @!P2 LOP3.LUT R7, R7, R6, RZ, 0x3c, !PT ;  /* 0x000000060707a212 */ /* 0x000fca00078e3cff */
[----:B------:R1:W-:Y:S04]  /*9830*/  @!P2 LDGSTS.E.BYPASS.LTC128B.128 [R9+0x13400], desc[UR60][R6.64], !P3 ;  /* 0x134000000609afae */ /* 0x0003e8000d901d7c */
[----:B------:R1:W-:Y:S04]  /*9840*/  @!P2 LDGSTS.E.BYPASS.LTC128B.128 [R9+0x17400], desc[UR60][R6.64+0x80], !P0 ;  /* 0x174000800609afae */ /* 0x0003e8000c101d7c */
[----:B--2---:R1:W-:Y:S02]  /*9850*/  @!P2 LDGSTS.E.BYPASS.LTC128B.128 [R9+0x1b400], desc[UR60][R6.64+0x100], !P1 ;  /* 0x1b4001000609afae */ /* 0x0043e4000c901d7c */
.L_x_338:
[----:B------:R-:W-:Y:S01]  /*9860*/  VIADD R4, R4, 0x70 ;  /* 0x0000007004047836 */ /* 0x000fe20000000000 */
[----:B------:R-:W-:Y:S04]  /*9870*/  BSSY B0, `(.L_x_230) ;  /* 0x000000b000007945 */ /* 0x000fe80003800000 */
[----:B------:R-:W-:-:S13]  /*9880*/  ISETP.GE.AND P2, PT, R4, R3, PT ;  /* 0x000000030400720c */ /* 0x000fda0003f46270 */
[----:B------:R-:W-:Y:S05]  /*9890*/  @P2 BRA `(.L_x_231) ;  /* 0x0000000000202947 */ /* 0x000fea0003800000 */
        /* <DEDUP_REMOVED lines=8> */
.L_x_231:
[----:B------:R-:W-:Y:S05]  /*9920*/  BSYNC B0 ;  /* 0x0000000000007941 */ /* 0x000fea0003800000 */
.L_x_230:
[----:B--2---:R-:W2:Y:S01]  /*9930*/  LDL R2, [R1+0x2c] ;  /* 0x00002c0001027983 */ /* 0x004ea20000100800 */
        /* <DEDUP_REMOVED lines=9> */
[----:B------:R-:W3:Y:S01]  /*99d0*/  SYNCS.PHASECHK.TRANS64.TRYWAIT P0, [UR36+0x34820], R0 ;  /* 0x03482000ff0075a7 */ /* 0x000ee20008000164 */
[----:B--2---:R-:W-:Y:S02]  /*99e0*/  ISETP.GE.AND P1, PT, R2, 0x81, PT ;  /* 0x000000810200780c */ /* 0x004fe40003f26270 */
[----:B---3--:R-:W-:Y:S11]  /*99f0*/  @!P0 BRA `(.L_x_233) ;  /* 0x0000003800f08947 */ /* 0x008ff60003800000 */
.L_x_339:
[----:B------:R-:W-:Y:S05]  /*9a00*/  BSYNC B0 ;  /* 0x0000000000007941 */ /* 0x000fea0003800000 */
.L_x_232:
[----:B------:R-:W-:Y:S05]  /*9a10*/  @!P1 BRA `(.L_x_234) ;  /* 0x0000002000e09947 */ /* 0x000fea0003800000 */
[----:B------:R-:W0:Y:S01]  /*9a20*/  LDL R2, [R1+0x20] ;  /* 0x0000200001027983 */ /* 0x000e220000100800 */
[----:B--2---:R-:W-:Y:S02]  /*9a30*/  IMAD.MOV.U32 R0, RZ, RZ, 0x1 ;  /* 0x00000001ff007424 */ /* 0x004fe400078e00ff */
[----:B01----:R-:W-:-:S05]  /*9a40*/  IMAD.MOV R9, RZ, RZ, -R2 ;  /* 0x000000ffff097224 */ /* 0x003fca00078e0a02 */
[----:B------:R-:W-:-:S05]  /*9a50*/  VIADDMNMX R9, R9, R0, 0xffffffff, !PT ;  /* 0xffffffff09097446 */ /* 0x000fca0007800100 */
[----:B------:R-:W-:-:S05]  /*9a60*/  IMAD.IADD R0, R2, 0x1, R9 ;  /* 0x0000000102007824 */ /* 0x000fca00078e0209 */
[----:B------:R-:W-:-:S04]  /*9a70*/  LOP3.LUT R0, R0, 0x1, RZ, 0xc0, !PT ;  /* 0x0000000100007812 */ /* 0x000fc800078ec0ff */
[----:B------:R-:W-:Y:S01]  /*9a80*/  ISETP.NE.U32.AND P0, PT, R0, 0x1, PT ;  /* 0x000000010000780c */ /* 0x000fe20003f05070 */
[----:B------:R-:W-:-:S12]  /*9a90*/  VIADD R0, R2, 0xfffffffe ;  /* 0xfffffffe02007836 */ /* 0x000fd80000000000 */
[----:B------:R-:W-:Y:S05]  /*9aa0*/  @P0 BRA `(.L_x_235) ;  /* 0x0000000800e80947 */ /* 0x000fea0003800000 */
[----:B------:R-:W2:Y:S01]  /*9ab0*/  LDL R2, [R1] ;  /* 0x0000000001027983 */ /* 0x000ea20000100800 */
        /* <DEDUP_REMOVED lines=14> */
[----:B------:R-:W3:Y:S01]  /*9ba0*/  LDL R7, [R1+0x8] ;  /* 0x0000080001077983 */ /* 0x000ee20000100800 */
        /* <DEDUP_REMOVED lines=16> */
.L_x_238:
[----:B------:R-:W-:Y:S01]  /*9cb0*/  LEA R3, R4, UR36, 0x3 ;  /* 0x0000002404037c11 */ /* 0x000fe2000f8e18ff */
[----:B------:R-:W-:Y:S01]  /*9cc0*/  BSSY B1, `(.L_x_239) ;  /* 0x0000004000017945 */ /* 0x000fe20003800000 */
[----:B------:R-:W-:-:S04]  /*9cd0*/  SHF.L.U32 R2, R8, 0x1f, RZ ;  /* 0x0000001f08027819 */ /* 0x000fc800000006ff */
[----:B------:R-:W1:Y:S02]  /*9ce0*/  SYNCS.PHASECHK.TRANS64.TRYWAIT P0, [R3+URZ+0x34840], R2 ;  /* 0x03484002030075a7 */ /* 0x000e64000800017f */
[----:B-1----:R-:W-:Y:S05]  /*9cf0*/  @!P0 BRA `(.L_x_240) ;  /* 0x0000003800488947 */ /* 0x002fea0003800000 */
.L_x_340:
[----:B------:R-:W-:Y:S05]  /*9d00*/  BSYNC B1 ;  /* 0x0000000000017941 */ /* 0x000fea0003800000 */
.L_x_239:
[----:B------:R-:W2:Y:S01]  /*9d10*/  S2R R5, SR_TID.X ;  /* 0x0000000000057919 */ /* 0x000ea20000002100 */
[----:B------:R-:W-:Y:S01]  /*9d20*/  UPRMT UR4, UR37, 0x9910, URZ ;  /* 0x0000991025047896 */ /* 0x000fe2000800003f */
[----:B--2---:R-:W-:-:S04]  /*9d30*/  LOP3.LUT R5, R5, 0x7f, RZ, 0xc0, !PT ;  /* 0x0000007f05057812 */ /* 0x004fc800078ec0ff */
[----:B------:R-:W-:-:S13]  /*9d40*/  ISETP.NE.AND P0, PT, R5, RZ, PT ;  /* 0x000000ff0500720c */ /* 0x000fda0003f05270 */
[----:B-1----:R-:W-:-:S04]  /*9d50*/  @!P0 IMAD.MOV.U32 R2, RZ, RZ, 0xc000 ;  /* 0x0000c000ff028424 */ /* 0x002fc800078e00ff */
[----:B------:R1:W-:Y:S02]  /*9d60*/  @!P0 SYNCS.ARRIVE.TRANS64 RZ, [R3+URZ+0x34830], R2 ;  /* 0x0348300203ff89a7 */ /* 0x0003e4000800003f */
[----:B-1----:R-:W-:-:S05]  /*9d70*/  IMAD.U32 R2, RZ, RZ, UR4 ;  /* 0x00000004ff027e24 */ /* 0x002fca000f8e00ff */
[----:B------:R-:W-:-:S13]  /*9d80*/  ISETP.NE.AND P1, PT, R2, 0x2, PT ;  /* 0x000000020200780c */ /* 0x000fda0003f25270 */
[----:B------:R-:W-:Y:S05]  /*9d90*/  @P1 BRA `(.L_x_241) ;  /* 0x0000000000041947 */ /* 0x000fea0003800000 */
[----:B------:R-:W-:Y:S01]  /*9da0*/  BPT.TRAP 0x1 ;  /* 0x000000040000795c */ /* 0x000fe20000300000 */
.L_x_241:
[----:B------:R-:W-:Y:S01]  /*9db0*/  LOP3.LUT P0, RZ, R18, 0x2, RZ, 0xc0, !PT ;  /* 0x0000000212ff7812 */ /* 0x000fe2000780c0ff */
[----:B------:R-:W-:-:S12]  /*9dc0*/  BSSY B1, `(.L_x_242) ;  /* 0x0000003000017945 */ /* 0x000fd80003800000 */
[----:B------:R-:W-:Y:S05]  /*9dd0*/  @P0 BRA `(.L_x_243) ;  /* 0x0000000000040947 */ /* 0x000fea0003800000 */
[----:B------:R-:W-:Y:S01]  /*9de0*/  BPT.TRAP 0x1 ;  /* 0x000000040000795c */ /* 0x000fe20000300000 */
.L_x_243:
[----:B------:R-:W-:Y:S05]  /*9df0*/  BSYNC B1 ;  /* 0x0000000000017941 */ /* 0x000fea0003800000 */
.L_x_242:
[----:B------:R-:W1:Y:S01]  /*9e00*/  S2R R2, SR_CgaCtaId ;  /* 0x0000000000027919 */ /* 0x000e620000008800 */
[----:B------:R-:W-:Y:S01]  /*9e10*/  IMAD.MOV.U32 R10, RZ, RZ, RZ ;  /* 0x000000ffff0a7224 */ /* 0x000fe200078e00ff */
[----:B------:R-:W-:Y:S01]  /*9e20*/  UIADD3 UR4, UP0, UR38, 0x370, URZ ;  /* 0x0000037026047890 */ /* 0x000fe2000ff1e03f */
[----:B------:R-:W-:Y:S01]  /*9e30*/  PLOP3.LUT P0, PT, PT, PT, PT, 0x80, 0x0 ;  /* 0x000000000000781c */ /* 0x000fe20003f0f070 */
[----:B------:R-:W-:Y:S01]  /*9e40*/  VIADD R3, R3, 0x34830 ;  /* 0x0003483003037836 */ /* 0x000fe20000000000 */
[----:B------:R-:W-:Y:S01]  /*9e50*/  UMOV UR6, 0x30000 ;  /* 0x0003000000067882 */ /* 0x000fe20000000000 */
[----:B------:R-:W-:Y:S01]  /*9e60*/  R2UR UR10, R10 ;  /* 0x000000000a0a72ca */ /* 0x000fe200000e0000 */
[----:B------:R-:W-:Y:S01]  /*9e70*/  UIADD3.X UR5, URZ, UR39, URZ, UP0, !UPT ;  /* 0x000000273f057290 */ /* 0x000fe200087fe43f */
[----:B------:R-:W-:Y:S01]  /*9e80*/  UMOV UR14, 0x0 ;  /* 0x00000000000e7882 */ /* 0x000fe20000000000 */
[----:B------:R-:W-:Y:S01]  /*9e90*/  UMOV UR15, 0x14f00000 ;  /* 0x14f00000000f7882 */ /* 0x000fe20000000000 */
[----:B-1----:R-:W-:-:S05]  /*9ea0*/  IMAD.SHL.U32 R2, R2, 0x1000, RZ ;  /* 0x0000100002027824 */ /* 0x002fca00078e00ff */
[----:B------:R-:W-:-:S05]  /*9eb0*/  LOP3.LUT R2, R2, 0x1000, RZ, 0xc0, !PT ;  /* 0x0000100002027812 */ /* 0x000fca00078ec0ff */
[----:B------:R-:W-:Y:S02]  /*9ec0*/  IMAD R5, R4, 0x6000, R2 ;  /* 0x0000600004057824 */ /* 0x000fe400078e0202 */
[----:B------:R-:W1:Y:S03]  /*9ed0*/  S2R R2, SR_CgaCtaId ;  /* 0x0000000000027919 */ /* 0x000e660000008800 */
[----:B------:R-:W-:-:S05]  /*9ee0*/  LEA R5, R5, UR36, 0x1 ;  /* 0x0000002405057c11 */ /* 0x000fca000f8e08ff */
[----:B0-----:R-:W-:Y:S02]  /*9ef0*/  VIADD R7, R5, 0x1c400 ;  /* 0x0001c40005077836 */ /* 0x001fe40000000000 */
[----:B-1----:R-:W-:-:S05]  /*9f00*/  IMAD.SHL.U32 R2, R2, 0x40, RZ ;  /* 0x0000004002027824 */ /* 0x002fca00078e00ff */
[----:B------:R-:W-:-:S05]  /*9f10*/  LOP3.LUT R2, R2, 0x40, RZ, 0xc0, !PT ;  /* 0x0000004002027812 */ /* 0x000fca00078ec0ff */
[----:B------:R-:W-:-:S07]  /*9f20*/  IMAD R2, R0, 0x80, R2 ;  /* 0x0000008000027824 */ /* 0x000fce00078e0202 */
.L_x_244:
        /* <DEDUP_REMOVED lines=8> */
[----:B------:R0:W-:Y:S02]  /*9fb0*/  UTMALDG.4D.MULTICAST [UR8], [UR4], UR6, desc[UR14] ;  /* 0x00000e08040073b4 */ /* 0x0001e40008019806 */
[----:B0-----:R-:W-:Y:S05]  /*9fc0*/  @P0 BRA.U.ANY `(.L_x_244) ;  /* 0xfffffffd00d80947 */ /* 0x001fea000393ffff */
[----:B------:R-:W-:Y:S01]  /*9fd0*/  IMAD.MOV.U32 R11, RZ, RZ, 0x40 ;  /* 0x00000040ff0b7424 */ /* 0x000fe200078e00ff */
[----:B------:R-:W-:Y:S01]  /*9fe0*/  PLOP3.LUT P0, PT, PT, PT, PT, 0x80, 0x0 ;  /* 0x000000000000781c */ /* 0x000fe20003f0f070 */
[----:B------:R-:W-:Y:S01]  /*9ff0*/  VIADD R7, R5, 0x20400 ;  /* 0x0002040005077836 */ /* 0x000fe20000000000 */
[----:B------:R-:W-:Y:S01]  /*a000*/  UMOV UR6, 0x30000 ;  /* 0x0003000000067882 */ /* 0x000fe20000000000 */
[----:B------:R-:W-:Y:S01]  /*a010*/  UMOV UR14, 0x0 ;  /* 0x00000000000e7882 */ /* 0x000fe20000000000 */
[----:B------:R-:W-:Y:S01]  /*a020*/  R2UR UR10, R11 ;  /* 0x000000000b0a72ca */ /* 0x000fe200000e0000 */
[----:B------:R-:W-:-:S14]  /*a030*/  UMOV UR15, 0x14f00000 ;  /* 0x14f00000000f7882 */ /* 0x000fdc0000000000 */
.L_x_245:
        /* <DEDUP_REMOVED lines=10> */
[----:B------:R-:W-:Y:S01]  /*a0e0*/  PLOP3.LUT P0, PT, PT, PT, PT, 0x80, 0x0 ;  /* 0x000000000000781c */ /* 0x000fe20003f0f070 */
[----:B------:R-:W-:Y:S01]  /*a0f0*/  VIADD R5, R5, 0x24400 ;  /* 0x0002440005057836 */ /* 0x000fe20000000000 */
[----:B------:R-:W-:Y:S01]  /*a100*/  UMOV UR6, 0x30000 ;  /* 0x0003000000067882 */ /* 0x000fe20000000000 */
[----:B------:R-:W-:Y:S01]  /*a110*/  UMOV UR14, 0x0 ;  /* 0x00000000000e7882 */ /* 0x000fe20000000000 */
[----:B------:R-:W-:Y:S01]  /*a120*/  UMOV UR15, 0x14f00000 ;  /* 0x14f00000000f7882 */ /* 0x000fe20000000000 */
[----:B------:R-:W-:-:S08]  /*a130*/  UMOV UR10, 0x80 ;  /* 0x00000080000a7882 */ /* 0x000fd00000000000 */
.L_x_246:
        /* <DEDUP_REMOVED lines=10> */
[----:B------:R-:W2:Y:S01]  /*a1e0*/  LDL.LU R7, [R1] ;  /* 0x0000000001077983 */ /* 0x000ea20000300800 */
[----:B------:R-:W-:Y:S01]  /*a1f0*/  LEA R2, R19, UR36, 0x3 ;  /* 0x0000002413027c11 */ /* 0x000fe2000f8e18ff */
[----:B------:R-:W-:Y:S01]  /*a200*/  BSSY B1, `(.L_x_247) ;  /* 0x0000004000017945 */ /* 0x000fe20003800000 */
[----:B--2---:R-:W-:-:S04]  /*a210*/  SHF.L.U32 R3, R7, 0x1f, RZ ;  /* 0x0000001f07037819 */ /* 0x004fc800000006ff */
[----:B------:R-:W0:Y:S02]  /*a220*/  SYNCS.PHASECHK.TRANS64.TRYWAIT P0, [R2+URZ+0x34860], R3 ;  /* 0x03486003020075a7 */ /* 0x000e24000800017f */
[----:B0-----:R-:W-:Y:S05]  /*a230*/  @!P0 BRA `(.L_x_248) ;  /* 0x00000034000c8947 */ /* 0x001fea0003800000 */
.L_x_341:
[----:B------:R-:W-:Y:S05]  /*a240*/  BSYNC B1 ;  /* 0x0000000000017941 */ /* 0x000fea0003800000 */
.L_x_247:
[----:B------:R-:W1:Y:S02]  /*a250*/  S2R R5, SR_TID.X ;  /* 0x0000000000057919 */ /* 0x000e640000002100 */
[----:B-1----:R-:W-:-:S04]  /*a260*/  LOP3.LUT R5, R5, 0x7f, RZ, 0xc0, !PT ;  /* 0x0000007f05057812 */ /* 0x002fc800078ec0ff */
[----:B------:R-:W-:-:S13]  /*a270*/  ISETP.NE.AND P0, PT, R5, RZ, PT ;  /* 0x000000ff0500720c */ /* 0x000fda0003f05270 */
[----:B0-----:R-:W-:-:S04]  /*a280*/  @!P0 IMAD.MOV.U32 R3, RZ, RZ, 0x8000 ;  /* 0x00008000ff038424 */ /* 0x001fc800078e00ff */
[----:B------:R0:W-:Y:S01]  /*a290*/  @!P0 SYNCS.ARRIVE.TRANS64 RZ, [R2+URZ+0x34850], R3 ;  /* 0x0348500302ff89a7 */ /* 0x0001e2000800003f */
[----:B------:R-:W-:Y:S05]  /*a2a0*/  @P1 BRA `(.L_x_249) ;  /* 0x0000000000041947 */ /* 0x000fea0003800000 */
[----:B------:R-:W-:Y:S01]  /*a2b0*/  BPT.TRAP 0x1 ;  /* 0x000000040000795c */ /* 0x000fe20000300000 */
.L_x_249:
[----:B------:R-:W-:Y:S01]  /*a2c0*/  LOP3.LUT P0, RZ, R18, 0x2, RZ, 0xc0, !PT ;  /* 0x0000000212ff7812 */ /* 0x000fe2000780c0ff */
[----:B------:R-:W-:-:S12]  /*a2d0*/  BSSY B1, `(.L_x_250) ;  /* 0x0000003000017945 */ /* 0x000fd80003800000 */
[----:B------:R-:W-:Y:S05]  /*a2e0*/  @P0 BRA `(.L_x_251) ;  /* 0x0000000000040947 */ /* 0x000fea0003800000 */
[----:B------:R-:W-:Y:S01]  /*a2f0*/  BPT.TRAP 0x1 ;  /* 0x000000040000795c */ /* 0x000fe20000300000 */
.L_x_251:
[----:B------:R-:W-:Y:S05]  /*a300*/  BSYNC B1 ;  /* 0x0000000000017941 */ /* 0x000fea0003800000 */
.L_x_250:
[----:B------:R-:W2:Y:S01]  /*a310*/  LDL.LU R5, [R1+0x4] ;  /* 0x0000040001057983 */ /* 0x000ea20000300800 */
[----:B0-----:R-:W0:Y:S01]  /*a320*/  S2R R3, SR_CgaCtaId ;  /* 0x0000000000037919 */ /* 0x001e220000008800 */
[----:B------:R-:W1:Y:S01]  /*a330*/  S2R R7, SR_CgaCtaId ;  /* 0x0000000000077919 */ /* 0x000e620000008800 */
[----:B------:R-:W-:Y:S01]  /*a340*/  R2UR UR10, R10 ;  /* 0x000000000a0a72ca */ /* 0x000fe200000e0000 */
[----:B------:R-:W-:Y:S01]  /*a350*/  UIADD3 UR4, UP0, UR38, 0x470, URZ ;  /* 0x0000047026047890 */ /* 0x000fe2000ff1e03f */
[----:B------:R-:W-:Y:S01]  /*a360*/  PLOP3.LUT P0, PT, PT, PT, PT, 0x80, 0x0 ;  /* 0x000000000000781c */ /* 0x000fe20003f0f070 */
[----:B------:R-:W-:Y:S01]  /*a370*/  VIADD R2, R2, 0x34850 ;  /* 0x0003485002027836 */ /* 0x000fe20000000000 */
[----:B------:R-:W-:Y:S01]  /*a380*/  UMOV UR6, 0x30000 ;  /* 0x0003000000067882 */ /* 0x000fe20000000000 */
[----:B0-----:R-:W-:-:S05]  /*a390*/  IMAD.SHL.U32 R3, R3, 0x1000, RZ ;  /* 0x0000100003037824 */ /* 0x001fca00078e00ff */
[----:B------:R-:W-:Y:S01]  /*a3a0*/  LOP3.LUT R3, R3, 0x1000, RZ, 0xc0, !PT ;  /* 0x0000100003037812 */ /* 0x000fe200078ec0ff */
[----:B-1----:R-:W-:-:S04]  /*a3b0*/  IMAD.SHL.U32 R7, R7, 0x40, RZ ;  /* 0x0000004007077824 */ /* 0x002fc800078e00ff */
[----:B------:R-:W-:Y:S01]  /*a3c0*/  IMAD R3, R19, 0x4000, R3 ;  /* 0x0000400013037824 */ /* 0x000fe200078e0203 */
[----:B------:R-:W-:-:S04]  /*a3d0*/  LOP3.LUT R7, R7, 0x40, RZ, 0xc0, !PT ;  /* 0x0000004007077812 */ /* 0x000fc800078ec0ff */
[----:B------:R-:W-:Y:S01]  /*a3e0*/  LEA R3, R3, UR36, 0x1 ;  /* 0x0000002403037c11 */ /* 0x000fe2000f8e08ff */
[----:B------:R-:W-:Y:S01]  /*a3f0*/  UIADD3.X UR5, URZ, UR39, URZ, UP0, !UPT ;  /* 0x000000273f057290 */ /* 0x000fe200087fe43f */
[----:B------:R-:W-:Y:S01]  /*a400*/  UMOV UR14, 0x0 ;  /* 0x00000000000e7882 */ /* 0x000fe20000000000 */
[----:B------:R-:W-:Y:S01]  /*a410*/  UMOV UR15, 0x14f00000 ;  /* 0x14f00000000f7882 */ /* 0x000fe20000000000 */
[----:B--2---:R-:W-:Y:S02]  /*a420*/  IMAD R5, R5, 0x80, R7 ;  /* 0x0000008005057824 */ /* 0x004fe400078e0207 */
[----:B------:R-:W-:-:S07]  /*a430*/  VIADD R7, R3, 0x400 ;  /* 0x0000040003077836 */ /* 0x000fce0000000000 */
.L_x_252:
        /* <DEDUP_REMOVED lines=10> */
[----:B------:R-:W-:Y:S01]  /*a4e0*/  R2UR UR10, R11 ;  /* 0x000000000b0a72ca */ /* 0x000fe200000e0000 */
[----:B------:R-:W-:Y:S01]  /*a4f0*/  VIADD R3, R3, 0x4400 ;  /* 0x0000440003037836 */ /* 0x000fe20000000000 */
[----:B------:R-:W-:Y:S01]  /*a500*/  PLOP3.LUT P0, PT, PT, PT, PT, 0x80, 0x0 ;  /* 0x000000000000781c */ /* 0x000fe20003f0f070 */
[----:B------:R-:W-:Y:S01]  /*a510*/  UMOV UR6, 0x30000 ;  /* 0x0003000000067882 */ /* 0x000fe20000000000 */
[----:B------:R-:W-:Y:S01]  /*a520*/  UMOV UR14, 0x0 ;  /* 0x00000000000e7882 */ /* 0x000fe20000000000 */
[----:B------:R-:W-:-:S10]  /*a530*/  UMOV UR15, 0x14f00000 ;  /* 0x14f00000000f7882 */ /* 0x000fd40000000000 */
.L_x_253:
        /* <DEDUP_REMOVED lines=10> */
[----:B------:R0:W-:Y:S01]  /*a5e0*/  STL [R1+0x4], R0 ;  /* 0x0000040001007387 */ /* 0x0001e20000100800 */
[----:B------:R-:W-:-:S07]  /*a5f0*/  IMAD.MOV.U32 R17, RZ, RZ, R6 ;  /* 0x000000ffff117224 */ /* 0x000fce00078e0006 */
.L_x_237:
[----:B------:R-:W-:Y:S05]  /*a600*/  BSYNC B0 ;  /* 0x0000000000007941 */ /* 0x000fea0003800000 */
.L_x_236:
[----:B0-----:R-:W2:Y:S01]  /*a610*/  LDL.LU R0, [R1+0x20] ;  /* 0x0000200001007983 */ /* 0x001ea20000300800 */
[----:B------:R-:W-:-:S03]  /*a620*/  IMAD.MOV.U32 R19, RZ, RZ, R4 ;  /* 0x000000ffff137224 */ /* 0x000fc600078e0004 */
[----:B------:R0:W-:Y:S02]  /*a630*/  STL [R1], R8 ;  /* 0x0000000801007387 */ /* 0x0001e40000100800 */
[----:B0-2---:R-:W-:-:S07]  /*a640*/  VIADD R0, R0, 0xfffffffd ;  /* 0xfffffffd00007836 */ /* 0x005fce0000000000 */
.L_x_235:
[----:B------:R-:W2:Y:S01]  /*a650*/  LDL.LU R2, [R1+0x18] ;  /* 0x0000180001027983 */ /* 0x000ea20000300800 */
[----:B------:R-:W-:Y:S01]  /*a660*/  IMAD.MOV R9, RZ, RZ, -R9 ;  /* 0x000000ffff097224 */ /* 0x000fe200078e0a09 */
[----:B------:R-:W-:Y:S04]  /*a670*/  BSSY B0, `(.L_x_234) ;  /* 0x0000172000007945 */ /* 0x000fe80003800000 */
[----:B--2---:R-:W-:-:S13]  /*a680*/  ISETP.NE.AND P0, PT, R2, R9, PT ;  /* 0x000000090200720c */ /* 0x004fda0003f05270 */
[----:B------:R-:W-:Y:S05]  /*a690*/  @!P0 BRA `(.L_x_254) ;  /* 0x0000001400bc8947 */ /* 0x000fea0003800000 */
[----:B------:R-:W-:-:S07]  /*a6a0*/  IMAD.MOV.U32 R6, RZ, RZ, R17 ;  /* 0x000000ffff067224 */ /* 0x000fce00078e0011 */
.L_x_291:
[----:B--2---:R-:W2:Y:S01]  /*a6b0*/  LDL R2, [R1] ;  /* 0x0000000001027983 */ /* 0x004ea20000100800 */
        /* <DEDUP_REMOVED lines=31> */
.L_x_257:
[----:B------:R-:W-:Y:S01]  /*a8b0*/  LEA R3, R4, UR36, 0x3 ;  /* 0x0000002404037c11 */ /* 0x000fe2000f8e18ff */
[----:B------:R-:W-:Y:S01]  /*a8c0*/  BSSY B2, `(.L_x_258) ;  /* 0x0000004000027945 */ /* 0x000fe20003800000 */
[----:B------:R-:W-:-:S04]  /*a8d0*/  SHF.L.U32 R2, R5, 0x1f, RZ ;  /* 0x0000001f05027819 */ /* 0x000fc800000006ff */
[----:B------:R-:W1:Y:S02]  /*a8e0*/  SYNCS.PHASECHK.TRANS64.TRYWAIT P0, [R3+URZ+0x34840], R2 ;  /* 0x03484002030075a7 */ /* 0x000e64000800017f */
[----:B-1----:R-:W-:Y:S05]  /*a8f0*/  @!P0 BRA `(.L_x_259) ;  /* 0x0000002c00708947 */ /* 0x002fea0003800000 */
.L_x_342:
[----:B------:R-:W-:Y:S05]  /*a900*/  BSYNC B2 ;  /* 0x0000000000027941 */ /* 0x000fea0003800000 */
.L_x_258:
[----:B0-----:R-:W0:Y:S01]  /*a910*/  S2R R7, SR_TID.X ;  /* 0x0000000000077919 */ /* 0x001e220000002100 */
[----:B------:R-:W-:Y:S01]  /*a920*/  UPRMT UR4, UR37, 0x9910, URZ ;  /* 0x0000991025047896 */ /* 0x000fe2000800003f */
[----:B0-----:R-:W-:-:S04]  /*a930*/  LOP3.LUT R7, R7, 0x7f, RZ, 0xc0, !PT ;  /* 0x0000007f07077812 */ /* 0x001fc800078ec0ff */
[----:B------:R-:W-:-:S13]  /*a940*/  ISETP.NE.AND P0, PT, R7, RZ, PT ;  /* 0x000000ff0700720c */ /* 0x000fda0003f05270 */
[----:B-1----:R-:W-:-:S04]  /*a950*/  @!P0 IMAD.MOV.U32 R2, RZ, RZ, 0xc000 ;  /* 0x0000c000ff028424 */ /* 0x002fc800078e00ff */
[----:B------:R0:W-:Y:S02]  /*a960*/  @!P0 SYNCS.ARRIVE.TRANS64 RZ, [R3+URZ+0x34830], R2 ;  /* 0x0348300203ff89a7 */ /* 0x0001e4000800003f */
[----:B0-----:R-:W-:-:S05]  /*a970*/  IMAD.U32 R2, RZ, RZ, UR4 ;  /* 0x00000004ff027e24 */ /* 0x001fca000f8e00ff */
[----:B------:R-:W-:-:S13]  /*a980*/  ISETP.NE.AND P1, PT, R2, 0x2, PT ;  /* 0x000000020200780c */ /* 0x000fda0003f25270 */
[----:B------:R-:W-:Y:S05]  /*a990*/  @P1 BRA `(.L_x_260) ;  /* 0x0000000000041947 */ /* 0x000fea0003800000 */
[----:B------:R-:W-:Y:S01]  /*a9a0*/  BPT.TRAP 0x1 ;  /* 0x000000040000795c */ /* 0x000fe20000300000 */
.L_x_260:
[----:B------:R-:W-:Y:S01]  /*a9b0*/  LOP3.LUT P0, RZ, R18, 0x2, RZ, 0xc0, !PT ;  /* 0x0000000212ff7812 */ /* 0x000fe2000780c0ff */
[----:B------:R-:W-:-:S12]  /*a9c0*/  BSSY B2, `(.L_x_261) ;  /* 0x0000003000027945 */ /* 0x000fd80003800000 */
[----:B------:R-:W-:Y:S05]  /*a9d0*/  @P0 BRA `(.L_x_262) ;  /* 0x0000000000040947 */ /* 0x000fea0003800000 */
[----:B------:R-:W-:Y:S01]  /*a9e0*/  BPT.TRAP 0x1 ;  /* 0x000000040000795c */ /* 0x000fe20000300000 */
.L_x_262:
[----:B------:R-:W-:Y:S05]  /*a9f0*/  BSYNC B2 ;  /* 0x0000000000027941 */ /* 0x000fea0003800000 */
.L_x_261:
[----:B------:R-:W0:Y:S01]  /*aa00*/  S2R R2, SR_CgaCtaId ;  /* 0x0000000000027919 */ /* 0x000e220000008800 */
        /* <DEDUP_REMOVED lines=9> */
[----:B0-----:R-:W-:-:S05]  /*aaa0*/  IMAD.SHL.U32 R2, R2, 0x1000, RZ ;  /* 0x0000100002027824 */ /* 0x001fca00078e00ff */
[----:B------:R-:W-:-:S05]  /*aab0*/  LOP3.LUT R2, R2, 0x1000, RZ, 0xc0, !PT ;  /* 0x0000100002027812 */ /* 0x000fca00078ec0ff */
[----:B------:R-:W-:Y:S02]  /*aac0*/  IMAD R7, R4, 0x6000, R2 ;  /* 0x0000600004077824 */ /* 0x000fe400078e0202 */
[----:B------:R-:W0:Y:S03]  /*aad0*/  S2R R2, SR_CgaCtaId ;  /* 0x0000000000027919 */ /* 0x000e260000008800 */
[----:B------:R-:W-:-:S05]  /*aae0*/  LEA R7, R7, UR36, 0x1 ;  /* 0x0000002407077c11 */ /* 0x000fca000f8e08ff */
[----:B------:R-:W-:Y:S02]  /*aaf0*/  VIADD R9, R7, 0x1c400 ;  /* 0x0001c40007097836 */ /* 0x000fe40000000000 */
[----:B0-----:R-:W-:-:S05]  /*ab00*/  IMAD.SHL.U32 R2, R2, 0x40, RZ ;  /* 0x0000004002027824 */ /* 0x001fca00078e00ff */
[----:B------:R-:W-:-:S05]  /*ab10*/  LOP3.LUT R2, R2, 0x40, RZ, 0xc0, !PT ;  /* 0x0000004002027812 */ /* 0x000fca00078ec0ff */
[----:B------:R-:W-:-:S07]  /*ab20*/  IMAD R2, R8, 0x80, R2 ;  /* 0x0000008008027824 */ /* 0x000fce00078e0202 */
.L_x_263:
        /* <DEDUP_REMOVED lines=17> */
.L_x_264:
        /* <DEDUP_REMOVED lines=16> */
.L_x_265:
        /* <DEDUP_REMOVED lines=16> */
.L_x_343:
[----:B------:R-:W-:Y:S05]  /*ae40*/  BSYNC B2 ;  /* 0x0000000000027941 */ /* 0x000fea0003800000 */
.L_x_266:
[----:B------:R-:W1:Y:S02]  /*ae50*/  S2R R7, SR_TID.X ;  /* 0x0000000000077919 */ /* 0x000e640000002100 */
[----:B-1----:R-:W-:-:S04]  /*ae60*/  LOP3.LUT R7, R7, 0x7f, RZ, 0xc0, !PT ;  /* 0x0000007f07077812 */ /* 0x002fc800078ec0ff */
[----:B------:R-:W-:-:S13]  /*ae70*/  ISETP.NE.AND P0, PT, R7, RZ, PT ;  /* 0x000000ff0700720c */ /* 0x000fda0003f05270 */
[----:B0-----:R-:W-:-:S04]  /*ae80*/  @!P0 IMAD.MOV.U32 R3, RZ, RZ, 0x8000 ;  /* 0x00008000ff038424 */ /* 0x001fc800078e00ff */
[----:B------:R0:W-:Y:S01]  /*ae90*/  @!P0 SYNCS.ARRIVE.TRANS64 RZ, [R2+URZ+0x34850], R3 ;  /* 0x0348500302ff89a7 */ /* 0x0001e2000800003f */
[----:B------:R-:W-:Y:S05]  /*aea0*/  @P1 BRA `(.L_x_268) ;  /* 0x0000000000041947 */ /* 0x000fea0003800000 */
[----:B------:R-:W-:Y:S01]  /*aeb0*/  BPT.TRAP 0x1 ;  /* 0x000000040000795c */ /* 0x000fe20000300000 */
.L_x_268:
[----:B------:R-:W-:Y:S01]  /*aec0*/  LOP3.LUT P0, RZ, R18, 0x2, RZ, 0xc0, !PT ;  /* 0x0000000212ff7812 */ /* 0x000fe2000780c0ff */
[----:B------:R-:W-:-:S12]  /*aed0*/  BSSY B2, `(.L_x_269) ;  /* 0x0000003000027945 */ /* 0x000fd80003800000 */
[----:B------:R-:W-:Y:S05]  /*aee0*/  @P0 BRA `(.L_x_270) ;  /* 0x0000000000040947 */ /* 0x000fea0003800000 */
[----:B------:R-:W-:Y:S01]  /*aef0*/  BPT.TRAP 0x1 ;  /* 0x000000040000795c */ /* 0x000fe20000300000 */
.L_x_270:
[----:B------:R-:W-:Y:S05]  /*af00*/  BSYNC B2 ;  /* 0x0000000000027941 */ /* 0x000fea0003800000 */
.L_x_269:
        /* <DEDUP_REMOVED lines=19> */
.L_x_271:
        /* <DEDUP_REMOVED lines=16> */
.L_x_272:
        /* <DEDUP_REMOVED lines=12> */
.L_x_256:
[----:B------:R-:W-:Y:S05]  /*b200*/  BSYNC B1 ;  /* 0x0000000000017941 */ /* 0x000fea0003800000 */
.L_x_255:
[----:B------:R-:W-:Y:S01]  /*b210*/  VIADD R19, R4, 0x1 ;  /* 0x0000000104137836 */ /* 0x000fe20000000000 */
[----:B------:R-:W-:Y:S01]  /*b220*/  LOP3.LUT P1, RZ, R18, 0x8, RZ, 0xc0, !PT ;  /* 0x0000000812ff7812 */ /* 0x000fe2000782c0ff */
[----:B------:R-:W-:Y:S03]  /*b230*/  BSSY B1, `(.L_x_273) ;  /* 0x00000b2000017945 */ /* 0x000fe60003800000 */
[----:B------:R-:W-:-:S04]  /*b240*/  ISETP.NE.AND P0, PT, R19, 0x2, PT ;  /* 0x000000021300780c */ /* 0x000fc80003f05270 */
[----:B------:R-:W-:Y:S02]  /*b250*/  SEL R2, RZ, 0x1, P0 ;  /* 0x00000001ff027807 */ /* 0x000fe40000000000 */
[----:B------:R-:W-:Y:S02]  /*b260*/  SEL R19, R19, RZ, P0 ;  /* 0x000000ff13137207 */ /* 0x000fe40000000000 */
[----:B------:R-:W-:-:S05]  /*b270*/  LOP3.LUT R9, R5, R2, RZ, 0x3c, !PT ;  /* 0x0000000205097212 */ /* 0x000fca00078e3cff */
[----:B------:R1:W-:Y:S01]  /*b280*/  STL [R1], R9 ;  /* 0x0000000901007387 */ /* 0x0003e20000100800 */
[----:B------:R-:W-:Y:S05]  /*b290*/  @!P1 BRA `(.L_x_274) ;  /* 0x0000000800ac9947 */ /* 0x000fea0003800000 */
[----:B------:R-:W-:Y:S01]  /*b2a0*/  LOP3.LUT P1, RZ, R18, 0x4, RZ, 0xc0, !PT ;  /* 0x0000000412ff7812 */ /* 0x000fe2000782c0ff */
[----:B0-----:R-:W-:-:S12]  /*b2b0*/  VIADD R8, R0, 0xffffffff ;  /* 0xffffffff00087836 */ /* 0x001fd80000000000 */
        /* <DEDUP_REMOVED lines=21> */
.L_x_275:
[----:B------:R-:W-:Y:S01]  /*b410*/  LEA R3, R19, UR36, 0x3 ;  /* 0x0000002413037c11 */ /* 0x000fe2000f8e18ff */
[----:B------:R-:W-:Y:S01]  /*b420*/  BSSY B2, `(.L_x_276) ;  /* 0x0000004000027945 */ /* 0x000fe20003800000 */
[----:B------:R-:W-:-:S04]  /*b430*/  SHF.L.U32 R2, R9, 0x1f, RZ ;  /* 0x0000001f09027819 */ /* 0x000fc800000006ff */
[----:B------:R-:W2:Y:S02]  /*b440*/  SYNCS.PHASECHK.TRANS64.TRYWAIT P0, [R3+URZ+0x34840], R2 ;  /* 0x03484002030075a7 */ /* 0x000ea4000800017f */
[----:B--2---:R-:W-:Y:S05]  /*b450*/  @!P0 BRA `(.L_x_277) ;  /* 0x0000002000c08947 */ /* 0x004fea0003800000 */
.L_x_344:
[----:B------:R-:W-:Y:S05]  /*b460*/  BSYNC B2 ;  /* 0x0000000000027941 */ /* 0x000fea0003800000 */
.L_x_276:
[----:B0-----:R-:W0:Y:S01]  /*b470*/  S2R R7, SR_TID.X ;  /* 0x0000000000077919 */ /* 0x001e220000002100 */
[----:B------:R-:W-:Y:S01]  /*b480*/  UPRMT UR4, UR37, 0x9910, URZ ;  /* 0x0000991025047896 */ /* 0x000fe2000800003f */
[----:B0-----:R-:W-:-:S04]  /*b490*/  LOP3.LUT R7, R7, 0x7f, RZ, 0xc0, !PT ;  /* 0x0000007f07077812 */ /* 0x001fc800078ec0ff */
[----:B------:R-:W-:-:S13]  /*b4a0*/  ISETP.NE.AND P0, PT, R7, RZ, PT ;  /* 0x000000ff0700720c */ /* 0x000fda0003f05270 */
[----:B--2---:R-:W-:-:S04]  /*b4b0*/  @!P0 IMAD.MOV.U32 R2, RZ, RZ, 0xc000 ;  /* 0x0000c000ff028424 */ /* 0x004fc800078e00ff */
[----:B------:R0:W-:Y:S02]  /*b4c0*/  @!P0 SYNCS.ARRIVE.TRANS64 RZ, [R3+URZ+0x34830], R2 ;  /* 0x0348300203ff89a7 */ /* 0x0001e4000800003f */
[----:B0-----:R-:W-:-:S05]  /*b4d0*/  IMAD.U32 R2, RZ, RZ, UR4 ;  /* 0x00000004ff027e24 */ /* 0x001fca000f8e00ff */
[----:B------:R-:W-:-:S13]  /*b4e0*/  ISETP.NE.AND P1, PT, R2, 0x2, PT ;  /* 0x000000020200780c */ /* 0x000fda0003f25270 */
[----:B------:R-:W-:Y:S05]  /*b4f0*/  @P1 BRA `(.L_x_278) ;  /* 0x0000000000041947 */ /* 0x000fea0003800000 */
[----:B------:R-:W-:Y:S01]  /*b500*/  BPT.TRAP 0x1 ;  /* 0x000000040000795c */ /* 0x000fe20000300000 */
.L_x_278:
[----:B------:R-:W-:Y:S01]  /*b510*/  LOP3.LUT P0, RZ, R18, 0x2, RZ, 0xc0, !PT ;  /* 0x0000000212ff7812 */ /* 0x000fe2000780c0ff */
[----:B------:R-:W-:-:S12]  /*b520*/  BSSY B2, `(.L_x_279) ;  /* 0x0000003000027945 */ /* 0x000fd80003800000 */
[----:B------:R-:W-:Y:S05]  /*b530*/  @P0 BRA `(.L_x_280) ;  /* 0x0000000000040947 */ /* 0x000fea0003800000 */
[----:B------:R-:W-:Y:S01]  /*b540*/  BPT.TRAP 0x1 ;  /* 0x000000040000795c */ /* 0x000fe20000300000 */
.L_x_280:
[----:B------:R-:W-:Y:S05]  /*b550*/  BSYNC B2 ;  /* 0x0000000000027941 */ /* 0x000fea0003800000 */
.L_x_279:
        /* <DEDUP_REMOVED lines=15> */
[----:B-1----:R-:W-:Y:S02]  /*b650*/  VIADD R9, R7, 0x1c400 ;  /* 0x0001c40007097836 */ /* 0x002fe40000000000 */
[----:B0-----:R-:W-:-:S05]  /*b660*/  IMAD.SHL.U32 R2, R2, 0x40, RZ ;  /* 0x0000004002027824 */ /* 0x001fca00078e00ff */
[----:B------:R-:W-:-:S05]  /*b670*/  LOP3.LUT R2, R2, 0x40, RZ, 0xc0, !PT ;  /* 0x0000004002027812 */ /* 0x000fca00078ec0ff */
[----:B------:R-:W-:-:S07]  /*b680*/  IMAD R2, R8, 0x80, R2 ;  /* 0x0000008008027824 */ /* 0x000fce00078e0202 */
.L_x_281:
        /* <DEDUP_REMOVED lines=17> */
.L_x_282:
        /* <DEDUP_REMOVED lines=16> */
.L_x_283:
        /* <DEDUP_REMOVED lines=10> */
[----:B------:R-:W-:Y:S01]  /*b940*/  SHF.L.U32 R5, R5, 0x1f, RZ ;  /* 0x0000001f05057819 */ /* 0x000fe200000006ff */
[----:B------:R-:W-:Y:S01]  /*b950*/  BSSY B2, `(.L_x_284) ;  /* 0x0000004000027945 */ /* 0x000fe20003800000 */
[----:B------:R-:W-:-:S04]  /*b960*/  LEA R2, R4, UR36, 0x3 ;  /* 0x0000002404027c11 */ /* 0x000fc8000f8e18ff */
[----:B------:R-:W0:Y:S02]  /*b970*/  SYNCS.PHASECHK.TRANS64.TRYWAIT P0, [R2+URZ+0x34860], R5 ;  /* 0x03486005020075a7 */ /* 0x000e24000800017f */
[----:B0-----:R-:W-:Y:S05]  /*b980*/  @!P0 BRA `(.L_x_285) ;  /* 0x0000001c00888947 */ /* 0x001fea0003800000 */
.L_x_345:
[----:B------:R-:W-:Y:S05]  /*b990*/  BSYNC B2 ;  /* 0x0000000000027941 */ /* 0x000fea0003800000 */
.L_x_284:
[----:B------:R-:W1:Y:S02]  /*b9a0*/  S2R R3, SR_TID.X ;  /* 0x0000000000037919 */ /* 0x000e640000002100 */
[----:B-1----:R-:W-:-:S04]  /*b9b0*/  LOP3.LUT R3, R3, 0x7f, RZ, 0xc0, !PT ;  /* 0x0000007f03037812 */ /* 0x002fc800078ec0ff */
[----:B------:R-:W-:-:S13]  /*b9c0*/  ISETP.NE.AND P0, PT, R3, RZ, PT ;  /* 0x000000ff0300720c */ /* 0x000fda0003f05270 */
[----:B------:R-:W-:-:S04]  /*b9d0*/  @!P0 IMAD.MOV.U32 R3, RZ, RZ, 0x8000 ;  /* 0x00008000ff038424 */ /* 0x000fc800078e00ff */
[----:B------:R1:W-:Y:S01]  /*b9e0*/  @!P0 SYNCS.ARRIVE.TRANS64 RZ, [R2+URZ+0x34850], R3 ;  /* 0x0348500302ff89a7 */ /* 0x0003e2000800003f */
[----:B------:R-:W-:Y:S05]  /*b9f0*/  @P1 BRA `(.L_x_286) ;  /* 0x0000000000041947 */ /* 0x000fea0003800000 */
[----:B------:R-:W-:Y:S01]  /*ba00*/  BPT.TRAP 0x1 ;  /* 0x000000040000795c */ /* 0x000fe20000300000 */
.L_x_286:
[----:B------:R-:W-:Y:S01]  /*ba10*/  LOP3.LUT P0, RZ, R18, 0x2, RZ, 0xc0, !PT ;  /* 0x0000000212ff7812 */ /* 0x000fe2000780c0ff */
[----:B------:R-:W-:-:S12]  /*ba20*/  BSSY B2, `(.L_x_287) ;  /* 0x0000003000027945 */ /* 0x000fd80003800000 */
[----:B------:R-:W-:Y:S05]  /*ba30*/  @P0 BRA `(.L_x_288) ;  /* 0x0000000000040947 */ /* 0x000fea0003800000 */
[----:B------:R-:W-:Y:S01]  /*ba40*/  BPT.TRAP 0x1 ;  /* 0x000000040000795c */ /* 0x000fe20000300000 */
.L_x_288:
[----:B------:R-:W-:Y:S05]  /*ba50*/  BSYNC B2 ;  /* 0x0000000000027941 */ /* 0x000fea0003800000 */
.L_x_287:
[----:B0-----:R-:W2:Y:S01]  /*ba60*/  LDL.LU R5, [R1+0x4] ;  /* 0x0000040001057983 */ /* 0x001ea20000300800 */
[----:B-1----:R-:W0:Y:S01]  /*ba70*/  S2R R3, SR_CgaCtaId ;  /* 0x0000000000037919 */ /* 0x002e220000008800 */
        /* <DEDUP_REMOVED lines=17> */
.L_x_289:
        /* <DEDUP_REMOVED lines=16> */
.L_x_290:
        /* <DEDUP_REMOVED lines=12> */
.L_x_274:
[----:B------:R-:W-:Y:S05]  /*bd50*/  BSYNC B1 ;  /* 0x0000000000017941 */ /* 0x000fea0003800000 */
.L_x_273:
[C---:B------:R-:W-:Y:S01]  /*bd60*/  ISETP.GT.AND P0, PT, R0.reuse, 0x1, PT ;  /* 0x000000010000780c */ /* 0x040fe20003f04270 */
[----:B------:R-:W-:-:S12]  /*bd70*/  VIADD R0, R0, 0xfffffffe ;  /* 0xfffffffe00007836 */ /* 0x000fd80000000000 */
[----:B------:R-:W-:Y:S05]  /*bd80*/  @P0 BRA `(.L_x_291) ;  /* 0xffffffe800480947 */ /* 0x000fea000383ffff */
.L_x_254:
[----:B------:R-:W-:Y:S05]  /*bd90*/  BSYNC B0 ;  /* 0x0000000000007941 */ /* 0x000fea0003800000 */
.L_x_234:
[----:B------:R-:W-:Y:S01]  /*bda0*/  LOP3.LUT P0, RZ, R18, 0x8, RZ, 0xc0, !PT ;  /* 0x0000000812ff7812 */ /* 0x000fe2000780c0ff */
[----:B------:R-:W-:-:S12]  /*bdb0*/  BSSY B0, `(.L_x_292) ;  /* 0x0000045000007945 */ /* 0x000fd80003800000 */
[----:B------:R-:W-:Y:S05]  /*bdc0*/  @!P0 BRA `(.L_x_293) ;  /* 0x00000004000c8947 */ /* 0x000fea0003800000 */
[----:B------:R-:W3:Y:S01]  /*bdd0*/  LDL R2, [R1] ;  /* 0x0000000001027983 */ /* 0x000ee20000100800 */
[----:B--2---:R-:W-:Y:S01]  /*bde0*/  LEA R0, R19, UR36, 0x3 ;  /* 0x0000002413007c11 */ /* 0x004fe2000f8e18ff */
[----:B------:R-:W-:Y:S01]  /*bdf0*/  BSSY B1, `(.L_x_294) ;  /* 0x0000004000017945 */ /* 0x000fe20003800000 */
[----:B---3--:R-:W-:-:S04]  /*be00*/  SHF.L.U32 R3, R2, 0x1f, RZ ;  /* 0x0000001f02037819 */ /* 0x008fc800000006ff */
[----:B------:R-:W2:Y:S02]  /*be10*/  SYNCS.PHASECHK.TRANS64.TRYWAIT P0, [R0+URZ+0x34860], R3 ;  /* 0x03486003000075a7 */ /* 0x000ea4000800017f */
[----:B--2---:R-:W-:Y:S05]  /*be20*/  @!P0 BRA `(.L_x_295) ;  /* 0x0000001800748947 */ /* 0x004fea0003800000 */
.L_x_346:
[----:B------:R-:W-:Y:S05]  /*be30*/  BSYNC B1 ;  /* 0x0000000000017941 */ /* 0x000fea0003800000 */
.L_x_294:
[----:B------:R-:W3:Y:S01]  /*be40*/  S2R R2, SR_TID.X ;  /* 0x0000000000027919 */ /* 0x000ee20000002100 */
[----:B------:R-:W-:-:S04]  /*be50*/  UPRMT UR4, UR37, 0x9910, URZ ;  /* 0x0000991025047896 */ /* 0x000fc8000800003f */
[----:B------:R-:W-:Y:S01]  /*be60*/  UISETP.NE.AND UP0, UPT, UR4, 0x2, UPT ;  /* 0x000000020400788c */ /* 0x000fe2000bf05270 */
[----:B---3--:R-:W-:-:S04]  /*be70*/  LOP3.LUT R2, R2, 0x7f, RZ, 0xc0, !PT ;  /* 0x0000007f02027812 */ /* 0x008fc800078ec0ff */
[----:B------:R-:W-:-:S13]  /*be80*/  ISETP.NE.AND P0, PT, R2, RZ, PT ;  /* 0x000000ff0200720c */ /* 0x000fda0003f05270 */
[----:B--2---:R-:W-:-:S04]  /*be90*/  @!P0 IMAD.MOV.U32 R3, RZ, RZ, 0x8000 ;  /* 0x00008000ff038424 */ /* 0x004fc800078e00ff */
[----:B------:R2:W-:Y:S01]  /*bea0*/  @!P0 SYNCS.ARRIVE.TRANS64 RZ, [R0+URZ+0x34850], R3 ;  /* 0x0348500300ff89a7 */ /* 0x0005e2000800003f */
[----:B------:R-:W-:-:S13]  /*beb0*/  PLOP3.LUT P0, PT, PT, PT, UP0, 0x80, 0x0 ;  /* 0x000000000000781c */ /* 0x000fda0003f0f008 */
[----:B--2---:R-:W-:Y:S05]  /*bec0*/  @P0 BRA `(.L_x_296) ;  /* 0x0000000000040947 */ /* 0x004fea0003800000 */
[----:B------:R-:W-:Y:S01]  /*bed0*/  BPT.TRAP 0x1 ;  /* 0x000000040000795c */ /* 0x000fe20000300000 */
.L_x_296:
[----:B------:R-:W-:Y:S01]  /*bee0*/  LOP3.LUT P0, RZ, R18, 0x2, RZ, 0xc0, !PT ;  /* 0x0000000212ff7812 */ /* 0x000fe2000780c0ff */
[----:B------:R-:W-:-:S12]  /*bef0*/  BSSY B1, `(.L_x_297) ;  /* 0x0000003000017945 */ /* 0x000fd80003800000 */
[----:B------:R-:W-:Y:S05]  /*bf00*/  @P0 BRA `(.L_x_298) ;  /* 0x0000000000040947 */ /* 0x000fea0003800000 */
[----:B------:R-:W-:Y:S01]  /*bf10*/  BPT.TRAP 0x1 ;  /* 0x000000040000795c */ /* 0x000fe20000300000 */
.L_x_298:
[----:B------:R-:W-:Y:S05]  /*bf20*/  BSYNC B1 ;  /* 0x0000000000017941 */ /* 0x000fea0003800000 */
.L_x_297:
[----:B------:R-:W2:Y:S01]  /*bf30*/  LDL R2, [R1+0x4] ;  /* 0x0000040001027983 */ /* 0x000ea20000100800 */
[----:B------:R-:W3:Y:S01]  /*bf40*/  S2R R3, SR_CgaCtaId ;  /* 0x0000000000037919 */ /* 0x000ee20000008800 */
[----:B------:R-:W4:Y:S01]  /*bf50*/  S2R R4, SR_CgaCtaId ;  /* 0x0000000000047919 */ /* 0x000f220000008800 */
[----:B------:R-:W-:Y:S01]  /*bf60*/  UIADD3 UR4, UP0, UR38, 0x470, URZ ;  /* 0x0000047026047890 */ /* 0x000fe2000ff1e03f */
[----:B------:R-:W-:Y:S01]  /*bf70*/  PLOP3.LUT P0, PT, PT, PT, PT, 0x80, 0x0 ;  /* 0x000000000000781c */ /* 0x000fe20003f0f070 */
[----:B------:R-:W-:Y:S01]  /*bf80*/  VIADD R0, R0, 0x34850 ;  /* 0x0003485000007836 */ /* 0x000fe20000000000 */
[----:B------:R-:W-:Y:S01]  /*bf90*/  UMOV UR6, 0x30000 ;  /* 0x0003000000067882 */ /* 0x000fe20000000000 */
[----:B------:R-:W-:Y:S01]  /*bfa0*/  UIADD3.X UR5, URZ, UR39, URZ, UP0, !UPT ;  /* 0x000000273f057290 */ /* 0x000fe200087fe43f */
[----:B---3--:R-:W-:Y:S02]  /*bfb0*/  IMAD.SHL.U32 R3, R3, 0x1000, RZ ;  /* 0x0000100003037824 */ /* 0x008fe400078e00ff */
[----:B----4-:R-:W-:-:S03]  /*bfc0*/  IMAD.SHL.U32 R4, R4, 0x40, RZ ;  /* 0x0000004004047824 */ /* 0x010fc600078e00ff */
[----:B------:R-:W-:Y:S02]  /*bfd0*/  LOP3.LUT R3, R3, 0x1000, RZ, 0xc0, !PT ;  /* 0x0000100003037812 */ /* 0x000fe400078ec0ff */
[----:B------:R-:W-:-:S03]  /*bfe0*/  LOP3.LUT R4, R4, 0x40, RZ, 0xc0, !PT ;  /* 0x0000004004047812 */ /* 0x000fc600078ec0ff */
[----:B------:R-:W-:-:S05]  /*bff0*/  IMAD R3, R19, 0x4000, R3 ;  /* 0x0000400013037824 */ /* 0x000fca00078e0203 */
[----:B------:R-:W-:Y:S01]  /*c000*/  LEA R3, R3, UR36, 0x1 ;  /* 0x0000002403037c11 */ /* 0x000fe2000f8e08ff */
[----:B------:R-:W-:Y:S01]  /*c010*/  UMOV UR14, 0x0 ;  /* 0x00000000000e7882 */ /* 0x000fe20000000000 */
[----:B------:R-:W-:Y:S01]  /*c020*/  UMOV UR15, 0x14f00000 ;  /* 0x14f00000000f7882 */ /* 0x000fe20000000000 */
[----:B------:R-:W-:Y:S01]  /*c030*/  UMOV UR10, URZ ;  /* 0x0000003f000a7c82 */ /* 0x000fe20008000000 */
[----:B--2---:R-:W-:Y:S02]  /*c040*/  IMAD R2, R2, 0x80, R4 ;  /* 0x0000008002027824 */ /* 0x004fe400078e0204 */
[----:B------:R-:W-:-:S07]  /*c050*/  VIADD R4, R3, 0x400 ;  /* 0x0000040003047836 */ /* 0x000fce0000000000 */
.L_x_299:
        /* <DEDUP_REMOVED lines=9> */
[----:B--2---:R-:W-:Y:S05]  /*c0f0*/  @P0 BRA.U.ANY `(.L_x_299) ;  /* 0xfffffffd00d80947 */ /* 0x004fea000393ffff */
[----:B------:R-:W-:Y:S01]  /*c100*/  PLOP3.LUT P0, PT, PT, PT, PT, 0x80, 0x0 ;  /* 0x000000000000781c */ /* 0x000fe20003f0f070 */
[----:B------:R-:W-:Y:S01]  /*c110*/  VIADD R3, R3, 0x4400 ;  /* 0x0000440003037836 */ /* 0x000fe20000000000 */
[----:B------:R-:W-:Y:S01]  /*c120*/  UMOV UR6, 0x30000 ;  /* 0x0003000000067882 */ /* 0x000fe20000000000 */
[----:B------:R-:W-:Y:S01]  /*c130*/  UMOV UR14, 0x0 ;  /* 0x00000000000e7882 */ /* 0x000fe20000000000 */
[----:B------:R-:W-:Y:S01]  /*c140*/  UMOV UR15, 0x14f00000 ;  /* 0x14f00000000f7882 */ /* 0x000fe20000000000 */
[----:B------:R-:W-:-:S08]  /*c150*/  UMOV UR10, 0x40 ;  /* 0x00000040000a7882 */ /* 0x000fd00000000000 */
.L_x_300:
        /* <DEDUP_REMOVED lines=9> */
[----:B---3--:R-:W-:Y:S05]  /*c1f0*/  @P0 BRA.U.ANY `(.L_x_300) ;  /* 0xfffffffd00d80947 */ /* 0x008fea000393ffff */
.L_x_293:
[----:B------:R-:W-:Y:S05]  /*c200*/  BSYNC B0 ;  /* 0x0000000000007941 */ /* 0x000fea0003800000 */
.L_x_292:
[----:B01----:R-:W3:Y:S01]  /*c210*/  LDL.LU R6, [R1+0x24] ;  /* 0x0000240001067983 */ /* 0x003ee20000300800 */
[----:B------:R-:W-:Y:S01]  /*c220*/  VIADD R19, R19, 0x1 ;  /* 0x0000000113137836 */ /* 0x000fe20000000000 */
[----:B------:R-:W-:Y:S02]  /*c230*/  ULDC UR4, c[0x0][0xc34] ;  /* 0x00030d0000047ab9 */ /* 0x000fe40000000800 */
[----:B------:R-:W4:Y:S04]  /*c240*/  LDL.LU R5, [R1] ;  /* 0x0000000001057983 */ /* 0x000f280000300800 */
[----:B------:R-:W5:Y:S01]  /*c250*/  LDL.LU R4, [R1+0x2c] ;  /* 0x00002c0001047983 */ /* 0x000f620000300800 */
[----:B------:R-:W-:-:S04]  /*c260*/  ISETP.NE.AND P0, PT, R19, 0x2, PT ;  /* 0x000000021300780c */ /* 0x000fc80003f05270 */
[----:B--2---:R-:W-:Y:S02]  /*c270*/  SEL R0, RZ, 0x1, P0 ;  /* 0x00000001ff007807 */ /* 0x004fe40000000000 */
[----:B------:R-:W-:Y:S01]  /*c280*/  SEL R19, R19, RZ, P0 ;  /* 0x000000ff13137207 */ /* 0x000fe20000000000 */
[----:B---3--:R-:W-:Y:S01]  /*c290*/  VIADD R6, R6, UR40 ;  /* 0x0000002806067c36 */ /* 0x008fe20008000000 */
[----:B----4-:R-:W-:-:S04]  /*c2a0*/  LOP3.LUT R5, R5, R0, RZ, 0x3c, !PT ;  /* 0x0000000005057212 */ /* 0x010fc800078e3cff */
[----:B------:R0:W-:Y:S01]  /*c2b0*/  STL [R1+0x24], R6 ;  /* 0x0000240601007387 */ /* 0x0001e20000100800 */
[----:B------:R-:W-:Y:S01]  /*c2c0*/  ISETP.GE.AND P1, PT, R6, UR4, PT ;  /* 0x0000000406007c0c */ /* 0x000fe2000bf26270 */
[----:B-----5:R-:W-:-:S05]  /*c2d0*/  VIADD R4, R4, 0x1 ;  /* 0x0000000104047836 */ /* 0x020fca0000000000 */
[----:B------:R0:W-:Y:S04]  /*c2e0*/  STL [R1+0x2c], R4 ;  /* 0x00002c0401007387 */ /* 0x0001e80000100800 */
[----:B------:R0:W-:Y:S03]  /*c2f0*/  STL [R1], R5 ;  /* 0x0000000501007387 */ /* 0x0001e60000100800 */
[----:B------:R-:W-:Y:S05]  /*c300*/  @!P1 BRA `(.L_x_301) ;  /* 0xffffffbc00689947 */ /* 0x000fea000383ffff */
[----:B------:R-:W-:-:S07]  /*c310*/  LOP3.LUT R2, R4, 0x1, RZ, 0xc, !PT ;  /* 0x0000000104027812 */ /* 0x000fce00078e0cff */
.L_x_217:
[----:B------:R-:W1:Y:S01]  /*c320*/  S2R R3, SR_CgaCtaId ;  /* 0x0000000000037919 */ /* 0x000e620000008800 */
[----:B------:R-:W-:Y:S01]  /*c330*/  MOV R0, 0x400 ;  /* 0x0000040000007802 */ /* 0x000fe20000000f00 */
[----:B------:R-:W-:Y:S03]  /*c340*/  BSSY B0, `(.L_x_302) ;  /* 0x0000005000007945 */ /* 0x000fe60003800000 */
[----:B-1----:R-:W-:Y:S02]  /*c350*/  LEA R0, R3, R0, 0x18 ;  /* 0x0000000003007211 */ /* 0x002fe400078ec0ff */
[----:B------:R-:W-:-:S04]  /*c360*/  SHF.L.U32 R3, R2, 0x1f, RZ ;  /* 0x0000001f02037819 */ /* 0x000fc800000006ff */
[----:B------:R-:W1:Y:S02]  /*c370*/  SYNCS.PHASECHK.TRANS64.TRYWAIT P0, [R0+URZ+0x34820], R3 ;  /* 0x03482003000075a7 */ /* 0x000e64000800017f */
[----:B-1----:R-:W-:Y:S05]  /*c380*/  @!P0 BRA `(.L_x_303) ;  /* 0x0000001400308947 */ /* 0x002fea0003800000 */
.L_x_347:
[----:B------:R-:W-:Y:S05]  /*c390*/  BSYNC B0 ;  /* 0x0000000000007941 */ /* 0x000fea0003800000 */
.L_x_302:
[----:B------:R-:W-:-:S03]  /*c3a0*/  UMOV UR4, 0xffffffff ;  /* 0xffffffff00047882 */ /* 0x000fc60000000000 */
[----:B------:R-:W-:Y:S05]  /*c3b0*/  BRA.DIV UR4, `(.L_x_304) ;  /* 0x0000001604387947 */ /* 0x000fea000b800000 */
[----:B------:R-:W2:Y:S02]  /*c3c0*/  S2R R2, SR_TID.X ;  /* 0x0000000000027919 */ /* 0x000ea40000002100 */
[----:B--2---:R-:W-:-:S04]  /*c3d0*/  SHF.R.U32.HI R2, RZ, 0x5, R2 ;  /* 0x00000005ff027819 */ /* 0x004fc80000011602 */
[----:B------:R-:W-:-:S05]  /*c3e0*/  LOP3.LUT R2, R2, 0x3, RZ, 0xc0, !PT ;  /* 0x0000000302027812 */ /* 0x000fca00078ec0ff */
[----:B------:R2:W3:Y:S02]  /*c3f0*/  SHFL.IDX PT, R14, R2, RZ, 0x1f ;  /* 0x00001fff020e7589 */ /* 0x0004e400000e0000 */
.L_x_350:
[----:B---3--:R-:W-:Y:S01]  /*c400*/  ISETP.NE.AND P0, PT, R14, RZ, PT ;  /* 0x000000ff0e00720c */ /* 0x008fe20003f05270 */
[----:B------:R-:W-:-:S12]  /*c410*/  BSSY B0, `(.L_x_305) ;  /* 0x0000027000007945 */ /* 0x000fd80003800000 */
[----:B------:R-:W-:Y:S05]  /*c420*/  @P0 BRA `(.L_x_306) ;  /* 0x0000000000940947 */ /* 0x000fea0003800000 */
[----:B------:R-:W-:-:S03]  /*c430*/  UMOV UR4, 0xffffffff ;  /* 0xffffffff00047882 */ /* 0x000fc60000000000 */
[----:B------:R-:W-:Y:S05]  /*c440*/  BRA.DIV UR4, `(.L_x_307) ;  /* 0x0000001604487947 */ /* 0x000fea000b800000 */
[----:B------:R-:W-:-:S13]  /*c450*/  ELECT P6, URZ, PT ;  /* 0x00000000003f782f */ /* 0x000fda00038c0000 */
.L_x_353:
[----:B------:R-:W-:Y:S05]  /*c460*/  @!P6 BRA `(.L_x_306) ;  /* 0x000000000084e947 */ /* 0x000fea0003800000 */
[----:B--2---:R-:W2:Y:S02]  /*c470*/  LDL R2, [R1+0x30] ;  /* 0x0000300001027983 */ /* 0x004ea40000100800 */
[----:B--2---:R-:W-:-:S13]  /*c480*/  R2UR UR4, R2 ;  /* 0x00000000020472ca */ /* 0x004fda00000e0000 */
[----:B------:R-:W-:-:S06]  /*c490*/  ULOP3.LUT UR4, UR4, 0x2, URZ, 0xfc, !UPT ;  /* 0x0000000204047892 */ /* 0x000fcc000f8efc3f */
[----:B------:R-:W-:-:S05]  /*c4a0*/  IMAD.U32 R2, RZ, RZ, UR4 ;  /* 0x00000004ff027e24 */ /* 0x000fca000f8e00ff */
[----:B------:R-:W-:-:S13]  /*c4b0*/  ISETP.NE.AND P2, PT, R2, 0x3, PT ;  /* 0x000000030200780c */ /* 0x000fda0003f45270 */
[----:B------:R-:W-:Y:S05]  /*c4c0*/  @!P2 BRA `(.L_x_308) ;  /* 0x000000000004a947 */ /* 0x000fea0003800000 */
[----:B------:R-:W-:Y:S01]  /*c4d0*/  BPT.TRAP 0x1 ;  /* 0x000000040000795c */ /* 0x000fe20000300000 */
.L_x_308:
[----:B------:R-:W2:Y:S01]  /*c4e0*/  LDL.LU R7, [R1] ;  /* 0x0000000001077983 */ /* 0x000ea20000300800 */
[----:B------:R-:W-:Y:S02]  /*c4f0*/  VIADD R2, R0, 0x34840 ;  /* 0x0003484000027836 */ /* 0x000fe40000000000 */
[C---:B-1----:R-:W-:Y:S02]  /*c500*/  VIADD R3, R19.reuse, 0x1 ;  /* 0x0000000113037836 */ /* 0x042fe40000000000 */
[----:B0-----:R-:W-:-:S03]  /*c510*/  IMAD R6, R19, 0x8, R2 ;  /* 0x0000000813067824 */ /* 0x001fc600078e0202 */
[----:B------:R-:W-:-:S04]  /*c520*/  ISETP.NE.AND P1, PT, R3, 0x2, PT ;  /* 0x000000020300780c */ /* 0x000fc80003f25270 */
[----:B------:R-:W-:Y:S02]  /*c530*/  SEL R4, RZ, 0x1, P1 ;  /* 0x00000001ff047807 */ /* 0x000fe40000800000 */
[----:B------:R-:W-:Y:S02]  /*c540*/  SEL R3, R3, RZ, P1 ;  /* 0x000000ff03037207 */ /* 0x000fe40000800000 */
[C---:B--2---:R-:W-:Y:S02]  /*c550*/  SHF.L.U32 R5, R7.reuse, 0x1f, RZ ;  /* 0x0000001f07057819 */ /* 0x044fe400000006ff */
[----:B------:R-:W-:Y:S01]  /*c560*/  LOP3.LUT R4, R7, R4, RZ, 0x3c, !PT ;  /* 0x0000000407047212 */ /* 0x000fe200078e3cff */
[----:B------:R-:W-:Y:S01]  /*c570*/  IMAD R7, R3, 0x8, R2 ;  /* 0x0000000803077824 */ /* 0x000fe200078e0202 */
[----:B------:R-:W0:Y:S02]  /*c580*/  SYNCS.PHASECHK.TRANS64.TRYWAIT P0, [R6+URZ], R5 ;  /* 0x00000005060075a7 */ /* 0x000e24000800017f */
[----:B------:R-:W-:Y:S01]  /*c590*/  SHF.L.U32 R2, R4, 0x1f, RZ ;  /* 0x0000001f04027819 */ /* 0x000fe200000006ff */
[----:B0-----:R-:W-:Y:S06]  /*c5a0*/  @!P0 BRA `(.L_x_309) ;  /* 0x0000001400108947 */ /* 0x001fec0003800000 */
.L_x_354:
[----:B------:R-:W1:Y:S02]  /*c5b0*/  SYNCS.PHASECHK.TRANS64.TRYWAIT P0, [R7+URZ], R2 ;  /* 0x00000002070075a7 */ /* 0x000e64000800017f */
[----:B-1----:R-:W-:Y:S05]  /*c5c0*/  @!P0 BRA `(.L_x_310) ;  /* 0x00000014001c8947 */ /* 0x002fea0003800000 */
.L_x_355:
[----:B------:R-:W-:Y:S05]  /*c5d0*/  @!P2 BRA `(.L_x_311) ;  /* 0x000000000004a947 */ /* 0x000fea0003800000 */
[----:B------:R-:W-:Y:S01]  /*c5e0*/  BPT.TRAP 0x1 ;  /* 0x000000040000795c */ /* 0x000fe20000300000 */
.L_x_311:
[----:B------:R-:W-:-:S04]  /*c5f0*/  VIADD R0, R0, 0x34860 ;  /* 0x0003486000007836 */ /* 0x000fc80000000000 */
[----:B------:R-:W-:-:S04]  /*c600*/  IMAD R4, R19, 0x8, R0 ;  /* 0x0000000813047824 */ /* 0x000fc800078e0200 */
[----:B------:R-:W2:Y:S02]  /*c610*/  SYNCS.PHASECHK.TRANS64.TRYWAIT P0, [R4+URZ], R5 ;  /* 0x00000005040075a7 */ /* 0x000ea4000800017f */
[----:B--2---:R-:W-:Y:S05]  /*c620*/  @!P0 BRA `(.L_x_312) ;  /* 0x0000001400188947 */ /* 0x004fea0003800000 */
.L_x_356:
[----:B------:R-:W-:-:S07]  /*c630*/  IMAD R3, R3, 0x8, R0 ;  /* 0x0000000803037824 */ /* 0x000fce00078e0200 */
.L_x_313:
[----:B---3--:R3:W4:Y:S02]  /*c640*/  SYNCS.PHASECHK.TRANS64.TRYWAIT P0, [R3+URZ], R2 ;  /* 0x00000002030075a7 */ /* 0x008724000800017f */
[----:B----4-:R-:W-:Y:S05]  /*c650*/  @!P0 NANOSLEEP.SYNCS 0x989680 ;  /* 0x009896800000895d */ /* 0x010fea0003900000 */
[----:B------:R-:W4:Y:S02]  /*c660*/  @!P0 SYNCS.PHASECHK.TRANS64 P0, [R3+URZ], R2 ;  /* 0x00000002030085a7 */ /* 0x000f24000800007f */
[----:B----4-:R-:W-:Y:S05]  /*c670*/  @!P0 BRA `(.L_x_313) ;  /* 0xfffffffc00f08947 */ /* 0x010fea000383ffff */
.L_x_306:
[----:B------:R-:W-:Y:S05]  /*c680*/  BSYNC B0 ;  /* 0x0000000000007941 */ /* 0x000fea0003800000 */
.L_x_305:
[----:B------:R-:W-:Y:S05]  /*c690*/  EXIT ;  /* 0x000000000000794d */ /* 0x000fea0003800000 */
.L_x_185:
[----:B0-----:R-:W-:-:S04]  /*c6a0*/  IMAD.U32 R3, RZ, RZ, UR38 ;  /* 0x00000026ff037e24 */ /* 0x001fc8000f8e00ff */
[----:B------:R0:W1:Y:S03]  /*c6b0*/  SYNCS.PHASECHK.TRANS64.TRYWAIT P1, [R3+URZ+0x34800], R0 ;  /* 0x03480000030075a7 */ /* 0x000066000802017f */
[----:B-1----:R-:W-:Y:S05]  /*c6c0*/  @!P1 NANOSLEEP.SYNCS 0x989680 ;  /* 0x009896800000995d */ /* 0x002fea0003900000 */
[----:B------:R-:W1:Y:S02]  /*c6d0*/  @!P1 SYNCS.PHASECHK.TRANS64 P1, [R3+URZ+0x34800], R0 ;  /* 0x03480000030095a7 */ /* 0x000e64000802007f */
[----:B-1----:R-:W-:Y:S05]  /*c6e0*/  @!P1 BRA `(.L_x_185) ;  /* 0xfffffffc00ec9947 */ /* 0x002fea000383ffff */
[----:B------:R-:W-:Y:S05]  /*c6f0*/  BRA `(.L_x_314) ;  /* 0xffffff4c00fc7947 */ /* 0x000fea000383ffff */
.L_x_189:
[----:B-1----:R1:W2:Y:S02]  /*c700*/  SYNCS.PHASECHK.TRANS64.TRYWAIT P1, [R6+URZ+0x34830], R3 ;  /* 0x03483003060075a7 */ /* 0x0022a4000802017f */
[----:B--2---:R-:W-:Y:S05]  /*c710*/  @!P1 NANOSLEEP.SYNCS 0x989680 ;  /* 0x009896800000995d */ /* 0x004fea0003900000 */
[----:B------:R-:W2:Y:S02]  /*c720*/  @!P1 SYNCS.PHASECHK.TRANS64 P1, [R6+URZ+0x34830], R3 ;  /* 0x03483003060095a7 */ /* 0x000ea4000802007f */
[----:B--2---:R-:W-:Y:S05]  /*c730*/  @!P1 BRA `(.L_x_189) ;  /* 0xfffffffc00f09947 */ /* 0x004fea000383ffff */
[----:B------:R-:W-:Y:S05]  /*c740*/  BRA `(.L_x_188) ;  /* 0xffffff5000187947 */ /* 0x000fea000383ffff */
.L_x_195:
[----:B-1----:R-:W-:-:S04]  /*c750*/  IMAD.U32 R3, RZ, RZ, UR7 ;  /* 0x00000007ff037e24 */ /* 0x002fc8000f8e00ff */
[----:B------:R1:W2:Y:S03]  /*c760*/  SYNCS.PHASECHK.TRANS64.TRYWAIT P1, [R3+URZ+0x34830], R0 ;  /* 0x03483000030075a7 */ /* 0x0002a6000802017f */
[----:B--2---:R-:W-:Y:S05]  /*c770*/  @!P1 NANOSLEEP.SYNCS 0x989680 ;  /* 0x009896800000995d */ /* 0x004fea0003900000 */
[----:B------:R-:W2:Y:S02]  /*c780*/  @!P1 SYNCS.PHASECHK.TRANS64 P1, [R3+URZ+0x34830], R0 ;  /* 0x03483000030095a7 */ /* 0x000ea4000802007f */
[----:B--2---:R-:W-:Y:S05]  /*c790*/  @!P1 BRA `(.L_x_195) ;  /* 0xfffffffc00ec9947 */ /* 0x004fea000383ffff */
[----:B------:R-:W-:Y:S05]  /*c7a0*/  BRA `(.L_x_194) ;  /* 0xffffff7000f07947 */ /* 0x000fea000383ffff */
.L_x_199:
[----:B-1----:R-:W-:-:S04]  /*c7b0*/  IMAD.U32 R3, RZ, RZ, UR14 ;  /* 0x0000000eff037e24 */ /* 0x002fc8000f8e00ff */
[----:B------:R1:W2:Y:S03]  /*c7c0*/  SYNCS.PHASECHK.TRANS64.TRYWAIT P1, [R3+URZ+0x34850], R0 ;  /* 0x03485000030075a7 */ /* 0x0002a6000802017f */
[----:B--2---:R-:W-:Y:S05]  /*c7d0*/  @!P1 NANOSLEEP.SYNCS 0x989680 ;  /* 0x009896800000995d */ /* 0x004fea0003900000 */
[----:B------:R-:W2:Y:S02]  /*c7e0*/  @!P1 SYNCS.PHASECHK.TRANS64 P1, [R3+URZ+0x34850], R0 ;  /* 0x03485000030095a7 */ /* 0x000ea4000802007f */
[----:B--2---:R-:W-:Y:S05]  /*c7f0*/  @!P1 BRA `(.L_x_199) ;  /* 0xfffffffc00ec9947 */ /* 0x004fea000383ffff */
[----:B------:R-:W-:Y:S05]  /*c800*/  BRA `(.L_x_198) ;  /* 0xffffff7c00207947 */ /* 0x000fea000383ffff */
.L_x_206:
[----:B-1----:R-:W-:-:S04]  /*c810*/  IMAD.U32 R5, RZ, RZ, UR9 ;  /* 0x00000009ff057e24 */ /* 0x002fc8000f8e00ff */
[----:B------:R1:W2:Y:S03]  /*c820*/  SYNCS.PHASECHK.TRANS64.TRYWAIT P1, [R5+URZ+0x34850], R4 ;  /* 0x03485004050075a7 */ /* 0x0002a6000802017f */
[----:B--2---:R-:W-:Y:S05]  /*c830*/  @!P1 NANOSLEEP.SYNCS 0x989680 ;  /* 0x009896800000995d */ /* 0x004fea0003900000 */
[----:B------:R-:W2:Y:S02]  /*c840*/  @!P1 SYNCS.PHASECHK.TRANS64 P1, [R5+URZ+0x34850], R4 ;  /* 0x03485004050095a7 */ /* 0x000ea4000802007f */
[----:B--2---:R-:W-:Y:S05]  /*c850*/  @!P1 BRA `(.L_x_206) ;  /* 0xfffffffc00ec9947 */ /* 0x004fea000383ffff */
[----:B------:R-:W-:Y:S05]  /*c860*/  BRA `(.L_x_205) ;  /* 0xffffff9800147947 */ /* 0x000fea000383ffff */
.L_x_221:
[----:B------:R-:W0:Y:S01]  /*c870*/  S2R R6, SR_TID.X ;  /* 0x0000000000067919 */ /* 0x000e220000002100 */
[----:B------:R-:W-:Y:S01]  /*c880*/  BSSY B0, `(.L_x_315) ;  /* 0x000000a000007945 */ /* 0x000fe20003800000 */
[----:B------:R-:W-:Y:S02]  /*c890*/  IMAD.MOV.U32 R12, RZ, RZ, RZ ;  /* 0x000000ffff0c7224 */ /* 0x000fe400078e00ff */
[----:B------:R-:W-:Y:S02]  /*c8a0*/  IMAD.MOV.U32 R11, RZ, RZ, 0x1f ;  /* 0x0000001fff0b7424 */ /* 0x000fe400078e00ff */
[----:B------:R-:W-:Y:S01]  /*c8b0*/  IMAD.MOV.U32 R15, RZ, RZ, -0x1 ;  /* 0xffffffffff0f7424 */ /* 0x000fe200078e00ff */
[----:B0-----:R-:W-:-:S04]  /*c8c0*/  SHF.R.U32.HI R6, RZ, 0x5, R6 ;  /* 0x00000005ff067819 */ /* 0x001fc80000011606 */
[----:B------:R-:W-:-:S05]  /*c8d0*/  LOP3.LUT R6, R6, 0x3, RZ, 0xc0, !PT ;  /* 0x0000000306067812 */ /* 0x000fca00078ec0ff */
[----:B------:R-:W-:-:S07]  /*c8e0*/  IMAD.MOV.U32 R13, RZ, RZ, R6 ;  /* 0x000000ffff0d7224 */ /* 0x000fce00078e0006 */
[----:B-1----:R-:W-:Y:S05]  /*c8f0*/  WARPSYNC.COLLECTIVE R15, `(.L_x_316) ;  /* 0x000000000f087348 */ /* 0x002fea0003c00000 */
[----:B------:R0:W2:Y:S02]  /*c900*/  SHFL.IDX P6, R14, R13, R12, R11 ;  /* 0x0000000c0d0e7389 */ /* 0x0000a400000c000b */
[----:B012---:R-:W-:Y:S01]  /*c910*/  ENDCOLLECTIVE ;  /* 0x000000000000791b */ /* 0x007fe20003800000 */
.L_x_316:
[----:B------:R-:W-:Y:S05]  /*c920*/  BSYNC B0 ;  /* 0x0000000000007941 */ /* 0x000fea0003800000 */
.L_x_315:
[----:B------:R-:W-:Y:S05]  /*c930*/  BRA `(.L_x_317) ;  /* 0xffffffbc009c7947 */ /* 0x000fea000383ffff */
.L_x_223:
[----:B------:R-:W-:Y:S01]  /*c940*/  BSSY B0, `(.L_x_318) ;  /* 0x0000006000007945 */ /* 0x000fe20003800000 */
[----:B------:R-:W-:-:S07]  /*c950*/  IMAD.MOV.U32 R15, RZ, RZ, -0x1 ;  /* 0xffffffffff0f7424 */ /* 0x000fce00078e00ff */
[----:B01----:R-:W-:Y:S05]  /*c960*/  WARPSYNC.COLLECTIVE R15, `(.L_x_319) ;  /* 0x000000000f0c7348 */ /* 0x003fea0003c00000 */
[----:B------:R-:W-:Y:S02]  /*c970*/  ELECT P6, UR62, PT ;  /* 0x00000000003e782f */ /* 0x000fe400038c0000 */
[----:B------:R-:W-:Y:S01]  /*c980*/  MOV R14, UR62 ;  /* 0x0000003e000e7c02 */ /* 0x000fe20008000f00 */
[----:B01----:R-:W-:Y:S10]  /*c990*/  ENDCOLLECTIVE ;  /* 0x000000000000791b */ /* 0x003ff40003800000 */
.L_x_319:
[----:B------:R-:W-:Y:S05]  /*c9a0*/  BSYNC B0 ;  /* 0x0000000000007941 */ /* 0x000fea0003800000 */
.L_x_318:
[----:B------:R-:W-:Y:S05]  /*c9b0*/  BRA `(.L_x_320) ;  /* 0xffffffbc009c7947 */ /* 0x000fea000383ffff */
.L_x_225:
[----:B---3--:R3:W4:Y:S02]  /*c9c0*/  SYNCS.PHASECHK.TRANS64.TRYWAIT P0, [R2+URZ+0x34840], R3 ;  /* 0x03484003020075a7 */ /* 0x008724000800017f */
[----:B----4-:R-:W-:Y:S05]  /*c9d0*/  @!P0 NANOSLEEP.SYNCS 0x989680 ;  /* 0x009896800000895d */ /* 0x010fea0003900000 */
[----:B------:R-:W4:Y:S02]  /*c9e0*/  @!P0 SYNCS.PHASECHK.TRANS64 P0, [R2+URZ+0x34840], R3 ;  /* 0x03484003020085a7 */ /* 0x000f24000800007f */
[----:B----4-:R-:W-:Y:S05]  /*c9f0*/  @!P0 BRA `(.L_x_225) ;  /* 0xfffffffc00f08947 */ /* 0x010fea000383ffff */
[----:B------:R-:W-:Y:S05]  /*ca00*/  BRA `(.L_x_321) ;  /* 0xffffffbc00f07947 */ /* 0x000fea000383ffff */
.L_x_229:
        /* <DEDUP_REMOVED lines=8> */
.L_x_322:
[----:B------:R-:W-:Y:S01]  /*ca90*/  IMAD.MOV.U32 R13, RZ, RZ, R0 ;  /* 0x000000ffff0d7224 */ /* 0x000fe200078e0000 */
[----:B------:R-:W-:Y:S01]  /*caa0*/  LOP3.LUT R7, R7, 0x7f, RZ, 0xc0, !PT ;  /* 0x0000007f07077812 */ /* 0x000fe200078ec0ff */
[----:B------:R-:W-:-:S07]  /*cab0*/  IMAD.MOV.U32 R6, RZ, RZ, R14 ;  /* 0x000000ffff067224 */ /* 0x000fce00078e000e */
[----:B------:R-:W-:Y:S05]  /*cac0*/  WARPSYNC.COLLECTIVE R15, `(.L_x_323) ;  /* 0x000000000f087348 */ /* 0x000fea0003c00000 */
[----:B------:R0:W1:Y:S02]  /*cad0*/  SHFL.IDX P6, R14, R13, R12, R11 ;  /* 0x0000000c0d0e7389 */ /* 0x00006400000c000b */
[----:B01----:R-:W-:Y:S01]  /*cae0*/  ENDCOLLECTIVE ;  /* 0x000000000000791b */ /* 0x003fe20003800000 */
.L_x_323:
        /* <DEDUP_REMOVED lines=12> */
.L_x_324:
        /* <DEDUP_REMOVED lines=9> */
[----:B------:R-:W-:Y:S04]  /*cc40*/  @!P2 LDGSTS.E.BYPASS.LTC128B.128 [R9+0x10400], desc[UR60][R6.64], !P3 ;  /* 0x104000000609afae */ /* 0x000fe8000d901d7c */
[----:B------:R-:W-:Y:S04]  /*cc50*/  @!P2 LDGSTS.E.BYPASS.LTC128B.128 [R9+0x14400], desc[UR60][R6.64+0x80], !P0 ;  /* 0x144000800609afae */ /* 0x000fe8000c101d7c */
[----:B------:R0:W-:Y:S01]  /*cc60*/  @!P2 LDGSTS.E.BYPASS.LTC128B.128 [R9+0x18400], desc[UR60][R6.64+0x100], !P1 ;  /* 0x184001000609afae */ /* 0x0001e2000c901d7c */
[----:B------:R-:W-:Y:S01]  /*cc70*/  ISETP.GE.AND P2, PT, R5, R3, PT ;  /* 0x000000030500720c */ /* 0x000fe20003f46270 */
[----:B------:R-:W-:-:S02]  /*cc80*/  VIADD R5, R4, 0x20 ;  /* 0x0000002004057836 */ /* 0x000fc40000000000 */
[----:B0-----:R-:W-:-:S10]  /*cc90*/  IMAD.MOV.U32 R6, RZ, RZ, R14 ;  /* 0x000000ffff067224 */ /* 0x001fd400078e000e */
[----:B------:R-:W-:Y:S05]  /*cca0*/  WARPSYNC.COLLECTIVE R15, `(.L_x_325) ;  /* 0x000000000f087348 */ /* 0x000fea0003c00000 */
[----:B------:R0:W1:Y:S02]  /*ccb0*/  SHFL.IDX P6, R14, R13, R12, R11 ;  /* 0x0000000c0d0e7389 */ /* 0x00006400000c000b */
[----:B01----:R-:W-:Y:S01]  /*ccc0*/  ENDCOLLECTIVE ;  /* 0x000000000000791b */ /* 0x003fe20003800000 */
.L_x_325:
[----:B------:R-:W-:Y:S02]  /*ccd0*/  IMAD.MOV.U32 R13, RZ, RZ, R2 ;  /* 0x000000ffff0d7224 */ /* 0x000fe400078e0002 */
[----:B------:R-:W-:Y:S02]  /*cce0*/  IMAD.MOV.U32 R12, RZ, RZ, 0x2 ;  /* 0x00000002ff0c7424 */ /* 0x000fe400078e00ff */
[----:B------:R-:W-:-:S07]  /*ccf0*/  IMAD.MOV.U32 R7, RZ, RZ, R14 ;  /* 0x000000ffff077224 */ /* 0x000fce00078e000e */
[----:B------:R-:W-:Y:S05]  /*cd00*/  WARPSYNC.COLLECTIVE R15, `(.L_x_326) ;  /* 0x000000000f087348 */ /* 0x000fea0003c00000 */
[----:B------:R0:W1:Y:S02]  /*cd10*/  SHFL.IDX P6, R14, R13, R12, R11 ;  /* 0x0000000c0d0e7389 */ /* 0x00006400000c000b */
[----:B01----:R-:W-:Y:S01]  /*cd20*/  ENDCOLLECTIVE ;  /* 0x000000000000791b */ /* 0x003fe20003800000 */
.L_x_326:
        /* <DEDUP_REMOVED lines=18> */
.L_x_327:
[----:B------:R-:W-:Y:S02]  /*ce50*/  IMAD.MOV.U32 R13, RZ, RZ, R2 ;  /* 0x000000ffff0d7224 */ /* 0x000fe400078e0002 */
[----:B------:R-:W-:Y:S02]  /*ce60*/  IMAD.MOV.U32 R12, RZ, RZ, 0x3 ;  /* 0x00000003ff0c7424 */ /* 0x000fe400078e00ff */
[----:B------:R-:W-:-:S07]  /*ce70*/  IMAD.MOV.U32 R7, RZ, RZ, R14 ;  /* 0x000000ffff077224 */ /* 0x000fce00078e000e */
[----:B------:R-:W-:Y:S05]  /*ce80*/  WARPSYNC.COLLECTIVE R15, `(.L_x_328) ;  /* 0x000000000f087348 */ /* 0x000fea0003c00000 */
[----:B------:R0:W1:Y:S02]  /*ce90*/  SHFL.IDX P6, R14, R13, R12, R11 ;  /* 0x0000000c0d0e7389 */ /* 0x00006400000c000b */
[----:B01----:R-:W-:Y:S01]  /*cea0*/  ENDCOLLECTIVE ;  /* 0x000000000000791b */ /* 0x003fe20003800000 */
.L_x_328:
        /* <DEDUP_REMOVED lines=18> */
.L_x_329:
[----:B------:R-:W-:Y:S02]  /*cfd0*/  IMAD.MOV.U32 R13, RZ, RZ, R2 ;  /* 0x000000ffff0d7224 */ /* 0x000fe400078e0002 */
[----:B------:R-:W-:Y:S02]  /*cfe0*/  IMAD.MOV.U32 R12, RZ, RZ, 0x4 ;  /* 0x00000004ff0c7424 */ /* 0x000fe400078e00ff */
[----:B------:R-:W-:-:S07]  /*cff0*/  IMAD.MOV.U32 R7, RZ, RZ, R14 ;  /* 0x000000ffff077224 */ /* 0x000fce00078e000e */
[----:B------:R-:W-:Y:S05]  /*d000*/  WARPSYNC.COLLECTIVE R15, `(.L_x_330) ;  /* 0x000000000f087348 */ /* 0x000fea0003c00000 */
[----:B------:R0:W1:Y:S02]  /*d010*/  SHFL.IDX P6, R14, R13, R12, R11 ;  /* 0x0000000c0d0e7389 */ /* 0x00006400000c000b */
[----:B01----:R-:W-:Y:S01]  /*d020*/  ENDCOLLECTIVE ;  /* 0x000000000000791b */ /* 0x003fe20003800000 */
.L_x_330:
        /* <DEDUP_REMOVED lines=18> */
.L_x_331:
[----:B------:R-:W-:Y:S02]  /*d150*/  IMAD.MOV.U32 R13, RZ, RZ, R2 ;  /* 0x000000ffff0d7224 */ /* 0x000fe400078e0002 */
[----:B------:R-:W-:Y:S02]  /*d160*/  IMAD.MOV.U32 R12, RZ, RZ, 0x5 ;  /* 0x00000005ff0c7424 */ /* 0x000fe400078e00ff */
[----:B------:R-:W-:-:S07]  /*d170*/  IMAD.MOV.U32 R7, RZ, RZ, R14 ;  /* 0x000000ffff077224 */ /* 0x000fce00078e000e */
[----:B------:R-:W-:Y:S05]  /*d180*/  WARPSYNC.COLLECTIVE R15, `(.L_x_332) ;  /* 0x000000000f087348 */ /* 0x000fea0003c00000 */
[----:B------:R0:W1:Y:S02]  /*d190*/  SHFL.IDX P6, R14, R13, R12, R11 ;  /* 0x0000000c0d0e7389 */ /* 0x00006400000c000b */
[----:B01----:R-:W-:Y:S01]  /*d1a0*/  ENDCOLLECTIVE ;  /* 0x000000000000791b */ /* 0x003fe20003800000 */
.L_x_332:
        /* <DEDUP_REMOVED lines=18> */
.L_x_333:
[----:B------:R-:W-:Y:S02]  /*d2d0*/  IMAD.MOV.U32 R13, RZ, RZ, R2 ;  /* 0x000000ffff0d7224 */ /* 0x000fe400078e0002 */
[----:B------:R-:W-:Y:S02]  /*d2e0*/  IMAD.MOV.U32 R12, RZ, RZ, 0x6 ;  /* 0x00000006ff0c7424 */ /* 0x000fe400078e00ff */
[----:B------:R-:W-:-:S07]  /*d2f0*/  IMAD.MOV.U32 R7, RZ, RZ, R14 ;  /* 0x000000ffff077224 */ /* 0x000fce00078e000e */
[----:B------:R-:W-:Y:S05]  /*d300*/  WARPSYNC.COLLECTIVE R15, `(.L_x_334) ;  /* 0x000000000f087348 */ /* 0x000fea0003c00000 */
[----:B------:R0:W1:Y:S02]  /*d310*/  SHFL.IDX P6, R14, R13, R12, R11 ;  /* 0x0000000c0d0e7389 */ /* 0x00006400000c000b */
[----:B01----:R-:W-:Y:S01]  /*d320*/  ENDCOLLECTIVE ;  /* 0x000000000000791b */ /* 0x003fe20003800000 */
.L_x_334:
        /* <DEDUP_REMOVED lines=13> */
[----:B0-----:R-:W-:-:S12]  /*d400*/  IMAD.MOV.U32 R6, RZ, RZ, R14 ;  /* 0x000000ffff067224 */ /* 0x001fd800078e000e */
[----:B------:R-:W-:Y:S05]  /*d410*/  WARPSYNC.COLLECTIVE R15, `(.L_x_335) ;  /* 0x000000000f087348 */ /* 0x000fea0003c00000 */
[----:B------:R0:W1:Y:S02]  /*d420*/  SHFL.IDX P6, R14, R13, R12, R11 ;  /* 0x0000000c0d0e7389 */ /* 0x00006400000c000b */
[----:B01----:R-:W-:Y:S01]  /*d430*/  ENDCOLLECTIVE ;  /* 0x000000000000791b */ /* 0x003fe20003800000 */
.L_x_335:
[----:B------:R-:W-:Y:S02]  /*d440*/  IMAD.MOV.U32 R13, RZ, RZ, R2 ;  /* 0x000000ffff0d7224 */ /* 0x000fe400078e0002 */
[----:B------:R-:W-:Y:S02]  /*d450*/  IMAD.MOV.U32 R12, RZ, RZ, 0x7 ;  /* 0x00000007ff0c7424 */ /* 0x000fe400078e00ff */
[----:B------:R-:W-:-:S07]  /*d460*/  IMAD.MOV.U32 R7, RZ, RZ, R14 ;  /* 0x000000ffff077224 */ /* 0x000fce00078e000e */
[----:B------:R-:W-:Y:S05]  /*d470*/  WARPSYNC.COLLECTIVE R15, `(.L_x_336) ;  /* 0x000000000f087348 */ /* 0x000fea0003c00000 */
[----:B------:R0:W1:Y:S02]  /*d480*/  SHFL.IDX P6, R14, R13, R12, R11 ;  /* 0x0000000c0d0e7389 */ /* 0x00006400000c000b */
[----:B01----:R-:W-:Y:S01]  /*d490*/  ENDCOLLECTIVE ;  /* 0x000000000000791b */ /* 0x003fe20003800000 */
.L_x_336:
[----:B------:R-:W-:-:S05]  /*d4a0*/  @!P2 LEA R7, P4, R10, R7, 0x1 ;  /* 0x000000070a07a211 */ /* 0x000fca00078808ff */
[----:B------:R-:W-:-:S05]  /*d4b0*/  @!P2 IMAD.X R6, RZ, RZ, R6, P4 ;  /* 0x000000ffff06a224 */ /* 0x000fca00020e0606 */
[----:B------:R-:W-:Y:S01]  /*d4c0*/  @!P2 LOP3.LUT R7, R7, R6, RZ, 0x3c, !PT ;  /* 0x000000060707a212 */ /* 0x000fe200078e3cff */
[----:B------:R-:W-:-:S03]  /*d4d0*/  IMAD.MOV.U32 R13, RZ, RZ, R0 ;  /* 0x000000ffff0d7224 */ /* 0x000fc600078e0000 */
[----:B------:R-:W-:-:S04]  /*d4e0*/  @!P2 LOP3.LUT R6, R7, R6, RZ, 0x3c, !PT ;  /* 0x000000060706a212 */ /* 0x000fc800078e3cff */
[----:B------:R-:W-:Y:S01]  /*d4f0*/  @!P2 LOP3.LUT R7, R7, R6, RZ, 0x3c, !PT ;  /* 0x000000060707a212 */ /* 0x000fe200078e3cff */
[----:B------:R-:W-:-:S07]  /*d500*/  IMAD.MOV.U32 R5, RZ, RZ, R14 ;  /* 0x000000ffff057224 */ /* 0x000fce00078e000e */
[----:B------:R-:W-:Y:S05]  /*d510*/  WARPSYNC.COLLECTIVE R15, `(.L_x_337) ;  /* 0x000000000f087348 */ /* 0x000fea0003c00000 */
[----:B------:R0:W1:Y:S02]  /*d520*/  SHFL.IDX P6, R14, R13, R12, R11 ;  /* 0x0000000c0d0e7389 */ /* 0x00006400000c000b */
[----:B01----:R-:W-:Y:S01]  /*d530*/  ENDCOLLECTIVE ;  /* 0x000000000000791b */ /* 0x003fe20003800000 */
.L_x_337:
[----:B------:R-:W-:Y:S01]  /*d540*/  @!PT LDS RZ, [RZ] ;  /* 0x00000000fffff984 */ /* 0x000fe20000000800 */
[----:B------:R-:W-:Y:S01]  /*d550*/  @!PT LDS RZ, [RZ] ;  /* 0x00000000fffff984 */ /* 0x000fe20000000800 */
[----:B------:R-:W-:Y:S01]  /*d560*/  @!PT LDS RZ, [RZ] ;  /* 0x00000000fffff984 */ /* 0x000fe20000000800 */
[----:B------:R0:W-:Y:S04]  /*d570*/  @!P2 LDGSTS.E.BYPASS.LTC128B.128 [R9+0x13400], desc[UR60][R6.64], !P3 ;  /* 0x134000000609afae */ /* 0x0001e8000d901d7c */
[----:B------:R0:W-:Y:S04]  /*d580*/  @!P2 LDGSTS.E.BYPASS.LTC128B.128 [R9+0x17400], desc[UR60][R6.64+0x80], !P0 ;  /* 0x174000800609afae */ /* 0x0001e8000c101d7c */
[----:B------:R0:W-:Y:S01]  /*d590*/  @!P2 LDGSTS.E.BYPASS.LTC128B.128 [R9+0x1b400], desc[UR60][R6.64+0x100], !P1 ;  /* 0x1b4001000609afae */ /* 0x0001e2000c901d7c */
[----:B------:R-:W-:Y:S01]  /*d5a0*/  IMAD.MOV.U32 R0, RZ, RZ, R14 ;  /* 0x000000ffff007224 */ /* 0x000fe200078e000e */
[----:B------:R-:W-:Y:S06]  /*d5b0*/  BRA `(.L_x_338) ;  /* 0xffffffc000a87947 */ /* 0x000fec000383ffff */
.L_x_233:
[----:B--2---:R-:W-:-:S04]  /*d5c0*/  IMAD.U32 R3, RZ, RZ, UR36 ;  /* 0x00000024ff037e24 */ /* 0x004fc8000f8e00ff */
[----:B------:R2:W3:Y:S03]  /*d5d0*/  SYNCS.PHASECHK.TRANS64.TRYWAIT P0, [R3+URZ+0x34820], R0 ;  /* 0x03482000030075a7 */ /* 0x0004e6000800017f */
[----:B---3--:R-:W-:Y:S05]  /*d5e0*/  @!P0 NANOSLEEP.SYNCS 0x989680 ;  /* 0x009896800000895d */ /* 0x008fea0003900000 */
[----:B------:R-:W3:Y:S02]  /*d5f0*/  @!P0 SYNCS.PHASECHK.TRANS64 P0, [R3+URZ+0x34820], R0 ;  /* 0x03482000030085a7 */ /* 0x000ee4000800007f */
[----:B---3--:R-:W-:Y:S05]  /*d600*/  @!P0 BRA `(.L_x_233) ;  /* 0xfffffffc00ec8947 */ /* 0x008fea000383ffff */
[----:B------:R-:W-:Y:S05]  /*d610*/  BRA `(.L_x_339) ;  /* 0xffffffc000f87947 */ /* 0x000fea000383ffff */
.L_x_240:
[----:B-1----:R1:W2:Y:S02]  /*d620*/  SYNCS.PHASECHK.TRANS64.TRYWAIT P0, [R3+URZ+0x34840], R2 ;  /* 0x03484002030075a7 */ /* 0x0022a4000800017f */
[----:B--2---:R-:W-:Y:S05]  /*d630*/  @!P0 NANOSLEEP.SYNCS 0x989680 ;  /* 0x009896800000895d */ /* 0x004fea0003900000 */
[----:B------:R-:W2:Y:S02]  /*d640*/  @!P0 SYNCS.PHASECHK.TRANS64 P0, [R3+URZ+0x34840], R2 ;  /* 0x03484002030085a7 */ /* 0x000ea4000800007f */
[----:B--2---:R-:W-:Y:S05]  /*d650*/  @!P0 BRA `(.L_x_240) ;  /* 0xfffffffc00f08947 */ /* 0x004fea000383ffff */
[----:B------:R-:W-:Y:S05]  /*d660*/  BRA `(.L_x_340) ;  /* 0xffffffc400a47947 */ /* 0x000fea000383ffff */
.L_x_248:
[----:B0-----:R0:W1:Y:S02]  /*d670*/  SYNCS.PHASECHK.TRANS64.TRYWAIT P0, [R2+URZ+0x34860], R3 ;  /* 0x03486003020075a7 */ /* 0x001064000800017f */
[----:B-1----:R-:W-:Y:S05]  /*d680*/  @!P0 NANOSLEEP.SYNCS 0x989680 ;  /* 0x009896800000895d */ /* 0x002fea0003900000 */
[----:B------:R-:W1:Y:S02]  /*d690*/  @!P0 SYNCS.PHASECHK.TRANS64 P0, [R2+URZ+0x34860], R3 ;  /* 0x03486003020085a7 */ /* 0x000e64000800007f */
[----:B-1----:R-:W-:Y:S05]  /*d6a0*/  @!P0 BRA `(.L_x_248) ;  /* 0xfffffffc00f08947 */ /* 0x002fea000383ffff */
[----:B------:R-:W-:Y:S05]  /*d6b0*/  BRA `(.L_x_341) ;  /* 0xffffffc800e07947 */ /* 0x000fea000383ffff */
.L_x_259:
[----:B-1----:R1:W2:Y:S02]  /*d6c0*/  SYNCS.PHASECHK.TRANS64.TRYWAIT P0, [R3+URZ+0x34840], R2 ;  /* 0x03484002030075a7 */ /* 0x0022a4000800017f */
[----:B--2---:R-:W-:Y:S05]  /*d6d0*/  @!P0 NANOSLEEP.SYNCS 0x989680 ;  /* 0x009896800000895d */ /* 0x004fea0003900000 */
[----:B------:R-:W2:Y:S02]  /*d6e0*/  @!P0 SYNCS.PHASECHK.TRANS64 P0, [R3+URZ+0x34840], R2 ;  /* 0x03484002030085a7 */ /* 0x000ea4000800007f */
[----:B--2---:R-:W-:Y:S05]  /*d6f0*/  @!P0 BRA `(.L_x_259) ;  /* 0xfffffffc00f08947 */ /* 0x004fea000383ffff */
[----:B------:R-:W-:Y:S05]  /*d700*/  BRA `(.L_x_342) ;  /* 0xffffffd0007c7947 */ /* 0x000fea000383ffff */
.L_x_267:
[----:B0-----:R0:W1:Y:S02]  /*d710*/  SYNCS.PHASECHK.TRANS64.TRYWAIT P0, [R2+URZ+0x34860], R3 ;  /* 0x03486003020075a7 */ /* 0x001064000800017f */
[----:B-1----:R-:W-:Y:S05]  /*d720*/  @!P0 NANOSLEEP.SYNCS 0x989680 ;  /* 0x009896800000895d */ /* 0x002fea0003900000 */
[----:B------:R-:W1:Y:S02]  /*d730*/  @!P0 SYNCS.PHASECHK.TRANS64 P0, [R2+URZ+0x34860], R3 ;  /* 0x03486003020085a7 */ /* 0x000e64000800007f */
[----:B-1----:R-:W-:Y:S05]  /*d740*/  @!P0 BRA `(.L_x_267) ;  /* 0xfffffffc00f08947 */ /* 0x002fea000383ffff */
[----:B------:R-:W-:Y:S05]  /*d750*/  BRA `(.L_x_343) ;  /* 0xffffffd400b87947 */ /* 0x000fea000383ffff */
.L_x_277:
[----:B--2---:R2:W3:Y:S02]  /*d760*/  SYNCS.PHASECHK.TRANS64.TRYWAIT P0, [R3+URZ+0x34840], R2 ;  /* 0x03484002030075a7 */ /* 0x0044e4000800017f */
[----:B---3--:R-:W-:Y:S05]  /*d770*/  @!P0 NANOSLEEP.SYNCS 0x989680 ;  /* 0x009896800000895d */ /* 0x008fea0003900000 */
[----:B------:R-:W3:Y:S02]  /*d780*/  @!P0 SYNCS.PHASECHK.TRANS64 P0, [R3+URZ+0x34840], R2 ;  /* 0x03484002030085a7 */ /* 0x000ee4000800007f */
[----:B---3--:R-:W-:Y:S05]  /*d790*/  @!P0 BRA `(.L_x_277) ;  /* 0xfffffffc00f08947 */ /* 0x008fea000383ffff */
[----:B------:R-:W-:Y:S05]  /*d7a0*/  BRA `(.L_x_344) ;  /* 0xffffffdc002c7947 */ /* 0x000fea000383ffff */
.L_x_285:
[----:B0-----:R0:W1:Y:S02]  /*d7b0*/  SYNCS.PHASECHK.TRANS64.TRYWAIT P0, [R2+URZ+0x34860], R5 ;  /* 0x03486005020075a7 */ /* 0x001064000800017f */
[----:B-1----:R-:W-:Y:S05]  /*d7c0*/  @!P0 NANOSLEEP.SYNCS 0x989680 ;  /* 0x009896800000895d */ /* 0x002fea0003900000 */
[----:B------:R-:W1:Y:S02]  /*d7d0*/  @!P0 SYNCS.PHASECHK.TRANS64 P0, [R2+URZ+0x34860], R5 ;  /* 0x03486005020085a7 */ /* 0x000e64000800007f */
[----:B-1----:R-:W-:Y:S05]  /*d7e0*/  @!P0 BRA `(.L_x_285) ;  /* 0xfffffffc00f08947 */ /* 0x002fea000383ffff */
[----:B------:R-:W-:Y:S05]  /*d7f0*/  BRA `(.L_x_345) ;  /* 0xffffffe000647947 */ /* 0x000fea000383ffff */
.L_x_295:
[----:B--2---:R2:W3:Y:S02]  /*d800*/  SYNCS.PHASECHK.TRANS64.TRYWAIT P0, [R0+URZ+0x34860], R3 ;  /* 0x03486003000075a7 */ /* 0x0044e4000800017f */
[----:B---3--:R-:W-:Y:S05]  /*d810*/  @!P0 NANOSLEEP.SYNCS 0x989680 ;  /* 0x009896800000895d */ /* 0x008fea0003900000 */
[----:B------:R-:W3:Y:S02]  /*d820*/  @!P0 SYNCS.PHASECHK.TRANS64 P0, [R0+URZ+0x34860], R3 ;  /* 0x03486003000085a7 */ /* 0x000ee4000800007f */
[----:B---3--:R-:W-:Y:S05]  /*d830*/  @!P0 BRA `(.L_x_295) ;  /* 0xfffffffc00f08947 */ /* 0x008fea000383ffff */
[----:B------:R-:W-:Y:S05]  /*d840*/  BRA `(.L_x_346) ;  /* 0xffffffe400787947 */ /* 0x000fea000383ffff */
.L_x_303:
[----:B-1----:R1:W2:Y:S02]  /*d850*/  SYNCS.PHASECHK.TRANS64.TRYWAIT P0, [R0+URZ+0x34820], R3 ;  /* 0x03482003000075a7 */ /* 0x0022a4000800017f */
[----:B--2---:R-:W-:Y:S05]  /*d860*/  @!P0 NANOSLEEP.SYNCS 0x989680 ;  /* 0x009896800000895d */ /* 0x004fea0003900000 */
[----:B------:R-:W2:Y:S02]  /*d870*/  @!P0 SYNCS.PHASECHK.TRANS64 P0, [R0+URZ+0x34820], R3 ;  /* 0x03482003000085a7 */ /* 0x000ea4000800007f */
[----:B--2---:R-:W-:Y:S05]  /*d880*/  @!P0 BRA `(.L_x_303) ;  /* 0xfffffffc00f08947 */ /* 0x004fea000383ffff */
[----:B------:R-:W-:Y:S05]  /*d890*/  BRA `(.L_x_347) ;  /* 0xffffffe800bc7947 */ /* 0x000fea000383ffff */
.L_x_304:
[----:B------:R-:W2:Y:S01]  /*d8a0*/  S2R R2, SR_TID.X ;  /* 0x0000000000027919 */ /* 0x000ea20000002100 */
[----:B------:R-:W-:Y:S01]  /*d8b0*/  BSSY B0, `(.L_x_348) ;  /* 0x000000a000007945 */ /* 0x000fe20003800000 */
[----:B------:R-:W-:Y:S02]  /*d8c0*/  IMAD.MOV.U32 R12, RZ, RZ, RZ ;  /* 0x000000ffff0c7224 */ /* 0x000fe400078e00ff */
[----:B------:R-:W-:Y:S02]  /*d8d0*/  IMAD.MOV.U32 R11, RZ, RZ, 0x1f ;  /* 0x0000001fff0b7424 */ /* 0x000fe400078e00ff */
[----:B------:R-:W-:Y:S01]  /*d8e0*/  IMAD.MOV.U32 R15, RZ, RZ, -0x1 ;  /* 0xffffffffff0f7424 */ /* 0x000fe200078e00ff */
[----:B--2---:R-:W-:-:S04]  /*d8f0*/  SHF.R.U32.HI R2, RZ, 0x5, R2 ;  /* 0x00000005ff027819 */ /* 0x004fc80000011602 */
[----:B------:R-:W-:-:S05]  /*d900*/  LOP3.LUT R2, R2, 0x3, RZ, 0xc0, !PT ;  /* 0x0000000302027812 */ /* 0x000fca00078ec0ff */
[----:B------:R-:W-:-:S07]  /*d910*/  IMAD.MOV.U32 R13, RZ, RZ, R2 ;  /* 0x000000ffff0d7224 */ /* 0x000fce00078e0002 */
[----:B01----:R-:W-:Y:S05]  /*d920*/  WARPSYNC.COLLECTIVE R15, `(.L_x_349) ;  /* 0x000000000f087348 */ /* 0x003fea0003c00000 */
[----:B------:R2:W3:Y:S02]  /*d930*/  SHFL.IDX P6, R14, R13, R12, R11 ;  /* 0x0000000c0d0e7389 */ /* 0x0004e400000c000b */
[----:B0123--:R-:W-:Y:S01]  /*d940*/  ENDCOLLECTIVE ;  /* 0x000000000000791b */ /* 0x00ffe20003800000 */
.L_x_349:
[----:B------:R-:W-:Y:S05]  /*d950*/  BSYNC B0 ;  /* 0x0000000000007941 */ /* 0x000fea0003800000 */
.L_x_348:
[----:B------:R-:W-:Y:S05]  /*d960*/  BRA `(.L_x_350) ;  /* 0xffffffe800a47947 */ /* 0x000fea000383ffff */
.L_x_307:
[----:B------:R-:W-:Y:S01]  /*d970*/  BSSY B1, `(.L_x_351) ;  /* 0x0000006000017945 */ /* 0x000fe20003800000 */
[----:B------:R-:W-:-:S07]  /*d980*/  IMAD.MOV.U32 R15, RZ, RZ, -0x1 ;  /* 0xffffffffff0f7424 */ /* 0x000fce00078e00ff */
[----:B012---:R-:W-:Y:S05]  /*d990*/  WARPSYNC.COLLECTIVE R15, `(.L_x_352) ;  /* 0x000000000f0c7348 */ /* 0x007fea0003c00000 */
[----:B------:R-:W-:Y:S02]  /*d9a0*/  ELECT P6, UR62, PT ;  /* 0x00000000003e782f */ /* 0x000fe400038c0000 */
[----:B------:R-:W-:Y:S01]  /*d9b0*/  MOV R14, UR62 ;  /* 0x0000003e000e7c02 */ /* 0x000fe20008000f00 */
[----:B012---:R-:W-:Y:S10]  /*d9c0*/  ENDCOLLECTIVE ;  /* 0x000000000000791b */ /* 0x007ff40003800000 */
.L_x_352:
[----:B------:R-:W-:Y:S05]  /*d9d0*/  BSYNC B1 ;  /* 0x0000000000017941 */ /* 0x000fea0003800000 */
.L_x_351:
[----:B------:R-:W-:Y:S05]  /*d9e0*/  BRA `(.L_x_353) ;  /* 0xffffffe8009c7947 */ /* 0x000fea000383ffff */
.L_x_309:
[----:B0-----:R0:W1:Y:S02]  /*d9f0*/  SYNCS.PHASECHK.TRANS64.TRYWAIT P0, [R6+URZ], R5 ;  /* 0x00000005060075a7 */ /* 0x001064000800017f */
[----:B-1----:R-:W-:Y:S05]  /*da00*/  @!P0 NANOSLEEP.SYNCS 0x989680 ;  /* 0x009896800000895d */ /* 0x002fea0003900000 */
[----:B------:R-:W1:Y:S02]  /*da10*/  @!P0 SYNCS.PHASECHK.TRANS64 P0, [R6+URZ], R5 ;  /* 0x00000005060085a7 */ /* 0x000e64000800007f */
[----:B-1----:R-:W-:Y:S05]  /*da20*/  @!P0 BRA `(.L_x_309) ;  /* 0xfffffffc00f08947 */ /* 0x002fea000383ffff */
[----:B------:R-:W-:Y:S05]  /*da30*/  BRA `(.L_x_354) ;  /* 0xffffffe800dc7947 */ /* 0x000fea000383ffff */
.L_x_310:
[----:B-1----:R1:W2:Y:S02]  /*da40*/  SYNCS.PHASECHK.TRANS64.TRYWAIT P0, [R7+URZ], R2 ;  /* 0x00000002070075a7 */ /* 0x0022a4000800017f */
[----:B--2---:R-:W-:Y:S05]  /*da50*/  @!P0 NANOSLEEP.SYNCS 0x989680 ;  /* 0x009896800000895d */ /* 0x004fea0003900000 */
[----:B------:R-:W2:Y:S02]  /*da60*/  @!P0 SYNCS.PHASECHK.TRANS64 P0, [R7+URZ], R2 ;  /* 0x00000002070085a7 */ /* 0x000ea4000800007f */
[----:B--2---:R-:W-:Y:S05]  /*da70*/  @!P0 BRA `(.L_x_310) ;  /* 0xfffffffc00f08947 */ /* 0x004fea000383ffff */
[----:B------:R-:W-:Y:S05]  /*da80*/  BRA `(.L_x_355) ;  /* 0xffffffe800d07947 */ /* 0x000fea000383ffff */
.L_x_312:
[----:B--2---:R2:W3:Y:S02]  /*da90*/  SYNCS.PHASECHK.TRANS64.TRYWAIT P0, [R4+URZ], R5 ;  /* 0x00000005040075a7 */ /* 0x0044e4000800017f */
[----:B---3--:R-:W-:Y:S05]  /*daa0*/  @!P0 NANOSLEEP.SYNCS 0x989680 ;  /* 0x009896800000895d */ /* 0x008fea0003900000 */
[----:B------:R-:W3:Y:S02]  /*dab0*/  @!P0 SYNCS.PHASECHK.TRANS64 P0, [R4+URZ], R5 ;  /* 0x00000005040085a7 */ /* 0x000ee4000800007f */
[----:B---3--:R-:W-:Y:S05]  /*dac0*/  @!P0 BRA `(.L_x_312) ;  /* 0xfffffffc00f08947 */ /* 0x008fea000383ffff */
[----:B------:R-:W-:Y:S05]  /*dad0*/  BRA `(.L_x_356) ;  /* 0xffffffe800d47947 */ /* 0x000fea000383ffff */
.L_x_357:
        /* <DEDUP_REMOVED lines=10> */
.L_x_3194:


//--------------------- .text._ZN7cutlass13device_kernelIN5flash11enable_sm90INS1_16FlashAttnFwdSm90INS1_25CollectiveMainloopFwdSm90ILi2EN4cute5tupleIJNS5_1CILi1EEES8_S8_EEENS6_IJNS7_ILi128EEESA_NS7_ILi192EEEEEELi128ENS_10bfloat16_tEfNS_4arch4Sm90ELb0ELb0ELb0ELb1ELb0ELb0ELb0ELb1ELb1ELb1ELb0ELb0EEENS1_21CollectiveEpilogueFwdINS6_IJSA_SA_SA_EEES9_SD_SF_Li256ELb1ELb1ELb0ELb0EEENS1_36VarlenDynamicPersistentTileSchedulerILi128ELi128ELi256ELi128ELb0ELb1ELb1ELb0ELb1ELb1EEEEEEEEEvNT_6ParamsE --------------------------
	.section	.text._ZN7cutlass13device_kernelIN5flash11enable_sm90INS1_16FlashAttnFwdSm90INS1_25CollectiveMainloopFwdSm90ILi2EN4cute5tupleIJNS5_1CILi1EEES8_S8_EEENS6_IJNS7_ILi128EEESA_NS7_ILi192EEEEEELi128ENS_10bfloat16_tEfNS_4arch4Sm90ELb0ELb0ELb0ELb1ELb0ELb0ELb0ELb1ELb1ELb1ELb0ELb0EEENS1_21CollectiveEpilogueFwdINS6_IJSA_SA_SA_EEES9_SD_SF_Li256ELb1ELb1ELb0ELb0EEENS1_36VarlenDynamicPersistentTileSchedulerILi128ELi128ELi256ELi128ELb0ELb1ELb1ELb0ELb1ELb1EEEEEEEEEvNT_6ParamsE,"ax",@progbits
	.align	128
.text._ZN7cutlass13device_kernelIN5flash11enable_sm90INS1_16FlashAttnFwdSm90INS1_25CollectiveMainloopFwdSm90ILi2EN4cute5tupleIJNS5_1CILi1EEES8_S8_EEENS6_IJNS7_ILi128EEESA_NS7_ILi192EEEEEELi128ENS_10bfloat16_tEfNS_4arch4Sm90ELb0ELb0ELb0ELb1ELb0ELb0ELb0ELb1ELb1ELb1ELb0ELb0EEENS1_21CollectiveEpilogueFwdINS6_IJSA_SA_SA_EEES9_SD_SF_Li256ELb1ELb1ELb0ELb0EEENS1_36VarlenDynamicPersistentTileSchedulerILi128ELi128ELi256ELi128ELb0ELb1ELb1ELb0ELb1ELb1EEEEEEEEEvNT_6ParamsE:
        .type           _ZN7cutlass13device_kernelIN5flash11enable_sm90INS1_16FlashAttnFwdSm90INS1_25CollectiveMainloopFwdSm90ILi2EN4cute5tupleIJNS5_1CILi1EEES8_S8_EEENS6_IJNS7_ILi128EEESA_NS7_ILi192EEEEEELi128ENS_10bfloat16_tEfNS_4arch4Sm90ELb0ELb0ELb0ELb1ELb0ELb0ELb0ELb1ELb1ELb1ELb0ELb0EEENS1_21CollectiveEpilogueFwdINS6_IJSA_SA_SA_EEES9_SD_SF_Li256ELb1ELb1ELb0ELb0EEENS1_36VarlenDynamicPersistentTileSchedulerILi128ELi128ELi256ELi128ELb0ELb1ELb1ELb0ELb1ELb1EEEEEEEEEvNT_6ParamsE,@function
        .size           _ZN7cutlass13device_kernelIN5flash11enable_sm90INS1_16FlashAttnFwdSm90INS1_25CollectiveMainloopFwdSm90ILi2EN4cute5tupleIJNS5_1CILi1EEES8_S8_EEENS6_IJNS7_ILi128EEESA_NS7_ILi192EEEEEELi128ENS_10bfloat16_tEfNS_4arch4Sm90ELb0ELb0ELb0ELb1ELb0ELb0ELb0ELb1ELb1ELb1ELb0ELb0EEENS1_21CollectiveEpilogueFwdINS6_IJSA_SA_SA_EEES9_SD_SF_Li256ELb1ELb1ELb0ELb0EEENS1_36VarlenDynamicPersistentTileSchedulerILi128ELi128ELi256ELi128ELb0ELb1ELb1ELb0ELb1ELb1EEEEEEEEEvNT_6ParamsE,(.L_x_3195 - _ZN7cutlass13device_kernelIN5flash11enable_sm90INS1_16FlashAttnFwdSm90INS1_25CollectiveMainloopFwdSm90ILi2EN4cute5tupleIJNS5_1CILi1EEES8_S8_EEENS6_IJNS7_ILi128EEESA_NS7_ILi192EEEEEELi128ENS_10bfloat16_tEfNS_4arch4Sm90ELb0ELb0ELb0ELb1ELb0ELb0ELb0ELb1ELb1ELb1ELb0ELb0EEENS1_21CollectiveEpilogueFwdINS6_IJSA_SA_SA_EEES9_SD_SF_Li256ELb1ELb1ELb0ELb0EEENS1_36VarlenDynamicPersistentTileSchedulerILi128ELi128ELi256ELi128ELb0ELb1ELb1ELb0ELb1ELb1EEEEEEEEEvNT_6ParamsE)
        .other          _ZN7cutlass13device_kernelIN5flash11enable_sm90INS1_16FlashAttnFwdSm90INS1_25CollectiveMainloopFwdSm90ILi2EN4cute5tupleIJNS5_1CILi1EEES8_S8_EEENS6_IJNS7_ILi128EEESA_NS7_ILi192EEEEEELi128ENS_10bfloat16_tEfNS_4arch4Sm90ELb0ELb0ELb0ELb1ELb0ELb0ELb0ELb1ELb1ELb1ELb0ELb0EEENS1_21CollectiveEpilogueFwdINS6_IJSA_SA_SA_EEES9_SD_SF_Li256ELb1ELb1ELb0ELb0EEENS1_36VarlenDynamicPersistentTileSchedulerILi128ELi128ELi256ELi128ELb0ELb1ELb1ELb0ELb1ELb1EEEEEEEEEvNT_6ParamsE,@"STO_CUDA_ENTRY STV_DEFAULT"
_ZN7cutlass13device_kernelIN5flash11enable_sm90INS1_16FlashAttnFwdSm90INS1_25CollectiveMainloopFwdSm90ILi2EN4cute5tupleIJNS5_1CILi1EEES8_S8_EEENS6_IJNS7_ILi128EEESA_NS7_ILi192EEEEEELi128ENS_10bfloat16_tEfNS_4arch4Sm90ELb0ELb0ELb0ELb1ELb0ELb0ELb0ELb1ELb1ELb1ELb0ELb0EEENS1_21CollectiveEpilogueFwdINS6_IJSA_SA_SA_EEES9_SD_SF_Li256ELb1ELb1ELb0ELb0EEENS1_36VarlenDynamicPersistentTileSchedulerILi128ELi128ELi256ELi128ELb0ELb1ELb1ELb0ELb1ELb1EEEEEEEEEvNT_6ParamsE:
        /* <DEDUP_REMOVED lines=18> */
.L_x_359:
[----:B------:R-:W-:Y:S05]  /*0120*/  BSYNC B0 ;  /* 0x0000000000007941 */ /* 0x000fea0003800000 */
.L_x_358:
        /* <DEDUP_REMOVED lines=41> */
.L_x_360:
[----:B------:R-:W3:Y:S01]  /*03c0*/  SHFL.IDX PT, R2, R0, RZ, 0x1f ;  /* 0x00001fff00027589 */ /* 0x000ee200000e0000 */
[----:B------:R-:W-:Y:S01]  /*03d0*/  NOP ;  /* 0x0000000000007918 */ /* 0x000fe20000000000 */
[----:B---3--:R-:W-:-:S13]  /*03e0*/  ISETP.NE.AND P0, PT, R2, RZ, PT ;  /* 0x000000ff0200720c */ /* 0x008fda0003f05270 */
        /* <DEDUP_REMOVED lines=18> */
[----:B---3--:R-:W-:Y:S01]  /*0510*/  NOP ;  /* 0x0000000000007918 */ /* 0x008fe20000000000 */
.L_x_361:
[----:B------:R-:W3:Y:S01]  /*0520*/  SHFL.IDX PT, R2, R0, RZ, 0x1f ;  /* 0x00001fff00027589 */ /* 0x000ee200000e0000 */
[----:B------:R-:W-:Y:S01]  /*0530*/  NOP ;  /* 0x0000000000007918 */ /* 0x000fe20000000000 */
[----:B---3--:R-:W-:-:S13]  /*0540*/  ISETP.NE.AND P0, PT, R2, RZ, PT ;  /* 0x000000ff0200720c */ /* 0x008fda0003f05270 */
[----:B------:R-:W-:Y:S05]  /*0550*/  @P0 BRA `(.L_x_362) ;  /* 0x0000000000380947 */ /* 0x000fea0003800000 */
[----:B0-----:R-:W0:Y:S01]  /*0560*/  S2UR UR5, SR_CgaCtaId ;  /* 0x00000000000579c3 */ /* 0x001e220000008800 */
[----:B------:R-:W-:Y:S01]  /*0570*/  UMOV UR4, 0x400 ;  /* 0x0000040000047882 */ /* 0x000fe20000000000 */
[----:B------:R-:W-:Y:S01]  /*0580*/  UMOV UR7, 0x1 ;  /* 0x0000000100077882 */ /* 0x000fe20000000000 */
[----:B------:R-:W-:Y:S01]  /*0590*/  ELECT P0, URZ, PT ;  /* 0x00000000003f782f */ /* 0x000fe20003800000 */
[----:B0-----:R-:W-:Y:S02]  /*05a0*/  ULEA UR6, UR5, UR4, 0x18 ;  /* 0x0000000405067291 */ /* 0x001fe4000f8ec03f */
[----:B------:R-:W-:-:S04]  /*05b0*/  UIADD3 UR4, -UR7, 0x100000, URZ ;  /* 0x0010000007047890 */ /* 0x000fc8000fffe13f */
[----:B------:R-:W-:Y:S02]  /*05c0*/  USHF.L.U32 UR5, UR4, 0xb, URZ ;  /* 0x0000000b04057899 */ /* 0x000fe4000800063f */
[----:B------:R-:W-:Y:S01]  /*05d0*/  USHF.L.U32 UR4, UR4, 0x1, URZ ;  /* 0x0000000104047899 */ /* 0x000fe2000800063f */
[----:B------:R-:W0:Y:S11]  /*05e0*/  FENCE.VIEW.ASYNC.S ;  /* 0x00000000000073c6 */ /* 0x000e360000000000 */
[----:B0-----:R3:W0:Y:S01]  /*05f0*/  SYNCS.EXCH.64 URZ, [UR6+0x34870], UR4 ;  /* 0x03487004063f75b2 */ /* 0x0016220008000100 */
[----:B------:R3:W0:Y:S01]  /*0600*/  SYNCS.EXCH.64 URZ, [UR6+0x34880], UR4 ;  /* 0x03488004063f75b2 */ /* 0x0006220008000100 */
[----:B------:R3:W0:Y:S01]  /*0610*/  SYNCS.EXCH.64 URZ, [UR6+0x34878], UR4 ;  /* 0x03487804063f75b2 */ /* 0x0006220008000100 */
[----:B------:R3:W0:Y:S02]  /*0620*/  SYNCS.EXCH.64 URZ, [UR6+0x34888], UR4 ;  /* 0x03488804063f75b2 */ /* 0x0006240008000100 */
[----:B---3--:R-:W-:Y:S01]  /*0630*/  NOP ;  /* 0x0000000000007918 */ /* 0x008fe20000000000 */
.L_x_362:
        /* <DEDUP_REMOVED lines=22> */
.L_x_363:
        /* <DEDUP_REMOVED lines=22> */
.L_x_364:
[----:B0-----:R-:W-:Y:S01]  /*0900*/  UMOV UR4, 0x1 ;  /* 0x0000000100047882 */ /* 0x001fe20000000000 */
[----:B------:R-:W-:Y:S01]  /*0910*/  PLOP3.LUT P0, PT, PT, PT, UP0, 0x80, 0x0 ;  /* 0x000000000000781c */ /* 0x000fe20003f0f008 */
[----:B------:R-:W-:Y:S01]  /*0920*/  USEL UR4, UR4, 0x2, !UP0 ;  /* 0x0000000204047887 */ /* 0x000fe2000c000000 */
[----:B------:R-:W-:-:S05]  /*0930*/  NOP ;  /* 0x0000000000007918 */ /* 0x000fca0000000000 */
[----:B------:R-:W-:-:S05]  /*0940*/  IMAD.U32 R2, RZ, RZ, UR4 ;  /* 0x00000004ff027e24 */ /* 0x000fca000f8e00ff */
[----:B------:R0:W-:Y:S01]  /*0950*/  STL [R1+0x58], R2 ;  /* 0x0000580201007387 */ /* 0x0001e20000100800 */
[----:B-12-4-:R-:W-:Y:S06]  /*0960*/  BAR.SYNC.DEFER_BLOCKING 0x0 ;  /* 0x0000000000007b1d */ /* 0x016fec0000010000 */
[----:B------:R-:W-:Y:S05]  /*0970*/  @!P0 BRA `(.L_x_365) ;  /* 0x0000008400e48947 */ /* 0x000fea0003800000 */
.L_x_366:
[----:B------:R-:W-:-:S08]  /*0980*/  NOP ;  /* 0x0000000000007918 */ /* 0x000fd00000000000 */
[----:B------:R-:W1:Y:S02]  /*0990*/  USETMAXREG.TRY_ALLOC.CTAPOOL UP0, 0xf0 ;  /* 0x000000f0000079c8 */ /* 0x000e640008000600 */
[----:B-1----:R-:W-:-:S13]  /*09a0*/  PLOP3.LUT P0, PT, PT, PT, UP0, 0x80, 0x0 ;  /* 0x000000000000781c */ /* 0x002fda0003f0f008 */
[----:B------:R-:W-:Y:S05]  /*09b0*/  @!P0 BRA `(.L_x_366) ;  /* 0xfffffffc00f08947 */ /* 0x000fea000383ffff */
[----:B------:R-:W1:Y:S08]  /*09c0*/  S2UR UR5, SR_CgaCtaId ;  /* 0x00000000000579c3 */ /* 0x000e700000008800 */
[----:B------:R-:W-:Y:S06]  /*09d0*/  BAR.ARV 0x8, 0x180 ;  /* 0x0206000000007b1d */ /* 0x000fec0000002000 */
[----:B------:R-:W-:-:S02]  /*09e0*/  UMOV UR4, 0x400 ;  /* 0x0000040000047882 */ /* 0x000fc40000000000 */
[----:B------:R-:W-:Y:S01]  /*09f0*/  BAR.SYNC.DEFER_BLOCKING 0x5, 0x180 ;  /* 0x0146000000007b1d */ /* 0x000fe20000010000 */
[----:B-1----:R-:W-:-:S09]  /*0a00*/  ULEA UR4, UR5, UR4, 0x18 ;  /* 0x0000000405047291 */ /* 0x002fd2000f8ec03f */
[----:B------:R-:W1:Y:S01]  /*0a10*/  LDS.128 R44, [UR4+0x348d0] ;  /* 0x0348d004ff2c7984 */ /* 0x000e620008000c00 */
[----:B------:R-:W-:Y:S01]  /*0a20*/  ULDC UR4, c[0x0][0xc3c] ;  /* 0x00030f0000047ab9 */ /* 0x000fe20000000800 */
[----:B------:R-:W-:Y:S06]  /*0a30*/  BAR.ARV 0x4, 0x180 ;  /* 0x0106000000007b1d */ /* 0x000fec0000002000 */
[----:B-1----:R-:W-:-:S13]  /*0a40*/  ISETP.GE.AND P0, PT, R47, UR4, PT ;  /* 0x000000042f007c0c */ /* 0x002fda000bf06270 */
[----:B------:R-:W-:Y:S05]  /*0a50*/  @P0 EXIT ;  /* 0x000000000000094d */ /* 0x000fea0003800000 */
[----:B0-----:R-:W2:Y:S01]  /*0a60*/  LDL R2, [R1+0x58] ;  /* 0x0000580001027983 */ /* 0x001ea20000100800 */
[----:B------:R-:W-:Y:S01]  /*0a70*/  R2UR UR6, R45 ;  /* 0x000000002d0672ca */ /* 0x000fe200000e0000 */
[----:B------:R-:W-:Y:S01]  /*0a80*/  IMAD.MOV.U32 R185, RZ, RZ, RZ ;  /* 0x000000ffffb97224 */ /* 0x000fe200078e00ff */
[----:B------:R-:W-:Y:S01]  /*0a90*/  R2UR UR5, R46 ;  /* 0x000000002e0572ca */ /* 0x000fe200000e0000 */
[----:B------:R-:W0:Y:S01]  /*0aa0*/  S2R R0, SR_TID.X ;  /* 0x0000000000007919 */ /* 0x000e220000002100 */
[----:B------:R-:W-:Y:S02]  /*0ab0*/  IMAD.MOV.U32 R16, RZ, RZ, RZ ;  /* 0x000000ffff107224 */ /* 0x000fe400078e00ff */
[----:B0-----:R-:W-:-:S05]  /*0ac0*/  VIADD R196, R0, 0xffffff80 ;  /* 0xffffff8000c47836 */ /* 0x001fca0000000000 */
[----:B------:R-:W-:-:S04]  /*0ad0*/  SHF.R.S32.HI R3, RZ, 0x1f, R196 ;  /* 0x0000001fff037819 */ /* 0x000fc800000114c4 */
[CC--:B------:R-:W-:Y:S02]  /*0ae0*/  LEA.HI R5, R3.reuse, R196.reuse, RZ, 0x7 ;  /* 0x000000c403057211 */ /* 0x0c0fe400078f38ff */
[----:B------:R-:W-:Y:S02]  /*0af0*/  LEA.HI R0, R3, R196, RZ, 0x4 ;  /* 0x000000c403007211 */ /* 0x000fe400078f20ff */
[----:B------:R-:W-:Y:S02]  /*0b00*/  LOP3.LUT R187, R5, 0xffffff80, RZ, 0xc0, !PT ;  /* 0xffffff8005bb7812 */ /* 0x000fe400078ec0ff */
[----:B------:R-:W-:Y:S02]  /*0b10*/  SHF.R.S32.HI R9, RZ, 0x4, R0 ;  /* 0x00000004ff097819 */ /* 0x000fe40000011400 */
[----:B------:R-:W-:Y:S01]  /*0b20*/  LOP3.LUT R7, R0, 0x3fffff0, RZ, 0xc0, !PT ;  /* 0x03fffff000077812 */ /* 0x000fe200078ec0ff */
[----:B------:R-:W-:Y:S01]  /*0b30*/  IMAD.IADD R187, R196, 0x1, -R187 ;  /* 0x00000001c4bb7824 */ /* 0x000fe200078e0abb */
[----:B------:R-:W-:-:S02]  /*0b40*/  LEA.HI R0, R0, R9, RZ, 0x1 ;  /* 0x0000000900007211 */ /* 0x000fc400078f08ff */
[----:B------:R-:W-:Y:S01]  /*0b50*/  SHF.R.S32.HI R188, RZ, 0x7, R5 ;  /* 0x00000007ffbc7819 */ /* 0x000fe20000011405 */
[----:B------:R-:W-:Y:S01]  /*0b60*/  IMAD.IADD R7, R196, 0x1, -R7 ;  /* 0x00000001c4077824 */ /* 0x000fe200078e0a07 */
[----:B------:R-:W-:Y:S02]  /*0b70*/  SHF.R.S32.HI R4, RZ, 0x1f, R187 ;  /* 0x0000001fff047819 */ /* 0x000fe400000114bb */
[----:B------:R-:W-:Y:S02]  /*0b80*/  LOP3.LUT R0, R0, 0x1ffffffe, RZ, 0xc0, !PT ;  /* 0x1ffffffe00007812 */ /* 0x000fe400078ec0ff */
[CC--:B------:R-:W-:Y:S02]  /*0b90*/  LEA.HI R6, R4.reuse, R187.reuse, RZ, 0x2 ;  /* 0x000000bb04067211 */ /* 0x0c0fe400078f10ff */
[----:B------:R-:W-:Y:S01]  /*0ba0*/  LEA.HI R4, R4, R187, RZ, 0x5 ;  /* 0x000000bb04047211 */ /* 0x000fe200078f28ff */
[----:B------:R-:W-:Y:S01]  /*0bb0*/  IMAD.IADD R0, R9, 0x1, -R0 ;  /* 0x0000000109007824 */ /* 0x000fe200078e0a00 */
[--C-:B------:R-:W-:Y:S01]  /*0bc0*/  SHF.R.S32.HI R8, RZ, 0x2, R6.reuse ;  /* 0x00000002ff087819 */ /* 0x100fe20000011406 */
[----:B------:R-:W-:Y:S01]  /*0bd0*/  IMAD.MOV.U32 R9, RZ, RZ, -0x2 ;  /* 0xfffffffeff097424 */ /* 0x000fe200078e00ff */
[----:B------:R-:W-:-:S02]  /*0be0*/  SHF.R.S32.HI R11, RZ, 0x1f, R6 ;  /* 0x0000001fff0b7819 */ /* 0x000fc40000011406 */
[----:B------:R-:W-:Y:S02]  /*0bf0*/  LEA.HI R5, R5, R188, RZ, 0x1 ;  /* 0x000000bc05057211 */ /* 0x000fe400078f08ff */
[----:B------:R-:W-:Y:S02]  /*0c00*/  LEA.HI R11, R11, R8, RZ, 0x3 ;  /* 0x000000080b0b7211 */ /* 0x000fe400078f18ff */
[----:B------:R-:W-:Y:S02]  /*0c10*/  SHF.R.S32.HI R4, RZ, 0x5, R4 ;  /* 0x00000005ff047819 */ /* 0x000fe40000011404 */
[----:B------:R-:W-:Y:S02]  /*0c20*/  LOP3.LUT R11, R11, 0xfffffff8, RZ, 0xc0, !PT ;  /* 0xfffffff80b0b7812 */ /* 0x000fe400078ec0ff */
[----:B------:R-:W-:Y:S02]  /*0c30*/  LOP3.LUT R5, R5, 0x3fffffe, RZ, 0xc0, !PT ;  /* 0x03fffffe05057812 */ /* 0x000fe400078ec0ff */
[----:B------:R-:W-:Y:S01]  /*0c40*/  LOP3.LUT R6, R6, 0x7ffffffc, RZ, 0xc0, !PT ;  /* 0x7ffffffc06067812 */ /* 0x000fe200078ec0ff */
[----:B------:R-:W-:-:S02]  /*0c50*/  IMAD.IADD R11, R8, 0x1, -R11 ;  /* 0x00000001080b7824 */ /* 0x000fc400078e0a0b */
[----:B------:R-:W-:Y:S02]  /*0c60*/  IMAD.IADD R5, R188, 0x1, -R5 ;  /* 0x00000001bc057824 */ /* 0x000fe400078e0a05 */
[----:B------:R-:W-:Y:S02]  /*0c70*/  IMAD R4, R4, 0x10, R11 ;  /* 0x0000001004047824 */ /* 0x000fe400078e020b */
[----:B------:R-:W-:Y:S02]  /*0c80*/  IMAD.IADD R6, R187, 0x1, -R6 ;  /* 0x00000001bb067824 */ /* 0x000fe400078e0a06 */
[----:B------:R-:W-:Y:S02]  /*0c90*/  IMAD R189, R5, 0x40, R4 ;  /* 0x0000004005bd7824 */ /* 0x000fe400078e0204 */
[----:B------:R-:W-:Y:S01]  /*0ca0*/  IMAD R190, R6, R9, 0x80 ;  /* 0x0000008006be7424 */ /* 0x000fe200078e0209 */
[----:B--2---:R-:W-:Y:S02]  /*0cb0*/  R2UR UR4, R2 ;  /* 0x00000000020472ca */ /* 0x004fe400000e0000 */
[----:B------:R-:W-:-:S05]  /*0cc0*/  LEA.HI R2, R3, R196, RZ, 0x5 ;  /* 0x000000c403027211 */ /* 0x000fca00078f28ff */
[----:B------:R-:W-:-:S05]  /*0cd0*/  IMAD.SHL.U32 R2, R2, 0x20, RZ ;  /* 0x0000002002027824 */ /* 0x000fca00078e00ff */
[----:B------:R-:W-:Y:S01]  /*0ce0*/  LOP3.LUT R2, R2, 0xfffffc00, RZ, 0xc0, !PT ;  /* 0xfffffc0002027812 */ /* 0x000fe200078ec0ff */
[----:B------:R-:W-:-:S04]  /*0cf0*/  ULOP3.LUT UR4, UR4, 0x1, URZ, 0xfc, !UPT ;  /* 0x0000000104047892 */ /* 0x000fc8000f8efc3f */
[----:B------:R-:W-:Y:S01]  /*0d00*/  IMAD R7, R7, 0x40, R2 ;  /* 0x0000004007077824 */ /* 0x000fe200078e0202 */
[CC--:B------:R-:W-:Y:S01]  /*0d10*/  LEA.HI R2, R3.reuse, R196.reuse, RZ, 0x2 ;  /* 0x000000c403027211 */ /* 0x0c0fe200078f10ff */
[----:B------:R-:W-:Y:S01]  /*0d20*/  IMAD.U32 R193, RZ, RZ, UR4 ;  /* 0x00000004ffc17e24 */ /* 0x000fe2000f8e00ff */
[----:B------:R-:W-:Y:S01]  /*0d30*/  LEA.HI R3, R3, R196, RZ, 0x3 ;  /* 0x000000c403037211 */ /* 0x000fe200078f18ff */
[----:B------:R-:W-:Y:S01]  /*0d40*/  IMAD R192, R0, 0x8, R7 ;  /* 0x0000000800c07824 */ /* 0x000fe200078e0207 */
[----:B------:R-:W-:Y:S01]  /*0d50*/  LOP3.LUT R7, R2, 0xfffffffc, RZ, 0xc0, !PT ;  /* 0xfffffffc02077812 */ /* 0x000fe200078ec0ff */
[----:B------:R-:W-:Y:S01]  /*0d60*/  IMAD.MOV.U32 R2, RZ, RZ, RZ ;  /* 0x000000ffff027224 */ /* 0x000fe200078e00ff */
[----:B------:R-:W-:Y:S02]  /*0d70*/  LOP3.LUT R19, R3, 0xfffffff8, RZ, 0xc0, !PT ;  /* 0xfffffff803137812 */ /* 0x000fe400078ec0ff */
[----:B------:R-:W-:Y:S01]  /*0d80*/  SHF.R.S32.HI R184, RZ, 0x3, R3 ;  /* 0x00000003ffb87819 */ /* 0x000fe20000011403 */
[----:B------:R-:W-:-:S02]  /*0d90*/  IMAD.IADD R7, R196, 0x1, -R7 ;  /* 0x00000001c4077824 */ /* 0x000fc400078e0a07 */
[----:B------:R-:W-:-:S03]  /*0da0*/  IMAD.IADD R19, R196, 0x1, -R19 ;  /* 0x00000001c4137824 */ /* 0x000fc600078e0a13 */
[----:B------:R-:W-:Y:S01]  /*0db0*/  LEA.HI R0, R7, R7, RZ, 0x1 ;  /* 0x0000000707007211 */ /* 0x000fe200078f08ff */
[----:B------:R-:W-:-:S03]  /*0dc0*/  IMAD.SHL.U32 R17, R19, 0x8, RZ ;  /* 0x0000000813117824 */ /* 0x000fc600078e00ff */
[----:B------:R-:W-:Y:S01]  /*0dd0*/  LOP3.LUT R0, R0, 0x1ffffffe, RZ, 0xc0, !PT ;  /* 0x1ffffffe00007812 */ /* 0x000fe200078ec0ff */
[----:B------:R-:W-:Y:S01]  /*0de0*/  VIADD R18, R17, 0x40 ;  /* 0x0000004011127836 */ /* 0x000fe20000000000 */
[----:B------:R-:W-:-:S03]  /*0df0*/  SHF.R.S32.HI R195, RZ, 0x1f, R17 ;  /* 0x0000001fffc37819 */ /* 0x000fc60000011411 */
[----:B------:R-:W-:Y:S01]  /*0e00*/  IMAD.IADD R0, R7, 0x1, -R0 ;  /* 0x0000000107007824 */ /* 0x000fe200078e0a00 */
[----:B------:R-:W-:-:S03]  /*0e10*/  SHF.R.S32.HI R194, RZ, 0x1f, R18 ;  /* 0x0000001fffc27819 */ /* 0x000fc60000011412 */
[----:B------:R-:W-:-:S07]  /*0e20*/  IMAD R191, R0, 0x8, R189 ;  /* 0x0000000800bf7824 */ /* 0x000fce00078e02bd */
.L_x_409:
[----:B0-2-4-:R-:W0:Y:S01]  /*0e30*/  LDC.64 R4, c[0x0][0xc88] ;  /* 0x00032200ff047b82 */ /* 0x015e220000000a00 */
[----:B------:R-:W-:Y:S01]  /*0e40*/  ULDC.64 UR12, c[0x0][0x208] ;  /* 0x00008200000c7ab9 */ /* 0x000fe20000000a00 */
[----:B------:R-:W-:Y:S01]  /*0e50*/  ULDC.64 UR8, c[0x0][0xa28] ;  /* 0x00028a0000087ab9 */ /* 0x000fe20000000a00 */
[----:B------:R-:W-:Y:S01]  /*0e60*/  ULDC.64 UR10, c[0x0][0xa20] ;  /* 0x00028800000a7ab9 */ /* 0x000fe20000000a00 */
[----:B0-----:R-:W-:-:S06]  /*0e70*/  IMAD.WIDE R4, R47, 0x4, R4 ;  /* 0x000000042f047825 */ /* 0x001fcc00078e0204 */
[----:B------:R-:W2:Y:S01]  /*0e80*/  LDG.E R4, desc[UR12][R4.64] ;  /* 0x0000000c04047981 */ /* 0x000ea2000c1e1900 */
[----:B------:R-:W-:Y:S02]  /*0e90*/  UISETP.NE.U32.AND UP0, UPT, UR8, URZ, UPT ;  /* 0x0000003f0800728c */ /* 0x000fe4000bf05070 */
[----:B------:R-:W-:Y:S02]  /*0ea0*/  UISETP.NE.U32.AND UP1, UPT, UR10, URZ, UPT ;  /* 0x0000003f0a00728c */ /* 0x000fe4000bf25070 */
[----:B------:R-:W-:Y:S02]  /*0eb0*/  UISETP.NE.AND.EX UP0, UPT, UR9, URZ, UPT, UP0 ;  /* 0x0000003f0900728c */ /* 0x000fe4000bf05300 */
[----:B------:R-:W-:-:S04]  /*0ec0*/  UISETP.NE.AND.EX UP1, UPT, UR11, URZ, UPT, UP1 ;  /* 0x0000003f0b00728c */ /* 0x000fc8000bf25310 */
[----:B------:R-:W-:Y:S02]  /*0ed0*/  PLOP3.LUT P0, PT, PT, PT, UP0, 0x80, 0x0 ;  /* 0x000000000000781c */ /* 0x000fe40003f0f008 */
[----:B------:R-:W-:Y:S02]  /*0ee0*/  PLOP3.LUT P1, PT, PT, PT, UP1, 0x80, 0x0 ;  /* 0x000000000000781c */ /* 0x000fe40003f2f018 */
[----:B--2---:R-:W-:-:S13]  /*0ef0*/  R2UR UR61, R4 ;  /* 0x00000000043d72ca */ /* 0x004fda00000e0000 */
[----:B------:R-:W-:Y:S02]  /*0f00*/  USHF.R.S32.HI UR4, URZ, 0x1f, UR61 ;  /* 0x0000001f3f047899 */ /* 0x000fe4000801143d */
[----:B------:R-:W-:Y:S02]  /*0f10*/  @UP0 ULEA UR8, UP2, UR61, UR8, 0x2 ;  /* 0x000000083d080291 */ /* 0x000fe4000f84103f */
[----:B------:R-:W-:Y:S02]  /*0f20*/  @UP1 ULEA UR10, UP3, UR61, UR10, 0x2 ;  /* 0x0000000a3d0a1291 */ /* 0x000fe4000f86103f */
[----:B------:R-:W-:Y:S02]  /*0f30*/  @UP0 ULEA.HI.X UR9, UR61, UR9, UR4, 0x2, UP2 ;  /* 0x000000093d090291 */ /* 0x000fe400090f1404 */
[----:B------:R-:W-:Y:S01]  /*0f40*/  IMAD.U32 R186, RZ, RZ, UR4 ;  /* 0x00000004ffba7e24 */ /* 0x000fe2000f8e00ff */
[----:B------:R-:W-:Y:S01]  /*0f50*/  @UP1 ULEA.HI.X UR11, UR61, UR11, UR4, 0x2, UP3 ;  /* 0x0000000b3d0b1291 */ /* 0x000fe200098f1404 */
[----:B------:R-:W-:-:S02]  /*0f60*/  IMAD.U32 R4, RZ, RZ, UR8 ;  /* 0x00000008ff047e24 */ /* 0x000fc4000f8e00ff */
[----:B------:R-:W-:Y:S01]  /*0f70*/  IMAD.U32 R6, RZ, RZ, UR10 ;  /* 0x0000000aff067e24 */ /* 0x000fe2000f8e00ff */
[----:B------:R-:W-:Y:S01]  /*0f80*/  ULDC UR4, c[0x0][0x424] ;  /* 0x0001090000047ab9 */ /* 0x000fe20000000800 */
[----:B------:R-:W-:Y:S01]  /*0f90*/  IMAD.U32 R5, RZ, RZ, UR9 ;  /* 0x00000009ff057e24 */ /* 0x000fe2000f8e00ff */
[----:B------:R-:W-:Y:S01]  /*0fa0*/  ULDC.64 UR8, c[0x0][0x418] ;  /* 0x0001060000087ab9 */ /* 0x000fe20000000a00 */
[----:B------:R-:W-:-:S03]  /*0fb0*/  IMAD.U32 R7, RZ, RZ, UR11 ;  /* 0x0000000bff077e24 */ /* 0x000fc6000f8e00ff */
[----:B------:R-:W2:Y:S04]  /*0fc0*/  @P0 LDG.E R4, desc[UR12][R4.64] ;  /* 0x0000000c04040981 */ /* 0x000ea8000c1e1900 */
[----:B---3--:R-:W3:Y:S01]  /*0fd0*/  @P1 LDG.E R6, desc[UR12][R6.64] ;  /* 0x0000000c06061981 */ /* 0x008ee2000c1e1900 */
[----:B------:R-:W-:Y:S01]  /*0fe0*/  UISETP.NE.U32.AND UP0, UPT, UR8, URZ, UPT ;  /* 0x0000003f0800728c */ /* 0x000fe2000bf05070 */
[----:B-1----:R-:W-:Y:S01]  /*0ff0*/  IMAD.U32 R22, RZ, RZ, UR6 ;  /* 0x00000006ff167e24 */ /* 0x002fe2000f8e00ff */
[----:B------:R-:W-:Y:S01]  /*1000*/  ULDC UR6, c[0x0][0x2f0] ;  /* 0x0000bc0000067ab9 */ /* 0x000fe20000000800 */
[----:B------:R-:W-:Y:S01]  /*1010*/  UMOV UR48, URZ ;  /* 0x0000003f00307c82 */ /* 0x000fe20008000000 */
[----:B------:R-:W-:Y:S01]  /*1020*/  UISETP.NE.AND.EX UP0, UPT, UR9, URZ, UPT, UP0 ;  /* 0x0000003f0900728c */ /* 0x000fe2000bf05300 */
[----:B------:R-:W-:Y:S01]  /*1030*/  IMAD.MOV.U32 R0, RZ, RZ, RZ ;  /* 0x000000ffff007224 */ /* 0x000fe200078e00ff */
[----:B------:R-:W-:-:S02]  /*1040*/  CS2R R20, SRZ ;  /* 0x0000000000147805 */ /* 0x000fc4000001ff00 */
[----:B------:R-:W-:Y:S01]  /*1050*/  CS2R R86, SRZ ;  /* 0x0000000000567805 */ /* 0x000fe2000001ff00 */
[----:B------:R-:W-:Y:S01]  /*1060*/  USEL UR4, UR4, 0x1, UP0 ;  /* 0x0000000104047887 */ /* 0x000fe20008000000 */
[----:B------:R-:W-:Y:S02]  /*1070*/  CS2R R84, SRZ ;  /* 0x0000000000547805 */ /* 0x000fe4000001ff00 */
[----:B------:R-:W-:Y:S02]  /*1080*/  CS2R R82, SRZ ;  /* 0x0000000000527805 */ /* 0x000fe4000001ff00 */
[----:B------:R-:W-:Y:S01]  /*1090*/  CS2R R80, SRZ ;  /* 0x0000000000507805 */ /* 0x000fe2000001ff00 */
[----:B------:R-:W-:Y:S01]  /*10a0*/  UIMAD UR4, UR4, UR6, URZ ;  /* 0x00000006040472a4 */ /* 0x000fe2000f8e023f */
        /* <DEDUP_REMOVED lines=20> */
[----:B------:R-:W-:Y:S01]  /*11f0*/  CS2R R38, SRZ ;  /* 0x0000000000267805 */ /* 0x000fe2000001ff00 */
[----:B------:R-:W-:Y:S01]  /*1200*/  IMAD.U32 R23, RZ, RZ, UR5 ;  /* 0x00000005ff177e24 */ /* 0x000fe2000f8e00ff */
[----:B--2---:R-:W-:Y:S02]  /*1210*/  @P0 R2UR UR48, R4 ;  /* 0x00000000043002ca */ /* 0x004fe400000e0000 */
[----:B------:R-:W-:Y:S02]  /*1220*/  PLOP3.LUT P0, PT, PT, PT, PT, 0x80, 0x0 ;  /* 0x000000000000781c */ /* 0x000fe40003f0f070 */
[----:B---3--:R-:W-:Y:S01]  /*1230*/  @P1 R2UR UR4, R6 ;  /* 0x00000000060412ca */ /* 0x008fe200000e0000 */
[----:B------:R-:W-:-:S14]  /*1240*/  @P1 BRA `(.L_x_367) ;  /* 0x0000000000381947 */ /* 0x000fdc0003800000 */
[----:B------:R-:W-:Y:S02]  /*1250*/  ULDC.64 UR6, c[0x0][0xa08] ;  /* 0x0002820000067ab9 */ /* 0x000fe40000000a00 */
[----:B------:R-:W-:-:S04]  /*1260*/  ISETP.NE.U32.AND P1, PT, RZ, UR6, PT ;  /* 0x00000006ff007c0c */ /* 0x000fc8000bf25070 */
[----:B------:R-:W-:-:S13]  /*1270*/  ISETP.NE.AND.EX P1, PT, RZ, UR7, PT, P1 ;  /* 0x00000007ff007c0c */ /* 0x000fda000bf25310 */
[----:B------:R-:W-:Y:S05]  /*1280*/  @!P1 BRA `(.L_x_367) ;  /* 0x0000000000289947 */ /* 0x000fea0003800000 */
[----:B------:R-:W-:Y:S01]  /*1290*/  ULDC.64 UR4, c[0x0][0xa08] ;  /* 0x0002820000047ab9 */ /* 0x000fe20000000a00 */
[----:B------:R-:W-:Y:S01]  /*12a0*/  ULDC.64 UR6, c[0x0][0x208] ;  /* 0x0000820000067ab9 */ /* 0x000fe20000000a00 */
[----:B------:R-:W-:-:S06]  /*12b0*/  UIMAD.WIDE UR4, UR61, 0x4, UR4 ;  /* 0x000000043d0478a5 */ /* 0x000fcc000f8e0204 */
[----:B------:R-:W-:Y:S02]  /*12c0*/  IMAD.U32 R4, RZ, RZ, UR4 ;  /* 0x00000004ff047e24 */ /* 0x000fe4000f8e00ff */
[----:B------:R-:W-:-:S05]  /*12d0*/  IMAD.U32 R5, RZ, RZ, UR5 ;  /* 0x00000005ff057e24 */ /* 0x000fca000f8e00ff */
[----:B------:R-:W2:Y:S04]  /*12e0*/  LDG.E R6, desc[UR6][R4.64] ;  /* 0x0000000604067981 */ /* 0x000ea8000c1e1900 */
[----:B------:R-:W3:Y:S01]  /*12f0*/  LDG.E R3, desc[UR6][R4.64+0x4] ;  /* 0x0000040604037981 */ /* 0x000ee2000c1e1900 */
[----:B--2---:R-:W-:Y:S02]  /*1300*/  R2UR UR4, R6 ;  /* 0x00000000060472ca */ /* 0x004fe400000e0000 */
[----:B---3--:R-:W-:-:S13]  /*1310*/  R2UR UR5, R3 ;  /* 0x00000000030572ca */ /* 0x008fda00000e0000 */
[----:B------:R-:W-:-:S12]  /*1320*/  UIADD3 UR4, -UR4, UR5, URZ ;  /* 0x0000000504047290 */ /* 0x000fd8000fffe13f */
.L_x_367:
[----:B------:R-:W-:Y:S01]  /*1330*/  UIADD3 UR48, -UR48, UR4, URZ ;  /* 0x0000000430307290 */ /* 0x000fe2000fffe13f */
[----:B------:R-:W-:Y:S02]  /*1340*/  CS2R R88, SRZ ;  /* 0x0000000000587805 */ /* 0x000fe4000001ff00 */
[----:B------:R-:W-:Y:S02]  /*1350*/  CS2R R34, SRZ ;  /* 0x0000000000227805 */ /* 0x000fe4000001ff00 */
[----:B------:R-:W-:Y:S01]  /*1360*/  CS2R R90, SRZ ;  /* 0x00000000005a7805 */ /* 0x000fe2000001ff00 */
[----:B------:R-:W-:Y:S01]  /*1370*/  UISETP.GE.AND UP0, UPT, UR48, 0x1, UPT ;  /* 0x000000013000788c */ /* 0x000fe2000bf06270 */
[----:B------:R-:W-:Y:S01]  /*1380*/  CS2R R6, SRZ ;  /* 0x0000000000067805 */ /* 0x000fe2000001ff00 */
[----:B------:R-:W-:Y:S01]  /*1390*/  UIADD3 UR4, UR48, 0x7f, URZ ;  /* 0x0000007f30047890 */ /* 0x000fe2000fffe03f */
[----:B------:R-:W-:Y:S02]  /*13a0*/  IMAD.MOV.U32 R8, RZ, RZ, RZ ;  /* 0x000000ffff087224 */ /* 0x000fe400078e00ff */
[----:B------:R-:W-:Y:S01]  /*13b0*/  IMAD.MOV.U32 R10, RZ, RZ, RZ ;  /* 0x000000ffff0a7224 */ /* 0x000fe200078e00ff */
[----:B------:R-:W-:Y:S01]  /*13c0*/  PLOP3.LUT P1, PT, PT, PT, UP0, 0x80, 0x0 ;  /* 0x000000000000781c */ /* 0x000fe20003f2f008 */
[----:B------:R-:W-:Y:S01]  /*13d0*/  USHF.R.S32.HI UR5, URZ, 0x1f, UR4 ;  /* 0x0000001f3f057899 */ /* 0x000fe20008011404 */
[----:B------:R-:W-:-:S02]  /*13e0*/  IMAD.MOV.U32 R93, RZ, RZ, RZ ;  /* 0x000000ffff5d7224 */ /* 0x000fc400078e00ff */
[----:B------:R-:W-:Y:S01]  /*13f0*/  IMAD.MOV.U32 R12, RZ, RZ, RZ ;  /* 0x000000ffff0c7224 */ /* 0x000fe200078e00ff */
[----:B------:R-:W-:Y:S01]  /*1400*/  ULEA.HI UR5, UR5, UR4, URZ, 0x7 ;  /* 0x0000000405057291 */ /* 0x000fe2000f8f383f */
[----:B------:R-:W-:-:S07]  /*1410*/  IMAD.MOV.U32 R95, RZ, RZ, RZ ;  /* 0x000000ffff5f7224 */ /* 0x000fce00078e00ff */
[----:B------:R-:W-:Y:S05]  /*1420*/  @!P1 BRA `(.L_x_368) ;  /* 0x0000005800649947 */ /* 0x000fea0003800000 */
[----:B------:R-:W0:Y:S01]  /*1430*/  SHFL.IDX PT, R0, R188, RZ, 0x1f ;  /* 0x00001fffbc007589 */ /* 0x000e2200000e0000 */
[----:B------:R-:W1:Y:S01]  /*1440*/  S2UR UR8, SR_CgaCtaId ;  /* 0x00000000000879c3 */ /* 0x000e620000008800 */
[----:B------:R-:W-:Y:S01]  /*1450*/  UMOV UR7, 0x400 ;  /* 0x0000040000077882 */ /* 0x000fe20000000000 */
[----:B------:R-:W-:Y:S01]  /*1460*/  USHF.R.S32.HI UR49, URZ, 0x7, UR5 ;  /* 0x000000073f317899 */ /* 0x000fe20008011405 */
[----:B0-----:R-:W-:Y:S01]  /*1470*/  R2UR UR4, R0 ;  /* 0x00000000000472ca */ /* 0x001fe200000e0000 */
[----:B-1----:R-:W-:-:S04]  /*1480*/  ULEA UR7, UR8, UR7, 0x18 ;  /* 0x0000000708077291 */ /* 0x002fc8000f8ec03f */
[----:B------:R-:W-:-:S04]  /*1490*/  UIADD3 UR7, UR7, 0x10400, URZ ;  /* 0x0001040007077890 */ /* 0x000fc8000fffe03f */
[----:B------:R-:W-:-:S04]  /*14a0*/  ULOP3.LUT UP0, URZ, UR7, 0x3ff, URZ, 0xc0, !UPT ;  /* 0x000003ff073f7892 */ /* 0x000fc8000f80c03f */
[----:B------:R-:W-:Y:S02]  /*14b0*/  ULEA.HI UR6, UR4, UR4, URZ, 0x1 ;  /* 0x0000000404067291 */ /* 0x000fe4000f8f083f */
[----:B------:R-:W-:Y:S02]  /*14c0*/  PLOP3.LUT P0, PT, PT, PT, UP0, 0x80, 0x0 ;  /* 0x000000000000781c */ /* 0x000fe40003f0f008 */
[----:B------:R-:W-:-:S04]  /*14d0*/  ULOP3.LUT UR6, UR6, 0x1e, URZ, 0xc0, !UPT ;  /* 0x0000001e06067892 */ /* 0x000fc8000f8ec03f */
[----:B------:R-:W-:-:S04]  /*14e0*/  UIADD3 UR6, UR4, -UR6, URZ ;  /* 0x8000000604067290 */ /* 0x000fc8000fffe03f */
[----:B------:R-:W-:-:S04]  /*14f0*/  ULEA UR6, UR6, UR7, 0xd ;  /* 0x0000000706067291 */ /* 0x000fc8000f8e683f */
[----:B------:R-:W-:-:S04]  /*1500*/  USHF.R.U32.HI UR6, URZ, 0x4, UR6 ;  /* 0x000000043f067899 */ /* 0x000fc80008011606 */
[----:B------:R-:W-:Y:S01]  /*1510*/  ULOP3.LUT UR56, UR6, 0x3fff, URZ, 0xc0, !UPT ;  /* 0x00003fff06387892 */ /* 0x000fe2000f8ec03f */
[----:B------:R-:W-:Y:S11]  /*1520*/  @!P0 BRA `(.L_x_369) ;  /* 0x0000000000408947 */ /* 0x000ff60003800000 */
        /* <DEDUP_REMOVED lines=16> */
.L_x_369:
[----:B------:R-:W0:Y:S01]  /*1630*/  S2UR UR5, SR_CgaCtaId ;  /* 0x00000000000579c3 */ /* 0x000e220000008800 */
[----:B------:R-:W-:Y:S01]  /*1640*/  LEA.HI R0, R185, R185, RZ, 0x1 ;  /* 0x000000b9b9007211 */ /* 0x000fe200078f08ff */
[----:B------:R-:W-:Y:S01]  /*1650*/  UMOV UR4, 0x400 ;  /* 0x0000040000047882 */ /* 0x000fe20000000000 */
[----:B------:R-:W-:Y:S01]  /*1660*/  R2UR UR6, R193 ;  /* 0x00000000c10672ca */ /* 0x000fe200000e0000 */
[----:B------:R-:W-:Y:S01]  /*1670*/  BSSY B0, `(.L_x_370) ;  /* 0x000000a000007945 */ /* 0x000fe20003800000 */
[----:B------:R-:W-:-:S05]  /*1680*/  LOP3.LUT R0, R0, 0xfffffffe, RZ, 0xc0, !PT ;  /* 0xfffffffe00007812 */ /* 0x000fca00078ec0ff */
[----:B------:R-:W-:-:S05]  /*1690*/  IMAD.IADD R3, R185, 0x1, -R0 ;  /* 0x00000001b9037824 */ /* 0x000fca00078e0a00 */
[----:B------:R-:W-:Y:S01]  /*16a0*/  SHF.L.U32 R3, R3, 0x1f, RZ ;  /* 0x0000001f03037819 */ /* 0x000fe200000006ff */
[----:B------:R-:W-:-:S05]  /*16b0*/  IMAD.U32 R4, RZ, RZ, UR6 ;  /* 0x00000006ff047e24 */ /* 0x000fca000f8e00ff */
[----:B------:R-:W-:Y:S01]  /*16c0*/  ISETP.NE.AND P0, PT, R4, 0x3, PT ;  /* 0x000000030400780c */ /* 0x000fe20003f05270 */
[----:B0-----:R-:W-:-:S06]  /*16d0*/  ULEA UR4, UR5, UR4, 0x18 ;  /* 0x0000000405047291 */ /* 0x001fcc000f8ec03f */
[----:B------:R-:W-:-:S04]  /*16e0*/  IMAD.U32 R0, RZ, RZ, UR4 ;  /* 0x00000004ff007e24 */ /* 0x000fc8000f8e00ff */
[----:B------:R-:W0:Y:S02]  /*16f0*/  SYNCS.PHASECHK.TRANS64.TRYWAIT P1, [R0+URZ+0x34800], R3 ;  /* 0x03480003000075a7 */ /* 0x000e24000802017f */
[----:B0-----:R-:W-:Y:S05]  /*1700*/  @!P1 BRA `(.L_x_371) ;  /* 0x000000dc00189947 */ /* 0x001fea0003800000 */
.L_x_534:
[----:B------:R-:W-:Y:S05]  /*1710*/  BSYNC B0 ;  /* 0x0000000000007941 */ /* 0x000fea0003800000 */
.L_x_370:
[----:B------:R-:W-:Y:S05]  /*1720*/  @!P0 BRA `(.L_x_372) ;  /* 0x0000000000048947 */ /* 0x000fea0003800000 */
[----:B------:R-:W-:Y:S01]  /*1730*/  BPT.TRAP 0x1 ;  /* 0x000000040000795c */ /* 0x000fe20000300000 */
.L_x_372:
[----:B------:R-:W-:Y:S01]  /*1740*/  IMAD R5, R2, 0x8, R0 ;  /* 0x0000000802057824 */ /* 0x000fe200078e0200 */
[----:B------:R-:W-:-:S04]  /*1750*/  SHF.L.U32 R4, R16, 0x1f, RZ ;  /* 0x0000001f10047819 */ /* 0x000fc800000006ff */
[----:B------:R1:W2:Y:S01]  /*1760*/  SYNCS.PHASECHK.TRANS64.TRYWAIT P2, [R5+URZ+0x34830], R4 ;  /* 0x03483004050075a7 */ /* 0x0002a2000804017f */
[----:B------:R-:W-:Y:S05]  /*1770*/  @!P0 BRA `(.L_x_373) ;  /* 0x0000000000048947 */ /* 0x000fea0003800000 */
[----:B------:R-:W-:Y:S01]  /*1780*/  BPT.TRAP 0x1 ;  /* 0x000000040000795c */ /* 0x000fe20000300000 */
.L_x_373:
[----:B0-----:R-:W0:Y:S01]  /*1790*/  S2R R3, SR_TID.X ;  /* 0x0000000000037919 */ /* 0x001e220000002100 */
[----:B------:R-:W-:Y:S01]  /*17a0*/  IMAD.MOV.U32 R151, RZ, RZ, RZ ;  /* 0x000000ffff977224 */ /* 0x000fe200078e00ff */
[----:B0-----:R-:W-:Y:S01]  /*17b0*/  LOP3.LUT P1, RZ, R3, 0x7f, RZ, 0xc0, !PT ;  /* 0x0000007f03ff7812 */ /* 0x001fe2000782c0ff */
[----:B--2---:R-:W-:-:S12]  /*17c0*/  @P2 BRA `(.L_x_374) ;  /* 0x0000000000082947 */ /* 0x004fd80003800000 */
[----:B------:R-:W0:Y:S02]  /*17d0*/  SYNCS.PHASECHK.TRANS64.TRYWAIT P2, [R5+URZ+0x34830], R4 ;  /* 0x03483004050075a7 */ /* 0x000e24000804017f */
[----:B0-----:R-:W-:Y:S05]  /*17e0*/  @!P2 BRA `(.L_x_375) ;  /* 0x000000d800f4a947 */ /* 0x001fea0003800000 */
.L_x_374:
[----:B------:R-:W-:Y:S05]  /*17f0*/  WARPSYNC.ALL ;  /* 0x0000000000007948 */ /* 0x000fea0003800000 */
[----:B------:R-:W-:Y:S01]  /*1800*/  R2UR UR4, R0 ;  /* 0x00000000000472ca */ /* 0x000fe200000e0000 */
[----:B------:R-:W-:Y:S01]  /*1810*/  ULOP3.LUT UR56, UR56, 0x10000, URZ, 0xfc, !UPT ;  /* 0x0001000038387892 */ /* 0x000fe2000f8efc3f */
[----:B------:R-:W-:Y:S01]  /*1820*/  R2UR UR58, R2 ;  /* 0x00000000023a72ca */ /* 0x000fe200000e0000 */
[----:B------:R-:W-:Y:S01]  /*1830*/  WARPGROUP.ARRIVE ;  /* 0x00000000000079c5 */ /* 0x000fe20000000000 */
[----:B------:R-:W-:Y:S01]  /*1840*/  UMOV UR57, 0x40000040 ;  /* 0x4000004000397882 */ /* 0x000fe20000000000 */
[----:B------:R-:W-:Y:S01]  /*1850*/  UMOV UR59, 0x40000040 ;  /* 0x40000040003b7882 */ /* 0x000fe20000000000 */
[----:B------:R-:W-:Y:S01]  /*1860*/  UIADD3 UR8, UR56, 0x2, URZ ;  /* 0x0000000238087890 */ /* 0x000fe2000fffe03f */
[----:B------:R-:W-:Y:S01]  /*1870*/  VIADD R3, R190, UR48 ;  /* 0x00000030be037c36 */ /* 0x000fe20008000000 */
[----:B------:R-:W-:Y:S01]  /*1880*/  UMOV UR9, 0x40000040 ;  /* 0x4000004000097882 */ /* 0x000fe20000000000 */
[----:B------:R-:W-:Y:S01]  /*1890*/  UMOV UR11, 0x40000040 ;  /* 0x40000040000b7882 */ /* 0x000fe20000000000 */
[----:B------:R-:W-:Y:S01]  /*18a0*/  UIADD3 UR12, UR56, 0x4, URZ ;  /* 0x00000004380c7890 */ /* 0x000fe2000fffe03f */
[----:B------:R-:W-:Y:S01]  /*18b0*/  IMAD.U32 R6, RZ, RZ, UR49 ;  /* 0x00000031ff067e24 */ /* 0x000fe2000f8e00ff */
[----:B------:R-:W-:Y:S01]  /*18c0*/  UMOV UR13, 0x40000040 ;  /* 0x40000040000d7882 */ /* 0x000fe20000000000 */
[----:B------:R-:W-:Y:S01]  /*18d0*/  UIADD3 UR4, UR4, 0x1c400, URZ ;  /* 0x0001c40004047890 */ /* 0x000fe2000fffe03f */
[----:B------:R-:W-:Y:S01]  /*18e0*/  P2R R88, PR, RZ, 0x2 ;  /* 0x00000002ff587803 */ /* 0x000fe20000000000 */
[----:B------:R-:W-:Y:S01]  /*18f0*/  UMOV UR15, 0x40000040 ;  /* 0x40000040000f7882 */ /* 0x000fe20000000000 */
[----:B------:R-:W-:Y:S01]  /*1900*/  UIADD3 UR16, UR56, 0x6, URZ ;  /* 0x0000000638107890 */ /* 0x000fe2000fffe03f */
[----:B------:R-:W-:Y:S01]  /*1910*/  IMAD R6, R6, -0x80, R3 ;  /* 0xffffff8006067824 */ /* 0x000fe200078e0203 */
[----:B------:R-:W-:Y:S01]  /*1920*/  USHF.R.U32.HI UR4, URZ, 0x4, UR4 ;  /* 0x000000043f047899 */ /* 0x000fe20008011604 */
[----:B------:R-:W-:Y:S01]  /*1930*/  P2R R90, PR, RZ, 0x1 ;  /* 0x00000001ff5a7803 */ /* 0x000fe20000000000 */
[----:B------:R-:W-:Y:S01]  /*1940*/  UMOV UR17, 0x40000040 ;  /* 0x4000004000117882 */ /* 0x000fe20000000000 */
[----:B------:R-:W-:Y:S01]  /*1950*/  UMOV UR19, 0x40000040 ;  /* 0x4000004000137882 */ /* 0x000fe20000000000 */
[----:B------:R-:W-:Y:S01]  /*1960*/  ULOP3.LUT UR4, UR4, 0x3fff, URZ, 0xc0, !UPT ;  /* 0x00003fff04047892 */ /* 0x000fe2000f8ec03f */
[C---:B------:R-:W-:Y:S01]  /*1970*/  ISETP.GT.AND P4, PT, R6.reuse, RZ, PT ;  /* 0x000000ff0600720c */ /* 0x040fe20003f84270 */
[----:B------:R-:W-:Y:S01]  /*1980*/  UIADD3 UR20, UR56, 0x400, URZ ;  /* 0x0000040038147890 */ /* 0x000fe2000fffe03f */
[C---:B------:R-:W-:Y:S01]  /*1990*/  ISETP.GT.AND P3, PT, R6.reuse, 0x1, PT ;  /* 0x000000010600780c */ /* 0x040fe20003f64270 */
[----:B------:R-:W-:Y:S01]  /*19a0*/  ULOP3.LUT UR60, UR4, 0x10000, URZ, 0xfc, !UPT ;  /* 0x00010000043c7892 */ /* 0x000fe2000f8efc3f */
[C---:B------:R-:W-:Y:S01]  /*19b0*/  ISETP.GT.AND P2, PT, R6.reuse, 0x8, PT ;  /* 0x000000080600780c */ /* 0x040fe20003f44270 */
[----:B------:R-:W-:Y:S01]  /*19c0*/  UMOV UR21, 0x40000040 ;  /* 0x4000004000157882 */ /* 0x000fe20000000000 */
[----:B------:R-:W-:Y:S01]  /*19d0*/  UMOV UR23, 0x40000040 ;  /* 0x4000004000177882 */ /* 0x000fe20000000000 */
[----:B------:R-:W-:Y:S01]  /*19e0*/  UIMAD UR58, UR58, 0xc00, UR60 ;  /* 0x00000c003a3a78a4 */ /* 0x000fe2000f8e023c */
[C---:B------:R-:W-:Y:S01]  /*19f0*/  ISETP.GT.AND P6, PT, R6.reuse, 0x9, PT ;  /* 0x000000090600780c */ /* 0x040fe20003fc4270 */
[----:B------:R-:W-:Y:S01]  /*1a00*/  UIADD3 UR24, UR56, 0x402, URZ ;  /* 0x0000040238187890 */ /* 0x000fe2000fffe03f */
[C---:B------:R-:W-:Y:S01]  /*1a10*/  ISETP.GT.AND P5, PT, R6.reuse, 0x10, PT ;  /* 0x000000100600780c */ /* 0x040fe20003fa4270 */
[----:B------:R-:W-:Y:S01]  /*1a20*/  UIADD3 UR10, UR58, 0x2, URZ ;  /* 0x000000023a0a7890 */ /* 0x000fe2000fffe03f */
[C---:B------:R-:W-:Y:S01]  /*1a30*/  ISETP.GT.AND P1, PT, R6.reuse, 0x59, PT ;  /* 0x000000590600780c */ /* 0x040fe20003f24270 */
[----:B------:R-:W-:Y:S01]  /*1a40*/  UIADD3 UR14, UR58, 0x4, URZ ;  /* 0x000000043a0e7890 */ /* 0x000fe2000fffe03f */
[----:B------:R-:W-:Y:S01]  /*1a50*/  ISETP.GT.AND P0, PT, R6, 0x60, PT ;  /* 0x000000600600780c */ /* 0x000fe20003f04270 */
[----:B------:R-:W-:-:S02]  /*1a60*/  UIADD3 UR18, UR58, 0x6, URZ ;  /* 0x000000063a127890 */ /* 0x000fc4000fffe03f */
[----:B------:R-:W-:Y:S01]  /*1a70*/  HGMMA.64x128x16.F32.BF16 R24, gdesc[UR56], RZ, !UPT, gsb0 ;  /* 0x01e00000381879f0 */ /* 0x000fe2000c0018ff */
        /* <DEDUP_REMOVED lines=43> */
[----:B------:R-:W-:Y:S01]  /*1d30*/  UISETP.GE.AND UP0, UPT, UR48, 0x81, UPT ;  /* 0x000000813000788c */ /* 0x000fe2000bf06270 */
        /* <DEDUP_REMOVED lines=133> */
[----:B------:R-:W-:Y:S02]  /*2590*/  FSEL R133, R72, -INF , P0 ;  /* 0xff80000048857808 */ /* 0x000fe40000000000 */
[C---:B------:R-:W-:Y:S02]  /*25a0*/  ISETP.GT.AND P1, PT, R6.reuse, 0x61, PT ;  /* 0x000000610600780c */ /* 0x040fe40003f24270 */
[----:B------:R-:W-:Y:S02]  /*25b0*/  FMNMX.FTZ R4, R131, R4, !PT ;  /* 0x0000000483047209 */ /* 0x000fe40007810000 */
[----:B------:R-:W-:Y:S02]  /*25c0*/  ISETP.GT.AND P0, PT, R6, 0x68, PT ;  /* 0x000000680600780c */ /* 0x000fe40003f04270 */
[----:B------:R-:W-:Y:S02]  /*25d0*/  FSEL R41, R62, -INF , P6 ;  /* 0xff8000003e297808 */ /* 0x000fe40003000000 */
[----:B------:R-:W-:-:S02]  /*25e0*/  FSEL R63, R63, -INF , P5 ;  /* 0xff8000003f3f7808 */ /* 0x000fc40002800000 */
[----:B------:R-:W-:Y:S02]  /*25f0*/  FSEL R45, R66, -INF , P4 ;  /* 0xff800000422d7808 */ /* 0x000fe40002000000 */
[----:B------:R-:W-:Y:S02]  /*2600*/  FSEL R67, R67, -INF , P3 ;  /* 0xff80000043437808 */ /* 0x000fe40001800000 */
[----:B------:R-:W-:Y:S02]  /*2610*/  FSEL R135, R73, -INF , P1 ;  /* 0xff80000049877808 */ /* 0x000fe40000800000 */
[----:B------:R-:W-:Y:S02]  /*2620*/  P2R R26, PR, RZ, 0x2 ;  /* 0x00000002ff1a7803 */ /* 0x000fe40000000000 */
[----:B------:R-:W-:Y:S02]  /*2630*/  FMNMX.FTZ R4, R133, R4, !PT ;  /* 0x0000000485047209 */ /* 0x000fe40007810000 */
[----:B------:R-:W-:-:S02]  /*2640*/  FSEL R49, R70, -INF , P2 ;  /* 0xff80000046317808 */ /* 0x000fc40001000000 */
[----:B------:R-:W-:Y:S02]  /*2650*/  FSEL R137, R76, -INF , P0 ;  /* 0xff8000004c897808 */ /* 0x000fe40000000000 */
[----:B------:R-:W-:Y:S02]  /*2660*/  P2R R24, PR, RZ, 0x1 ;  /* 0x00000001ff187803 */ /* 0x000fe40000000000 */
[C---:B------:R-:W-:Y:S02]  /*2670*/  ISETP.GT.AND P2, PT, R6.reuse, 0x69, PT ;  /* 0x000000690600780c */ /* 0x040fe40003f44270 */
[C---:B------:R-:W-:Y:S02]  /*2680*/  ISETP.GT.AND P3, PT, R6.reuse, 0x70, PT ;  /* 0x000000700600780c */ /* 0x040fe40003f64270 */
[C---:B------:R-:W-:Y:S02]  /*2690*/  ISETP.GT.AND P4, PT, R6.reuse, 0x71, PT ;  /* 0x000000710600780c */ /* 0x040fe40003f84270 */
[----:B------:R-:W-:-:S02]  /*26a0*/  ISETP.GT.AND P5, PT, R6, 0x78, PT ;  /* 0x000000780600780c */ /* 0x000fc40003fa4270 */
[C---:B------:R-:W-:Y:S02]  /*26b0*/  ISETP.GT.AND P6, PT, R6.reuse, 0x79, PT ;  /* 0x000000790600780c */ /* 0x040fe40003fc4270 */
[C---:B------:R-:W-:Y:S02]  /*26c0*/  ISETP.GT.AND P0, PT, R6.reuse, 0x59, PT ;  /* 0x000000590600780c */ /* 0x040fe40003f04270 */
[----:B------:R-:W-:Y:S02]  /*26d0*/  ISETP.GT.AND P1, PT, R6, 0x60, PT ;  /* 0x000000600600780c */ /* 0x000fe40003f24270 */
[----:B------:R-:W-:Y:S02]  /*26e0*/  FMNMX.FTZ R6, R7, R27, !PT ;  /* 0x0000001b07067209 */ /* 0x000fe40007810000 */
[----:B------:R-:W-:Y:S02]  /*26f0*/  FMNMX.FTZ R4, R135, R4, !PT ;  /* 0x0000000487047209 */ /* 0x000fe40007810000 */
[----:B------:R-:W-:-:S02]  /*2700*/  FMNMX.FTZ R6, R11, R6, !PT ;  /* 0x000000060b067209 */ /* 0x000fc40007810000 */
[----:B------:R-:W-:Y:S02]  /*2710*/  FSEL R139, R77, -INF , P2 ;  /* 0xff8000004d8b7808 */ /* 0x000fe40001000000 */
[----:B------:R-:W-:Y:S02]  /*2720*/  FMNMX.FTZ R4, R137, R4, !PT ;  /* 0x0000000489047209 */ /* 0x000fe40007810000 */
[----:B------:R-:W-:Y:S02]  /*2730*/  FMNMX.FTZ R6, R31, R6, !PT ;  /* 0x000000061f067209 */ /* 0x000fe40007810000 */
[----:B------:R-:W-:Y:S02]  /*2740*/  FSEL R141, R80, -INF , P3 ;  /* 0xff800000508d7808 */ /* 0x000fe40001800000 */
        /* <DEDUP_REMOVED lines=11> */
[----:B------:R-:W-:Y:S01]  /*2800*/  FMNMX.FTZ R10, R147, R4, !PT ;  /* 0x00000004930a7209 */ /* 0x000fe20007810000 */
[----:B------:R-:W-:Y:S01]  /*2810*/  IMAD.U32 R4, RZ, RZ, UR4 ;  /* 0x00000004ff047e24 */ /* 0x000fe2000f8e00ff */
[----:B------:R-:W-:Y:S02]  /*2820*/  FMNMX.FTZ R6, R21, R6, !PT ;  /* 0x0000000615067209 */ /* 0x000fe40007810000 */
[----:B------:R-:W-:Y:S01]  /*2830*/  FSEL R71, R71, -INF , P0 ;  /* 0xff80000047477808 */ /* 0x000fe20000000000 */
[----:B------:R-:W0:Y:S01]  /*2840*/  SHFL.BFLY PT, R3, R10, 0x2, 0x1f ;  /* 0x0c401f000a037f89 */ /* 0x000e2200000e0000 */
[----:B------:R-:W-:-:S02]  /*2850*/  FMNMX.FTZ R6, R43, R6, !PT ;  /* 0x000000062b067209 */ /* 0x000fc40007810000 */
[----:B------:R-:W-:Y:S02]  /*2860*/  FSEL R53, R74, -INF , P1 ;  /* 0xff8000004a357808 */ /* 0x000fe40000800000 */
[----:B------:R-:W-:Y:S02]  /*2870*/  FMNMX.FTZ R6, R25, R6, !PT ;  /* 0x0000000619067209 */ /* 0x000fe40007810000 */
[----:B------:R-:W-:Y:S02]  /*2880*/  ISETP.NE.AND P1, PT, R26, RZ, PT ;  /* 0x000000ff1a00720c */ /* 0x000fe40003f25270 */
[----:B------:R-:W-:Y:S02]  /*2890*/  FMNMX.FTZ R6, R47, R6, !PT ;  /* 0x000000062f067209 */ /* 0x000fe40007810000 */
[----:B------:R-:W-:Y:S02]  /*28a0*/  P2R R20, PR, RZ, 0x4 ;  /* 0x00000004ff147803 */ /* 0x000fe40000000000 */
[----:B------:R-:W-:-:S02]  /*28b0*/  FMNMX.FTZ R6, R29, R6, !PT ;  /* 0x000000061d067209 */ /* 0x000fc40007810000 */
[----:B------:R-:W-:Y:S02]  /*28c0*/  ISETP.NE.AND P0, PT, R24, RZ, PT ;  /* 0x000000ff1800720c */ /* 0x000fe40003f05270 */
[----:B------:R-:W-:Y:S02]  /*28d0*/  FMNMX.FTZ R6, R51, R6, !PT ;  /* 0x0000000633067209 */ /* 0x000fe40007810000 */
[----:B------:R-:W-:Y:S02]  /*28e0*/  FSEL R75, R75, -INF , P1 ;  /* 0xff8000004b4b7808 */ /* 0x000fe40000800000 */
[----:B------:R-:W-:Y:S02]  /*28f0*/  FMNMX.FTZ R6, R33, R6, !PT ;  /* 0x0000000621067209 */ /* 0x000fe40007810000 */
[----:B------:R-:W-:Y:S02]  /*2900*/  FSEL R57, R78, -INF , P0 ;  /* 0xff8000004e397808 */ /* 0x000fe40000000000 */
[----:B0-----:R-:W-:-:S02]  /*2910*/  FMNMX.FTZ R12, R10, R3, !PT ;  /* 0x000000030a0c7209 */ /* 0x001fc40007810000 */
[----:B------:R-:W-:Y:S02]  /*2920*/  FMNMX.FTZ R6, R55, R6, !PT ;  /* 0x0000000637067209 */ /* 0x000fe40007810000 */
[----:B------:R-:W-:Y:S01]  /*2930*/  ISETP.NE.AND P1, PT, R88, RZ, PT ;  /* 0x000000ff5800720c */ /* 0x000fe20003f25270 */
[----:B------:R-:W0:Y:S01]  /*2940*/  SHFL.BFLY PT, R3, R12, 0x1, 0x1f ;  /* 0x0c201f000c037f89 */ /* 0x000e2200000e0000 */
[----:B------:R-:W-:Y:S01]  /*2950*/  FMNMX.FTZ R6, R37, R6, !PT ;  /* 0x0000000625067209 */ /* 0x000fe20007810000 */
[--C-:B------:R-:W-:Y:S01]  /*2960*/  IMAD.MOV.U32 R88, RZ, RZ, R151.reuse ;  /* 0x000000ffff587224 */ /* 0x100fe200078e0097 */
[----:B------:R-:W-:Y:S01]  /*2970*/  ISETP.NE.AND P0, PT, R90, RZ, PT ;  /* 0x000000ff5a00720c */ /* 0x000fe20003f05270 */
[----:B------:R-:W-:Y:S01]  /*2980*/  IMAD.MOV.U32 R90, RZ, RZ, R151 ;  /* 0x000000ffff5a7224 */ /* 0x000fe200078e0097 */
[----:B------:R-:W-:-:S04]  /*2990*/  FMNMX.FTZ R6, R59, R6, !PT ;  /* 0x000000063b067209 */ /* 0x000fc80007810000 */
[----:B------:R-:W-:-:S03]  /*29a0*/  FMNMX.FTZ R6, R41, R6, !PT ;  /* 0x0000000629067209 */ /* 0x000fc60007810000 */
[----:B------:R-:W-:Y:S01]  /*29b0*/  @!P1 VIADD R5, R5, 0x34840 ;  /* 0x0003484005059836 */ /* 0x000fe20000000000 */
[----:B------:R-:W-:-:S04]  /*29c0*/  FMNMX.FTZ R6, R63, R6, !PT ;  /* 0x000000063f067209 */ /* 0x000fc80007810000 */
[----:B------:R-:W-:Y:S02]  /*29d0*/  FMNMX.FTZ R6, R45, R6, !PT ;  /* 0x000000062d067209 */ /* 0x000fe40007810000 */
[----:B------:R-:W-:Y:S02]  /*29e0*/  @!P1 PRMT R5, RZ, 0x654, R5 ;  /* 0x00000654ff059816 */ /* 0x000fe40000000005 */
[----:B------:R-:W-:Y:S02]  /*29f0*/  FMNMX.FTZ R6, R67, R6, !PT ;  /* 0x0000000643067209 */ /* 0x000fe40007810000 */
        /* <DEDUP_REMOVED lines=8> */
[----:B------:R-:W-:Y:S02]  /*2a80*/  ISETP.NE.AND P2, PT, R20, RZ, PT ;  /* 0x000000ff1400720c */ /* 0x000fe40003f45270 */
[----:B------:R-:W-:Y:S01]  /*2a90*/  FMNMX.FTZ R6, R75, R6, !PT ;  /* 0x000000064b067209 */ /* 0x000fe20007810000 */
[-CC-:B------:R-:W-:Y:S01]  /*2aa0*/  FFMA.FTZ R176, R93, R4.reuse, -R14.reuse ;  /* 0x000000045db07223 */ /* 0x180fe2000001080e */
[----:B------:R-:W-:Y:S01]  /*2ab0*/  FSEL R93, R79, -INF , P2 ;  /* 0xff8000004f5d7808 */ /* 0x000fe20001000000 */
[--C-:B------:R-:W-:Y:S01]  /*2ac0*/  FFMA.FTZ R69, R95, R4, -R14.reuse ;  /* 0x000000045f457223 */ /* 0x100fe2000001080e */
        /* <DEDUP_REMOVED lines=13> */
[----:B------:R-:W-:Y:S01]  /*2ba0*/  MUFU.EX2 R180, R180 ;  /* 0x000000b400b47308 */ /* 0x000fe20000000800 */
[----:B------:R-:W-:Y:S01]  /*2bb0*/  FSEL R101, R87, -INF , P6 ;  /* 0xff80000057657808 */ /* 0x000fe20003000000 */
[--C-:B------:R-:W-:Y:S01]  /*2bc0*/  FFMA.FTZ R65, R91, R4, -R14.reuse ;  /* 0x000000045b417223 */ /* 0x100fe2000001080e */
[----:B------:R-:W-:Y:S01]  /*2bd0*/  FMNMX.FTZ R6, R99, R6, !PT ;  /* 0x0000000663067209 */ /* 0x000fe20007810000 */
[-CC-:B------:R-:W-:Y:S01]  /*2be0*/  FFMA.FTZ R77, R103, R4.reuse, -R14.reuse ;  /* 0x00000004674d7223 */ /* 0x180fe2000001080e */
[-CC-:B------:R-:W-:Y:S01]  /*2bf0*/  FFMA.FTZ R174, R105, R4.reuse, -R14.reuse ;  /* 0x0000000469ae7223 */ /* 0x180fe2000001080e */
[--C-:B------:R-:W-:Y:S01]  /*2c00*/  FFMA.FTZ R81, R107, R4, -R14.reuse ;  /* 0x000000046b517223 */ /* 0x100fe2000001080e */
[----:B------:R-:W-:Y:S01]  /*2c10*/  FMNMX.FTZ R6, R101, R6, !PT ;  /* 0x0000000665067209 */ /* 0x000fe20007810000 */
[----:B------:R-:W0:Y:S01]  /*2c20*/  MUFU.EX2 R61, R61 ;  /* 0x0000003d003d7308 */ /* 0x000e220000000800 */
[-CC-:B------:R-:W-:Y:S01]  /*2c30*/  FFMA.FTZ R168, R109, R4.reuse, -R14.reuse ;  /* 0x000000046da87223 */ /* 0x180fe2000001080e */
[-CC-:B------:R-:W-:Y:S01]  /*2c40*/  FFMA.FTZ R85, R111, R4.reuse, -R14.reuse ;  /* 0x000000046f557223 */ /* 0x180fe2000001080e */
[-CC-:B------:R-:W-:Y:S01]  /*2c50*/  FFMA.FTZ R170, R113, R4.reuse, -R14.reuse ;  /* 0x0000000471aa7223 */ /* 0x180fe2000001080e */
[----:B------:R-:W2:Y:S01]  /*2c60*/  SHFL.BFLY PT, R9, R6, 0x2, 0x1f ;  /* 0x0c401f0006097f89 */ /* 0x000ea200000e0000 */
[-CC-:B------:R-:W-:Y:S01]  /*2c70*/  FFMA.FTZ R115, R115, R4.reuse, -R14.reuse ;  /* 0x0000000473737223 */ /* 0x180fe2000001080e */
[-CC-:B------:R-:W-:Y:S01]  /*2c80*/  FFMA.FTZ R152, R117, R4.reuse, -R14.reuse ;  /* 0x0000000475987223 */ /* 0x180fe2000001080e */
[-CC-:B------:R-:W-:Y:S01]  /*2c90*/  FFMA.FTZ R83, R119, R4.reuse, -R14.reuse ;  /* 0x0000000477537223 */ /* 0x180fe2000001080e */
[----:B------:R-:W3:Y:S01]  /*2ca0*/  MUFU.EX2 R182, R182 ;  /* 0x000000b600b67308 */ /* 0x000ee20000000800 */
[-CC-:B------:R-:W-:Y:S01]  /*2cb0*/  FFMA.FTZ R154, R121, R4.reuse, -R14.reuse ;  /* 0x00000004799a7223 */ /* 0x180fe2000001080e */
[-CC-:B------:R-:W-:Y:S01]  /*2cc0*/  FFMA.FTZ R87, R123, R4.reuse, -R14.reuse ;  /* 0x000000047b577223 */ /* 0x180fe2000001080e */
[-CC-:B------:R-:W-:Y:S01]  /*2cd0*/  FFMA.FTZ R156, R125, R4.reuse, -R14.reuse ;  /* 0x000000047d9c7223 */ /* 0x180fe2000001080e */
[-CC-:B------:R-:W-:Y:S01]  /*2ce0*/  FFMA.FTZ R89, R127, R4.reuse, -R14.reuse ;  /* 0x000000047f597223 */ /* 0x180fe2000001080e */
[-CC-:B------:R-:W-:Y:S01]  /*2cf0*/  FFMA.FTZ R158, R129, R4.reuse, -R14.reuse ;  /* 0x00000004819e7223 */ /* 0x180fe2000001080e */
[-CC-:B------:R-:W-:Y:S01]  /*2d00*/  FFMA.FTZ R91, R131, R4.reuse, -R14.reuse ;  /* 0x00000004835b7223 */ /* 0x180fe2000001080e */
[-CC-:B------:R-:W-:Y:S01]  /*2d10*/  FFMA.FTZ R160, R133, R4.reuse, -R14.reuse ;  /* 0x0000000485a07223 */ /* 0x180fe2000001080e */
[----:B------:R-:W4:Y:S01]  /*2d20*/  MUFU.EX2 R65, R65 ;  /* 0x0000004100417308 */ /* 0x000f220000000800 */
[-CC-:B------:R-:W-:Y:S01]  /*2d30*/  FFMA.FTZ R135, R135, R4.reuse, -R14.reuse ;  /* 0x0000000487877223 */ /* 0x180fe2000001080e */
[-CC-:B------:R-:W-:Y:S01]  /*2d40*/  FFMA.FTZ R137, R137, R4.reuse, -R14.reuse ;  /* 0x0000000489897223 */ /* 0x180fe2000001080e */
[-CC-:B------:R-:W-:Y:S01]  /*2d50*/  FFMA.FTZ R139, R139, R4.reuse, -R14.reuse ;  /* 0x000000048b8b7223 */ /* 0x180fe2000001080e */
[-CC-:B------:R-:W-:Y:S01]  /*2d60*/  FFMA.FTZ R141, R141, R4.reuse, -R14.reuse ;  /* 0x000000048d8d7223 */ /* 0x180fe2000001080e */
[-CC-:B------:R-:W-:Y:S01]  /*2d70*/  FFMA.FTZ R143, R143, R4.reuse, -R14.reuse ;  /* 0x000000048f8f7223 */ /* 0x180fe2000001080e */
[-CC-:B------:R-:W-:Y:S01]  /*2d80*/  FFMA.FTZ R145, R145, R4.reuse, -R14.reuse ;  /* 0x0000000491917223 */ /* 0x180fe2000001080e */
[----:B------:R-:W-:Y:S01]  /*2d90*/  FFMA.FTZ R14, R147, R4, -R14 ;  /* 0x00000004930e7223 */ /* 0x000fe2000001080e */
[----:B------:R-:W5:Y:S01]  /*2da0*/  MUFU.EX2 R176, R176 ;  /* 0x000000b000b07308 */ /* 0x000f620000000800 */
[----:B------:R-:W-:-:S02]  /*2db0*/  IMAD.MOV.U32 R147, RZ, RZ, R151 ;  /* 0x000000ffff937224 */ /* 0x000fc400078e0097 */
[--C-:B------:R-:W-:Y:S01]  /*2dc0*/  IMAD.MOV.U32 R133, RZ, RZ, R151.reuse ;  /* 0x000000ffff857224 */ /* 0x100fe200078e0097 */
[----:B--2---:R-:W-:Y:S01]  /*2dd0*/  FMNMX.FTZ R8, R6, R9, !PT ;  /* 0x0000000906087209 */ /* 0x004fe20007810000 */
[--C-:B------:R-:W-:Y:S02]  /*2de0*/  IMAD.MOV.U32 R131, RZ, RZ, R151.reuse ;  /* 0x000000ffff837224 */ /* 0x100fe400078e0097 */
[--C-:B------:R-:W-:Y:S01]  /*2df0*/  IMAD.MOV.U32 R129, RZ, RZ, R151.reuse ;  /* 0x000000ffff817224 */ /* 0x100fe200078e0097 */
[----:B------:R-:W2:Y:S01]  /*2e00*/  MUFU.EX2 R69, R69 ;  /* 0x0000004500457308 */ /* 0x000ea20000000800 */
[----:B------:R-:W1:Y:S01]  /*2e10*/  SHFL.BFLY PT, R9, R8, 0x1, 0x1f ;  /* 0x0c201f0008097f89 */ /* 0x000e6200000e0000 */
[--C-:B------:R-:W-:Y:S02]  /*2e20*/  IMAD.MOV.U32 R127, RZ, RZ, R151.reuse ;  /* 0x000000ffff7f7224 */ /* 0x100fe400078e0097 */
[--C-:B------:R-:W-:Y:S02]  /*2e30*/  IMAD.MOV.U32 R125, RZ, RZ, R151.reuse ;  /* 0x000000ffff7d7224 */ /* 0x100fe400078e0097 */
[----:B------:R-:W-:-:S02]  /*2e40*/  IMAD.MOV.U32 R123, RZ, RZ, R151 ;  /* 0x000000ffff7b7224 */ /* 0x000fc400078e0097 */
[----:B------:R-:W-:Y:S01]  /*2e50*/  MUFU.EX2 R178, R178 ;  /* 0x000000b200b27308 */ /* 0x000fe20000000800 */
[--C-:B------:R-:W-:Y:S02]  /*2e60*/  IMAD.MOV.U32 R121, RZ, RZ, R151.reuse ;  /* 0x000000ffff797224 */ /* 0x100fe400078e0097 */
[--C-:B------:R-:W-:Y:S02]  /*2e70*/  IMAD.MOV.U32 R119, RZ, RZ, R151.reuse ;  /* 0x000000ffff777224 */ /* 0x100fe400078e0097 */
[--C-:B------:R-:W-:Y:S02]  /*2e80*/  IMAD.MOV.U32 R117, RZ, RZ, R151.reuse ;  /* 0x000000ffff757224 */ /* 0x100fe400078e0097 */
[--C-:B------:R-:W-:Y:S01]  /*2e90*/  IMAD.MOV.U32 R113, RZ, RZ, R151.reuse ;  /* 0x000000ffff717224 */ /* 0x100fe200078e0097 */
[----:B------:R-:W-:Y:S01]  /*2ea0*/  MUFU.EX2 R73, R73 ;  /* 0x0000004900497308 */ /* 0x000fe20000000800 */
[--C-:B------:R-:W-:Y:S02]  /*2eb0*/  IMAD.MOV.U32 R111, RZ, RZ, R151.reuse ;  /* 0x000000ffff6f7224 */ /* 0x100fe400078e0097 */
[----:B------:R-:W-:-:S02]  /*2ec0*/  IMAD.MOV.U32 R109, RZ, RZ, R151 ;  /* 0x000000ffff6d7224 */ /* 0x000fc400078e0097 */
[--C-:B------:R-:W-:Y:S02]  /*2ed0*/  IMAD.MOV.U32 R107, RZ, RZ, R151.reuse ;  /* 0x000000ffff6b7224 */ /* 0x100fe400078e0097 */
[--C-:B------:R-:W-:Y:S01]  /*2ee0*/  IMAD.MOV.U32 R105, RZ, RZ, R151.reuse ;  /* 0x000000ffff697224 */ /* 0x100fe200078e0097 */
[----:B------:R-:W-:Y:S01]  /*2ef0*/  MUFU.EX2 R172, R172 ;  /* 0x000000ac00ac7308 */ /* 0x000fe20000000800 */
[----:B-1----:R-:W-:Y:S01]  /*2f00*/  FMNMX.FTZ R9, R8, R9, !PT ;  /* 0x0000000908097209 */ /* 0x002fe20007810000 */
[----:B------:R-:W-:-:S03]  /*2f10*/  IMAD.MOV.U32 R103, RZ, RZ, R151 ;  /* 0x000000ffff677224 */ /* 0x000fc600078e0097 */
[C---:B------:R-:W-:Y:S01]  /*2f20*/  FSETP.NEU.FTZ.AND P2, PT, R9.reuse, -INF , PT ;  /* 0xff8000000900780b */ /* 0x040fe20003f5d000 */
[----:B------:R-:W-:Y:S02]  /*2f30*/  FMUL.FTZ R6, R9, R4 ;  /* 0x0000000409067220 */ /* 0x000fe40000410000 */
[----:B------:R-:W-:Y:S03]  /*2f40*/  MUFU.EX2 R77, R77 ;  /* 0x0000004d004d7308 */ /* 0x000fe60000000800 */
[----:B------:R-:W-:Y:S02]  /*2f50*/  FSEL R6, R6, RZ, P2 ;  /* 0x000000ff06067208 */ /* 0x000fe40001000000 */
[----:B------:R-:W-:-:S03]  /*2f60*/  PLOP3.LUT P2, PT, PT, PT, UP0, 0x80, 0x0 ;  /* 0x000000000000781c */ /* 0x000fc60003f4f008 */
        /* <DEDUP_REMOVED lines=11> */
[-CC-:B------:R-:W-:Y:S01]  /*3020*/  FFMA.FTZ R25, R25, R4.reuse, -R6.reuse ;  /* 0x0000000419197223 */ /* 0x180fe20000010806 */
[----:B------:R-:W1:Y:S01]  /*3030*/  MUFU.EX2 R7, R7 ;  /* 0x0000000700077308 */ /* 0x000e620000000800 */
[----:B0-----:R-:W-:Y:S01]  /*3040*/  FADD.FTZ R27, R180, R61 ;  /* 0x0000003db41b7221 */ /* 0x001fe20000010000 */
[-CC-:B------:R-:W-:Y:S01]  /*3050*/  FFMA.FTZ R47, R47, R4.reuse, -R6.reuse ;  /* 0x000000042f2f7223 */ /* 0x180fe20000010806 */
[-CC-:B------:R-:W-:Y:S01]  /*3060*/  FFMA.FTZ R29, R29, R4.reuse, -R6.reuse ;  /* 0x000000041d1d7223 */ /* 0x180fe20000010806 */
[-CC-:B------:R-:W-:Y:S01]  /*3070*/  FFMA.FTZ R51, R51, R4.reuse, -R6.reuse ;  /* 0x0000000433337223 */ /* 0x180fe20000010806 */
[----:B---3--:R-:W-:Y:S01]  /*3080*/  FADD.FTZ R32, R182, R27 ;  /* 0x0000001bb6207221 */ /* 0x008fe20000010000 */
[-CC-:B------:R-:W-:Y:S01]  /*3090*/  FFMA.FTZ R33, R33, R4.reuse, -R6.reuse ;  /* 0x0000000421217223 */ /* 0x180fe20000010806 */
[-C--:B------:R-:W-:Y:S01]  /*30a0*/  FFMA.FTZ R55, R55, R4.reuse, -R6 ;  /* 0x0000000437377223 */ /* 0x080fe20000010806 */
[----:B------:R-:W0:Y:S01]  /*30b0*/  MUFU.EX2 R11, R11 ;  /* 0x0000000b000b7308 */ /* 0x000e220000000800 */
[----:B----4-:R-:W-:Y:S01]  /*30c0*/  FADD.FTZ R27, R65, R32 ;  /* 0x00000020411b7221 */ /* 0x010fe20000010000 */
[-CC-:B------:R-:W-:Y:S01]  /*30d0*/  FFMA.FTZ R37, R37, R4.reuse, -R6.reuse ;  /* 0x0000000425257223 */ /* 0x180fe20000010806 */
[-CC-:B------:R-:W-:Y:S01]  /*30e0*/  FFMA.FTZ R59, R59, R4.reuse, -R6.reuse ;  /* 0x000000043b3b7223 */ /* 0x180fe20000010806 */
[-CC-:B------:R-:W-:Y:S01]  /*30f0*/  FFMA.FTZ R41, R41, R4.reuse, -R6.reuse ;  /* 0x0000000429297223 */ /* 0x180fe20000010806 */
[----:B-----5:R-:W-:Y:S01]  /*3100*/  FADD.FTZ R34, R176, R27 ;  /* 0x0000001bb0227221 */ /* 0x020fe20000010000 */
[-CC-:B------:R-:W-:Y:S01]  /*3110*/  FFMA.FTZ R63, R63, R4.reuse, -R6.reuse ;  /* 0x000000043f3f7223 */ /* 0x180fe20000010806 */
[-C--:B------:R-:W-:Y:S01]  /*3120*/  FFMA.FTZ R45, R45, R4.reuse, -R6 ;  /* 0x000000042d2d7223 */ /* 0x080fe20000010806 */
[----:B------:R3:W4:Y:S01]  /*3130*/  MUFU.EX2 R10, R31 ;  /* 0x0000001f000a7308 */ /* 0x0007220000000800 */
[----:B--2---:R-:W-:Y:S01]  /*3140*/  FADD.FTZ R27, R69, R34 ;  /* 0x00000022451b7221 */ /* 0x004fe20000010000 */
[----:B-1----:R-:W-:Y:S01]  /*3150*/  FADD.FTZ R34, R7, R8 ;  /* 0x0000000807227221 */ /* 0x002fe20000010000 */
[-CC-:B------:R-:W-:Y:S01]  /*3160*/  FFMA.FTZ R67, R67, R4.reuse, -R6.reuse ;  /* 0x0000000443437223 */ /* 0x180fe20000010806 */
[-CC-:B------:R-:W-:Y:S01]  /*3170*/  FFMA.FTZ R49, R49, R4.reuse, -R6.reuse ;  /* 0x0000000431317223 */ /* 0x180fe20000010806 */
[----:B------:R-:W-:Y:S01]  /*3180*/  FADD.FTZ R36, R178, R27 ;  /* 0x0000001bb2247221 */ /* 0x000fe20000010000 */
[-CC-:B------:R-:W-:Y:S01]  /*3190*/  FFMA.FTZ R71, R71, R4.reuse, -R6.reuse ;  /* 0x0000000447477223 */ /* 0x180fe20000010806 */
[-C--:B------:R-:W-:Y:S01]  /*31a0*/  FFMA.FTZ R53, R53, R4.reuse, -R6 ;  /* 0x0000000435357223 */ /* 0x080fe20000010806 */
[----:B------:R-:W1:Y:S01]  /*31b0*/  MUFU.EX2 R13, R13 ;  /* 0x0000000d000d7308 */ /* 0x000e620000000800 */
[----:B---3--:R-:W-:Y:S01]  /*31c0*/  FADD.FTZ R31, R73, R36 ;  /* 0x00000024491f7221 */ /* 0x008fe20000010000 */
[----:B0-----:R-:W-:Y:S01]  /*31d0*/  FADD.FTZ R27, R11, R34 ;  /* 0x000000220b1b7221 */ /* 0x001fe20000010000 */
[-CC-:B------:R-:W-:Y:S01]  /*31e0*/  FFMA.FTZ R75, R75, R4.reuse, -R6.reuse ;  /* 0x000000044b4b7223 */ /* 0x180fe20000010806 */
[-CC-:B------:R-:W-:Y:S01]  /*31f0*/  FFMA.FTZ R57, R57, R4.reuse, -R6.reuse ;  /* 0x0000000439397223 */ /* 0x180fe20000010806 */
[----:B------:R-:W-:Y:S01]  /*3200*/  FADD.FTZ R38, R172, R31 ;  /* 0x0000001fac267221 */ /* 0x000fe20000010000 */
[-CC-:B------:R-:W-:Y:S01]  /*3210*/  FFMA.FTZ R93, R93, R4.reuse, -R6.reuse ;  /* 0x000000045d5d7223 */ /* 0x180fe20000010806 */
[-C--:B------:R-:W-:Y:S01]  /*3220*/  FFMA.FTZ R95, R95, R4.reuse, -R6 ;  /* 0x000000045f5f7223 */ /* 0x080fe20000010806 */
[----:B------:R-:W0:Y:S01]  /*3230*/  MUFU.EX2 R174, R174 ;  /* 0x000000ae00ae7308 */ /* 0x000e220000000800 */
[----:B----4-:R-:W-:Y:S01]  /*3240*/  FADD.FTZ R36, R10, R27 ;  /* 0x0000001b0a247221 */ /* 0x010fe20000010000 */
[----:B------:R-:W-:Y:S01]  /*3250*/  FADD.FTZ R31, R77, R38 ;  /* 0x000000264d1f7221 */ /* 0x000fe20000010000 */
[-CC-:B------:R-:W-:Y:S01]  /*3260*/  FFMA.FTZ R97, R97, R4.reuse, -R6.reuse ;  /* 0x0000000461617223 */ /* 0x180fe20000010806 */
[-CC-:B------:R-:W-:Y:S01]  /*3270*/  FFMA.FTZ R99, R99, R4.reuse, -R6.reuse ;  /* 0x0000000463637223 */ /* 0x180fe20000010806 */
[----:B------:R-:W-:Y:S01]  /*3280*/  FFMA.FTZ R101, R101, R4, -R6 ;  /* 0x0000000465657223 */ /* 0x000fe20000010806 */
[----:B------:R-:W-:Y:S01]  /*3290*/  F2FP.BF16.F32.PACK_AB R181, R8, R7 ;  /* 0x0000000708b5723e */ /* 0x000fe200000010ff */
[----:B------:R-:W-:Y:S01]  /*32a0*/  IMAD.MOV.U32 R7, RZ, RZ, 0x3f800000 ;  /* 0x3f800000ff077424 */ /* 0x000fe200078e00ff */
[----:B------:R-:W2:Y:S01]  /*32b0*/  MUFU.EX2 R12, R35 ;  /* 0x00000023000c7308 */ /* 0x000ea20000000800 */
[----:B-1----:R-:W-:Y:S01]  /*32c0*/  FADD.FTZ R27, R13, R36 ;  /* 0x000000240d1b7221 */ /* 0x002fe20000010000 */
[----:B------:R-:W-:Y:S01]  /*32d0*/  F2FP.BF16.F32.PACK_AB R183, R10, R11 ;  /* 0x0000000b0ab7723e */ /* 0x000fe200000010ff */
[----:B------:R-:W-:Y:S01]  /*32e0*/  IMAD.MOV.U32 R11, RZ, RZ, 0x3f800000 ;  /* 0x3f800000ff0b7424 */ /* 0x000fe200078e00ff */
[----:B------:R-:W-:-:S02]  /*32f0*/  F2FP.BF16.F32.PACK_AB R180, R61, R180 ;  /* 0x000000b43db4723e */ /* 0x000fc400000010ff */
[----:B------:R-:W-:Y:S02]  /*3300*/  F2FP.BF16.F32.PACK_AB R182, R65, R182 ;  /* 0x000000b641b6723e */ /* 0x000fe400000010ff */
[----:B------:R-:W1:Y:S01]  /*3310*/  MUFU.EX2 R81, R81 ;  /* 0x0000005100517308 */ /* 0x000e620000000800 */
[----:B0-----:R-:W-:Y:S01]  /*3320*/  FADD.FTZ R38, R174, R31 ;  /* 0x0000001fae267221 */ /* 0x001fe20000010000 */
[----:B------:R-:W-:Y:S02]  /*3330*/  F2FP.BF16.F32.PACK_AB R176, R69, R176 ;  /* 0x000000b045b0723e */ /* 0x000fe400000010ff */
[----:B------:R-:W-:Y:S02]  /*3340*/  F2FP.BF16.F32.PACK_AB R178, R73, R178 ;  /* 0x000000b249b2723e */ /* 0x000fe400000010ff */
[----:B------:R-:W-:Y:S02]  /*3350*/  F2FP.BF16.F32.PACK_AB R172, R77, R172 ;  /* 0x000000ac4dac723e */ /* 0x000fe400000010ff */
[----:B------:R-:W0:Y:S01]  /*3360*/  MUFU.EX2 R15, R15 ;  /* 0x0000000f000f7308 */ /* 0x000e220000000800 */
[C---:B--2---:R-:W-:Y:S01]  /*3370*/  FADD.FTZ R36, R12.reuse, R27 ;  /* 0x0000001b0c247221 */ /* 0x044fe20000010000 */
[----:B------:R-:W-:-:S06]  /*3380*/  F2FP.BF16.F32.PACK_AB R177, R12, R13 ;  /* 0x0000000d0cb1723e */ /* 0x000fcc00000010ff */
        /* <DEDUP_REMOVED lines=15> */
[----:B------:R2:W3:Y:S01]  /*3480*/  MUFU.EX2 R79, R115 ;  /* 0x00000073004f7308 */ /* 0x0004e20000000800 */
[----:B-1----:R-:W-:-:S07]  /*3490*/  FADD.FTZ R40, R170, R31 ;  /* 0x0000001faa287221 */ /* 0x002fce0000010000 */
[----:B------:R-:W1:Y:S01]  /*34a0*/  MUFU.EX2 R25, R25 ;  /* 0x0000001900197308 */ /* 0x000e620000000800 */
[C---:B0-----:R-:W-:Y:S01]  /*34b0*/  FADD.FTZ R38, R24.reuse, R27 ;  /* 0x0000001b18267221 */ /* 0x041fe20000010000 */
[----:B------:R-:W-:Y:S01]  /*34c0*/  F2FP.BF16.F32.PACK_AB R173, R24, R21 ;  /* 0x0000001518ad723e */ /* 0x000fe200000010ff */
[----:B--2---:R-:W-:-:S05]  /*34d0*/  IMAD.MOV.U32 R115, RZ, RZ, R151 ;  /* 0x000000ffff737224 */ /* 0x004fca00078e0097 */
[----:B------:R-:W0:Y:S01]  /*34e0*/  MUFU.EX2 R152, R152 ;  /* 0x0000009800987308 */ /* 0x000e220000000800 */
[C---:B---3--:R-:W-:Y:S01]  /*34f0*/  FADD.FTZ R27, R79.reuse, R40 ;  /* 0x000000284f1b7221 */ /* 0x048fe20000010000 */
[----:B------:R-:W-:-:S06]  /*3500*/  F2FP.BF16.F32.PACK_AB R170, R79, R170 ;  /* 0x000000aa4faa723e */ /* 0x000fcc00000010ff */
        /* <DEDUP_REMOVED lines=29> */
[----:B------:R-:W-:Y:S01]  /*36e0*/  F2FP.BF16.F32.PACK_AB R156, R89, R156 ;  /* 0x0000009c599c723e */ /* 0x000fe200000010ff */
[----:B------:R-:W-:-:S05]  /*36f0*/  IMAD.MOV.U32 R89, RZ, RZ, R151 ;  /* 0x000000ffff597224 */ /* 0x000fca00078e0097 */
        /* <DEDUP_REMOVED lines=9> */
[----:B------:R-:W-:Y:S01]  /*3790*/  F2FP.BF16.F32.PACK_AB R158, R91, R158 ;  /* 0x0000009e5b9e723e */ /* 0x000fe200000010ff */
[----:B------:R-:W-:-:S05]  /*37a0*/  IMAD.MOV.U32 R91, RZ, RZ, R151 ;  /* 0x000000ffff5b7224 */ /* 0x000fca00078e0097 */
        /* <DEDUP_REMOVED lines=9> */
[----:B------:R-:W-:Y:S01]  /*3840*/  F2FP.BF16.F32.PACK_AB R160, R135, R160 ;  /* 0x000000a087a0723e */ /* 0x000fe200000010ff */
[----:B------:R-:W-:-:S05]  /*3850*/  IMAD.MOV.U32 R135, RZ, RZ, R151 ;  /* 0x000000ffff877224 */ /* 0x000fca00078e0097 */
        /* <DEDUP_REMOVED lines=10> */
[----:B------:R-:W-:Y:S01]  /*3900*/  F2FP.BF16.F32.PACK_AB R162, R162, R137 ;  /* 0x00000089a2a2723e */ /* 0x000fe200000010ff */
[----:B------:R-:W-:-:S05]  /*3910*/  IMAD.MOV.U32 R137, RZ, RZ, R151 ;  /* 0x000000ffff897224 */ /* 0x000fca00078e0097 */
        /* <DEDUP_REMOVED lines=16> */
[----:B------:R1:W3:Y:S01]  /*3a20*/  MUFU.EX2 R42, R93 ;  /* 0x0000005d002a7308 */ /* 0x0002e20000000800 */
[C---:B--2---:R-:W-:Y:S01]  /*3a30*/  FADD.FTZ R46, R40.reuse, R5 ;  /* 0x00000005282e7221 */ /* 0x044fe20000010000 */
[----:B------:R-:W-:-:S06]  /*3a40*/  F2FP.BF16.F32.PACK_AB R161, R40, R53 ;  /* 0x0000003528a1723e */ /* 0x000fcc00000010ff */
[----:B------:R-:W2:Y:S01]  /*3a50*/  MUFU.EX2 R95, R95 ;  /* 0x0000005f005f7308 */ /* 0x000ea20000000800 */
[----:B0-----:R-:W-:Y:S01]  /*3a60*/  FADD.FTZ R5, R57, R46 ;  /* 0x0000002e39057221 */ /* 0x001fe20000010000 */
[----:B-1----:R-:W-:-:S06]  /*3a70*/  IMAD.MOV.U32 R93, RZ, RZ, R151 ;  /* 0x000000ffff5d7224 */ /* 0x002fcc00078e0097 */
[----:B------:R0:W1:Y:S01]  /*3a80*/  MUFU.EX2 R44, R97 ;  /* 0x00000061002c7308 */ /* 0x0000620000000800 */
[C---:B---3--:R-:W-:Y:S01]  /*3a90*/  FADD.FTZ R10, R42.reuse, R5 ;  /* 0x000000052a0a7221 */ /* 0x048fe20000010000 */
[----:B------:R-:W-:-:S06]  /*3aa0*/  F2FP.BF16.F32.PACK_AB R163, R42, R57 ;  /* 0x000000392aa3723e */ /* 0x000fcc00000010ff */
[----:B------:R-:W3:Y:S01]  /*3ab0*/  MUFU.EX2 R99, R99 ;  /* 0x0000006300637308 */ /* 0x000ee20000000800 */
[----:B--2---:R-:W-:Y:S01]  /*3ac0*/  FADD.FTZ R5, R95, R10 ;  /* 0x0000000a5f057221 */ /* 0x004fe20000010000 */
[----:B0-----:R-:W-:-:S06]  /*3ad0*/  IMAD.MOV.U32 R97, RZ, RZ, R151 ;  /* 0x000000ffff617224 */ /* 0x001fcc00078e0097 */
[----:B------:R-:W0:Y:S01]  /*3ae0*/  MUFU.EX2 R14, R14 ;  /* 0x0000000e000e7308 */ /* 0x000e220000000800 */
[C---:B-1----:R-:W-:Y:S01]  /*3af0*/  FADD.FTZ R10, R44.reuse, R5 ;  /* 0x000000052c0a7221 */ /* 0x042fe20000010000 */
[----:B------:R-:W-:Y:S01]  /*3b00*/  F2FP.BF16.F32.PACK_AB R165, R44, R95 ;  /* 0x0000005f2ca5723e */ /* 0x000fe200000010ff */
[----:B------:R-:W-:-:S05]  /*3b10*/  IMAD.MOV.U32 R95, RZ, RZ, R151 ;  /* 0x000000ffff5f7224 */ /* 0x000fca00078e0097 */
[----:B------:R1:W2:Y:S01]  /*3b20*/  MUFU.EX2 R8, R101 ;  /* 0x0000006500087308 */ /* 0x0002a20000000800 */
[----:B---3--:R-:W-:Y:S01]  /*3b30*/  FADD.FTZ R5, R99, R10 ;  /* 0x0000000a63057221 */ /* 0x008fe20000010000 */
[C---:B0-----:R-:W-:Y:S01]  /*3b40*/  F2FP.BF16.F32.PACK_AB R166, R14.reuse, R145 ;  /* 0x000000910ea6723e */ /* 0x041fe200000010ff */
[----:B------:R-:W-:Y:S01]  /*3b50*/  FADD.FTZ R6, R14, R27 ;  /* 0x0000001b0e067221 */ /* 0x000fe20000010000 */
[--C-:B------:R-:W-:Y:S02]  /*3b60*/  IMAD.MOV.U32 R145, RZ, RZ, R151.reuse ;  /* 0x000000ffff917224 */ /* 0x100fe400078e0097 */
[----:B-1----:R-:W-:Y:S01]  /*3b70*/  IMAD.MOV.U32 R101, RZ, RZ, R151 ;  /* 0x000000ffff657224 */ /* 0x002fe200078e0097 */
[C---:B--2---:R-:W-:Y:S01]  /*3b80*/  F2FP.BF16.F32.PACK_AB R167, R8.reuse, R99 ;  /* 0x0000006308a7723e */ /* 0x044fe200000010ff */
[----:B------:R-:W-:Y:S01]  /*3b90*/  FADD.FTZ R5, R8, R5 ;  /* 0x0000000508057221 */ /* 0x000fe20000010000 */
[----:B------:R-:W-:Y:S01]  /*3ba0*/  IMAD.MOV.U32 R99, RZ, RZ, R151 ;  /* 0x000000ffff637224 */ /* 0x000fe200078e0097 */
[----:B------:R-:W-:Y:S06]  /*3bb0*/  @!P2 BRA `(.L_x_376) ;  /* 0x0000002000d8a947 */ /* 0x000fec0003800000 */
[----:B------:R-:W-:Y:S01]  /*3bc0*/  R2UR UR4, R2 ;  /* 0x00000000020472ca */ /* 0x000fe200000e0000 */
[----:B------:R-:W-:Y:S01]  /*3bd0*/  IMAD.MOV.U32 R10, RZ, RZ, R9 ;  /* 0x000000ffff0a7224 */ /* 0x000fe200078e0009 */
[----:B------:R-:W-:Y:S01]  /*3be0*/  CS2R R150, SRZ ;  /* 0x0000000000967805 */ /* 0x000fe2000001ff00 */
[----:B------:R-:W-:Y:S01]  /*3bf0*/  IMAD.MOV.U32 R12, RZ, RZ, R3 ;  /* 0x000000ffff0c7224 */ /* 0x000fe200078e0003 */
[----:B------:R-:W-:Y:S01]  /*3c00*/  CS2R R146, SRZ ;  /* 0x0000000000927805 */ /* 0x000fe2000001ff00 */
[----:B------:R-:W-:Y:S01]  /*3c10*/  IMAD.MOV.U32 R8, RZ, RZ, R16 ;  /* 0x000000ffff087224 */ /* 0x000fe200078e0010 */
[----:B------:R-:W-:Y:S01]  /*3c20*/  CS2R R142, SRZ ;  /* 0x00000000008e7805 */ /* 0x000fe2000001ff00 */
[----:B------:R-:W-:Y:S01]  /*3c30*/  IMAD.MOV.U32 R7, RZ, RZ, 0x3f800000 ;  /* 0x3f800000ff077424 */ /* 0x000fe200078e00ff */
        /* <DEDUP_REMOVED lines=28> */
[----:B------:R-:W-:Y:S01]  /*3e00*/  CS2R R88, SRZ ;  /* 0x0000000000587805 */ /* 0x000fe2000001ff00 */
[----:B------:R-:W-:-:S12]  /*3e10*/  UIADD3 UR5, UR49, -0x2, URZ ;  /* 0xfffffffe31057890 */ /* 0x000fd8000fffe03f */
.L_x_385:
[----:B------:R-:W-:-:S04]  /*3e20*/  UIADD3 UR6, UR4, 0x1, URZ ;  /* 0x0000000104067890 */ /* 0x000fc8000fffe03f */
[----:B------:R-:W-:-:S04]  /*3e30*/  UISETP.NE.AND UP0, UPT, UR6, 0x2, UPT ;  /* 0x000000020600788c */ /* 0x000fc8000bf05270 */
[----:B------:R-:W-:Y:S02]  /*3e40*/  USEL UR7, URZ, 0x1, UP0 ;  /* 0x000000013f077887 */ /* 0x000fe40008000000 */
[----:B------:R-:W-:-:S04]  /*3e50*/  USEL UR6, UR6, URZ, UP0 ;  /* 0x0000003f06067287 */ /* 0x000fc80008000000 */
[----:B------:R-:W-:Y:S02]  /*3e60*/  LOP3.LUT R16, R8, UR7, RZ, 0x3c, !PT ;  /* 0x0000000708107c12 */ /* 0x000fe4000f8e3cff */
[----:B------:R-:W-:Y:S01]  /*3e70*/  IMAD.U32 R2, RZ, RZ, UR6 ;  /* 0x00000006ff027e24 */ /* 0x000fe2000f8e00ff */
[----:B------:R-:W-:Y:S06]  /*3e80*/  @!P0 BRA `(.L_x_377) ;  /* 0x0000000000048947 */ /* 0x000fec0003800000 */
[----:B------:R-:W-:Y:S01]  /*3e90*/  BPT.TRAP 0x1 ;  /* 0x000000040000795c */ /* 0x000fe20000300000 */
.L_x_377:
[----:B------:R-:W0:Y:S01]  /*3ea0*/  S2UR UR10, SR_CgaCtaId ;  /* 0x00000000000a79c3 */ /* 0x000e220000008800 */
[----:B------:R-:W-:Y:S01]  /*3eb0*/  UMOV UR7, 0x400 ;  /* 0x0000040000077882 */ /* 0x000fe20000000000 */
[----:B------:R-:W-:Y:S01]  /*3ec0*/  SHF.L.U32 R3, R16, 0x1f, RZ ;  /* 0x0000001f10037819 */ /* 0x000fe200000006ff */
[----:B0-----:R-:W-:-:S06]  /*3ed0*/  ULEA UR7, UR10, UR7, 0x18 ;  /* 0x000000070a077291 */ /* 0x001fcc000f8ec03f */
[----:B------:R-:W-:-:S05]  /*3ee0*/  IMAD.U32 R0, RZ, RZ, UR7 ;  /* 0x00000007ff007e24 */ /* 0x000fca000f8e00ff */
[----:B------:R-:W-:-:S13]  /*3ef0*/  R2UR UR7, R0 ;  /* 0x00000000000772ca */ /* 0x000fda00000e0000 */
[----:B------:R-:W-:-:S09]  /*3f00*/  ULEA UR6, UR6, UR7, 0x3 ;  /* 0x0000000706067291 */ /* 0x000fd2000f8e183f */
[----:B------:R0:W1:Y:S01]  /*3f10*/  SYNCS.PHASECHK.TRANS64.TRYWAIT P2, [UR6+0x34830], R3 ;  /* 0x03483003ff0075a7 */ /* 0x0000620008040146 */
[----:B------:R-:W-:Y:S05]  /*3f20*/  @!P0 BRA `(.L_x_378) ;  /* 0x0000000000048947 */ /* 0x000fea0003800000 */
[----:B------:R-:W-:Y:S01]  /*3f30*/  BPT.TRAP 0x1 ;  /* 0x000000040000795c */ /* 0x000fe20000300000 */
.L_x_378:
[----:B-1----:R-:W-:Y:S05]  /*3f40*/  @P2 BRA `(.L_x_379) ;  /* 0x0000000000082947 */ /* 0x002fea0003800000 */
[----:B------:R-:W1:Y:S02]  /*3f50*/  SYNCS.PHASECHK.TRANS64.TRYWAIT P2, [UR6+0x34830], R3 ;  /* 0x03483003ff0075a7 */ /* 0x000e640008040146 */
[----:B-1----:R-:W-:Y:S05]  /*3f60*/  @!P2 BRA `(.L_x_380) ;  /* 0x000000b40028a947 */ /* 0x002fea0003800000 */
.L_x_379:
[----:B------:R-:W-:Y:S01]  /*3f70*/  R2UR UR7, R2 ;  /* 0x00000000020772ca */ /* 0x000fe200000e0000 */
[----:B------:R-:W-:Y:S01]  /*3f80*/  WARPGROUP.ARRIVE ;  /* 0x00000000000079c5 */ /* 0x000fe20000000000 */
[----:B------:R-:W-:Y:S01]  /*3f90*/  UMOV UR48, UR56 ;  /* 0x0000003800307c82 */ /* 0x000fe20008000000 */
[----:B------:R-:W-:Y:S01]  /*3fa0*/  UMOV UR49, UR57 ;  /* 0x0000003900317c82 */ /* 0x000fe20008000000 */
[----:B------:R-:W-:Y:S01]  /*3fb0*/  UMOV UR51, 0x40000040 ;  /* 0x4000004000337882 */ /* 0x000fe20000000000 */
        /* <DEDUP_REMOVED lines=8> */
[----:B------:R-:W-:Y:S01]  /*4040*/  UIMAD UR7, UR7, 0xc00, UR60 ;  /* 0x00000c00070778a4 */ /* 0x000fe2000f8e023c */
[-C--:B------:R-:W-:Y:S01]  /*4050*/  FMUL.FTZ R88, R88, R11.reuse ;  /* 0x0000000b58587220 */ /* 0x080fe20000410000 */
[----:B------:R-:W-:Y:S01]  /*4060*/  UMOV UR43, 0x40000040 ;  /* 0x40000040002b7882 */ /* 0x000fe20000000000 */
[----:B------:R-:W-:Y:S01]  /*4070*/  UMOV UR47, 0x40000040 ;  /* 0x40000040002f7882 */ /* 0x000fe20000000000 */
[----:B------:R-:W-:Y:S01]  /*4080*/  UIADD3 UR10, UR7, 0x2, URZ ;  /* 0x00000002070a7890 */ /* 0x000fe2000fffe03f */
[-C--:B------:R-:W-:Y:S01]  /*4090*/  FMUL.FTZ R89, R89, R11.reuse ;  /* 0x0000000b59597220 */ /* 0x080fe20000410000 */
[----:B------:R-:W-:Y:S01]  /*40a0*/  UIADD3 UR14, UR7, 0x4, URZ ;  /* 0x00000004070e7890 */ /* 0x000fe2000fffe03f */
[-C--:B------:R-:W-:Y:S01]  /*40b0*/  FMUL.FTZ R92, R92, R11.reuse ;  /* 0x0000000b5c5c7220 */ /* 0x080fe20000410000 */
[----:B------:R-:W-:Y:S01]  /*40c0*/  UMOV UR50, UR7 ;  /* 0x0000000700327c82 */ /* 0x000fe20008000000 */
[----:B------:R-:W-:Y:S01]  /*40d0*/  UIADD3 UR18, UR7, 0x6, URZ ;  /* 0x0000000607127890 */ /* 0x000fe2000fffe03f */
[----:B------:R-:W-:Y:S01]  /*40e0*/  HGMMA.64x128x16.F32.BF16 R24, gdesc[UR48], RZ, !UPT, gsb0 ;  /* 0x01e00000301879f0 */ /* 0x000fe2000c0018ff */
[----:B------:R-:W-:Y:S01]  /*40f0*/  UIADD3 UR22, UR7, 0x400, URZ ;  /* 0x0000040007167890 */ /* 0x000fe2000fffe03f */
[-C--:B------:R-:W-:Y:S01]  /*4100*/  FMUL.FTZ R93, R93, R11.reuse ;  /* 0x0000000b5d5d7220 */ /* 0x080fe20000410000 */
        /* <DEDUP_REMOVED lines=14> */
[----:B------:R-:W-:Y:S01]  /*41f0*/  UMOV UR48, UR52 ;  /* 0x0000003400307c82 */ /* 0x000fe20008000000 */
[----:B------:R-:W-:Y:S01]  /*4200*/  UMOV UR49, UR53 ;  /* 0x0000003500317c82 */ /* 0x000fe20008000000 */
        /* <DEDUP_REMOVED lines=90> */
.L_x_381:
[----:B------:R-:W-:Y:S01]  /*47b0*/  IMAD.U32 R7, RZ, RZ, UR4 ;  /* 0x00000004ff077e24 */ /* 0x000fe2000f8e00ff */
[----:B01----:R-:W-:-:S03]  /*47c0*/  SHF.L.U32 R3, R8, 0x1f, RZ ;  /* 0x0000001f08037819 */ /* 0x003fc600000006ff */
[----:B------:R-:W-:-:S04]  /*47d0*/  IMAD R8, R7, 0x8, R0 ;  /* 0x0000000807087824 */ /* 0x000fc800078e0200 */
[----:B------:R0:W1:Y:S01]  /*47e0*/  SYNCS.PHASECHK.TRANS64.TRYWAIT P2, [R8+URZ+0x34850], R3 ;  /* 0x03485003080075a7 */ /* 0x000062000804017f */
[----:B------:R-:W-:Y:S05]  /*47f0*/  @!P0 BRA `(.L_x_382) ;  /* 0x0000000000048947 */ /* 0x000fea0003800000 */
[----:B------:R-:W-:Y:S01]  /*4800*/  BPT.TRAP 0x1 ;  /* 0x000000040000795c */ /* 0x000fe20000300000 */
.L_x_382:
[----:B-1----:R-:W-:Y:S05]  /*4810*/  @P2 BRA `(.L_x_383) ;  /* 0x0000000000082947 */ /* 0x002fea0003800000 */
[----:B------:R-:W1:Y:S02]  /*4820*/  SYNCS.PHASECHK.TRANS64.TRYWAIT P2, [R8+URZ+0x34850], R3 ;  /* 0x03485003080075a7 */ /* 0x000e64000804017f */
[----:B-1----:R-:W-:Y:S05]  /*4830*/  @!P2 BRA `(.L_x_384) ;  /* 0x000000ac000ca947 */ /* 0x002fea0003800000 */
.L_x_383:
[----:B------:R-:W-:Y:S01]  /*4840*/  R2UR UR7, R0 ;  /* 0x00000000000772ca */ /* 0x000fe200000e0000 */
[----:B------:R-:W-:Y:S01]  /*4850*/  WARPGROUP.ARRIVE ;  /* 0x00000000000079c5 */ /* 0x000fe20000000000 */
[----:B------:R-:W-:Y:S01]  /*4860*/  UMOV UR11, 0x40000040 ;  /* 0x40000040000b7882 */ /* 0x000fe20000000000 */
[----:B------:R-:W-:Y:S02]  /*4870*/  FMNMX.FTZ R4, R24, R12, !PT ;  /* 0x0000000c18047209 */ /* 0x000fe40007810000 */
[----:B------:R-:W-:Y:S01]  /*4880*/  ISETP.LT.AND P2, PT, RZ, UR5, PT ;  /* 0x00000005ff007c0c */ /* 0x000fe2000bf41270 */
[----:B------:R-:W-:Y:S01]  /*4890*/  UIADD3 UR5, UR5, -0x1, URZ ;  /* 0xffffffff05057890 */ /* 0x000fe2000fffe03f */
[----:B01----:R-:W-:-:S04]  /*48a0*/  FMNMX.FTZ R3, R25, R4, !PT ;  /* 0x0000000419037209 */ /* 0x003fc80007810000 */
[----:B------:R-:W-:Y:S02]  /*48b0*/  FMNMX.FTZ R4, R28, R3, !PT ;  /* 0x000000031c047209 */ /* 0x000fe40007810000 */
[----:B------:R-:W-:Y:S02]  /*48c0*/  UIADD3 UR7, UR7, 0x400, URZ ;  /* 0x0000040007077890 */ /* 0x000fe4000fffe03f */
[----:B------:R-:W-:Y:S02]  /*48d0*/  FMNMX.FTZ R3, R29, R4, !PT ;  /* 0x000000041d037209 */ /* 0x000fe40007810000 */
[----:B------:R-:W-:Y:S02]  /*48e0*/  USHF.R.U32.HI UR7, URZ, 0x4, UR7 ;  /* 0x000000043f077899 */ /* 0x000fe40008011607 */
[----:B------:R-:W-:Y:S02]  /*48f0*/  FMNMX.FTZ R4, R32, R3, !PT ;  /* 0x0000000320047209 */ /* 0x000fe40007810000 */
[----:B------:R-:W-:-:S02]  /*4900*/  ULOP3.LUT UR7, UR7, 0x3fff, URZ, 0xc0, !UPT ;  /* 0x00003fff07077892 */ /* 0x000fc4000f8ec03f */
[----:B------:R-:W-:Y:S02]  /*4910*/  FMNMX.FTZ R3, R33, R4, !PT ;  /* 0x0000000421037209 */ /* 0x000fe40007810000 */
[----:B------:R-:W-:Y:S02]  /*4920*/  ULOP3.LUT UR7, UR7, 0x4000000, URZ, 0xfc, !UPT ;  /* 0x0400000007077892 */ /* 0x000fe4000f8efc3f */
[----:B------:R-:W-:Y:S02]  /*4930*/  FMNMX.FTZ R4, R36, R3, !PT ;  /* 0x0000000324047209 */ /* 0x000fe40007810000 */
[----:B------:R-:W-:Y:S02]  /*4940*/  ULEA UR4, UR4, UR7, 0xb ;  /* 0x0000000704047291 */ /* 0x000fe4000f8e583f */
[----:B------:R-:W-:Y:S01]  /*4950*/  FMNMX.FTZ R3, R37, R4, !PT ;  /* 0x0000000425037209 */ /* 0x000fe20007810000 */
[----:B------:R-:W-:-:S03]  /*4960*/  UMOV UR7, 0x40000040 ;  /* 0x4000004000077882 */ /* 0x000fc60000000000 */
[----:B------:R-:W-:Y:S01]  /*4970*/  FMNMX.FTZ R4, R40, R3, !PT ;  /* 0x0000000328047209 */ /* 0x000fe20007810000 */
[----:B------:R-:W-:Y:S02]  /*4980*/  UMOV UR10, UR4 ;  /* 0x00000004000a7c82 */ /* 0x000fe40008000000 */
[----:B------:R-:W-:Y:S01]  /*4990*/  HGMMA.64x128x16.F32.BF16 R88, R180, gdesc[UR8].tnspB, R88, gsb0 ;  /* 0x41e00008b4587df0 */ /* 0x000fe20008001858 */
[----:B------:R-:W-:Y:S01]  /*49a0*/  UIADD3 UR10, UR4, 0x80, URZ ;  /* 0x00000080040a7890 */ /* 0x000fe2000fffe03f */
[----:B------:R-:W-:Y:S01]  /*49b0*/  FMNMX.FTZ R3, R41, R4, !PT ;  /* 0x0000000429037209 */ /* 0x000fe20007810000 */
[----:B------:R-:W-:-:S03]  /*49c0*/  UMOV UR11, 0x40000040 ;  /* 0x40000040000b7882 */ /* 0x000fc60000000000 */
        /* <DEDUP_REMOVED lines=24> */
[----:B------:R-:W0:Y:S03]  /*4b50*/  LDC R4, c[0x0][0x988] ;  /* 0x00026200ff047b82 */ /* 0x000e260000000800 */
[----:B------:R-:W1:Y:S01]  /*4b60*/  SHFL.BFLY PT, R3, R14, 0x1, 0x1f ;  /* 0x0c201f000e037f89 */ /* 0x000e6200000e0000 */
[----:B------:R-:W-:Y:S02]  /*4b70*/  WARPGROUP.DEPBAR.LE gsb0, 0x0 ;  /* 0x00008000000079c5 */ /* 0x000fe40000010000 */
[----:B------:R-:W-:Y:S01]  /*4b80*/  WARPGROUP.ARRIVE ;  /* 0x00000000000079c5 */ /* 0x000fe20000000000 */
[----:B-1----:R-:W-:-:S05]  /*4b90*/  FMNMX.FTZ R3, R14, R3, !PT ;  /* 0x000000030e037209 */ /* 0x002fca0007810000 */
[----:B------:R-:W-:Y:S01]  /*4ba0*/  HGMMA.64x128x16.F32.BF16 R88, R176, gdesc[UR8].tnspB, R88, gsb0 ;  /* 0x41e00008b0587df0 */ /* 0x000fe20008001858 */
[----:B------:R-:W-:Y:S01]  /*4bb0*/  UIADD3 UR10, UR4, 0x100, URZ ;  /* 0x00000100040a7890 */ /* 0x000fe2000fffe03f */
[----:B------:R-:W-:Y:S01]  /*4bc0*/  UMOV UR11, 0x40000040 ;  /* 0x40000040000b7882 */ /* 0x000fe20000000000 */
[----:B------:R-:W-:Y:S01]  /*4bd0*/  FADD.FTZ R7, -R3, R12 ;  /* 0x0000000c03077221 */ /* 0x000fe20000010100 */
[----:B------:R-:W-:-:S03]  /*4be0*/  FMNMX.FTZ R12, R26, R10, !PT ;  /* 0x0000000a1a0c7209 */ /* 0x000fc60007810000 */
[----:B0-----:R-:W-:Y:S01]  /*4bf0*/  FMUL.FTZ R11, R7, R4 ;  /* 0x00000004070b7220 */ /* 0x001fe20000410000 */
[----:B------:R-:W-:Y:S01]  /*4c00*/  FMNMX.FTZ R9, R27, R12, !PT ;  /* 0x0000000c1b097209 */ /* 0x000fe20007810000 */
[----:B------:R-:W-:-:S03]  /*4c10*/  FMUL.FTZ R7, R3, R4 ;  /* 0x0000000403077220 */ /* 0x000fc60000410000 */
[----:B------:R-:W-:Y:S01]  /*4c20*/  FMNMX.FTZ R12, R30, R9, !PT ;  /* 0x000000091e0c7209 */ /* 0x000fe20007810000 */
[-CC-:B------:R-:W-:Y:S01]  /*4c30*/  FFMA.FTZ R182, R28, R4.reuse, -R7.reuse ;  /* 0x000000041cb67223 */ /* 0x180fe20000010807 */
[-CC-:B------:R-:W-:Y:S01]  /*4c40*/  FFMA.FTZ R15, R29, R4.reuse, -R7.reuse ;  /* 0x000000041d0f7223 */ /* 0x180fe20000010807 */
[--C-:B------:R-:W-:Y:S01]  /*4c50*/  FFMA.FTZ R29, R41, R4, -R7.reuse ;  /* 0x00000004291d7223 */ /* 0x100fe20000010807 */
[----:B------:R-:W-:Y:S01]  /*4c60*/  FMNMX.FTZ R9, R31, R12, !PT ;  /* 0x0000000c1f097209 */ /* 0x000fe20007810000 */
[-CC-:B------:R-:W-:Y:S01]  /*4c70*/  FFMA.FTZ R41, R53, R4.reuse, -R7.reuse ;  /* 0x0000000435297223 */ /* 0x180fe20000010807 */
[-CC-:B------:R-:W-:Y:S01]  /*4c80*/  FFMA.FTZ R53, R65, R4.reuse, -R7.reuse ;  /* 0x0000000441357223 */ /* 0x180fe20000010807 */
[-CC-:B------:R-:W-:Y:S01]  /*4c90*/  FFMA.FTZ R65, R77, R4.reuse, -R7.reuse ;  /* 0x000000044d417223 */ /* 0x180fe20000010807 */
        /* <DEDUP_REMOVED lines=18> */
[----:B------:R-:W-:Y:S01]  /*4dc0*/  FFMA.FTZ R73, R85, R4, -R7 ;  /* 0x0000000455497223 */ /* 0x000fe20000010807 */
[----:B------:R-:W-:Y:S01]  /*4dd0*/  MUFU.EX2 R11, R11 ;  /* 0x0000000b000b7308 */ /* 0x000fe20000000800 */
[----:B------:R-:W-:-:S04]  /*4de0*/  FMNMX.FTZ R9, R43, R12, !PT ;  /* 0x0000000c2b097209 */ /* 0x000fc80007810000 */
[----:B------:R-:W-:-:S03]  /*4df0*/  FMNMX.FTZ R12, R46, R9, !PT ;  /* 0x000000092e0c7209 */ /* 0x000fc60007810000 */
[----:B------:R-:W0:Y:S01]  /*4e00*/  MUFU.EX2 R180, R180 ;  /* 0x000000b400b47308 */ /* 0x000e220000000800 */
[----:B------:R-:W-:-:S04]  /*4e10*/  FMNMX.FTZ R9, R47, R12, !PT ;  /* 0x0000000c2f097209 */ /* 0x000fc80007810000 */
[----:B------:R-:W-:-:S03]  /*4e20*/  FMNMX.FTZ R12, R50, R9, !PT ;  /* 0x00000009320c7209 */ /* 0x000fc60007810000 */
[----:B------:R-:W1:Y:S01]  /*4e30*/  MUFU.EX2 R13, R13 ;  /* 0x0000000d000d7308 */ /* 0x000e620000000800 */
[----:B------:R-:W-:-:S04]  /*4e40*/  FMNMX.FTZ R9, R51, R12, !PT ;  /* 0x0000000c33097209 */ /* 0x000fc80007810000 */
[----:B------:R-:W-:-:S03]  /*4e50*/  FMNMX.FTZ R12, R54, R9, !PT ;  /* 0x00000009360c7209 */ /* 0x000fc60007810000 */
[----:B------:R-:W-:Y:S01]  /*4e60*/  MUFU.EX2 R182, R182 ;  /* 0x000000b600b67308 */ /* 0x000fe20000000800 */
[----:B------:R-:W-:Y:S01]  /*4e70*/  FMNMX.FTZ R9, R55, R12, !PT ;  /* 0x0000000c37097209 */ /* 0x000fe20007810000 */
[----:B0-----:R-:W-:-:S03]  /*4e80*/  FFMA.FTZ R6, R11, R6, R180 ;  /* 0x000000060b067223 */ /* 0x001fc600000100b4 */
[----:B------:R-:W-:-:S03]  /*4e90*/  FMNMX.FTZ R12, R58, R9, !PT ;  /* 0x000000093a0c7209 */ /* 0x000fc60007810000 */
[----:B------:R-:W-:Y:S01]  /*4ea0*/  MUFU.EX2 R15, R15 ;  /* 0x0000000f000f7308 */ /* 0x000fe20000000800 */
[----:B------:R-:W-:Y:S02]  /*4eb0*/  FMNMX.FTZ R9, R59, R12, !PT ;  /* 0x0000000c3b097209 */ /* 0x000fe40007810000 */
[----:B-1----:R-:W-:Y:S02]  /*4ec0*/  F2FP.BF16.F32.PACK_AB R180, R13, R180 ;  /* 0x000000b40db4723e */ /* 0x002fe400000010ff */
[----:B------:R-:W-:-:S03]  /*4ed0*/  FMNMX.FTZ R12, R62, R9, !PT ;  /* 0x000000093e0c7209 */ /* 0x000fc60007810000 */
[----:B------:R-:W-:Y:S01]  /*4ee0*/  MUFU.EX2 R21, R21 ;  /* 0x0000001500157308 */ /* 0x000fe20000000800 */
[----:B------:R-:W-:-:S04]  /*4ef0*/  FMNMX.FTZ R9, R63, R12, !PT ;  /* 0x0000000c3f097209 */ /* 0x000fc80007810000 */
        /* <DEDUP_REMOVED lines=17> */
[----:B------:R-:W-:Y:S01]  /*5010*/  FMNMX.FTZ R9, R87, R12, !PT ;  /* 0x0000000c57097209 */ /* 0x000fe20007810000 */
[----:B------:R-:W-:-:S04]  /*5020*/  FFMA.FTZ R12, R72, R4, -R7 ;  /* 0x00000004480c7223 */ /* 0x000fc80000010807 */
[----:B------:R-:W0:Y:S02]  /*5030*/  SHFL.BFLY PT, R14, R9, 0x2, 0x1f ;  /* 0x0c401f00090e7f89 */ /* 0x000e2400000e0000 */
[----:B------:R-:W-:Y:S01]  /*5040*/  MUFU.EX2 R49, R49 ;  /* 0x0000003100317308 */ /* 0x000fe20000000800 */
[----:B------:R-:W-:Y:S02]  /*5050*/  WARPGROUP.DEPBAR.LE gsb0, 0x0 ;  /* 0x00008000000079c5 */ /* 0x000fe40000010000 */
[----:B------:R-:W-:Y:S01]  /*5060*/  WARPGROUP.ARRIVE ;  /* 0x00000000000079c5 */ /* 0x000fe20000000000 */
[-CC-:B------:R-:W-:Y:S01]  /*5070*/  FFMA.FTZ R176, R32, R4.reuse, -R7.reuse ;  /* 0x0000000420b07223 */ /* 0x180fe20000010807 */
[----:B------:R-:W-:-:S03]  /*5080*/  FFMA.FTZ R178, R36, R4, -R7 ;  /* 0x0000000424b27223 */ /* 0x000fc60000010807 */
[----:B------:R-:W-:Y:S01]  /*5090*/  MUFU.EX2 R53, R53 ;  /* 0x0000003500357308 */ /* 0x000fe20000000800 */
[----:B------:R-:W-:Y:S01]  /*50a0*/  HGMMA.64x128x16.F32.BF16 R88, R172, gdesc[UR8].tnspB, R88, gsb0 ;  /* 0x41e00008ac587df0 */ /* 0x000fe20008001858 */
[----:B------:R-:W-:Y:S01]  /*50b0*/  UIADD3 UR10, UR4, 0x180, URZ ;  /* 0x00000180040a7890 */ /* 0x000fe2000fffe03f */
[----:B------:R-:W-:-:S05]  /*50c0*/  UMOV UR11, 0x40000040 ;  /* 0x40000040000b7882 */ /* 0x000fca0000000000 */
[----:B------:R-:W-:Y:S01]  /*50d0*/  MUFU.EX2 R176, R176 ;  /* 0x000000b000b07308 */ /* 0x000fe20000000800 */
[----:B0-----:R-:W-:Y:S01]  /*50e0*/  FMNMX.FTZ R28, R9, R14, !PT ;  /* 0x0000000e091c7209 */ /* 0x001fe20007810000 */
[----:B------:R-:W-:-:S04]  /*50f0*/  FFMA.FTZ R14, R76, R4, -R7 ;  /* 0x000000044c0e7223 */ /* 0x000fc80000010807 */
[----:B------:R-:W0:Y:S02]  /*5100*/  SHFL.BFLY PT, R9, R28, 0x1, 0x1f ;  /* 0x0c201f001c097f89 */ /* 0x000e2400000e0000 */
[----:B------:R-:W-:Y:S08]  /*5110*/  MUFU.EX2 R178, R178 ;  /* 0x000000b200b27308 */ /* 0x000ff00000000800 */
[----:B------:R-:W-:Y:S08]  /*5120*/  MUFU.EX2 R57, R57 ;  /* 0x0000003900397308 */ /* 0x000ff00000000800 */
[----:B------:R-:W-:Y:S01]  /*5130*/  MUFU.EX2 R12, R12 ;  /* 0x0000000c000c7308 */ /* 0x000fe20000000800 */
[----:B0-----:R-:W-:-:S07]  /*5140*/  FMNMX.FTZ R9, R28, R9, !PT ;  /* 0x000000091c097209 */ /* 0x001fce0007810000 */
[----:B------:R-:W-:Y:S01]  /*5150*/  MUFU.EX2 R61, R61 ;  /* 0x0000003d003d7308 */ /* 0x000fe20000000800 */
[----:B------:R-:W-:-:S04]  /*5160*/  FMUL.FTZ R77, R9, R4 ;  /* 0x00000004094d7220 */ /* 0x000fc80000410000 */
[-CC-:B------:R-:W-:Y:S01]  /*5170*/  FFMA.FTZ R181, R27, R4.reuse, -R77.reuse ;  /* 0x000000041bb57223 */ /* 0x180fe2000001084d */
[----:B------:R-:W-:Y:S02]  /*5180*/  IMAD.U32 R27, RZ, RZ, UR6 ;  /* 0x00000006ff1b7e24 */ /* 0x000fe4000f8e00ff */
[-CC-:B------:R-:W-:Y:S01]  /*5190*/  FFMA.FTZ R183, R30, R4.reuse, -R77.reuse ;  /* 0x000000041eb77223 */ /* 0x180fe2000001084d */
[-CC-:B------:R-:W-:Y:S01]  /*51a0*/  FFMA.FTZ R177, R34, R4.reuse, -R77.reuse ;  /* 0x0000000422b17223 */ /* 0x180fe2000001084d */
[-CC-:B------:R-:W-:Y:S01]  /*51b0*/  FFMA.FTZ R28, R35, R4.reuse, -R77.reuse ;  /* 0x00000004231c7223 */ /* 0x180fe2000001084d */
[----:B------:R-:W-:Y:S01]  /*51c0*/  @!P1 VIADD R27, R27, 0x34840 ;  /* 0x000348401b1b9836 */ /* 0x000fe20000000000 */
[----:B------:R-:W-:Y:S01]  /*51d0*/  MUFU.EX2 R181, R181 ;  /* 0x000000b500b57308 */ /* 0x000fe20000000800 */
[-CC-:B------:R-:W-:Y:S01]  /*51e0*/  FFMA.FTZ R179, R38, R4.reuse, -R77.reuse ;  /* 0x0000000426b37223 */ /* 0x180fe2000001084d */
[-CC-:B------:R-:W-:Y:S01]  /*51f0*/  FFMA.FTZ R30, R39, R4.reuse, -R77.reuse ;  /* 0x00000004271e7223 */ /* 0x180fe2000001084d */
[-C--:B------:R-:W-:Y:S01]  /*5200*/  FFMA.FTZ R32, R43, R4.reuse, -R77 ;  /* 0x000000042b207223 */ /* 0x080fe2000001084d */
[----:B------:R-:W-:Y:S01]  /*5210*/  @!P1 PRMT R27, RZ, 0x654, R27 ;  /* 0x00000654ff1b9816 */ /* 0x000fe2000000001b */
        /* <DEDUP_REMOVED lines=15> */
[----:B------:R-:W-:-:S04]  /*5310*/  FFMA.FTZ R86, R86, R4, -R77 ;  /* 0x0000000456567223 */ /* 0x000fc8000001084d */
        /* <DEDUP_REMOVED lines=8> */
[----:B------:R-:W0:Y:S01]  /*53a0*/  MUFU.EX2 R67, R67 ;  /* 0x0000004300437308 */ /* 0x000e220000000800 */
[----:B------:R-:W-:-:S02]  /*53b0*/  WARPGROUP.DEPBAR.LE gsb0, 0x0 ;  /* 0x00008000000079c5 */ /* 0x000fc40000010000 */
[----:B------:R-:W-:Y:S01]  /*53c0*/  WARPGROUP.ARRIVE ;  /* 0x00000000000079c5 */ /* 0x000fe20000000000 */
[-CC-:B------:R-:W-:Y:S01]  /*53d0*/  FFMA.FTZ R172, R40, R4.reuse, -R7.reuse ;  /* 0x0000000428ac7223 */ /* 0x180fe20000010807 */
[-C--:B------:R-:W-:Y:S01]  /*53e0*/  FFMA.FTZ R174, R44, R4.reuse, -R7 ;  /* 0x000000042cae7223 */ /* 0x080fe20000010807 */
[-CC-:B------:R-:W-:Y:S01]  /*53f0*/  FFMA.FTZ R173, R42, R4.reuse, -R77.reuse ;  /* 0x000000042aad7223 */ /* 0x180fe2000001084d */
[-CC-:B------:R-:W-:Y:S01]  /*5400*/  FFMA.FTZ R175, R46, R4.reuse, -R77.reuse ;  /* 0x000000042eaf7223 */ /* 0x180fe2000001084d */
[----:B------:R-:W-:Y:S01]  /*5410*/  FFMA.FTZ R40, R59, R4, -R77 ;  /* 0x000000043b287223 */ /* 0x000fe2000001084d */
[----:B------:R-:W-:Y:S01]  /*5420*/  HGMMA.64x128x16.F32.BF16 R88, R168, gdesc[UR8].tnspB, R88, gsb0 ;  /* 0x41e00008a8587df0 */ /* 0x000fe20008001858 */
[----:B------:R-:W-:Y:S01]  /*5430*/  UIADD3 UR10, UR4, 0x200, URZ ;  /* 0x00000200040a7890 */ /* 0x000fe2000fffe03f */
[----:B------:R-:W-:Y:S01]  /*5440*/  MUFU.EX2 R172, R172 ;  /* 0x000000ac00ac7308 */ /* 0x000fe20000000800 */
[----:B------:R-:W-:-:S07]  /*5450*/  UMOV UR11, 0x40000040 ;  /* 0x40000040000b7882 */ /* 0x000fce0000000000 */
[----:B------:R-:W-:Y:S08]  /*5460*/  MUFU.EX2 R173, R173 ;  /* 0x000000ad00ad7308 */ /* 0x000ff00000000800 */
[----:B------:R-:W-:Y:S08]  /*5470*/  MUFU.EX2 R174, R174 ;  /* 0x000000ae00ae7308 */ /* 0x000ff00000000800 */
[----:B------:R-:W-:Y:S08]  /*5480*/  MUFU.EX2 R175, R175 ;  /* 0x000000af00af7308 */ /* 0x000ff00000000800 */
[----:B------:R-:W-:Y:S08]  /*5490*/  MUFU.EX2 R40, R40 ;  /* 0x0000002800287308 */ /* 0x000ff00000000800 */
[----:B------:R-:W-:Y:S08]  /*54a0*/  MUFU.EX2 R70, R70 ;  /* 0x0000004600467308 */ /* 0x000ff00000000800 */
[----:B------:R-:W1:Y:S08]  /*54b0*/  MUFU.EX2 R71, R71 ;  /* 0x0000004700477308 */ /* 0x000e700000000800 */
[----:B------:R-:W-:Y:S08]  /*54c0*/  MUFU.EX2 R74, R74 ;  /* 0x0000004a004a7308 */ /* 0x000ff00000000800 */
[----:B------:R-:W2:Y:S08]  /*54d0*/  MUFU.EX2 R75, R75 ;  /* 0x0000004b004b7308 */ /* 0x000eb00000000800 */
[----:B------:R-:W-:Y:S08]  /*54e0*/  MUFU.EX2 R14, R14 ;  /* 0x0000000e000e7308 */ /* 0x000ff00000000800 */
[----:B------:R-:W-:Y:S08]  /*54f0*/  MUFU.EX2 R78, R78 ;  /* 0x0000004e004e7308 */ /* 0x000ff00000000800 */
[----:B------:R-:W3:Y:S08]  /*5500*/  MUFU.EX2 R65, R65 ;  /* 0x0000004100417308 */ /* 0x000ef00000000800 */
[----:B------:R-:W4:Y:S08]  /*5510*/  MUFU.EX2 R79, R79 ;  /* 0x0000004f004f7308 */ /* 0x000f300000000800 */
[----:B------:R-:W-:Y:S08]  /*5520*/  MUFU.EX2 R20, R20 ;  /* 0x0000001400147308 */ /* 0x000ff00000000800 */
[----:B------:R-:W-:Y:S08]  /*5530*/  MUFU.EX2 R82, R82 ;  /* 0x0000005200527308 */ /* 0x000ff00000000800 */
[----:B------:R-:W5:Y:S08]  /*5540*/  MUFU.EX2 R69, R69 ;  /* 0x0000004500457308 */ /* 0x000f700000000800 */
[----:B------:R-:W5:Y:S08]  /*5550*/  MUFU.EX2 R83, R83 ;  /* 0x0000005300537308 */ /* 0x000f700000000800 */
[----:B------:R-:W-:Y:S01]  /*5560*/  MUFU.EX2 R24, R24 ;  /* 0x0000001800187308 */ /* 0x000fe20000000800 */
[----:B------:R-:W-:-:S02]  /*5570*/  WARPGROUP.DEPBAR.LE gsb0, 0x0 ;  /* 0x00008000000079c5 */ /* 0x000fc40000010000 */
[----:B------:R-:W-:Y:S01]  /*5580*/  WARPGROUP.ARRIVE ;  /* 0x00000000000079c5 */ /* 0x000fe20000000000 */
[-CC-:B------:R-:W-:Y:S01]  /*5590*/  FFMA.FTZ R168, R48, R4.reuse, -R7.reuse ;  /* 0x0000000430a87223 */ /* 0x180fe20000010807 */
[-C--:B------:R-:W-:Y:S01]  /*55a0*/  FFMA.FTZ R170, R52, R4.reuse, -R7 ;  /* 0x0000000434aa7223 */ /* 0x080fe20000010807 */
[-CC-:B------:R-:W-:Y:S01]  /*55b0*/  FFMA.FTZ R169, R50, R4.reuse, -R77.reuse ;  /* 0x0000000432a97223 */ /* 0x180fe2000001084d */
[----:B------:R-:W-:Y:S01]  /*55c0*/  FFMA.FTZ R171, R54, R4, -R77 ;  /* 0x0000000436ab7223 */ /* 0x000fe2000001084d */
[----:B------:R-:W-:Y:S01]  /*55d0*/  MUFU.EX2 R86, R86 ;  /* 0x0000005600567308 */ /* 0x000fe20000000800 */
[----:B------:R-:W-:Y:S01]  /*55e0*/  HGMMA.64x128x16.F32.BF16 R88, R152, gdesc[UR8].tnspB, R88, gsb0 ;  /* 0x41e0000898587df0 */ /* 0x000fe20008001858 */
[----:B------:R-:W-:Y:S01]  /*55f0*/  UIADD3 UR10, UR4, 0x280, URZ ;  /* 0x00000280040a7890 */ /* 0x000fe2000fffe03f */
[----:B------:R-:W-:-:S05]  /*5600*/  UMOV UR11, 0x40000040 ;  /* 0x40000040000b7882 */ /* 0x000fca0000000000 */
[----:B------:R-:W-:Y:S08]  /*5610*/  MUFU.EX2 R168, R168 ;  /* 0x000000a800a87308 */ /* 0x000ff00000000800 */
[----:B------:R-:W-:Y:S08]  /*5620*/  MUFU.EX2 R169, R169 ;  /* 0x000000a900a97308 */ /* 0x000ff00000000800 */
[----:B------:R-:W-:Y:S08]  /*5630*/  MUFU.EX2 R170, R170 ;  /* 0x000000aa00aa7308 */ /* 0x000ff00000000800 */
[----:B------:R-:W-:Y:S08]  /*5640*/  MUFU.EX2 R171, R171 ;  /* 0x000000ab00ab7308 */ /* 0x000ff00000000800 */
[----:B------:R-:W5:Y:S01]  /*5650*/  MUFU.EX2 R73, R73 ;  /* 0x0000004900497308 */ /* 0x000f620000000800 */
[----:B------:R-:W-:-:S02]  /*5660*/  WARPGROUP.DEPBAR.LE gsb0, 0x0 ;  /* 0x00008000000079c5 */ /* 0x000fc40000010000 */
[----:B------:R-:W-:Y:S01]  /*5670*/  WARPGROUP.ARRIVE ;  /* 0x00000000000079c5 */ /* 0x000fe20000000000 */
[-CC-:B------:R-:W-:Y:S01]  /*5680*/  FFMA.FTZ R152, R56, R4.reuse, -R7.reuse ;  /* 0x0000000438987223 */ /* 0x180fe20000010807 */
[-C--:B------:R-:W-:Y:S01]  /*5690*/  FFMA.FTZ R154, R60, R4.reuse, -R7 ;  /* 0x000000043c9a7223 */ /* 0x080fe20000010807 */
[-CC-:B------:R-:W-:Y:S01]  /*56a0*/  FFMA.FTZ R153, R58, R4.reuse, -R77.reuse ;  /* 0x000000043a997223 */ /* 0x180fe2000001084d */
[----:B------:R-:W-:Y:S02]  /*56b0*/  FFMA.FTZ R155, R62, R4, -R77 ;  /* 0x000000043e9b7223 */ /* 0x000fe4000001084d */
[----:B------:R-:W-:Y:S01]  /*56c0*/  HGMMA.64x128x16.F32.BF16 R88, R156, gdesc[UR8].tnspB, R88, gsb0 ;  /* 0x41e000089c587df0 */ /* 0x000fe20008001858 */
[----:B------:R-:W-:Y:S01]  /*56d0*/  UIADD3 UR10, UR4, 0x300, URZ ;  /* 0x00000300040a7890 */ /* 0x000fe2000fffe03f */
[----:B------:R-:W-:Y:S01]  /*56e0*/  MUFU.EX2 R152, R152 ;  /* 0x0000009800987308 */ /* 0x000fe20000000800 */
[----:B------:R-:W-:Y:S01]  /*56f0*/  UMOV UR11, 0x40000040 ;  /* 0x40000040000b7882 */ /* 0x000fe20000000000 */
[----:B------:R-:W-:-:S06]  /*5700*/  UIADD3 UR4, UR4, 0x380, URZ ;  /* 0x0000038004047890 */ /* 0x000fcc000fffe03f */
[----:B------:R-:W-:Y:S01]  /*5710*/  MUFU.EX2 R153, R153 ;  /* 0x0000009900997308 */ /* 0x000fe20000000800 */
[----:B------:R-:W-:Y:S01]  /*5720*/  UMOV UR6, UR4 ;  /* 0x0000000400067c82 */ /* 0x000fe20008000000 */
[----:B------:R-:W-:-:S06]  /*5730*/  R2UR UR4, R2 ;  /* 0x00000000020472ca */ /* 0x000fcc00000e0000 */
[----:B------:R-:W-:Y:S08]  /*5740*/  MUFU.EX2 R154, R154 ;  /* 0x0000009a009a7308 */ /* 0x000ff00000000800 */
[----:B------:R-:W-:Y:S01]  /*5750*/  MUFU.EX2 R155, R155 ;  /* 0x0000009b009b7308 */ /* 0x000fe20000000800 */
[----:B------:R-:W-:Y:S02]  /*5760*/  WARPGROUP.DEPBAR.LE gsb0, 0x0 ;  /* 0x00008000000079c5 */ /* 0x000fe40000010000 */
[----:B------:R-:W-:Y:S01]  /*5770*/  WARPGROUP.ARRIVE ;  /* 0x00000000000079c5 */ /* 0x000fe20000000000 */
[-CC-:B------:R-:W-:Y:S01]  /*5780*/  FFMA.FTZ R156, R64, R4.reuse, -R7.reuse ;  /* 0x00000004409c7223 */ /* 0x180fe20000010807 */
[-C--:B------:R-:W-:Y:S01]  /*5790*/  FFMA.FTZ R158, R68, R4.reuse, -R7 ;  /* 0x00000004449e7223 */ /* 0x080fe20000010807 */
[----:B------:R-:W-:Y:S01]  /*57a0*/  FADD.FTZ R7, -R9, R10 ;  /* 0x0000000a09077221 */ /* 0x000fe20000010100 */
[-CC-:B------:R-:W-:Y:S01]  /*57b0*/  FFMA.FTZ R10, R26, R4.reuse, -R77.reuse ;  /* 0x000000041a0a7223 */ /* 0x180fe2000001084d */
[-C--:B------:R-:W-:Y:S01]  /*57c0*/  FFMA.FTZ R26, R31, R4.reuse, -R77 ;  /* 0x000000041f1a7223 */ /* 0x080fe2000001084d */
[----:B------:R-:W-:Y:S01]  /*57d0*/  HGMMA.64x128x16.F32.BF16 R88, R160, gdesc[UR8].tnspB, R88, gsb0 ;  /* 0x41e00008a0587df0 */ /* 0x000fe20008001858 */
[----:B------:R-:W-:Y:S01]  /*57e0*/  FMUL.FTZ R7, R7, R4 ;  /* 0x0000000407077220 */ /* 0x000fe20000410000 */
[----:B------:R-:W-:Y:S01]  /*57f0*/  MUFU.EX2 R156, R156 ;  /* 0x0000009c009c7308 */ /* 0x000fe20000000800 */
[----:B0-----:R-:W-:-:S02]  /*5800*/  F2FP.BF16.F32.PACK_AB R157, R67, R66 ;  /* 0x00000042439d723e */ /* 0x001fc400000010ff */
[----:B-1----:R-:W-:-:S05]  /*5810*/  F2FP.BF16.F32.PACK_AB R159, R71, R70 ;  /* 0x00000046479f723e */ /* 0x002fca00000010ff */
[----:B------:R-:W-:Y:S08]  /*5820*/  MUFU.EX2 R7, R7 ;  /* 0x0000000700077308 */ /* 0x000ff00000000800 */
[----:B------:R-:W0:Y:S08]  /*5830*/  MUFU.EX2 R10, R10 ;  /* 0x0000000a000a7308 */ /* 0x000e300000000800 */
[----:B------:R-:W1:Y:S08]  /*5840*/  MUFU.EX2 R26, R26 ;  /* 0x0000001a001a7308 */ /* 0x000e700000000800 */
[----:B------:R-:W-:Y:S01]  /*5850*/  MUFU.EX2 R158, R158 ;  /* 0x0000009e009e7308 */ /* 0x000fe20000000800 */
[----:B------:R-:W-:-:S02]  /*5860*/  WARPGROUP.DEPBAR.LE gsb0, 0x0 ;  /* 0x00008000000079c5 */ /* 0x000fc40000010000 */
[----:B------:R-:W-:Y:S01]  /*5870*/  WARPGROUP.ARRIVE ;  /* 0x00000000000079c5 */ /* 0x000fe20000000000 */
[----:B------:R-:W-:Y:S02]  /*5880*/  F2FP.BF16.F32.PACK_AB R160, R61, R12 ;  /* 0x0000000c3da0723e */ /* 0x000fe400000010ff */
[----:B--2---:R-:W-:Y:S02]  /*5890*/  F2FP.BF16.F32.PACK_AB R161, R75, R74 ;  /* 0x0000004a4ba1723e */ /* 0x004fe400000010ff */
[----:B---3--:R-:W-:Y:S01]  /*58a0*/  F2FP.BF16.F32.PACK_AB R162, R65, R14 ;  /* 0x0000000e41a2723e */ /* 0x008fe200000010ff */
[----:B------:R-:W-:Y:S01]  /*58b0*/  HGMMA.64x128x16.F32.BF16 R88, R164, gdesc[UR4].tnspB, R88, gsb0 ;  /* 0x41e00004a4587df0 */ /* 0x000fe20008001858 */
[----:B----4-:R-:W-:Y:S02]  /*58c0*/  F2FP.BF16.F32.PACK_AB R163, R79, R78 ;  /* 0x0000004e4fa3723e */ /* 0x010fe400000010ff */
[----:B------:R-:W-:Y:S02]  /*58d0*/  WARPGROUP.DEPBAR.LE gsb0, 0x0 ;  /* 0x00008000000079c5 */ /* 0x000fe40000010000 */
[----:B------:R2:W-:Y:S01]  /*58e0*/  @!P1 SYNCS.ARRIVE.TRANS64.RED.A1T0 RZ, [R27+URZ], RZ ;  /* 0x000000ff1bff99a7 */ /* 0x0005e2000810043f */
[----:B-----5:R-:W-:-:S02]  /*58f0*/  F2FP.BF16.F32.PACK_AB R164, R69, R20 ;  /* 0x0000001445a4723e */ /* 0x020fc400000010ff */
[----:B------:R-:W-:Y:S02]  /*5900*/  F2FP.BF16.F32.PACK_AB R165, R83, R82 ;  /* 0x0000005253a5723e */ /* 0x000fe400000010ff */
[----:B------:R-:W-:Y:S01]  /*5910*/  F2FP.BF16.F32.PACK_AB R166, R73, R24 ;  /* 0x0000001849a6723e */ /* 0x000fe200000010ff */
[----:B--2---:R-:W-:Y:S02]  /*5920*/  @!P1 VIADD R27, R8, 0x34860 ;  /* 0x00034860081b9836 */ /* 0x004fe40000000000 */
[----:B0-----:R-:W-:Y:S01]  /*5930*/  FFMA.FTZ R8, R7, R5, R10 ;  /* 0x0000000507087223 */ /* 0x001fe2000001000a */
[----:B------:R-:W-:Y:S01]  /*5940*/  FADD.FTZ R5, R13, R6 ;  /* 0x000000060d057221 */ /* 0x000fe20000010000 */
[-CC-:B------:R-:W-:Y:S01]  /*5950*/  FFMA.FTZ R6, R63, R4.reuse, -R77.reuse ;  /* 0x000000043f067223 */ /* 0x180fe2000001084d */
[----:B------:R-:W-:Y:S01]  /*5960*/  FFMA.FTZ R77, R87, R4, -R77 ;  /* 0x00000004574d7223 */ /* 0x000fe2000001084d */
[C---:B------:R-:W-:Y:S01]  /*5970*/  FADD.FTZ R8, R181.reuse, R8 ;  /* 0x00000008b5087221 */ /* 0x040fe20000010000 */
[----:B------:R-:W-:Y:S01]  /*5980*/  @!P1 PRMT R27, RZ, 0x654, R27 ;  /* 0x00000654ff1b9816 */ /* 0x000fe2000000001b */
[----:B------:R-:W-:Y:S01]  /*5990*/  FADD.FTZ R42, R182, R5 ;  /* 0x00000005b62a7221 */ /* 0x000fe20000010000 */
[----:B------:R-:W-:Y:S01]  /*59a0*/  F2FP.BF16.F32.PACK_AB R181, R181, R10 ;  /* 0x0000000ab5b5723e */ /* 0x000fe200000010ff */
[----:B------:R-:W-:Y:S01]  /*59b0*/  FADD.FTZ R5, R183, R8 ;  /* 0x00000008b7057221 */ /* 0x000fe20000010000 */
[----:B------:R0:W-:Y:S01]  /*59c0*/  @!P1 SYNCS.ARRIVE.TRANS64.RED.A1T0 RZ, [R27+URZ], RZ ;  /* 0x000000ff1bff99a7 */ /* 0x0001e2000810043f */
[----:B------:R-:W2:Y:S01]  /*59d0*/  MUFU.EX2 R6, R6 ;  /* 0x0000000600067308 */ /* 0x000ea20000000800 */
[----:B------:R-:W-:Y:S01]  /*59e0*/  F2FP.BF16.F32.PACK_AB R182, R15, R182 ;  /* 0x000000b60fb6723e */ /* 0x000fe200000010ff */
[C---:B-1----:R-:W-:Y:S01]  /*59f0*/  FADD.FTZ R8, R26.reuse, R5 ;  /* 0x000000051a087221 */ /* 0x042fe20000010000 */
[----:B------:R-:W-:-:S03]  /*5a00*/  F2FP.BF16.F32.PACK_AB R183, R26, R183 ;  /* 0x000000b71ab7723e */ /* 0x000fc600000010ff */
[----:B------:R-:W-:Y:S01]  /*5a10*/  FADD.FTZ R5, R177, R8 ;  /* 0x00000008b1057221 */ /* 0x000fe20000010000 */
[----:B0-----:R-:W-:Y:S01]  /*5a20*/  FADD.FTZ R27, R15, R42 ;  /* 0x0000002a0f1b7221 */ /* 0x001fe20000010000 */
[----:B------:R-:W0:Y:S01]  /*5a30*/  MUFU.EX2 R77, R77 ;  /* 0x0000004d004d7308 */ /* 0x000e220000000800 */
[C---:B------:R-:W-:Y:S01]  /*5a40*/  F2FP.BF16.F32.PACK_AB R177, R28.reuse, R177 ;  /* 0x000000b11cb1723e */ /* 0x040fe200000010ff */
[----:B------:R-:W-:Y:S01]  /*5a50*/  FADD.FTZ R8, R28, R5 ;  /* 0x000000051c087221 */ /* 0x000fe20000010000 */
[----:B------:R-:W-:Y:S01]  /*5a60*/  FADD.FTZ R42, R176, R27 ;  /* 0x0000001bb02a7221 */ /* 0x000fe20000010000 */
[----:B------:R-:W-:Y:S02]  /*5a70*/  F2FP.BF16.F32.PACK_AB R176, R21, R176 ;  /* 0x000000b015b0723e */ /* 0x000fe400000010ff */
[----:B------:R-:W-:Y:S01]  /*5a80*/  FADD.FTZ R5, R179, R8 ;  /* 0x00000008b3057221 */ /* 0x000fe20000010000 */
[----:B------:R-:W-:Y:S01]  /*5a90*/  FADD.FTZ R27, R21, R42 ;  /* 0x0000002a151b7221 */ /* 0x000fe20000010000 */
[----:B------:R-:W-:-:S02]  /*5aa0*/  F2FP.BF16.F32.PACK_AB R179, R30, R179 ;  /* 0x000000b31eb3723e */ /* 0x000fc400000010ff */
[----:B------:R-:W-:Y:S01]  /*5ab0*/  FADD.FTZ R8, R30, R5 ;  /* 0x000000051e087221 */ /* 0x000fe20000010000 */
[----:B------:R-:W-:Y:S01]  /*5ac0*/  FADD.FTZ R42, R178, R27 ;  /* 0x0000001bb22a7221 */ /* 0x000fe20000010000 */
[----:B------:R-:W-:Y:S02]  /*5ad0*/  F2FP.BF16.F32.PACK_AB R178, R25, R178 ;  /* 0x000000b219b2723e */ /* 0x000fe400000010ff */
[----:B------:R-:W-:Y:S01]  /*5ae0*/  FADD.FTZ R5, R173, R8 ;  /* 0x00000008ad057221 */ /* 0x000fe20000010000 */
[----:B------:R-:W-:Y:S01]  /*5af0*/  FADD.FTZ R27, R25, R42 ;  /* 0x0000002a191b7221 */ /* 0x000fe20000010000 */
[C---:B------:R-:W-:Y:S02]  /*5b00*/  F2FP.BF16.F32.PACK_AB R173, R32.reuse, R173 ;  /* 0x000000ad20ad723e */ /* 0x040fe400000010ff */
[----:B------:R-:W-:Y:S01]  /*5b10*/  FADD.FTZ R8, R32, R5 ;  /* 0x0000000520087221 */ /* 0x000fe20000010000 */
[----:B------:R-:W-:Y:S01]  /*5b20*/  FADD.FTZ R42, R172, R27 ;  /* 0x0000001bac2a7221 */ /* 0x000fe20000010000 */
[----:B------:R-:W-:-:S02]  /*5b30*/  F2FP.BF16.F32.PACK_AB R172, R29, R172 ;  /* 0x000000ac1dac723e */ /* 0x000fc400000010ff */
[----:B------:R-:W-:Y:S01]  /*5b40*/  FADD.FTZ R5, R175, R8 ;  /* 0x00000008af057221 */ /* 0x000fe20000010000 */
[----:B------:R-:W-:Y:S01]  /*5b50*/  FADD.FTZ R27, R29, R42 ;  /* 0x0000002a1d1b7221 */ /* 0x000fe20000010000 */
[C---:B------:R-:W-:Y:S02]  /*5b60*/  F2FP.BF16.F32.PACK_AB R175, R34.reuse, R175 ;  /* 0x000000af22af723e */ /* 0x040fe400000010ff */
        /* <DEDUP_REMOVED lines=23> */
[----:B--2---:R-:W-:-:S02]  /*5ce0*/  F2FP.BF16.F32.PACK_AB R155, R6, R155 ;  /* 0x0000009b069b723e */ /* 0x004fc400000010ff */
[----:B------:R-:W-:Y:S01]  /*5cf0*/  FADD.FTZ R5, R6, R5 ;  /* 0x0000000506057221 */ /* 0x000fe20000010000 */
[----:B------:R-:W-:Y:S01]  /*5d00*/  FADD.FTZ R10, R154, R13 ;  /* 0x0000000d9a0a7221 */ /* 0x000fe20000010000 */
[C---:B------:R-:W-:Y:S02]  /*5d10*/  F2FP.BF16.F32.PACK_AB R154, R49.reuse, R154 ;  /* 0x0000009a319a723e */ /* 0x040fe400000010ff */
[----:B------:R-:W-:Y:S01]  /*5d20*/  FADD.FTZ R5, R66, R5 ;  /* 0x0000000542057221 */ /* 0x000fe20000010000 */
[----:B------:R-:W-:Y:S01]  /*5d30*/  FADD.FTZ R13, R49, R10 ;  /* 0x0000000a310d7221 */ /* 0x000fe20000010000 */
[----:B0-----:R-:W-:Y:S01]  /*5d40*/  F2FP.BF16.F32.PACK_AB R167, R77, R86 ;  /* 0x000000564da7723e */ /* 0x001fe200000010ff */
[----:B------:R-:W-:Y:S02]  /*5d50*/  IMAD.MOV.U32 R10, RZ, RZ, R9 ;  /* 0x000000ffff0a7224 */ /* 0x000fe400078e0009 */
[----:B------:R-:W-:Y:S01]  /*5d60*/  FADD.FTZ R5, R67, R5 ;  /* 0x0000000543057221 */ /* 0x000fe20000010000 */
[----:B------:R-:W-:Y:S01]  /*5d70*/  FADD.FTZ R8, R156, R13 ;  /* 0x0000000d9c087221 */ /* 0x000fe20000010000 */
[----:B------:R-:W-:-:S02]  /*5d80*/  F2FP.BF16.F32.PACK_AB R156, R53, R156 ;  /* 0x0000009c359c723e */ /* 0x000fc400000010ff */
[----:B------:R-:W-:Y:S01]  /*5d90*/  FADD.FTZ R5, R70, R5 ;  /* 0x0000000546057221 */ /* 0x000fe20000010000 */
[----:B------:R-:W-:-:S03]  /*5da0*/  FADD.FTZ R13, R53, R8 ;  /* 0x00000008350d7221 */ /* 0x000fc60000010000 */
[----:B------:R-:W-:Y:S01]  /*5db0*/  FADD.FTZ R5, R71, R5 ;  /* 0x0000000547057221 */ /* 0x000fe20000010000 */
[----:B------:R-:W-:Y:S01]  /*5dc0*/  FADD.FTZ R8, R158, R13 ;  /* 0x0000000d9e087221 */ /* 0x000fe20000010000 */
[C---:B------:R-:W-:Y:S02]  /*5dd0*/  F2FP.BF16.F32.PACK_AB R158, R57.reuse, R158 ;  /* 0x0000009e399e723e */ /* 0x040fe400000010ff */
[----:B------:R-:W-:Y:S01]  /*5de0*/  FADD.FTZ R5, R74, R5 ;  /* 0x000000054a057221 */ /* 0x000fe20000010000 */
[----:B------:R-:W-:-:S03]  /*5df0*/  FADD.FTZ R13, R57, R8 ;  /* 0x00000008390d7221 */ /* 0x000fc60000010000 */
[----:B------:R-:W-:Y:S01]  /*5e00*/  FADD.FTZ R5, R75, R5 ;  /* 0x000000054b057221 */ /* 0x000fe20000010000 */
[----:B------:R-:W-:Y:S01]  /*5e10*/  FADD.FTZ R8, R12, R13 ;  /* 0x0000000d0c087221 */ /* 0x000fe20000010000 */
[----:B------:R-:W-:Y:S02]  /*5e20*/  IMAD.MOV.U32 R12, RZ, RZ, R3 ;  /* 0x000000ffff0c7224 */ /* 0x000fe400078e0003 */
[----:B------:R-:W-:Y:S01]  /*5e30*/  FADD.FTZ R5, R78, R5 ;  /* 0x000000054e057221 */ /* 0x000fe20000010000 */
[----:B------:R-:W-:Y:S01]  /*5e40*/  FADD.FTZ R13, R61, R8 ;  /* 0x000000083d0d7221 */ /* 0x000fe20000010000 */
[----:B------:R-:W-:Y:S02]  /*5e50*/  IMAD.MOV.U32 R8, RZ, RZ, R16 ;  /* 0x000000ffff087224 */ /* 0x000fe400078e0010 */
[----:B------:R-:W-:Y:S01]  /*5e60*/  FADD.FTZ R5, R79, R5 ;  /* 0x000000054f057221 */ /* 0x000fe20000010000 */
[----:B------:R-:W-:-:S03]  /*5e70*/  FADD.FTZ R6, R14, R13 ;  /* 0x0000000d0e067221 */ /* 0x000fc60000010000 */
[----:B------:R-:W-:Y:S01]  /*5e80*/  FADD.FTZ R5, R82, R5 ;  /* 0x0000000552057221 */ /* 0x000fe20000010000 */
[----:B------:R-:W-:-:S03]  /*5e90*/  FADD.FTZ R13, R65, R6 ;  /* 0x00000006410d7221 */ /* 0x000fc60000010000 */
[----:B------:R-:W-:Y:S01]  /*5ea0*/  FADD.FTZ R5, R83, R5 ;  /* 0x0000000553057221 */ /* 0x000fe20000010000 */
[----:B------:R-:W-:-:S03]  /*5eb0*/  FADD.FTZ R6, R20, R13 ;  /* 0x0000000d14067221 */ /* 0x000fc60000010000 */
[----:B------:R-:W-:Y:S01]  /*5ec0*/  FADD.FTZ R5, R86, R5 ;  /* 0x0000000556057221 */ /* 0x000fe20000010000 */
[----:B------:R-:W-:-:S03]  /*5ed0*/  FADD.FTZ R13, R69, R6 ;  /* 0x00000006450d7221 */ /* 0x000fc60000010000 */
[----:B------:R-:W-:Y:S01]  /*5ee0*/  FADD.FTZ R5, R77, R5 ;  /* 0x000000054d057221 */ /* 0x000fe20000010000 */
[----:B------:R-:W-:-:S04]  /*5ef0*/  FADD.FTZ R6, R24, R13 ;  /* 0x0000000d18067221 */ /* 0x000fc80000010000 */
[----:B------:R-:W-:Y:S01]  /*5f00*/  FADD.FTZ R6, R73, R6 ;  /* 0x0000000649067221 */ /* 0x000fe20000010000 */
[----:B------:R-:W-:Y:S06]  /*5f10*/  @P2 BRA `(.L_x_385) ;  /* 0xffffffdc00c02947 */ /* 0x000fec000383ffff */
.L_x_376:
        /* <DEDUP_REMOVED lines=67> */
.L_x_386:
[----:B------:R-:W-:Y:S01]  /*6350*/  IMAD R14, R2, 0x8, R0 ;  /* 0x00000008020e7824 */ /* 0x000fe200078e0200 */
[----:B------:R-:W-:-:S04]  /*6360*/  SHF.L.U32 R7, R16, 0x1f, RZ ;  /* 0x0000001f10077819 */ /* 0x000fc800000006ff */
[----:B------:R0:W1:Y:S01]  /*6370*/  SYNCS.PHASECHK.TRANS64.TRYWAIT P2, [R14+URZ+0x34850], R7 ;  /* 0x034850070e0075a7 */ /* 0x000062000804017f */
[----:B------:R-:W-:Y:S05]  /*6380*/  @!P0 BRA `(.L_x_387) ;  /* 0x0000000000048947 */ /* 0x000fea0003800000 */
[----:B------:R-:W-:Y:S01]  /*6390*/  BPT.TRAP 0x1 ;  /* 0x000000040000795c */ /* 0x000fe20000300000 */
.L_x_387:
[----:B-1----:R-:W-:Y:S05]  /*63a0*/  @P2 BRA `(.L_x_388) ;  /* 0x0000000000082947 */ /* 0x002fea0003800000 */
[----:B------:R-:W1:Y:S02]  /*63b0*/  SYNCS.PHASECHK.TRANS64.TRYWAIT P0, [R14+URZ+0x34850], R7 ;  /* 0x034850070e0075a7 */ /* 0x000e64000800017f */
[----:B-1----:R-:W-:Y:S05]  /*63c0*/  @!P0 BRA `(.L_x_389) ;  /* 0x00000090003c8947 */ /* 0x002fea0003800000 */
.L_x_388:
[----:B------:R-:W-:Y:S05]  /*63d0*/  WARPSYNC.ALL ;  /* 0x0000000000007948 */ /* 0x000fea0003800000 */
[----:B------:R-:W-:Y:S01]  /*63e0*/  VIADD R0, R0, 0x400 ;  /* 0x0000040000007836 */ /* 0x000fe20000000000 */
[----:B------:R-:W-:Y:S01]  /*63f0*/  WARPGROUP.ARRIVE ;  /* 0x00000000000079c5 */ /* 0x000fe20000000000 */
[----:B------:R-:W-:Y:S01]  /*6400*/  IMAD.MOV.U32 R13, RZ, RZ, 0x40000040 ;  /* 0x40000040ff0d7424 */ /* 0x000fe200078e00ff */
[----:B01----:R-:W0:Y:S01]  /*6410*/  SHFL.BFLY PT, R7, R6, 0x2, 0x1f ;  /* 0x0c401f0006077f89 */ /* 0x003e2200000e0000 */
[----:B------:R-:W-:Y:S01]  /*6420*/  IMAD.MOV.U32 R20, RZ, RZ, -0x800000 ;  /* 0xff800000ff147424 */ /* 0x000fe200078e00ff */
[----:B------:R-:W-:Y:S01]  /*6430*/  SHF.R.U32.HI R0, RZ, 0x4, R0 ;  /* 0x00000004ff007819 */ /* 0x000fe20000011600 */
[----:B------:R-:W-:-:S03]  /*6440*/  VIADD R185, R185, 0x1 ;  /* 0x00000001b9b97836 */ /* 0x000fc60000000000 */
[----:B------:R-:W-:-:S04]  /*6450*/  LOP3.LUT R0, R0, 0x3fff, RZ, 0xc0, !PT ;  /* 0x00003fff00007812 */ /* 0x000fc800078ec0ff */
[----:B------:R-:W-:Y:S02]  /*6460*/  LOP3.LUT R11, R0, 0x4000000, RZ, 0xfc, !PT ;  /* 0x04000000000b7812 */ /* 0x000fe400078efcff */
[----:B------:R-:W1:Y:S03]  /*6470*/  SHFL.BFLY PT, R0, R5, 0x2, 0x1f ;  /* 0x0c401f0005007f89 */ /* 0x000e6600000e0000 */
[----:B------:R-:W-:Y:S02]  /*6480*/  IMAD R10, R2, 0x800, R11 ;  /* 0x00000800020a7824 */ /* 0x000fe400078e020b */
[----:B------:R-:W-:Y:S02]  /*6490*/  IMAD.MOV.U32 R11, RZ, RZ, 0x40000040 ;  /* 0x40000040ff0b7424 */ /* 0x000fe400078e00ff */
[C---:B------:R-:W-:Y:S01]  /*64a0*/  VIADD R12, R10.reuse, 0x80 ;  /* 0x000000800a0c7836 */ /* 0x040fe20000000000 */
[----:B------:R-:W-:-:S02]  /*64b0*/  R2UR UR6, R10 ;  /* 0x000000000a0672ca */ /* 0x000fc400000e0000 */
[----:B------:R-:W-:Y:S01]  /*64c0*/  R2UR UR7, R11 ;  /* 0x000000000b0772ca */ /* 0x000fe200000e0000 */
[----:B------:R-:W-:Y:S02]  /*64d0*/  IMAD.MOV.U32 R11, RZ, RZ, 0x40000040 ;  /* 0x40000040ff0b7424 */ /* 0x000fe400078e00ff */
[----:B0-----:R-:W-:-:S10]  /*64e0*/  FADD.FTZ R7, R7, R6 ;  /* 0x0000000607077221 */ /* 0x001fd40000010000 */
[----:B------:R-:W-:Y:S01]  /*64f0*/  HGMMA.64x128x16.F32.BF16 R24, R180, gdesc[UR4].tnspB, R24, gsb0 ;  /* 0x41e00004b4187df0 */ /* 0x000fe20008001818 */
[----:B------:R-:W-:Y:S01]  /*6500*/  R2UR UR6, R12 ;  /* 0x000000000c0672ca */ /* 0x000fe200000e0000 */
[----:B------:R-:W-:Y:S01]  /*6510*/  VIADD R12, R10, 0x100 ;  /* 0x000001000a0c7836 */ /* 0x000fe20000000000 */
[----:B------:R-:W-:Y:S01]  /*6520*/  R2UR UR7, R13 ;  /* 0x000000000d0772ca */ /* 0x000fe200000e0000 */
[----:B------:R-:W-:Y:S02]  /*6530*/  IMAD.MOV.U32 R13, RZ, RZ, 0x40000040 ;  /* 0x40000040ff0d7424 */ /* 0x000fe400078e00ff */
[----:B-1----:R-:W-:Y:S02]  /*6540*/  FADD.FTZ R8, R0, R5 ;  /* 0x0000000500087221 */ /* 0x002fe40000010000 */
[----:B------:R-:W0:Y:S02]  /*6550*/  SHFL.BFLY PT, R0, R7, 0x1, 0x1f ;  /* 0x0c201f0007007f89 */ /* 0x000e2400000e0000 */
[----:B0-----:R-:W-:Y:S01]  /*6560*/  FADD.FTZ R15, R7, R0 ;  /* 0x00000000070f7221 */ /* 0x001fe20000010000 */
[----:B------:R-:W-:-:S02]  /*6570*/  @!P1 VIADD R7, R14, 0x34860 ;  /* 0x000348600e079836 */ /* 0x000fc40000000000 */
[----:B------:R-:W-:Y:S02]  /*6580*/  IMAD.MOV.U32 R0, RZ, RZ, -0x800000 ;  /* 0xff800000ff007424 */ /* 0x000fe400078e00ff */
[----:B------:R-:W-:Y:S02]  /*6590*/  FSETP.NE.FTZ.AND P0, PT, R15, RZ, PT ;  /* 0x000000ff0f00720b */ /* 0x000fe40003f15000 */
[----:B------:R-:W-:-:S11]  /*65a0*/  @!P1 PRMT R7, RZ, 0x654, R7 ;  /* 0x00000654ff079816 */ /* 0x000fd60000000007 */
[----:B------:R-:W-:Y:S01]  /*65b0*/  @P0 FMUL.FTZ R6, R4, 0.69314718246459960938 ;  /* 0x3f31721804060820 */ /* 0x000fe20000410000 */
[----:B------:R-:W-:Y:S02]  /*65c0*/  WARPGROUP.DEPBAR.LE gsb0, 0x0 ;  /* 0x00008000000079c5 */ /* 0x000fe40000010000 */
[----:B------:R-:W-:-:S06]  /*65d0*/  WARPGROUP.ARRIVE ;  /* 0x00000000000079c5 */ /* 0x000fcc0000000000 */
[----:B------:R-:W-:Y:S01]  /*65e0*/  HGMMA.64x128x16.F32.BF16 R24, R176, gdesc[UR4].tnspB, R24, gsb0 ;  /* 0x41e00004b0187df0 */ /* 0x000fe20008001818 */
[----:B------:R-:W-:Y:S01]  /*65f0*/  R2UR UR6, R12 ;  /* 0x000000000c0672ca */ /* 0x000fe200000e0000 */
[----:B------:R-:W-:Y:S01]  /*6600*/  VIADD R12, R10, 0x180 ;  /* 0x000001800a0c7836 */ /* 0x000fe20000000000 */
[----:B------:R-:W-:Y:S01]  /*6610*/  R2UR UR7, R13 ;  /* 0x000000000d0772ca */ /* 0x000fe200000e0000 */
[----:B------:R-:W-:Y:S01]  /*6620*/  IMAD.MOV.U32 R13, RZ, RZ, 0x40000040 ;  /* 0x40000040ff0d7424 */ /* 0x000fe200078e00ff */
[----:B------:R-:W-:Y:S02]  /*6630*/  WARPGROUP.DEPBAR.LE gsb0, 0x0 ;  /* 0x00008000000079c5 */ /* 0x000fe40000010000 */
[----:B------:R-:W-:-:S09]  /*6640*/  WARPGROUP.ARRIVE ;  /* 0x00000000000079c5 */ /* 0x000fd20000000000 */
        /* <DEDUP_REMOVED lines=16> */
[C---:B------:R-:W-:Y:S01]  /*6750*/  VIADD R12, R10.reuse, 0x300 ;  /* 0x000003000a0c7836 */ /* 0x040fe20000000000 */
[----:B------:R-:W-:Y:S01]  /*6760*/  R2UR UR7, R13 ;  /* 0x000000000d0772ca */ /* 0x000fe200000e0000 */
[----:B------:R-:W-:Y:S02]  /*6770*/  IMAD.MOV.U32 R13, RZ, RZ, 0x40000040 ;  /* 0x40000040ff0d7424 */ /* 0x000fe400078e00ff */
[----:B------:R-:W-:Y:S01]  /*6780*/  VIADD R10, R10, 0x380 ;  /* 0x000003800a0a7836 */ /* 0x000fe20000000000 */
[----:B------:R-:W-:Y:S02]  /*6790*/  WARPGROUP.DEPBAR.LE gsb0, 0x0 ;  /* 0x00008000000079c5 */ /* 0x000fe40000010000 */
[----:B------:R-:W-:-:S07]  /*67a0*/  WARPGROUP.ARRIVE ;  /* 0x00000000000079c5 */ /* 0x000fce0000000000 */
[----:B------:R-:W-:Y:S01]  /*67b0*/  HGMMA.64x128x16.F32.BF16 R24, R156, gdesc[UR4].tnspB, R24, gsb0 ;  /* 0x41e000049c187df0 */ /* 0x000fe20008001818 */
[----:B------:R-:W-:Y:S02]  /*67c0*/  R2UR UR6, R12 ;  /* 0x000000000c0672ca */ /* 0x000fe400000e0000 */
[----:B------:R-:W-:Y:S01]  /*67d0*/  R2UR UR7, R13 ;  /* 0x000000000d0772ca */ /* 0x000fe200000e0000 */
[----:B------:R-:W-:Y:S02]  /*67e0*/  VIADD R13, R2, 0x1 ;  /* 0x00000001020d7836 */ /* 0x000fe40000000000 */
[----:B------:R-:W-:-:S03]  /*67f0*/  IMAD.MOV.U32 R2, RZ, RZ, RZ ;  /* 0x000000ffff027224 */ /* 0x000fc600078e00ff */
[----:B------:R-:W-:-:S03]  /*6800*/  ISETP.NE.AND P2, PT, R13, 0x2, PT ;  /* 0x000000020d00780c */ /* 0x000fc60003f45270 */
[----:B------:R-:W-:Y:S01]  /*6810*/  @P0 MUFU.RCP R2, R15 ;  /* 0x0000000f00020308 */ /* 0x000fe20000001000 */
[----:B------:R-:W-:-:S04]  /*6820*/  SEL R5, RZ, 0x1, P2 ;  /* 0x00000001ff057807 */ /* 0x000fc80001000000 */
[----:B------:R-:W-:Y:S01]  /*6830*/  LOP3.LUT R16, R16, R5, RZ, 0x3c, !PT ;  /* 0x0000000510107212 */ /* 0x000fe200078e3cff */
[----:B------:R-:W-:Y:S02]  /*6840*/  WARPGROUP.DEPBAR.LE gsb0, 0x0 ;  /* 0x00008000000079c5 */ /* 0x000fe40000010000 */
[----:B------:R-:W-:-:S06]  /*6850*/  WARPGROUP.ARRIVE ;  /* 0x00000000000079c5 */ /* 0x000fcc0000000000 */
[----:B------:R-:W-:Y:S01]  /*6860*/  HGMMA.64x128x16.F32.BF16 R24, R160, gdesc[UR4].tnspB, R24, gsb0 ;  /* 0x41e00004a0187df0 */ /* 0x000fe20008001818 */
[----:B------:R-:W-:Y:S02]  /*6870*/  R2UR UR6, R10 ;  /* 0x000000000a0672ca */ /* 0x000fe400000e0000 */
[----:B------:R-:W-:Y:S01]  /*6880*/  R2UR UR7, R11 ;  /* 0x000000000b0772ca */ /* 0x000fe200000e0000 */
[----:B------:R-:W0:Y:S01]  /*6890*/  @P0 MUFU.LG2 R10, R15 ;  /* 0x0000000f000a0308 */ /* 0x000e220000000c00 */
[----:B------:R-:W1:Y:S01]  /*68a0*/  SHFL.BFLY PT, R11, R8, 0x1, 0x1f ;  /* 0x0c201f00080b7f89 */ /* 0x000e6200000e0000 */
[----:B0-----:R-:W-:-:S04]  /*68b0*/  @P0 FMUL.FTZ R5, R10, 0.69314718246459960938 ;  /* 0x3f3172180a050820 */ /* 0x001fc80000410000 */
[----:B------:R-:W-:Y:S01]  /*68c0*/  @P0 FFMA.FTZ R20, R6, R3, R5 ;  /* 0x0000000306140223 */ /* 0x000fe20000010005 */
[----:B------:R-:W-:Y:S01]  /*68d0*/  PLOP3.LUT P0, PT, PT, PT, PT, 0x8, 0x0 ;  /* 0x000000000000781c */ /* 0x000fe20003f0e170 */
[----:B-1----:R-:W-:Y:S01]  /*68e0*/  FADD.FTZ R21, R8, R11 ;  /* 0x0000000b08157221 */ /* 0x002fe20000010000 */
[----:B------:R-:W-:-:S04]  /*68f0*/  IMAD.MOV.U32 R11, RZ, RZ, RZ ;  /* 0x000000ffff0b7224 */ /* 0x000fc800078e00ff */
[----:B------:R-:W-:-:S13]  /*6900*/  FSETP.NE.FTZ.AND P3, PT, R21, RZ, PT ;  /* 0x000000ff1500720b */ /* 0x000fda0003f75000 */
[----:B------:R-:W0:Y:S01]  /*6910*/  @P3 MUFU.LG2 R12, R21 ;  /* 0x00000015000c3308 */ /* 0x000e220000000c00 */
[----:B------:R-:W-:-:S07]  /*6920*/  @P3 FMUL.FTZ R89, R4, 0.69314718246459960938 ;  /* 0x3f31721804593820 */ /* 0x000fce0000410000 */
[----:B------:R-:W1:Y:S01]  /*6930*/  @P3 MUFU.RCP R11, R21 ;  /* 0x00000015000b3308 */ /* 0x000e620000001000 */
[----:B0-----:R-:W-:-:S04]  /*6940*/  @P3 FMUL.FTZ R12, R12, 0.69314718246459960938 ;  /* 0x3f3172180c0c3820 */ /* 0x001fc80000410000 */
[----:B------:R-:W-:Y:S01]  /*6950*/  @P3 FFMA.FTZ R0, R89, R9, R12 ;  /* 0x0000000959003223 */ /* 0x000fe2000001000c */
[----:B------:R-:W-:Y:S02]  /*6960*/  WARPGROUP.DEPBAR.LE gsb0, 0x0 ;  /* 0x00008000000079c5 */ /* 0x000fe40000010000 */
[----:B------:R-:W-:-:S06]  /*6970*/  WARPGROUP.ARRIVE ;  /* 0x00000000000079c5 */ /* 0x000fcc0000000000 */
[----:B------:R-:W-:Y:S03]  /*6980*/  HGMMA.64x128x16.F32.BF16 R24, R164, gdesc[UR4].tnspB, R24, gsb0 ;  /* 0x41e00004a4187df0 */ /* 0x000fe60008001818 */
[----:B------:R-:W-:Y:S02]  /*6990*/  WARPGROUP.DEPBAR.LE gsb0, 0x0 ;  /* 0x00008000000079c5 */ /* 0x000fe40000010000 */
[-C--:B------:R-:W-:Y:S01]  /*69a0*/  FMUL.FTZ R89, R33, R2.reuse ;  /* 0x0000000221597220 */ /* 0x080fe20000410000 */
[-C--:B------:R-:W-:Y:S01]  /*69b0*/  FMUL.FTZ R88, R36, R2.reuse ;  /* 0x0000000224587220 */ /* 0x080fe20000410000 */
[----:B------:R0:W-:Y:S01]  /*69c0*/  @!P1 SYNCS.ARRIVE.TRANS64.RED.A1T0 RZ, [R7+URZ], RZ ;  /* 0x000000ff07ff99a7 */ /* 0x0001e2000810043f */
        /* <DEDUP_REMOVED lines=30> */
[-C--:B-1----:R-:W-:Y:S01]  /*6bb0*/  FMUL.FTZ R93, R26, R11.reuse ;  /* 0x0000000b1a5d7220 */ /* 0x082fe20000410000 */
[-C--:B------:R-:W-:Y:S01]  /*6bc0*/  FMUL.FTZ R10, R27, R11.reuse ;  /* 0x0000000b1b0a7220 */ /* 0x080fe20000410000 */
[-C--:B------:R-:W-:Y:S01]  /*6bd0*/  FMUL.FTZ R8, R30, R11.reuse ;  /* 0x0000000b1e087220 */ /* 0x080fe20000410000 */
[-C--:B0-----:R-:W-:Y:S01]  /*6be0*/  FMUL.FTZ R7, R31, R11.reuse ;  /* 0x0000000b1f077220 */ /* 0x081fe20000410000 */
        /* <DEDUP_REMOVED lines=28> */
[----:B------:R-:W-:-:S07]  /*6db0*/  SEL R2, R13, RZ, P2 ;  /* 0x000000ff0d027207 */ /* 0x000fce0001000000 */
.L_x_368:
[----:B------:R-:W0:Y:S01]  /*6dc0*/  S2R R4, SR_CgaCtaId ;  /* 0x0000000000047919 */ /* 0x000e220000008800 */
[----:B------:R-:W-:Y:S01]  /*6dd0*/  MOV R3, 0x400 ;  /* 0x0000040000037802 */ /* 0x000fe20000000f00 */
[----:B------:R-:W-:Y:S01]  /*6de0*/  BSSY B0, `(.L_x_390) ;  /* 0x000022e000007945 */ /* 0x000fe20003800000 */
[----:B------:R-:W-:Y:S02]  /*6df0*/  BAR.SYNC.DEFER_BLOCKING 0x5, 0x180 ;  /* 0x0146000000007b1d */ /* 0x000fe40000010000 */
[----:B0-----:R-:W-:-:S05]  /*6e00*/  LEA R3, R4, R3, 0x18 ;  /* 0x0000000304037211 */ /* 0x001fca00078ec0ff */
[----:B------:R-:W0:Y:S02]  /*6e10*/  LDS.128 R44, [R3+0x348d0] ;  /* 0x0348d000032c7984 */ /* 0x000e240000000c00 */
[----:B0-----:R-:W-:Y:S02]  /*6e20*/  R2UR UR6, R45 ;  /* 0x000000002d0672ca */ /* 0x001fe400000e0000 */
[----:B------:R-:W-:Y:S01]  /*6e30*/  R2UR UR5, R46 ;  /* 0x000000002e0572ca */ /* 0x000fe200000e0000 */
[----:B------:R-:W-:Y:S06]  /*6e40*/  BAR.ARV 0x4, 0x180 ;  /* 0x0106000000007b1d */ /* 0x000fec0000002000 */
[----:B------:R-:W-:Y:S08]  /*6e50*/  @P0 BRA `(.L_x_391) ;  /* 0x00000014007c0947 */ /* 0x000ff00003800000 */
[----:B------:R-:W0:Y:S01]  /*6e60*/  S2R R4, SR_SWINHI ;  /* 0x0000000000047919 */ /* 0x000e220000002f00 */
[----:B------:R-:W-:Y:S01]  /*6e70*/  F2FP.BF16.F32.PACK_AB R7, R7, R8 ;  /* 0x000000080707723e */ /* 0x000fe200000010ff */
[----:B------:R-:W-:Y:S01]  /*6e80*/  ULDC.64 UR8, c[0x0][0xc00] ;  /* 0x0003000000087ab9 */ /* 0x000fe20000000a00 */
[----:B------:R-:W-:Y:S01]  /*6e90*/  F2FP.BF16.F32.PACK_AB R6, R6, R91 ;  /* 0x0000005b0606723e */ /* 0x000fe200000010ff */
[----:B------:R-:W-:Y:S01]  /*6ea0*/  UISETP.NE.U32.AND UP0, UPT, UR8, URZ, UPT ;  /* 0x0000003f0800728c */ /* 0x000fe2000bf05070 */
[----:B------:R-:W-:Y:S01]  /*6eb0*/  F2FP.BF16.F32.PACK_AB R64, R65, R64 ;  /* 0x000000404140723e */ /* 0x000fe200000010ff */
[----:B------:R-:W-:Y:S01]  /*6ec0*/  USHF.L.U32 UR10, UR61, 0x2, URZ ;  /* 0x000000023d0a7899 */ /* 0x000fe2000800063f */
[----:B------:R-:W-:Y:S01]  /*6ed0*/  F2FP.BF16.F32.PACK_AB R65, R67, R66 ;  /* 0x000000424341723e */ /* 0x000fe200000010ff */
[----:B------:R-:W-:Y:S01]  /*6ee0*/  UISETP.NE.AND.EX UP0, UPT, UR9, URZ, UPT, UP0 ;  /* 0x0000003f0900728c */ /* 0x000fe2000bf05300 */
[----:B------:R-:W-:Y:S01]  /*6ef0*/  F2FP.BF16.F32.PACK_AB R72, R73, R72 ;  /* 0x000000484948723e */ /* 0x000fe200000010ff */
[----:B------:R-:W-:Y:S01]  /*6f00*/  ULDC.64 UR12, c[0x0][0x208] ;  /* 0x00008200000c7ab9 */ /* 0x000fe20000000a00 */
        /* <DEDUP_REMOVED lines=9> */
[----:B------:R-:W-:Y:S02]  /*6fa0*/  R2UR UR4, R186 ;  /* 0x00000000ba0472ca */ /* 0x000fe400000e0000 */
[----:B------:R-:W-:Y:S02]  /*6fb0*/  R2UR UR14, R22 ;  /* 0x00000000160e72ca */ /* 0x000fe400000e0000 */
[----:B------:R-:W-:Y:S02]  /*6fc0*/  MOV R28, R3 ;  /* 0x00000003001c7202 */ /* 0x000fe40000000f00 */
[----:B0-----:R-:W-:-:S03]  /*6fd0*/  MOV R29, R4 ;  /* 0x00000004001d7202 */ /* 0x001fc60000000f00 */
[----:B------:R-:W-:-:S04]  /*6fe0*/  IMAD.WIDE R4, R192, 0x2, R28 ;  /* 0x00000002c0047825 */ /* 0x000fc800078e021c */
[----:B------:R-:W-:Y:S01]  /*6ff0*/  USHF.L.U64.HI UR11, UR61, 0x2, UR4 ;  /* 0x000000023d0b7899 */ /* 0x000fe20008010204 */
[C---:B------:R-:W-:Y:S01]  /*7000*/  LOP3.LUT R9, R4.reuse, 0x380, RZ, 0xc0, !PT ;  /* 0x0000038004097812 */ /* 0x040fe200078ec0ff */
[----:B------:R-:W-:Y:S01]  /*7010*/  UIADD3 UR4, UP1, UR10, UR8, URZ ;  /* 0x000000080a047290 */ /* 0x000fe2000ff3e03f */
[C---:B------:R-:W-:Y:S02]  /*7020*/  IADD3 R97, P5, R4.reuse, 0x40, RZ ;  /* 0x0000004004617810 */ /* 0x040fe40007fbe0ff */
[C---:B------:R-:W-:Y:S01]  /*7030*/  IADD3 R45, P6, R4.reuse, 0x20, RZ ;  /* 0x00000020042d7810 */ /* 0x040fe20007fde0ff */
[----:B------:R-:W-:Y:S01]  /*7040*/  UIADD3.X UR7, UR11, UR9, URZ, UP1, !UPT ;  /* 0x000000090b077290 */ /* 0x000fe20008ffe43f */
[----:B------:R-:W-:Y:S01]  /*7050*/  IADD3 R99, P4, R4, 0x60, RZ ;  /* 0x0000006004637810 */ /* 0x000fe20007f9e0ff */
[--C-:B------:R-:W-:Y:S01]  /*7060*/  IMAD.X R27, RZ, RZ, R5.reuse, P5 ;  /* 0x000000ffff1b7224 */ /* 0x100fe200028e0605 */
[----:B------:R-:W-:Y:S01]  /*7070*/  SHF.R.U64 R9, R9, 0x3, RZ ;  /* 0x0000000309097819 */ /* 0x000fe200000012ff */
[--C-:B------:R-:W-:Y:S01]  /*7080*/  IMAD.X R31, RZ, RZ, R5.reuse, P6 ;  /* 0x000000ffff1f7224 */ /* 0x100fe200030e0605 */
[----:B------:R-:W-:Y:S01]  /*7090*/  LOP3.LUT R24, R97, 0x380, RZ, 0xc0, !PT ;  /* 0x0000038061187812 */ /* 0x000fe200078ec0ff */
[----:B------:R-:W-:Y:S01]  /*70a0*/  IMAD.X R25, RZ, RZ, R5, P4 ;  /* 0x000000ffff197224 */ /* 0x000fe200020e0605 */
[----:B------:R-:W-:Y:S01]  /*70b0*/  LOP3.LUT R14, R45, 0x380, RZ, 0xc0, !PT ;  /* 0x000003802d0e7812 */ /* 0x000fe200078ec0ff */
[----:B------:R-:W-:Y:S01]  /*70c0*/  ULDC.64 UR8, c[0x0][0xc08] ;  /* 0x0003020000087ab9 */ /* 0x000fe20000000a00 */
[----:B------:R-:W-:-:S02]  /*70d0*/  LOP3.LUT R44, R99, 0x380, RZ, 0xc0, !PT ;  /* 0x00000380632c7812 */ /* 0x000fc400078ec0ff */
[C---:B------:R-:W-:Y:S02]  /*70e0*/  IADD3 R101, P3, R4.reuse, 0x4000, RZ ;  /* 0x0000400004657810 */ /* 0x040fe40007f7e0ff */
[C---:B------:R-:W-:Y:S02]  /*70f0*/  IADD3 R103, P2, R4.reuse, 0x4020, RZ ;  /* 0x0000402004677810 */ /* 0x040fe40007f5e0ff */
[C---:B------:R-:W-:Y:S01]  /*7100*/  IADD3 R105, P1, R4.reuse, 0x4040, RZ ;  /* 0x0000404004697810 */ /* 0x040fe20007f3e0ff */
[--C-:B------:R-:W-:Y:S01]  /*7110*/  IMAD.X R15, RZ, RZ, R5.reuse, P3 ;  /* 0x000000ffff0f7224 */ /* 0x100fe200018e0605 */
[----:B------:R-:W-:Y:S01]  /*7120*/  IADD3 R92, P0, R4, 0x4060, RZ ;  /* 0x00004060045c7810 */ /* 0x000fe20007f1e0ff */
[--C-:B------:R-:W-:Y:S01]  /*7130*/  IMAD.X R13, RZ, RZ, R5.reuse, P2 ;  /* 0x000000ffff0d7224 */ /* 0x100fe200010e0605 */
[----:B------:R-:W-:Y:S01]  /*7140*/  LOP3.LUT R4, R9, R4, RZ, 0x3c, !PT ;  /* 0x0000000409047212 */ /* 0x000fe200078e3cff */
[--C-:B------:R-:W-:Y:S01]  /*7150*/  IMAD.X R11, RZ, RZ, R5.reuse, P1 ;  /* 0x000000ffff0b7224 */ /* 0x100fe200008e0605 */
[----:B------:R-:W-:Y:S01]  /*7160*/  SHF.R.U64 R24, R24, 0x3, RZ ;  /* 0x0000000318187819 */ /* 0x000fe200000012ff */
[----:B------:R-:W-:Y:S01]  /*7170*/  IMAD.X R9, RZ, RZ, R5, P0 ;  /* 0x000000ffff097224 */ /* 0x000fe200000e0605 */
[----:B------:R-:W-:-:S02]  /*7180*/  SHF.R.U64 R14, R14, 0x3, RZ ;  /* 0x000000030e0e7819 */ /* 0x000fc400000012ff */
[----:B------:R-:W-:Y:S02]  /*7190*/  SHF.R.U64 R44, R44, 0x3, RZ ;  /* 0x000000032c2c7819 */ /* 0x000fe400000012ff */
[----:B------:R-:W-:Y:S02]  /*71a0*/  MOV R94, R4 ;  /* 0x00000004005e7202 */ /* 0x000fe40000000f00 */
[----:B------:R-:W-:Y:S02]  /*71b0*/  LOP3.LUT R26, R24, R97, RZ, 0x3c, !PT ;  /* 0x00000061181a7212 */ /* 0x000fe400078e3cff */
[----:B------:R-:W-:Y:S02]  /*71c0*/  F2FP.BF16.F32.PACK_AB R5, R10, R93 ;  /* 0x0000005d0a05723e */ /* 0x000fe400000010ff */
[----:B------:R-:W-:Y:S02]  /*71d0*/  LOP3.LUT R30, R14, R45, RZ, 0x3c, !PT ;  /* 0x0000002d0e1e7212 */ /* 0x000fe400078e3cff */
[----:B------:R-:W-:-:S02]  /*71e0*/  LOP3.LUT R24, R44, R99, RZ, 0x3c, !PT ;  /* 0x000000632c187212 */ /* 0x000fc400078e3cff */
[----:B------:R-:W-:Y:S02]  /*71f0*/  LOP3.LUT R10, R103, 0x380, RZ, 0xc0, !PT ;  /* 0x00000380670a7812 */ /* 0x000fe400078ec0ff */
[----:B------:R-:W-:Y:S02]  /*7200*/  LOP3.LUT R44, R105, 0x380, RZ, 0xc0, !PT ;  /* 0x00000380692c7812 */ /* 0x000fe400078ec0ff */
[----:B------:R-:W-:Y:S02]  /*7210*/  LOP3.LUT R45, R92, 0x380, RZ, 0xc0, !PT ;  /* 0x000003805c2d7812 */ /* 0x000fe400078ec0ff */
[----:B------:R-:W-:Y:S02]  /*7220*/  LOP3.LUT R46, R101, 0x380, RZ, 0xc0, !PT ;  /* 0x00000380652e7812 */ /* 0x000fe400078ec0ff */
[----:B------:R-:W-:Y:S02]  /*7230*/  SHF.R.U64 R10, R10, 0x3, RZ ;  /* 0x000000030a0a7819 */ /* 0x000fe400000012ff */
[----:B------:R-:W-:-:S02]  /*7240*/  SHF.R.U64 R44, R44, 0x3, RZ ;  /* 0x000000032c2c7819 */ /* 0x000fc400000012ff */
[----:B------:R-:W-:Y:S02]  /*7250*/  SHF.R.U64 R45, R45, 0x3, RZ ;  /* 0x000000032d2d7819 */ /* 0x000fe400000012ff */
[----:B------:R-:W-:Y:S02]  /*7260*/  SHF.R.U64 R46, R46, 0x3, RZ ;  /* 0x000000032e2e7819 */ /* 0x000fe400000012ff */
[----:B------:R-:W-:Y:S01]  /*7270*/  F2FP.BF16.F32.PACK_AB R4, R12, R95 ;  /* 0x0000005f0c04723e */ /* 0x000fe200000010ff */
[----:B------:R-:W-:Y:S01]  /*7280*/  BAR.SYNC.DEFER_BLOCKING 0x1, 0x100 ;  /* 0x0044000000007b1d */ /* 0x000fe20000010000 */
[----:B------:R-:W-:Y:S02]  /*7290*/  LOP3.LUT R12, R10, R103, RZ, 0x3c, !PT ;  /* 0x000000670a0c7212 */ /* 0x000fe400078e3cff */
[----:B------:R-:W-:Y:S02]  /*72a0*/  LOP3.LUT R10, R44, R105, RZ, 0x3c, !PT ;  /* 0x000000692c0a7212 */ /* 0x000fe400078e3cff */
[----:B------:R-:W-:-:S02]  /*72b0*/  LOP3.LUT R8, R45, R92, RZ, 0x3c, !PT ;  /* 0x0000005c2d087212 */ /* 0x000fc400078e3cff */
[----:B------:R-:W-:Y:S02]  /*72c0*/  LOP3.LUT R14, R46, R101, RZ, 0x3c, !PT ;  /* 0x000000652e0e7212 */ /* 0x000fe400078e3cff */
[----:B------:R-:W-:Y:S02]  /*72d0*/  MOV R92, R30 ;  /* 0x0000001e005c7202 */ /* 0x000fe40000000f00 */
[----:B------:R-:W-:Y:S02]  /*72e0*/  MOV R31, R10 ;  /* 0x0000000a001f7202 */ /* 0x000fe40000000f00 */
[----:B------:R-:W-:Y:S02]  /*72f0*/  MOV R30, R8 ;  /* 0x00000008001e7202 */ /* 0x000fe40000000f00 */
[----:B------:R-:W-:Y:S02]  /*7300*/  F2FP.BF16.F32.PACK_AB R8, R89, R90 ;  /* 0x0000005a5908723e */ /* 0x000fe400000010ff */
[----:B------:R-:W-:-:S02]  /*7310*/  F2FP.BF16.F32.PACK_AB R9, R35, R34 ;  /* 0x000000222309723e */ /* 0x000fc400000010ff */
[----:B------:R-:W-:Y:S02]  /*7320*/  F2FP.BF16.F32.PACK_AB R10, R37, R88 ;  /* 0x00000058250a723e */ /* 0x000fe400000010ff */
[----:B------:R-:W-:Y:S02]  /*7330*/  F2FP.BF16.F32.PACK_AB R11, R39, R38 ;  /* 0x00000026270b723e */ /* 0x000fe400000010ff */
[----:B------:R-:W-:Y:S01]  /*7340*/  MOV R91, R26 ;  /* 0x0000001a005b7202 */ /* 0x000fe20000000f00 */
[----:B------:R0:W-:Y:S01]  /*7350*/  STSM.16.M88.4 [R94], R4 ;  /* 0x000000045e007844 */ /* 0x0001e20000000200 */
[----:B------:R-:W-:Y:S02]  /*7360*/  MOV R45, R14 ;  /* 0x0000000e002d7202 */ /* 0x000fe40000000f00 */
[----:B------:R-:W-:Y:S01]  /*7370*/  MOV R44, R12 ;  /* 0x0000000c002c7202 */ /* 0x000fe20000000f00 */
[----:B------:R-:W-:Y:S01]  /*7380*/  STSM.16.M88.4 [R92], R8 ;  /* 0x000000085c007844 */ /* 0x000fe20000000200 */
[----:B------:R-:W-:-:S02]  /*7390*/  MOV R46, R24 ;  /* 0x00000018002e7202 */ /* 0x000fc40000000f00 */
[----:B------:R-:W-:Y:S02]  /*73a0*/  F2FP.BF16.F32.PACK_AB R12, R49, R48 ;  /* 0x00000030310c723e */ /* 0x000fe400000010ff */
[----:B------:R-:W-:Y:S02]  /*73b0*/  F2FP.BF16.F32.PACK_AB R13, R51, R50 ;  /* 0x00000032330d723e */ /* 0x000fe400000010ff */
[----:B------:R-:W-:Y:S02]  /*73c0*/  F2FP.BF16.F32.PACK_AB R14, R53, R52 ;  /* 0x00000034350e723e */ /* 0x000fe400000010ff */
[----:B------:R-:W-:Y:S02]  /*73d0*/  F2FP.BF16.F32.PACK_AB R15, R55, R54 ;  /* 0x00000036370f723e */ /* 0x000fe400000010ff */
[----:B------:R-:W-:Y:S02]  /*73e0*/  F2FP.BF16.F32.PACK_AB R24, R57, R56 ;  /* 0x000000383918723e */ /* 0x000fe400000010ff */
[----:B0-----:R-:W-:-:S02]  /*73f0*/  F2FP.BF16.F32.PACK_AB R4, R41, R40 ;  /* 0x000000282904723e */ /* 0x001fc400000010ff */
[----:B------:R-:W-:Y:S02]  /*7400*/  F2FP.BF16.F32.PACK_AB R5, R43, R42 ;  /* 0x0000002a2b05723e */ /* 0x000fe400000010ff */
[----:B------:R-:W-:Y:S02]  /*7410*/  F2FP.BF16.F32.PACK_AB R6, R33, R36 ;  /* 0x000000242106723e */ /* 0x000fe400000010ff */
[----:B------:R-:W-:Y:S02]  /*7420*/  F2FP.BF16.F32.PACK_AB R7, R21, R32 ;  /* 0x000000201507723e */ /* 0x000fe400000010ff */
[----:B------:R-:W-:Y:S02]  /*7430*/  F2FP.BF16.F32.PACK_AB R25, R59, R58 ;  /* 0x0000003a3b19723e */ /* 0x000fe400000010ff */
[----:B------:R-:W-:Y:S01]  /*7440*/  F2FP.BF16.F32.PACK_AB R26, R61, R60 ;  /* 0x0000003c3d1a723e */ /* 0x000fe200000010ff */
[----:B------:R0:W-:Y:S01]  /*7450*/  STSM.16.M88.4 [R91], R4 ;  /* 0x000000045b007844 */ /* 0x0001e20000000200 */
[----:B------:R-:W-:-:S02]  /*7460*/  F2FP.BF16.F32.PACK_AB R27, R63, R62 ;  /* 0x0000003e3f1b723e */ /* 0x000fc400000010ff */
[----:B------:R-:W-:Y:S01]  /*7470*/  PLOP3.LUT P0, PT, PT, PT, UP0, 0x80, 0x0 ;  /* 0x000000000000781c */ /* 0x000fe20003f0f008 */
[----:B------:R1:W-:Y:S04]  /*7480*/  STSM.16.M88.4 [R46], R12 ;  /* 0x0000000c2e007844 */ /* 0x0003e80000000200 */
[----:B------:R2:W-:Y:S04]  /*7490*/  STSM.16.M88.4 [R45], R24 ;  /* 0x000000182d007844 */ /* 0x0005e80000000200 */
[----:B------:R2:W-:Y:S04]  /*74a0*/  STSM.16.M88.4 [R44], R64 ;  /* 0x000000402c007844 */ /* 0x0005e80000000200 */
[----:B------:R2:W-:Y:S01]  /*74b0*/  STSM.16.M88.4 [R31], R72 ;  /* 0x000000481f007844 */ /* 0x0005e20000000200 */
[----:B0-----:R-:W-:-:S02]  /*74c0*/  IMAD.U32 R4, RZ, RZ, UR4 ;  /* 0x00000004ff047e24 */ /* 0x001fc4000f8e00ff */
[----:B------:R-:W-:Y:S01]  /*74d0*/  IMAD.U32 R5, RZ, RZ, UR7 ;  /* 0x00000007ff057e24 */ /* 0x000fe2000f8e00ff */
[----:B------:R2:W-:Y:S01]  /*74e0*/  STSM.16.M88.4 [R30], R80 ;  /* 0x000000501e007844 */ /* 0x0005e20000000200 */
[----:B-1----:R-:W0:Y:S08]  /*74f0*/  LDC R46, c[0x0][0xbe8] ;  /* 0x0002fa00ff2e7b82 */ /* 0x002e300000000800 */
[----:B------:R-:W-:Y:S06]  /*7500*/  BAR.SYNC.DEFER_BLOCKING 0x1, 0x100 ;  /* 0x0044000000007b1d */ /* 0x000fec0000010000 */
[----:B------:R-:W3:Y:S01]  /*7510*/  @P0 LDG.E R6, desc[UR12][R4.64] ;  /* 0x0000000c04060981 */ /* 0x000ee2000c1e1900 */
[----:B0-----:R-:W-:Y:S01]  /*7520*/  ISETP.NE.AND P1, PT, R46, 0x1, PT ;  /* 0x000000012e00780c */ /* 0x001fe20003f25270 */
[----:B------:R-:W-:Y:S01]  /*7530*/  UISETP.NE.U32.AND UP1, UPT, UR8, URZ, UPT ;  /* 0x0000003f0800728c */ /* 0x000fe2000bf25070 */
[----:B------:R-:W-:Y:S01]  /*7540*/  IMAD.U32 R12, RZ, RZ, UR14 ;  /* 0x0000000eff0c7e24 */ /* 0x000fe2000f8e00ff */
[----:B------:R-:W-:Y:S01]  /*7550*/  ULDC UR7, c[0x0][0xa88] ;  /* 0x0002a20000077ab9 */ /* 0x000fe20000000800 */
[----:B------:R-:W-:Y:S01]  /*7560*/  UMOV UR4, URZ ;  /* 0x0000003f00047c82 */ /* 0x000fe20008000000 */
[----:B------:R-:W-:Y:S01]  /*7570*/  UISETP.NE.AND.EX UP1, UPT, UR9, URZ, UPT, UP1 ;  /* 0x0000003f0900728c */ /* 0x000fe2000bf25310 */
[----:B------:R-:W-:-:S05]  /*7580*/  IMAD.U32 R7, RZ, RZ, UR7 ;  /* 0x00000007ff077e24 */ /* 0x000fca000f8e00ff */
[----:B------:R-:W-:Y:S02]  /*7590*/  PLOP3.LUT P2, PT, PT, PT, UP1, 0x80, 0x0 ;  /* 0x000000000000781c */ /* 0x000fe40003f4f018 */
[----:B------:R-:W0:Y:S03]  /*75a0*/  @P1 LDC R8, c[0x0][0xbec] ;  /* 0x0002fb00ff081b82 */ /* 0x000e260000000800 */
[----:B------:R-:W-:-:S04]  /*75b0*/  @UP1 UIADD3 UR8, UP2, UR10, UR8, URZ ;  /* 0x000000080a081290 */ /* 0x000fc8000ff5e03f */
[----:B------:R-:W-:Y:S01]  /*75c0*/  @UP1 UIADD3.X UR9, UR11, UR9, URZ, UP2, !UPT ;  /* 0x000000090b091290 */ /* 0x000fe200097fe43f */
[----:B------:R-:W1:Y:S01]  /*75d0*/  @P1 LDC R10, c[0x0][0xbf0] ;  /* 0x0002fc00ff0a1b82 */ /* 0x000e620000000800 */
[----:B------:R-:W-:-:S04]  /*75e0*/  IMAD.U32 R14, RZ, RZ, UR8 ;  /* 0x00000008ff0e7e24 */ /* 0x000fc8000f8e00ff */
[----:B------:R-:W-:-:S05]  /*75f0*/  IMAD.U32 R15, RZ, RZ, UR9 ;  /* 0x00000009ff0f7e24 */ /* 0x000fca000f8e00ff */
[----:B------:R2:W5:Y:S01]  /*7600*/  @P2 LDG.E R7, desc[UR12][R14.64] ;  /* 0x0000000c0e072981 */ /* 0x000562000c1e1900 */
[----:B---3--:R-:W-:Y:S01]  /*7610*/  @P0 R2UR UR4, R6 ;  /* 0x00000000060402ca */ /* 0x008fe200000e0000 */
[----:B012---:R-:W-:-:S14]  /*7620*/  @P2 BRA `(.L_x_392) ;  /* 0x0000000000142947 */ /* 0x007fdc0003800000 */
[----:B------:R-:W-:Y:S05]  /*7630*/  @!P0 BRA `(.L_x_392) ;  /* 0x0000000000108947 */ /* 0x000fea0003800000 */
[----:B------:R-:W-:Y:S02]  /*7640*/  ULDC.64 UR8, c[0x0][0x208] ;  /* 0x0000820000087ab9 */ /* 0x000fe40000000a00 */
[----:B------:R-:W2:Y:S04]  /*7650*/  LDG.E R6, desc[UR8][R4.64] ;  /* 0x0000000804067981 */ /* 0x000ea8000c1e1900 */
[----:B-----5:R-:W2:Y:S02]  /*7660*/  LDG.E R7, desc[UR8][R4.64+0x4] ;  /* 0x0000040804077981 */ /* 0x020ea4000c1e1900 */
[----:B--2---:R-:W-:-:S07]  /*7670*/  IMAD.IADD R7, R7, 0x1, -R6 ;  /* 0x0000000107077824 */ /* 0x004fce00078e0a06 */
.L_x_392:
[----:B------:R-:W-:Y:S01]  /*7680*/  R2UR UR17, R23 ;  /* 0x00000000171172ca */ /* 0x000fe200000e0000 */
[----:B------:R-:W-:Y:S01]  /*7690*/  ULDC.64 UR12, c[0x0][0xb90] ;  /* 0x0002e400000c7ab9 */ /* 0x000fe20000000a00 */
[----:B------:R-:W-:Y:S01]  /*76a0*/  R2UR UR15, R186 ;  /* 0x00000000ba0f72ca */ /* 0x000fe200000e0000 */
[----:B------:R-:W-:Y:S01]  /*76b0*/  USHF.R.S32.HI UR11, URZ, 0x1f, UR4 ;  /* 0x0000001f3f0b7899 */ /* 0x000fe20008011404 */
[----:B------:R-:W-:Y:S01]  /*76c0*/  IMAD R11, R12, 0x80, R191 ;  /* 0x000000800c0b7824 */ /* 0x000fe200078e02bf */
[----:B------:R-:W-:Y:S01]  /*76d0*/  UMOV UR10, UR4 ;  /* 0x00000004000a7c82 */ /* 0x000fe20008000000 */
[----:B------:R-:W-:Y:S01]  /*76e0*/  USEL UR61, UR61, URZ, !UP0 ;  /* 0x0000003f3d3d7287 */ /* 0x000fe2000c000000 */
[----:B------:R-:W-:Y:S01]  /*76f0*/  R2UR UR16, R22 ;  /* 0x00000000161072ca */ /* 0x000fe200000e0000 */
[----:B------:R-:W-:Y:S01]  /*7700*/  @P1 IMAD.HI.U32 R5, R11, R8, RZ ;  /* 0x000000080b051227 */ /* 0x000fe200078e00ff */
[----:B------:R-:W0:Y:S01]  /*7710*/  @P1 LDC R21, c[0x0][0xbec] ;  /* 0x0002fb00ff151b82 */ /* 0x000e220000000800 */
[----:B------:R-:W-:-:S02]  /*7720*/  ULDC.64 UR18, c[0x0][0x208] ;  /* 0x0000820000127ab9 */ /* 0x000fc40000000a00 */
[----:B------:R-:W-:Y:S01]  /*7730*/  IMAD.MOV.U32 R4, RZ, RZ, R11 ;  /* 0x000000ffff047224 */ /* 0x000fe200078e000b */
[----:B------:R-:W-:Y:S01]  /*7740*/  USHF.R.S32.HI UR14, URZ, 0x1f, UR17 ;  /* 0x0000001f3f0e7899 */ /* 0x000fe20008011411 */
[----:B------:R-:W-:Y:S01]  /*7750*/  @P1 SHF.R.U32.HI R4, RZ, R10, R5 ;  /* 0x0000000aff041219 */ /* 0x000fe20000011605 */
[----:B------:R-:W-:Y:S01]  /*7760*/  UIMAD.WIDE.U32 UR8, UR17, UR12, UR10 ;  /* 0x0000000c110872a5 */ /* 0x000fe2000f8e000a */
[----:B------:R-:W-:Y:S01]  /*7770*/  IMAD R5, R184, 0x40, R17 ;  /* 0x00000040b8057824 */ /* 0x000fe200078e0211 */
[----:B------:R-:W-:Y:S01]  /*7780*/  UIMAD UR7, UR14, UR12, URZ ;  /* 0x0000000c0e0772a4 */ /* 0x000fe2000f8e023f */
[----:B-----5:R-:W-:Y:S01]  /*7790*/  IMAD R51, R7, R46, RZ ;  /* 0x0000002e07337224 */ /* 0x020fe200078e02ff */
[----:B------:R-:W-:Y:S01]  /*77a0*/  USEL UR15, UR15, URZ, !UP0 ;  /* 0x0000003f0f0f7287 */ /* 0x000fe2000c000000 */
[----:B------:R-:W-:Y:S01]  /*77b0*/  IMAD.MOV R9, RZ, RZ, -R4 ;  /* 0x000000ffff097224 */ /* 0x000fe200078e0a04 */
[----:B------:R-:W-:Y:S01]  /*77c0*/  UIMAD UR7, UR17, UR13, UR7 ;  /* 0x0000000d110772a4 */ /* 0x000fe2000f8e0207 */
[----:B------:R-:W-:Y:S01]  /*77d0*/  IMAD.WIDE R28, R5, 0x2, R28 ;  /* 0x00000002051c7825 */ /* 0x000fe200078e021c */
[----:B------:R-:W-:Y:S01]  /*77e0*/  SHF.R.S32.HI R5, RZ, 0x1f, R4 ;  /* 0x0000001fff057819 */ /* 0x000fe20000011404 */
[----:B------:R-:W-:Y:S01]  /*77f0*/  ULDC.64 UR12, c[0x0][0xb98] ;  /* 0x0002e600000c7ab9 */ /* 0x000fe20000000a00 */
[----:B------:R-:W-:Y:S01]  /*7800*/  UIADD3 UR9, UR9, UR7, URZ ;  /* 0x0000000709097290 */ /* 0x000fe2000fffe03f */
[----:B------:R-:W-:Y:S01]  /*7810*/  IMAD R9, R46, R9, R11 ;  /* 0x000000092e097224 */ /* 0x000fe200078e020b */
[----:B------:R-:W-:Y:S01]  /*7820*/  UIMAD UR7, UR15, UR12, URZ ;  /* 0x0000000c0f0772a4 */ /* 0x000fe2000f8e023f */
[----:B------:R-:W-:Y:S01]  /*7830*/  IADD3 R13, P3, R28, 0x2000, RZ ;  /* 0x000020001c0d7810 */ /* 0x000fe20007f7e0ff */
[----:B------:R-:W-:Y:S01]  /*7840*/  UIMAD.WIDE.U32 UR8, UR61, UR12, UR8 ;  /* 0x0000000c3d0872a5 */ /* 0x000fe2000f8e0008 */
[----:B------:R-:W-:Y:S01]  /*7850*/  IMAD.U32 R14, RZ, RZ, UR16 ;  /* 0x00000010ff0e7e24 */ /* 0x000fe2000f8e00ff */
[----:B------:R-:W-:Y:S01]  /*7860*/  UIMAD UR7, UR61, UR13, UR7 ;  /* 0x0000000d3d0772a4 */ /* 0x000fe2000f8e0207 */
[----:B------:R-:W-:-:S02]  /*7870*/  LOP3.LUT R8, R13, 0x380, RZ, 0xc0, !PT ;  /* 0x000003800d087812 */ /* 0x000fc400078ec0ff */
[----:B------:R-:W-:Y:S01]  /*7880*/  IADD3 R15, P0, R28, 0x1000, RZ ;  /* 0x000010001c0f7810 */ /* 0x000fe20007f1e0ff */
[----:B------:R-:W-:Y:S01]  /*7890*/  IMAD R14, R14, 0x80, R189 ;  /* 0x000000800e0e7824 */ /* 0x000fe200078e02bd */
[----:B------:R-:W-:Y:S01]  /*78a0*/  IADD3 R4, P2, R4, UR8, RZ ;  /* 0x0000000804047c10 */ /* 0x000fe2000ff5e0ff */
[----:B------:R-:W-:Y:S01]  /*78b0*/  IMAD.U32 R6, RZ, RZ, UR7 ;  /* 0x00000007ff067e24 */ /* 0x000fe2000f8e00ff */
[----:B------:R-:W-:Y:S01]  /*78c0*/  SHF.R.U64 R8, R8, 0x3, RZ ;  /* 0x0000000308087819 */ /* 0x000fe200000012ff */
[----:B------:R-:W-:Y:S01]  /*78d0*/  ULDC.64 UR12, c[0x0][0xaa0] ;  /* 0x0002a800000c7ab9 */ /* 0x000fe20000000a00 */
[----:B------:R-:W-:Y:S02]  /*78e0*/  IADD3 R41, P6, R28, 0x4000, RZ ;  /* 0x000040001c297810 */ /* 0x000fe40007fde0ff */
[----:B------:R-:W-:Y:S01]  /*78f0*/  IADD3.X R5, R5, UR9, R6, P2, !PT ;  /* 0x0000000905057c10 */ /* 0x000fe200097fe406 */
[----:B------:R-:W-:Y:S01]  /*7900*/  ULDC.64 UR8, c[0x0][0xb88] ;  /* 0x0002e20000087ab9 */ /* 0x000fe20000000a00 */
[----:B------:R-:W-:-:S02]  /*7910*/  SHF.R.S32.HI R6, RZ, 0x1f, R9 ;  /* 0x0000001fff067819 */ /* 0x000fc40000011409 */
[----:B------:R-:W-:Y:S01]  /*7920*/  IADD3 R11, P2, R28, 0x3000, RZ ;  /* 0x000030001c0b7810 */ /* 0x000fe20007f5e0ff */
[----:B------:R-:W-:Y:S01]  /*7930*/  IMAD.WIDE.U32 R4, R9, UR8, R4 ;  /* 0x0000000809047c25 */ /* 0x000fe2000f8e0004 */
[----:B------:R-:W-:Y:S01]  /*7940*/  LOP3.LUT R8, R8, R13, RZ, 0x3c, !PT ;  /* 0x0000000d08087212 */ /* 0x000fe200078e3cff */
[----:B------:R-:W-:Y:S01]  /*7950*/  UIMAD UR7, UR11, UR12, URZ ;  /* 0x0000000c0b0772a4 */ /* 0x000fe2000f8e023f */
[----:B------:R-:W-:Y:S01]  /*7960*/  IADD3 R37, P5, R28, 0x5000, RZ ;  /* 0x000050001c257810 */ /* 0x000fe20007fbe0ff */
[----:B------:R-:W-:Y:S01]  /*7970*/  IMAD R10, R6, UR8, RZ ;  /* 0x00000008060a7c24 */ /* 0x000fe2000f8e02ff */
[----:B------:R-:W-:Y:S01]  /*7980*/  LOP3.LUT R6, R11, 0x380, RZ, 0xc0, !PT ;  /* 0x000003800b067812 */ /* 0x000fe200078ec0ff */
[----:B------:R-:W-:Y:S01]  /*7990*/  IMAD.X R7, RZ, RZ, R29, P2 ;  /* 0x000000ffff077224 */ /* 0x000fe200010e061d */
[----:B------:R-:W-:Y:S01]  /*79a0*/  UIMAD UR7, UR4, UR13, UR7 ;  /* 0x0000000d040772a4 */ /* 0x000fe2000f8e0207 */
[----:B------:R-:W-:Y:S01]  /*79b0*/  IMAD R13, R9, UR9, R10 ;  /* 0x00000009090d7c24 */ /* 0x000fe2000f8e020a */
[----:B------:R-:W-:Y:S01]  /*79c0*/  ULDC.64 UR8, c[0x0][0xb50] ;  /* 0x0002d40000087ab9 */ /* 0x000fe20000000a00 */
[----:B------:R-:W-:Y:S01]  /*79d0*/  SHF.R.U64 R6, R6, 0x3, RZ ;  /* 0x0000000306067819 */ /* 0x000fe200000012ff */
[----:B------:R-:W-:Y:S01]  /*79e0*/  ULDC.64 UR10, c[0x0][0xae8] ;  /* 0x0002ba00000a7ab9 */ /* 0x000fe20000000a00 */
[----:B------:R-:W-:Y:S01]  /*79f0*/  IMAD.IADD R5, R5, 0x1, R13 ;  /* 0x0000000105057824 */ /* 0x000fe200078e020d */
[----:B------:R-:W-:Y:S01]  /*7a00*/  LEA R10, P4, R4, UR8, 0x2 ;  /* 0x00000008040a7c11 */ /* 0x000fe2000f8810ff */
[--C-:B------:R-:W-:Y:S01]  /*7a10*/  IMAD.X R13, RZ, RZ, R29.reuse, P0 ;  /* 0x000000ffff0d7224 */ /* 0x100fe200000e061d */
[----:B------:R-:W-:Y:S01]  /*7a20*/  LOP3.LUT R6, R6, R11, RZ, 0x3c, !PT ;  /* 0x0000000b06067212 */ /* 0x000fe200078e3cff */
[----:B------:R-:W-:Y:S01]  /*7a30*/  IMAD.X R9, RZ, RZ, R29, P3 ;  /* 0x000000ffff097224 */ /* 0x000fe200018e061d */
[----:B------:R-:W-:Y:S01]  /*7a40*/  LEA.HI.X R11, R4, UR9, R5, 0x2, P4 ;  /* 0x00000009040b7c11 */ /* 0x000fe2000a0f1405 */
[----:B------:R-:W-:Y:S01]  /*7a50*/  SHFL.IDX PT, R22, R10, RZ, 0x1c1f ;  /* 0x001c1fff0a167589 */ /* 0x000fe200000e0000 */
[----:B------:R-:W-:Y:S01]  /*7a60*/  LOP3.LUT P0, RZ, R187, 0x3, RZ, 0xc0, !PT ;  /* 0x00000003bbff7812 */ /* 0x000fe2000780c0ff */
[C---:B------:R-:W-:Y:S01]  /*7a70*/  VIADD R4, R14.reuse, 0x8 ;  /* 0x000000080e047836 */ /* 0x040fe20000000000 */
[----:B------:R-:W-:Y:S01]  /*7a80*/  LOP3.LUT R40, R41, 0x380, RZ, 0xc0, !PT ;  /* 0x0000038029287812 */ /* 0x000fe200078ec0ff */
[----:B------:R-:W1:Y:S01]  /*7a90*/  SHFL.IDX PT, R23, R11, RZ, 0x1c1f ;  /* 0x001c1fff0b177589 */ /* 0x000e6200000e0000 */
[----:B------:R-:W-:-:S02]  /*7aa0*/  ISETP.GE.OR P2, PT, R14, R51, P0 ;  /* 0x000000330e00720c */ /* 0x000fc40000746670 */
[----:B------:R-:W-:Y:S01]  /*7ab0*/  ISETP.GE.OR P0, PT, R4, R51, P0 ;  /* 0x000000330400720c */ /* 0x000fe20000706670 */
[----:B------:R-:W-:Y:S01]  /*7ac0*/  SHFL.IDX PT, R44, R10, 0x1, 0x1c1f ;  /* 0x003c1f000a2c7f89 */ /* 0x000fe200000e0000 */
[----:B------:R-:W-:Y:S01]  /*7ad0*/  UIMAD.WIDE.U32 UR8, UR4, UR12, URZ ;  /* 0x0000000c040872a5 */ /* 0x000fe2000f8e003f */
[C---:B------:R-:W-:Y:S02]  /*7ae0*/  IADD3 R33, P4, R28.reuse, 0x6000, RZ ;  /* 0x000060001c217810 */ /* 0x040fe40007f9e0ff */
[----:B------:R-:W2:Y:S01]  /*7af0*/  SHFL.IDX PT, R45, R11, 0x1, 0x1c1f ;  /* 0x003c1f000b2d7f89 */ /* 0x000ea200000e0000 */
[----:B------:R-:W-:Y:S01]  /*7b00*/  UIADD3 UR9, UR9, UR7, URZ ;  /* 0x0000000709097290 */ /* 0x000fe2000fffe03f */
[C---:B------:R-:W-:Y:S02]  /*7b10*/  IADD3 R5, P3, R28.reuse, 0x7000, RZ ;  /* 0x000070001c057810 */ /* 0x040fe40007f7e0ff */
[----:B------:R-:W-:Y:S02]  /*7b20*/  LOP3.LUT R36, R37, 0x380, RZ, 0xc0, !PT ;  /* 0x0000038025247812 */ /* 0x000fe400078ec0ff */
[----:B------:R-:W-:-:S02]  /*7b30*/  LOP3.LUT R25, R28, 0x380, RZ, 0xc0, !PT ;  /* 0x000003801c197812 */ /* 0x000fc400078ec0ff */
[----:B------:R-:W-:Y:S02]  /*7b40*/  LOP3.LUT R12, R15, 0x380, RZ, 0xc0, !PT ;  /* 0x000003800f0c7812 */ /* 0x000fe400078ec0ff */
[----:B------:R-:W-:Y:S01]  /*7b50*/  SHF.R.U64 R40, R40, 0x3, RZ ;  /* 0x0000000328287819 */ /* 0x000fe200000012ff */
[----:B-1----:R1:W-:Y:S01]  /*7b60*/  @!P2 ST.E desc[UR18][R22.64], R20 ;  /* 0x000000141600a985 */ /* 0x0023e2000c101912 */
[----:B------:R-:W-:Y:S01]  /*7b70*/  UIMAD UR4, UR14, UR10, URZ ;  /* 0x0000000a0e0472a4 */ /* 0x000fe2000f8e023f */
[----:B------:R-:W-:Y:S01]  /*7b80*/  LOP3.LUT R32, R33, 0x380, RZ, 0xc0, !PT ;  /* 0x0000038021207812 */ /* 0x000fe200078ec0ff */
[----:B------:R-:W-:Y:S01]  /*7b90*/  UIMAD.WIDE.U32 UR8, UR17, UR10, UR8 ;  /* 0x0000000a110872a5 */ /* 0x000fe2000f8e0008 */
[----:B------:R-:W-:Y:S01]  /*7ba0*/  LOP3.LUT R4, R5, 0x380, RZ, 0xc0, !PT ;  /* 0x0000038005047812 */ /* 0x000fe200078ec0ff */
[----:B------:R-:W-:Y:S01]  /*7bb0*/  IMAD.X R31, RZ, RZ, R29, P3 ;  /* 0x000000ffff1f7224 */ /* 0x000fe200018e061d */
[----:B------:R-:W-:Y:S01]  /*7bc0*/  SHF.R.U64 R36, R36, 0x3, RZ ;  /* 0x0000000324247819 */ /* 0x000fe200000012ff */
[----:B--2---:R2:W-:Y:S01]  /*7bd0*/  @!P0 ST.E desc[UR18][R44.64], R0 ;  /* 0x000000002c008985 */ /* 0x0045e2000c101912 */
[----:B------:R-:W-:-:S02]  /*7be0*/  SHF.R.U64 R25, R25, 0x3, RZ ;  /* 0x0000000319197819 */ /* 0x000fc400000012ff */
[----:B------:R-:W-:Y:S01]  /*7bf0*/  SHF.R.U64 R12, R12, 0x3, RZ ;  /* 0x000000030c0c7819 */ /* 0x000fe200000012ff */
[----:B-1----:R-:W-:Y:S01]  /*7c00*/  IMAD.U32 R23, RZ, RZ, UR16 ;  /* 0x00000010ff177e24 */ /* 0x002fe2000f8e00ff */
[----:B------:R-:W-:Y:S01]  /*7c10*/  UIMAD UR4, UR17, UR11, UR4 ;  /* 0x0000000b110472a4 */ /* 0x000fe2000f8e0204 */
[----:B------:R-:W-:Y:S01]  /*7c20*/  SHF.R.U64 R32, R32, 0x3, RZ ;  /* 0x0000000320207819 */ /* 0x000fe200000012ff */
[----:B------:R-:W5:Y:S01]  /*7c30*/  LD.E.128 R8, desc[UR18][R8.64] ;  /* 0x0000001208087980 */ /* 0x000f62000c101d00 */
[----:B------:R-:W-:Y:S01]  /*7c40*/  ULDC.64 UR10, c[0x0][0xaf0] ;  /* 0x0002bc00000a7ab9 */ /* 0x000fe20000000a00 */
[----:B------:R-:W-:Y:S02]  /*7c50*/  SHF.R.U64 R4, R4, 0x3, RZ ;  /* 0x0000000304047819 */ /* 0x000fe400000012ff */
[----:B------:R-:W-:Y:S01]  /*7c60*/  LOP3.LUT R40, R40, R41, RZ, 0x3c, !PT ;  /* 0x0000002928287212 */ /* 0x000fe200078e3cff */
[----:B--2---:R-:W1:Y:S01]  /*7c70*/  @P1 LDC R45, c[0x0][0xbf0] ;  /* 0x0002fc00ff2d1b82 */ /* 0x004e620000000800 */
[----:B------:R-:W-:Y:S01]  /*7c80*/  IMAD R0, R19, 0x20, R184 ;  /* 0x0000002013007824 */ /* 0x000fe200078e02b8 */
[----:B------:R-:W-:Y:S01]  /*7c90*/  UIADD3 UR9, UR9, UR4, URZ ;  /* 0x0000000409097290 */ /* 0x000fe2000fffe03f */
[----:B------:R-:W-:Y:S01]  /*7ca0*/  LOP3.LUT R36, R36, R37, RZ, 0x3c, !PT ;  /* 0x0000002524247212 */ /* 0x000fe200078e3cff */
[--C-:B------:R-:W-:Y:S01]  /*7cb0*/  IMAD.X R41, RZ, RZ, R29.reuse, P6 ;  /* 0x000000ffff297224 */ /* 0x100fe200030e061d */
[----:B------:R-:W-:Y:S01]  /*7cc0*/  LOP3.LUT R32, R32, R33, RZ, 0x3c, !PT ;  /* 0x0000002120207212 */ /* 0x000fe200078e3cff */
[----:B------:R-:W-:Y:S01]  /*7cd0*/  IMAD R22, R23, 0x80, R0 ;  /* 0x0000008017167824 */ /* 0x000fe200078e0200 */
[----:B------:R-:W-:Y:S01]  /*7ce0*/  UIMAD UR4, UR15, UR10, URZ ;  /* 0x0000000a0f0472a4 */ /* 0x000fe2000f8e023f */
[----:B------:R-:W-:Y:S01]  /*7cf0*/  LOP3.LUT R24, R25, R28, RZ, 0x3c, !PT ;  /* 0x0000001c19187212 */ /* 0x000fe200078e3cff */
[----:B------:R-:W-:Y:S01]  /*7d00*/  UIMAD.WIDE.U32 UR8, UR61, UR10, UR8 ;  /* 0x0000000a3d0872a5 */ /* 0x000fe2000f8e0008 */
[----:B0-----:R-:W-:Y:S01]  /*7d10*/  @P1 IMAD.HI.U32 R0, R22, R21, RZ ;  /* 0x0000001516001227 */ /* 0x001fe200078e00ff */
[----:B------:R-:W-:Y:S01]  /*7d20*/  UIMAD UR4, UR61, UR11, UR4 ;  /* 0x0000000b3d0472a4 */ /* 0x000fe2000f8e0204 */
[----:B------:R-:W-:Y:S01]  /*7d30*/  LOP3.LUT R12, R12, R15, RZ, 0x3c, !PT ;  /* 0x0000000f0c0c7212 */ /* 0x000fe200078e3cff */
[----:B------:R-:W5:Y:S01]  /*7d40*/  LD.E.128 R40, desc[UR18][R40.64] ;  /* 0x0000001228287980 */ /* 0x000f62000c101d00 */
[----:B------:R-:W-:Y:S01]  /*7d50*/  IMAD.MOV.U32 R23, RZ, RZ, R22 ;  /* 0x000000ffff177224 */ /* 0x000fe200078e0016 */
[----:B------:R-:W-:Y:S01]  /*7d60*/  UIADD3 UR4, UR9, UR4, URZ ;  /* 0x0000000409047290 */ /* 0x000fe2000fffe03f */
[--C-:B------:R-:W-:Y:S01]  /*7d70*/  IMAD.X R37, RZ, RZ, R29.reuse, P5 ;  /* 0x000000ffff257224 */ /* 0x100fe200028e061d */
[----:B------:R-:W-:Y:S01]  /*7d80*/  LOP3.LUT R30, R4, R5, RZ, 0x3c, !PT ;  /* 0x00000005041e7212 */ /* 0x000fe200078e3cff */
[--C-:B------:R-:W-:Y:S01]  /*7d90*/  IMAD.X R33, RZ, RZ, R29.reuse, P4 ;  /* 0x000000ffff217224 */ /* 0x100fe200020e061d */
[----:B------:R-:W5:Y:S01]  /*7da0*/  LD.E.128 R12, desc[UR18][R12.64] ;  /* 0x000000120c0c7980 */ /* 0x000f62000c101d00 */
[----:B------:R-:W-:-:S02]  /*7db0*/  IMAD.MOV.U32 R25, RZ, RZ, R29 ;  /* 0x000000ffff197224 */ /* 0x000fc400078e001d */
[----:B------:R-:W-:Y:S01]  /*7dc0*/  IMAD.U32 R20, RZ, RZ, UR8 ;  /* 0x00000008ff147e24 */ /* 0x000fe2000f8e00ff */
[----:B------:R-:W5:Y:S01]  /*7dd0*/  LD.E.128 R4, desc[UR18][R6.64] ;  /* 0x0000001206047980 */ /* 0x000f62000c101d00 */
[----:B-1----:R-:W-:Y:S01]  /*7de0*/  @P1 SHF.R.U32.HI R23, RZ, R45, R0 ;  /* 0x0000002dff171219 */ /* 0x002fe20000011600 */
[----:B------:R-:W-:Y:S01]  /*7df0*/  IMAD.U32 R21, RZ, RZ, UR9 ;  /* 0x00000009ff157e24 */ /* 0x000fe2000f8e00ff */
[----:B------:R-:W-:Y:S01]  /*7e00*/  ULDC.64 UR8, c[0x0][0xae0] ;  /* 0x0002b80000087ab9 */ /* 0x000fe20000000a00 */
[----:B------:R-:W5:Y:S01]  /*7e10*/  LD.E.128 R24, desc[UR18][R24.64] ;  /* 0x0000001218187980 */ /* 0x000f62000c101d00 */
[--C-:B------:R-:W-:Y:S01]  /*7e20*/  SHF.R.S32.HI R0, RZ, 0x1f, R23.reuse ;  /* 0x0000001fff007819 */ /* 0x100fe20000011417 */
[----:B------:R-:W-:Y:S02]  /*7e30*/  IMAD.MOV R45, RZ, RZ, -R23 ;  /* 0x000000ffff2d7224 */ /* 0x000fe400078e0a17 */
[----:B------:R-:W-:Y:S01]  /*7e40*/  IMAD.U32 R21, RZ, RZ, UR4 ;  /* 0x00000004ff157e24 */ /* 0x000fe2000f8e00ff */
[----:B------:R-:W5:Y:S01]  /*7e50*/  LD.E.128 R36, desc[UR18][R36.64] ;  /* 0x0000001224247980 */ /* 0x000f62000c101d00 */
[----:B------:R-:W-:-:S02]  /*7e60*/  IMAD R0, R0, UR8, RZ ;  /* 0x0000000800007c24 */ /* 0x000fc4000f8e02ff */
[----:B------:R-:W-:Y:S01]  /*7e70*/  IMAD R45, R46, R45, R22 ;  /* 0x0000002d2e2d7224 */ /* 0x000fe200078e0216 */
[----:B------:R-:W5:Y:S01]  /*7e80*/  LD.E.128 R32, desc[UR18][R32.64] ;  /* 0x0000001220207980 */ /* 0x000f62000c101d00 */
[----:B------:R-:W-:-:S03]  /*7e90*/  IMAD R49, R23, UR9, R0 ;  /* 0x0000000917317c24 */ /* 0x000fc6000f8e0200 */
[----:B------:R-:W5:Y:S01]  /*7ea0*/  LD.E.128 R28, desc[UR18][R30.64] ;  /* 0x000000121e1c7980 */ /* 0x000f62000c101d00 */
[----:B------:R-:W-:Y:S01]  /*7eb0*/  SHF.R.S32.HI R0, RZ, 0x1f, R45 ;  /* 0x0000001fff007819 */ /* 0x000fe2000001142d */
[----:B------:R-:W-:Y:S01]  /*7ec0*/  IMAD.WIDE.U32 R20, R23, UR8, R20 ;  /* 0x0000000817147c25 */ /* 0x000fe2000f8e0014 */
[----:B------:R-:W-:Y:S01]  /*7ed0*/  ULDC.64 UR8, c[0x0][0xad8] ;  /* 0x0002b60000087ab9 */ /* 0x000fe20000000a00 */
[----:B------:R-:W-:Y:S01]  /*7ee0*/  @!PT LDS RZ, [RZ] ;  /* 0x00000000fffff984 */ /* 0x000fe20000000800 */
[----:B------:R-:W-:Y:S01]  /*7ef0*/  @!PT LDS RZ, [RZ] ;  /* 0x00000000fffff984 */ /* 0x000fe20000000800 */
[----:B------:R-:W-:Y:S01]  /*7f00*/  @!PT LDS RZ, [RZ] ;  /* 0x00000000fffff984 */ /* 0x000fe20000000800 */
[----:B------:R-:W-:Y:S01]  /*7f10*/  @!PT LDS RZ, [RZ] ;  /* 0x00000000fffff984 */ /* 0x000fe20000000800 */
[----:B------:R0:W-:Y:S06]  /*7f20*/  MEMBAR.ALL.CTA ;  /* 0x0000000000007992 */ /* 0x0001ec0000008000 */
[----:B0-----:R-:W0:Y:S01]  /*7f30*/  FENCE.VIEW.ASYNC.S ;  /* 0x00000000000073c6 */ /* 0x001e220000000000 */
[----:B------:R-:W-:-:S02]  /*7f40*/  IMAD.U32 R53, RZ, RZ, UR16 ;  /* 0x00000010ff357e24 */ /* 0x000fc4000f8e00ff */
[----:B------:R-:W-:Y:S02]  /*7f50*/  IMAD.IADD R21, R21, 0x1, R49 ;  /* 0x0000000115157824 */ /* 0x000fe400078e0231 */
[----:B------:R-:W-:Y:S02]  /*7f60*/  IMAD R22, R0, UR8, RZ ;  /* 0x0000000800167c24 */ /* 0x000fe4000f8e02ff */
[----:B------:R-:W-:Y:S02]  /*7f70*/  IMAD R46, R53, 0x80, R184 ;  /* 0x00000080352e7824 */ /* 0x000fe400078e02b8 */
[C---:B------:R-:W-:Y:S02]  /*7f80*/  IMAD R23, R45.reuse, UR9, R22 ;  /* 0x000000092d177c24 */ /* 0x040fe4000f8e0216 */
[----:B------:R-:W-:Y:S01]  /*7f90*/  IMAD.WIDE.U32 R20, R45, UR8, R20 ;  /* 0x000000082d147c25 */ /* 0x000fe2000f8e0014 */
[----:B------:R-:W-:Y:S01]  /*7fa0*/  ISETP.GE.AND P2, PT, R46, R51, PT ;  /* 0x000000332e00720c */ /* 0x000fe20003f46270 */
[----:B------:R-:W-:-:S02]  /*7fb0*/  ULDC.64 UR8, c[0x0][0xa80] ;  /* 0x0002a00000087ab9 */ /* 0x000fc40000000a00 */
[----:B------:R-:W-:Y:S01]  /*7fc0*/  VIADD R0, R46, 0x20 ;  /* 0x000000202e007836 */ /* 0x000fe20000000000 */
[----:B------:R-:W-:Y:S01]  /*7fd0*/  LEA R44, P3, R20, UR8, 0x1 ;  /* 0x00000008142c7c11 */ /* 0x000fe2000f8608ff */
[----:B------:R-:W-:Y:S02]  /*7fe0*/  IMAD.IADD R21, R21, 0x1, R23 ;  /* 0x0000000115157824 */ /* 0x000fe400078e0217 */
[----:B------:R-:W-:Y:S01]  /*7ff0*/  VIADD R3, R3, 0x34820 ;  /* 0x0003482003037836 */ /* 0x000fe20000000000 */
[-C--:B------:R-:W-:Y:S01]  /*8000*/  ISETP.GE.AND P0, PT, R0, R51.reuse, PT ;  /* 0x000000330000720c */ /* 0x080fe20003f06270 */
[----:B------:R-:W-:Y:S01]  /*8010*/  VIADD R0, R46, 0x40 ;  /* 0x000000402e007836 */ /* 0x000fe20000000000 */
[----:B------:R-:W-:Y:S02]  /*8020*/  LEA.HI.X R45, R20, UR9, R21, 0x1, P3 ;  /* 0x00000009142d7c11 */ /* 0x000fe400098f0c15 */
[----:B------:R-:W-:Y:S01]  /*8030*/  PRMT R3, RZ, 0x654, R3 ;  /* 0x00000654ff037816 */ /* 0x000fe20000000003 */
[----:B0-----:R0:W1:Y:S01]  /*8040*/  SHFL.IDX PT, R22, R44, RZ, 0x181f ;  /* 0x00181fff2c167589 */ /* 0x00106200000e0000 */
[----:B------:R-:W-:Y:S01]  /*8050*/  ISETP.GE.AND P1, PT, R0, R51, PT ;  /* 0x000000330000720c */ /* 0x000fe20003f26270 */
[----:B------:R-:W-:Y:S01]  /*8060*/  BSSY B1, `(.L_x_393) ;  /* 0x000000e000017945 */ /* 0x000fe20003800000 */
[----:B------:R0:W-:Y:S01]  /*8070*/  SYNCS.ARRIVE.TRANS64.RED.A1T0 RZ, [R3+URZ], RZ ;  /* 0x000000ff03ff79a7 */ /* 0x0001e2000810043f */
[----:B------:R0:W2:Y:S02]  /*8080*/  SHFL.IDX PT, R0, R45, RZ, 0x181f ;  /* 0x00181fff2d007589 */ /* 0x0000a400000e0000 */
[----:B------:R-:W-:Y:S08]  /*8090*/  @P2 BRA `(.L_x_394) ;  /* 0x0000000000282947 */ /* 0x000ff00003800000 */
[----:B------:R-:W-:Y:S01]  /*80a0*/  ULDC UR4, c[0x0][0xac8] ;  /* 0x0002b20000047ab9 */ /* 0x000fe20000000800 */
[----:B------:R-:W-:Y:S01]  /*80b0*/  ULDC.64 UR8, c[0x0][0x208] ;  /* 0x0000820000087ab9 */ /* 0x000fe20000000a00 */
[----:B------:R-:W-:Y:S02]  /*80c0*/  ISETP.GE.AND P2, PT, R17, UR4, PT ;  /* 0x0000000411007c0c */ /* 0x000fe4000bf46270 */
[----:B------:R-:W-:-:S11]  /*80d0*/  ISETP.GE.AND P3, PT, R18, UR4, PT ;  /* 0x0000000412007c0c */ /* 0x000fd6000bf66270 */
[CC--:B-1----:R-:W-:Y:S02]  /*80e0*/  @!P2 LEA R20, P4, R17.reuse, R22.reuse, 0x1 ;  /* 0x000000161114a211 */ /* 0x0c2fe400078808ff */
[C---:B------:R-:W-:Y:S02]  /*80f0*/  @!P3 LEA R22, P5, R18.reuse, R22, 0x1 ;  /* 0x000000161216b211 */ /* 0x040fe400078a08ff */
[-C--:B--2---:R-:W-:Y:S02]  /*8100*/  @!P2 LEA.HI.X R21, R17, R0.reuse, R195, 0x1, P4 ;  /* 0x000000001115a211 */ /* 0x084fe400020f0cc3 */
[----:B------:R-:W-:-:S03]  /*8110*/  @!P3 LEA.HI.X R23, R18, R0, R194, 0x1, P5 ;  /* 0x000000001217b211 */ /* 0x000fc600028f0cc2 */
[----:B-----5:R3:W-:Y:S04]  /*8120*/  @!P2 ST.E.128 desc[UR8][R20.64], R24 ;  /* 0x000000181400a985 */ /* 0x0207e8000c101d08 */
[----:B------:R3:W-:Y:S02]  /*8130*/  @!P3 ST.E.128 desc[UR8][R22.64], R40 ;  /* 0x000000281600b985 */ /* 0x0007e4000c101d08 */
.L_x_394:
[----:B------:R-:W-:Y:S05]  /*8140*/  BSYNC B1 ;  /* 0x0000000000017941 */ /* 0x000fea0003800000 */
.L_x_393:
[----:B--2---:R2:W4:Y:S01]  /*8150*/  SHFL.IDX PT, R0, R45, 0x1, 0x181f ;  /* 0x00381f002d007f89 */ /* 0x00452200000e0000 */
[----:B------:R-:W-:Y:S03]  /*8160*/  BSSY B1, `(.L_x_395) ;  /* 0x000000d000017945 */ /* 0x000fe60003800000 */
[----:B-1-3--:R2:W1:Y:S01]  /*8170*/  SHFL.IDX PT, R22, R44, 0x1, 0x181f ;  /* 0x00381f002c167f89 */ /* 0x00a46200000e0000 */
[----:B------:R-:W-:Y:S05]  /*8180*/  @P0 BRA `(.L_x_396) ;  /* 0x0000000000280947 */ /* 0x000fea0003800000 */
[----:B------:R-:W-:Y:S01]  /*8190*/  ULDC UR4, c[0x0][0xac8] ;  /* 0x0002b20000047ab9 */ /* 0x000fe20000000800 */
[----:B------:R-:W-:Y:S01]  /*81a0*/  ULDC.64 UR8, c[0x0][0x208] ;  /* 0x0000820000087ab9 */ /* 0x000fe20000000a00 */
[----:B------:R-:W-:Y:S02]  /*81b0*/  ISETP.GE.AND P3, PT, R17, UR4, PT ;  /* 0x0000000411007c0c */ /* 0x000fe4000bf66270 */
[----:B------:R-:W-:-:S11]  /*81c0*/  ISETP.GE.AND P4, PT, R18, UR4, PT ;  /* 0x0000000412007c0c */ /* 0x000fd6000bf86270 */
[CC--:B-1----:R-:W-:Y:S02]  /*81d0*/  @!P3 LEA R20, P0, R17.reuse, R22.reuse, 0x1 ;  /* 0x000000161114b211 */ /* 0x0c2fe400078008ff */
[C---:B------:R-:W-:Y:S02]  /*81e0*/  @!P4 LEA R22, P2, R18.reuse, R22, 0x1 ;  /* 0x000000161216c211 */ /* 0x040fe400078408ff */
[-C--:B----4-:R-:W-:Y:S02]  /*81f0*/  @!P3 LEA.HI.X R21, R17, R0.reuse, R195, 0x1, P0 ;  /* 0x000000001115b211 */ /* 0x090fe400000f0cc3 */
[----:B------:R-:W-:-:S03]  /*8200*/  @!P4 LEA.HI.X R23, R18, R0, R194, 0x1, P2 ;  /* 0x000000001217c211 */ /* 0x000fc600010f0cc2 */
[----:B-----5:R3:W-:Y:S04]  /*8210*/  @!P3 ST.E.128 desc[UR8][R20.64], R12 ;  /* 0x0000000c1400b985 */ /* 0x0207e8000c101d08 */
[----:B------:R3:W-:Y:S02]  /*8220*/  @!P4 ST.E.128 desc[UR8][R22.64], R36 ;  /* 0x000000241600c985 */ /* 0x0007e4000c101d08 */
.L_x_396:
[----:B------:R-:W-:Y:S05]  /*8230*/  BSYNC B1 ;  /* 0x0000000000017941 */ /* 0x000fea0003800000 */
.L_x_395:
[----:B----4-:R4:W0:Y:S01]  /*8240*/  SHFL.IDX PT, R0, R45, 0x2, 0x181f ;  /* 0x00581f002d007f89 */ /* 0x01082200000e0000 */
[----:B------:R-:W-:Y:S03]  /*8250*/  BSSY B1, `(.L_x_397) ;  /* 0x000000d000017945 */ /* 0x000fe60003800000 */
[----:B---3-5:R4:W3:Y:S01]  /*8260*/  SHFL.IDX PT, R14, R44, 0x2, 0x181f ;  /* 0x00581f002c0e7f89 */ /* 0x0288e200000e0000 */
[----:B------:R-:W-:Y:S05]  /*8270*/  @P1 BRA `(.L_x_398) ;  /* 0x0000000000281947 */ /* 0x000fea0003800000 */
[----:B------:R-:W-:Y:S01]  /*8280*/  ULDC UR4, c[0x0][0xac8] ;  /* 0x0002b20000047ab9 */ /* 0x000fe20000000800 */
[----:B------:R-:W-:Y:S01]  /*8290*/  ULDC.64 UR8, c[0x0][0x208] ;  /* 0x0000820000087ab9 */ /* 0x000fe20000000a00 */
[----:B------:R-:W-:Y:S02]  /*82a0*/  ISETP.GE.AND P2, PT, R17, UR4, PT ;  /* 0x0000000411007c0c */ /* 0x000fe4000bf46270 */
[----:B------:R-:W-:-:S11]  /*82b0*/  ISETP.GE.AND P3, PT, R18, UR4, PT ;  /* 0x0000000412007c0c */ /* 0x000fd6000bf66270 */
[CC--:B---3--:R-:W-:Y:S02]  /*82c0*/  @!P2 LEA R12, P0, R17.reuse, R14.reuse, 0x1 ;  /* 0x0000000e110ca211 */ /* 0x0c8fe400078008ff */
[C---:B------:R-:W-:Y:S02]  /*82d0*/  @!P3 LEA R14, P1, R18.reuse, R14, 0x1 ;  /* 0x0000000e120eb211 */ /* 0x040fe400078208ff */
[-C--:B0-----:R-:W-:Y:S02]  /*82e0*/  @!P2 LEA.HI.X R13, R17, R0.reuse, R195, 0x1, P0 ;  /* 0x00000000110da211 */ /* 0x081fe400000f0cc3 */
[----:B------:R-:W-:-:S03]  /*82f0*/  @!P3 LEA.HI.X R15, R18, R0, R194, 0x1, P1 ;  /* 0x00000000120fb211 */ /* 0x000fc600008f0cc2 */
[----:B------:R0:W-:Y:S04]  /*8300*/  @!P2 ST.E.128 desc[UR8][R12.64], R8 ;  /* 0x000000080c00a985 */ /* 0x0001e8000c101d08 */
[----:B------:R0:W-:Y:S02]  /*8310*/  @!P3 ST.E.128 desc[UR8][R14.64], R32 ;  /* 0x000000200e00b985 */ /* 0x0001e4000c101d08 */
.L_x_398:
[----:B------:R-:W-:Y:S05]  /*8320*/  BSYNC B1 ;  /* 0x0000000000017941 */ /* 0x000fea0003800000 */
.L_x_397:
[----:B0-----:R-:W-:Y:S01]  /*8330*/  VIADD R0, R46, 0x60 ;  /* 0x000000602e007836 */ /* 0x001fe20000000000 */
[----:B--2-4-:R-:W0:Y:S04]  /*8340*/  SHFL.IDX PT, R45, R45, 0x3, 0x181f ;  /* 0x00781f002d2d7f89 */ /* 0x014e2800000e0000 */
[----:B------:R-:W-:Y:S01]  /*8350*/  ISETP.GE.AND P0, PT, R0, R51, PT ;  /* 0x000000330000720c */ /* 0x000fe20003f06270 */
[----:B------:R-:W2:-:S12]  /*8360*/  SHFL.IDX PT, R44, R44, 0x3, 0x181f ;  /* 0x00781f002c2c7f89 */ /* 0x000e9800000e0000 */
[----:B------:R-:W-:Y:S05]  /*8370*/  @P0 BRA `(.L_x_399) ;  /* 0x0000000c00500947 */ /* 0x000fea0003800000 */
[----:B------:R-:W-:Y:S01]  /*8380*/  ULDC UR4, c[0x0][0xac8] ;  /* 0x0002b20000047ab9 */ /* 0x000fe20000000800 */
[----:B------:R-:W-:Y:S01]  /*8390*/  ULDC.64 UR8, c[0x0][0x208] ;  /* 0x0000820000087ab9 */ /* 0x000fe20000000a00 */
[----:B------:R-:W-:-:S13]  /*83a0*/  ISETP.GE.AND P1, PT, R17, UR4, PT ;  /* 0x0000000411007c0c */ /* 0x000fda000bf26270 */
[----:B--2---:R-:W-:-:S04]  /*83b0*/  @!P1 LEA R8, P0, R17, R44, 0x1 ;  /* 0x0000002c11089211 */ /* 0x004fc800078008ff */
[----:B0-----:R-:W-:Y:S02]  /*83c0*/  @!P1 LEA.HI.X R9, R17, R45, R195, 0x1, P0 ;  /* 0x0000002d11099211 */ /* 0x001fe400000f0cc3 */
[----:B------:R-:W-:-:S03]  /*83d0*/  ISETP.GE.AND P0, PT, R18, UR4, PT ;  /* 0x0000000412007c0c */ /* 0x000fc6000bf06270 */
[----:B------:R4:W-:Y:S10]  /*83e0*/  @!P1 ST.E.128 desc[UR8][R8.64], R4 ;  /* 0x0000000408009985 */ /* 0x0009f4000c101d08 */
[----:B------:R-:W-:Y:S05]  /*83f0*/  @P0 BRA `(.L_x_399) ;  /* 0x0000000c00300947 */ /* 0x000fea0003800000 */
[----:B----4-:R-:W-:Y:S01]  /*8400*/  LEA R4, P0, R18, R44, 0x1 ;  /* 0x0000002c12047211 */ /* 0x010fe200078008ff */
[----:B------:R-:W-:-:S03]  /*8410*/  ULDC.64 UR8, c[0x0][0x208] ;  /* 0x0000820000087ab9 */ /* 0x000fc60000000a00 */
[----:B------:R-:W-:-:S05]  /*8420*/  LEA.HI.X R5, R18, R45, R194, 0x1, P0 ;  /* 0x0000002d12057211 */ /* 0x000fca00000f0cc2 */
[----:B------:R0:W-:Y:S01]  /*8430*/  ST.E.128 desc[UR8][R4.64], R28 ;  /* 0x0000001c04007985 */ /* 0x0001e2000c101d08 */
[----:B------:R-:W-:Y:S05]  /*8440*/  BRA `(.L_x_399) ;  /* 0x0000000c001c7947 */ /* 0x000fea0003800000 */
.L_x_391:
[----:B------:R-:W-:Y:S01]  /*8450*/  ULDC.64 UR8, c[0x0][0xc00] ;  /* 0x0003000000087ab9 */ /* 0x000fe20000000a00 */
[----:B------:R-:W-:Y:S01]  /*8460*/  ULDC.64 UR10, c[0x0][0x208] ;  /* 0x00008200000a7ab9 */ /* 0x000fe20000000a00 */
[----:B------:R-:W-:Y:S01]  /*8470*/  UISETP.NE.U32.AND UP0, UPT, UR8, URZ, UPT ;  /* 0x0000003f0800728c */ /* 0x000fe2000bf05070 */
[----:B------:R-:W0:Y:S01]  /*8480*/  LDC R11, c[0x0][0xbe8] ;  /* 0x0002fa00ff0b7b82 */ /* 0x000e220000000800 */
[----:B------:R-:W-:Y:S02]  /*8490*/  R2UR UR7, R23 ;  /* 0x00000000170772ca */ /* 0x000fe400000e0000 */
[----:B------:R-:W-:-:S03]  /*84a0*/  UISETP.NE.AND.EX UP0, UPT, UR9, URZ, UPT, UP0 ;  /* 0x0000003f0900728c */ /* 0x000fc6000bf05300 */
[----:B------:R-:W-:Y:S02]  /*84b0*/  ULDC.64 UR8, c[0x0][0xc00] ;  /* 0x0003000000087ab9 */ /* 0x000fe40000000a00 */
[----:B------:R-:W-:Y:S01]  /*84c0*/  UIMAD.WIDE UR8, UR61, 0x4, UR8 ;  /* 0x000000043d0878a5 */ /* 0x000fe2000f8e0208 */
[----:B------:R-:W-:-:S05]  /*84d0*/  PLOP3.LUT P2, PT, PT, PT, UP0, 0x80, 0x0 ;  /* 0x000000000000781c */ /* 0x000fca0003f4f008 */
[----:B------:R-:W-:Y:S02]  /*84e0*/  IMAD.U32 R4, RZ, RZ, UR8 ;  /* 0x00000008ff047e24 */ /* 0x000fe4000f8e00ff */
[----:B------:R-:W-:Y:S01]  /*84f0*/  IMAD.U32 R5, RZ, RZ, UR9 ;  /* 0x00000009ff057e24 */ /* 0x000fe2000f8e00ff */
[----:B------:R-:W-:-:S05]  /*8500*/  ULDC.64 UR8, c[0x0][0xc08] ;  /* 0x0003020000087ab9 */ /* 0x000fca0000000a00 */
[----:B------:R-:W2:Y:S01]  /*8510*/  @P2 LDG.E R3, desc[UR10][R4.64] ;  /* 0x0000000a04032981 */ /* 0x000ea2000c1e1900 */
[----:B------:R-:W-:Y:S01]  /*8520*/  UISETP.NE.U32.AND UP1, UPT, UR8, URZ, UPT ;  /* 0x0000003f0800728c */ /* 0x000fe2000bf25070 */
[----:B0-----:R-:W-:Y:S01]  /*8530*/  ISETP.NE.AND P0, PT, R11, 0x1, PT ;  /* 0x000000010b00780c */ /* 0x001fe20003f05270 */
[----:B------:R-:W-:Y:S02]  /*8540*/  ULDC UR4, c[0x0][0xa88] ;  /* 0x0002a20000047ab9 */ /* 0x000fe40000000800 */
[----:B------:R-:W-:Y:S01]  /*8550*/  UISETP.NE.AND.EX UP1, UPT, UR9, URZ, UPT, UP1 ;  /* 0x0000003f0900728c */ /* 0x000fe2000bf25310 */
[----:B------:R-:W-:Y:S01]  /*8560*/  IMAD.U32 R0, RZ, RZ, UR4 ;  /* 0x00000004ff007e24 */ /* 0x000fe2000f8e00ff */
[----:B------:R-:W-:-:S04]  /*8570*/  UMOV UR4, URZ ;  /* 0x0000003f00047c82 */ /* 0x000fc80008000000 */
[----:B------:R-:W-:-:S04]  /*8580*/  PLOP3.LUT P3, PT, PT, PT, UP1, 0x80, 0x0 ;  /* 0x000000000000781c */ /* 0x000fc80003f6f018 */
[----:B------:R-:W0:Y:S01]  /*8590*/  @P0 LDC R9, c[0x0][0xbec] ;  /* 0x0002fb00ff090b82 */ /* 0x000e220000000800 */
[----:B------:R-:W-:Y:S02]  /*85a0*/  @UP1 ULDC.64 UR8, c[0x0][0xc08] ;  /* 0x0003020000081ab9 */ /* 0x000fe40000000a00 */
[----:B------:R-:W-:-:S06]  /*85b0*/  @UP1 UIMAD.WIDE UR8, UR61, 0x4, UR8 ;  /* 0x000000043d0818a5 */ /* 0x000fcc000f8e0208 */
[----:B------:R-:W-:Y:S02]  /*85c0*/  IMAD.U32 R6, RZ, RZ, UR8 ;  /* 0x00000008ff067e24 */ /* 0x000fe4000f8e00ff */
[----:B------:R-:W-:Y:S01]  /*85d0*/  IMAD.U32 R7, RZ, RZ, UR9 ;  /* 0x00000009ff077e24 */ /* 0x000fe2000f8e00ff */
[----:B------:R-:W-:-:S04]  /*85e0*/  ISETP.GE.AND P1, PT, R196, 0x80, PT ;  /* 0x00000080c400780c */ /* 0x000fc80003f26270 */
[----:B------:R1:W5:Y:S01]  /*85f0*/  @P3 LDG.E R0, desc[UR10][R6.64] ;  /* 0x0000000a06003981 */ /* 0x000362000c1e1900 */
[----:B------:R-:W-:Y:S01]  /*8600*/  USHF.R.S32.HI UR11, URZ, 0x1f, UR7 ;  /* 0x0000001f3f0b7899 */ /* 0x000fe20008011407 */
[----:B--2---:R-:W-:-:S13]  /*8610*/  @P2 R2UR UR4, R3 ;  /* 0x00000000030422ca */ /* 0x004fda00000e0000 */
[----:B------:R-:W-:Y:S01]  /*8620*/  USHF.R.S32.HI UR10, URZ, 0x1f, UR4 ;  /* 0x0000001f3f0a7899 */ /* 0x000fe20008011404 */
[----:B01----:R-:W-:Y:S11]  /*8630*/  @P3 BRA `(.L_x_400) ;  /* 0x0000000000143947 */ /* 0x003ff60003800000 */
[----:B------:R-:W-:Y:S05]  /*8640*/  @!P2 BRA `(.L_x_400) ;  /* 0x000000000010a947 */ /* 0x000fea0003800000 */
[----:B------:R-:W-:Y:S02]  /*8650*/  ULDC.64 UR8, c[0x0][0x208] ;  /* 0x0000820000087ab9 */ /* 0x000fe40000000a00 */
[----:B------:R-:W2:Y:S04]  /*8660*/  LDG.E R3, desc[UR8][R4.64] ;  /* 0x0000000804037981 */ /* 0x000ea8000c1e1900 */
[----:B-----5:R-:W2:Y:S02]  /*8670*/  LDG.E R0, desc[UR8][R4.64+0x4] ;  /* 0x0000040804007981 */ /* 0x020ea4000c1e1900 */
[----:B--2---:R-:W-:-:S07]  /*8680*/  IMAD.IADD R0, R0, 0x1, -R3 ;  /* 0x0000000100007824 */ /* 0x004fce00078e0a03 */
.L_x_400:
[----:B------:R-:W-:Y:S01]  /*8690*/  R2UR UR7, R186 ;  /* 0x00000000ba0772ca */ /* 0x000fe200000e0000 */
[----:B------:R-:W-:Y:S01]  /*86a0*/  USEL UR61, UR61, URZ, !UP0 ;  /* 0x0000003f3d3d7287 */ /* 0x000fe2000c000000 */
[----:B------:R-:W-:Y:S11]  /*86b0*/  BSSY B1, `(.L_x_401) ;  /* 0x0000030000017945 */ /* 0x000ff60003800000 */
[----:B------:R-:W-:Y:S01]  /*86c0*/  USEL UR12, UR7, URZ, !UP0 ;  /* 0x0000003f070c7287 */ /* 0x000fe2000c000000 */
[----:B------:R-:W-:Y:S11]  /*86d0*/  @P1 BRA `(.L_x_402) ;  /* 0x0000000000b41947 */ /* 0x000ff60003800000 */
[----:B------:R-:W0:Y:S01]  /*86e0*/  S2R R4, SR_TID.X ;  /* 0x0000000000047919 */ /* 0x000e220000002100 */
[----:B------:R-:W1:Y:S01]  /*86f0*/  LDC R6, c[0x0][0xbe8] ;  /* 0x0002fa00ff067b82 */ /* 0x000e620000000800 */
[----:B------:R-:W-:-:S13]  /*8700*/  R2UR UR7, R22 ;  /* 0x00000000160772ca */ /* 0x000fda00000e0000 */
[----:B------:R-:W-:-:S04]  /*8710*/  IMAD.U32 R3, RZ, RZ, UR7 ;  /* 0x00000007ff037e24 */ /* 0x000fc8000f8e00ff */
[----:B0-----:R-:W-:Y:S02]  /*8720*/  IMAD R3, R3, 0x80, R4 ;  /* 0x0000008003037824 */ /* 0x001fe400078e0204 */
[----:B-1---5:R-:W-:Y:S02]  /*8730*/  IMAD R4, R0, R6, RZ ;  /* 0x0000000600047224 */ /* 0x022fe400078e02ff */
[----:B------:R-:W-:-:S05]  /*8740*/  VIADD R5, R3, 0xffffff80 ;  /* 0xffffff8003057836 */ /* 0x000fca0000000000 */
[----:B------:R-:W-:-:S13]  /*8750*/  ISETP.GE.AND P1, PT, R5, R4, PT ;  /* 0x000000040500720c */ /* 0x000fda0003f26270 */
[----:B------:R-:W-:Y:S05]  /*8760*/  @P1 BRA `(.L_x_402) ;  /* 0x0000000000901947 */ /* 0x000fea0003800000 */
[----:B------:R-:W-:Y:S01]  /*8770*/  ISETP.NE.AND P1, PT, R6, 0x1, PT ;  /* 0x000000010600780c */ /* 0x000fe20003f25270 */
[----:B------:R-:W-:Y:S01]  /*8780*/  ULDC.64 UR14, c[0x0][0xb90] ;  /* 0x0002e400000e7ab9 */ /* 0x000fe20000000a00 */
[----:B------:R-:W-:Y:S01]  /*8790*/  R2UR UR13, R23 ;  /* 0x00000000170d72ca */ /* 0x000fe200000e0000 */
[----:B------:R-:W-:Y:S01]  /*87a0*/  UIMAD UR7, UR11, UR14, URZ ;  /* 0x0000000e0b0772a4 */ /* 0x000fe2000f8e023f */
[----:B------:R-:W-:Y:S01]  /*87b0*/  UMOV UR8, UR4 ;  /* 0x0000000400087c82 */ /* 0x000fe20008000000 */
[----:B------:R-:W-:Y:S01]  /*87c0*/  UMOV UR9, UR10 ;  /* 0x0000000a00097c82 */ /* 0x000fe20008000000 */
[----:B------:R-:W-:-:S07]  /*87d0*/  ULDC.64 UR16, c[0x0][0x208] ;  /* 0x0000820000107ab9 */ /* 0x000fce0000000a00 */
[----:B------:R-:W0:Y:S02]  /*87e0*/  @P1 LDC R4, c[0x0][0xbec] ;  /* 0x0002fb00ff041b82 */ /* 0x000e240000000800 */
[----:B------:R-:W-:Y:S02]  /*87f0*/  UIMAD.WIDE.U32 UR8, UR13, UR14, UR8 ;  /* 0x0000000e0d0872a5 */ /* 0x000fe4000f8e0008 */
[----:B------:R-:W-:-:S03]  /*8800*/  UIMAD UR7, UR13, UR15, UR7 ;  /* 0x0000000f0d0772a4 */ /* 0x000fc6000f8e0207 */
[----:B------:R-:W-:Y:S01]  /*8810*/  ULDC.64 UR14, c[0x0][0xb98] ;  /* 0x0002e600000e7ab9 */ /* 0x000fe20000000a00 */
[----:B------:R-:W1:Y:S01]  /*8820*/  @P1 LDC R8, c[0x0][0xbf0] ;  /* 0x0002fc00ff081b82 */ /* 0x000e620000000800 */
[----:B------:R-:W-:Y:S02]  /*8830*/  UIADD3 UR9, UR9, UR7, URZ ;  /* 0x0000000709097290 */ /* 0x000fe4000fffe03f */
[----:B------:R-:W-:Y:S02]  /*8840*/  UIMAD UR7, UR12, UR14, URZ ;  /* 0x0000000e0c0772a4 */ /* 0x000fe4000f8e023f */
[----:B------:R-:W-:Y:S02]  /*8850*/  UIMAD.WIDE.U32 UR8, UR61, UR14, UR8 ;  /* 0x0000000e3d0872a5 */ /* 0x000fe4000f8e0008 */
[----:B------:R-:W-:-:S03]  /*8860*/  UIMAD UR7, UR61, UR15, UR7 ;  /* 0x0000000f3d0772a4 */ /* 0x000fc6000f8e0207 */
[----:B------:R-:W-:Y:S01]  /*8870*/  ULDC.64 UR14, c[0x0][0xb88] ;  /* 0x0002e200000e7ab9 */ /* 0x000fe20000000a00 */
[----:B0-----:R-:W-:-:S04]  /*8880*/  @P1 IMAD.HI.U32 R3, R5, R4, RZ ;  /* 0x0000000405031227 */ /* 0x001fc800078e00ff */
[----:B------:R-:W-:Y:S01]  /*8890*/  IMAD.MOV.U32 R4, RZ, RZ, R5 ;  /* 0x000000ffff047224 */ /* 0x000fe200078e0005 */
[----:B-1----:R-:W-:Y:S01]  /*88a0*/  @P1 SHF.R.U32.HI R4, RZ, R8, R3 ;  /* 0x00000008ff041219 */ /* 0x002fe20000011603 */
[----:B------:R-:W-:-:S04]  /*88b0*/  IMAD.U32 R8, RZ, RZ, UR7 ;  /* 0x00000007ff087e24 */ /* 0x000fc8000f8e00ff */
[----:B------:R-:W-:-:S04]  /*88c0*/  IMAD.MOV R3, RZ, RZ, -R4 ;  /* 0x000000ffff037224 */ /* 0x000fc800078e0a04 */
[----:B------:R-:W-:Y:S01]  /*88d0*/  IMAD R3, R6, R3, R5 ;  /* 0x0000000306037224 */ /* 0x000fe200078e0205 */
[----:B------:R-:W-:Y:S02]  /*88e0*/  SHF.R.S32.HI R5, RZ, 0x1f, R4 ;  /* 0x0000001fff057819 */ /* 0x000fe40000011404 */
[----:B------:R-:W-:Y:S02]  /*88f0*/  IADD3 R4, P1, R4, UR8, RZ ;  /* 0x0000000804047c10 */ /* 0x000fe4000ff3e0ff */
[----:B------:R-:W-:Y:S02]  /*8900*/  SHF.R.S32.HI R6, RZ, 0x1f, R3 ;  /* 0x0000001fff067819 */ /* 0x000fe40000011403 */
[----:B------:R-:W-:Y:S01]  /*8910*/  IADD3.X R5, R5, UR9, R8, P1, !PT ;  /* 0x0000000905057c10 */ /* 0x000fe20008ffe408 */
[----:B------:R-:W-:Y:S02]  /*8920*/  ULDC.64 UR8, c[0x0][0xb50] ;  /* 0x0002d40000087ab9 */ /* 0x000fe40000000a00 */
[----:B------:R-:W-:-:S02]  /*8930*/  IMAD R6, R6, UR14, RZ ;  /* 0x0000000e06067c24 */ /* 0x000fc4000f8e02ff */
[----:B------:R-:W-:-:S04]  /*8940*/  IMAD.WIDE.U32 R4, R3, UR14, R4 ;  /* 0x0000000e03047c25 */ /* 0x000fc8000f8e0004 */
[----:B------:R-:W-:Y:S01]  /*8950*/  IMAD R7, R3, UR15, R6 ;  /* 0x0000000f03077c24 */ /* 0x000fe2000f8e0206 */
[----:B------:R-:W-:-:S03]  /*8960*/  LEA R6, P1, R4, UR8, 0x2 ;  /* 0x0000000804067c11 */ /* 0x000fc6000f8210ff */
[----:B------:R-:W-:-:S05]  /*8970*/  IMAD.IADD R3, R5, 0x1, R7 ;  /* 0x0000000105037824 */ /* 0x000fca00078e0207 */
[----:B------:R-:W-:Y:S01]  /*8980*/  LEA.HI.X R7, R4, UR9, R3, 0x2, P1 ;  /* 0x0000000904077c11 */ /* 0x000fe200088f1403 */
[----:B------:R-:W-:-:S05]  /*8990*/  IMAD.MOV.U32 R3, RZ, RZ, -0x800000 ;  /* 0xff800000ff037424 */ /* 0x000fca00078e00ff */
[----:B------:R0:W-:Y:S02]  /*89a0*/  STG.E desc[UR16][R6.64], R3 ;  /* 0x0000000306007986 */ /* 0x0001e4000c101910 */
.L_x_402:
[----:B------:R-:W-:Y:S05]  /*89b0*/  BSYNC B1 ;  /* 0x0000000000017941 */ /* 0x000fea0003800000 */
.L_x_401:
[----:B------:R-:W-:Y:S01]  /*89c0*/  R2UR UR13, R22 ;  /* 0x00000000160d72ca */ /* 0x000fe200000e0000 */
[----:B------:R-:W1:Y:S01]  /*89d0*/  @P0 LDC R5, c[0x0][0xbf0] ;  /* 0x0002fc00ff050b82 */ /* 0x000e620000000800 */
[----:B------:R-:W-:Y:S01]  /*89e0*/  ULDC.64 UR14, c[0x0][0xaa0] ;  /* 0x0002a800000e7ab9 */ /* 0x000fe20000000a00 */
[----:B------:R-:W-:Y:S01]  /*89f0*/  R2UR UR16, R23 ;  /* 0x00000000171072ca */ /* 0x000fe200000e0000 */
[----:B------:R-:W-:Y:S01]  /*8a00*/  UIMAD UR7, UR10, UR14, URZ ;  /* 0x0000000e0a0772a4 */ /* 0x000fe2000f8e023f */
[----:B0-----:R-:W-:Y:S01]  /*8a10*/  IMAD R3, R19, 0x20, R184 ;  /* 0x0000002013037824 */ /* 0x001fe200078e02b8 */
[----:B------:R-:W-:Y:S01]  /*8a20*/  UIMAD.WIDE.U32 UR8, UR4, UR14, URZ ;  /* 0x0000000e040872a5 */ /* 0x000fe2000f8e003f */
[----:B------:R-:W-:Y:S01]  /*8a30*/  BSSY B1, `(.L_x_403) ;  /* 0x000003b000017945 */ /* 0x000fe20003800000 */
[----:B------:R-:W-:-:S03]  /*8a40*/  UIMAD UR7, UR4, UR15, UR7 ;  /* 0x0000000f040772a4 */ /* 0x000fc6000f8e0207 */
[----:B------:R-:W-:Y:S01]  /*8a50*/  ULDC.64 UR14, c[0x0][0xae8] ;  /* 0x0002ba00000e7ab9 */ /* 0x000fe20000000a00 */
[----:B------:R-:W-:Y:S01]  /*8a60*/  UIADD3 UR9, UR9, UR7, URZ ;  /* 0x0000000709097290 */ /* 0x000fe2000fffe03f */
[----:B------:R-:W-:Y:S01]  /*8a70*/  IMAD.U32 R8, RZ, RZ, UR13 ;  /* 0x0000000dff087e24 */ /* 0x000fe2000f8e00ff */
[----:B------:R-:W-:Y:S01]  /*8a80*/  UIMAD UR4, UR11, UR14, URZ ;  /* 0x0000000e0b0472a4 */ /* 0x000fe2000f8e023f */
[----:B------:R-:W-:Y:S01]  /*8a90*/  IMAD.U32 R13, RZ, RZ, UR13 ;  /* 0x0000000dff0d7e24 */ /* 0x000fe2000f8e00ff */
[----:B------:R-:W-:Y:S01]  /*8aa0*/  UIMAD.WIDE.U32 UR8, UR16, UR14, UR8 ;  /* 0x0000000e100872a5 */ /* 0x000fe2000f8e0008 */
[----:B------:R-:W-:Y:S01]  /*8ab0*/  IMAD R8, R8, 0x80, R3 ;  /* 0x0000008008087824 */ /* 0x000fe200078e0203 */
[----:B------:R-:W-:Y:S01]  /*8ac0*/  UIMAD UR4, UR16, UR15, UR4 ;  /* 0x0000000f100472a4 */ /* 0x000fe2000f8e0204 */
[----:B------:R-:W-:Y:S02]  /*8ad0*/  ULDC.64 UR10, c[0x0][0xaf0] ;  /* 0x0002bc00000a7ab9 */ /* 0x000fe40000000a00 */
[----:B------:R-:W-:Y:S01]  /*8ae0*/  @P0 IMAD.HI.U32 R4, R8, R9, RZ ;  /* 0x0000000908040227 */ /* 0x000fe200078e00ff */
[----:B------:R-:W-:-:S02]  /*8af0*/  UIADD3 UR9, UR9, UR4, URZ ;  /* 0x0000000409097290 */ /* 0x000fc4000fffe03f */
[----:B------:R-:W-:Y:S01]  /*8b00*/  UIMAD UR4, UR12, UR10, URZ ;  /* 0x0000000a0c0472a4 */ /* 0x000fe2000f8e023f */
[----:B------:R-:W-:Y:S01]  /*8b10*/  IMAD.MOV.U32 R3, RZ, RZ, R8 ;  /* 0x000000ffff037224 */ /* 0x000fe200078e0008 */
[----:B-1----:R-:W-:Y:S01]  /*8b20*/  @P0 SHF.R.U32.HI R3, RZ, R5, R4 ;  /* 0x00000005ff030219 */ /* 0x002fe20000011604 */
[----:B------:R-:W-:Y:S02]  /*8b30*/  UIMAD.WIDE.U32 UR8, UR61, UR10, UR8 ;  /* 0x0000000a3d0872a5 */ /* 0x000fe4000f8e0008 */
[----:B------:R-:W-:Y:S01]  /*8b40*/  UIMAD UR4, UR61, UR11, UR4 ;  /* 0x0000000b3d0472a4 */ /* 0x000fe2000f8e0204 */
[--C-:B------:R-:W-:Y:S01]  /*8b50*/  SHF.R.S32.HI R4, RZ, 0x1f, R3.reuse ;  /* 0x0000001fff047819 */ /* 0x100fe20000011403 */
[----:B------:R-:W-:Y:S01]  /*8b60*/  IMAD.MOV R7, RZ, RZ, -R3 ;  /* 0x000000ffff077224 */ /* 0x000fe200078e0a03 */
[----:B------:R-:W-:Y:S01]  /*8b70*/  ULDC.64 UR10, c[0x0][0xae0] ;  /* 0x0002b800000a7ab9 */ /* 0x000fe20000000a00 */
[----:B------:R-:W-:Y:S02]  /*8b80*/  UIADD3 UR4, UR9, UR4, URZ ;  /* 0x0000000409047290 */ /* 0x000fe4000fffe03f */
[----:B------:R-:W-:-:S02]  /*8b90*/  IMAD.U32 R5, RZ, RZ, UR9 ;  /* 0x00000009ff057e24 */ /* 0x000fc4000f8e00ff */
[----:B------:R-:W-:Y:S02]  /*8ba0*/  IMAD R6, R4, UR10, RZ ;  /* 0x0000000a04067c24 */ /* 0x000fe4000f8e02ff */
[----:B------:R-:W-:Y:S01]  /*8bb0*/  IMAD.U32 R4, RZ, RZ, UR8 ;  /* 0x00000008ff047e24 */ /* 0x000fe2000f8e00ff */
[----:B------:R-:W-:Y:S01]  /*8bc0*/  ULDC.64 UR8, c[0x0][0xad8] ;  /* 0x0002b60000087ab9 */ /* 0x000fe20000000a00 */
[----:B------:R-:W-:Y:S02]  /*8bd0*/  IMAD.U32 R5, RZ, RZ, UR4 ;  /* 0x00000004ff057e24 */ /* 0x000fe4000f8e00ff */
[----:B------:R-:W-:Y:S02]  /*8be0*/  IMAD R7, R11, R7, R8 ;  /* 0x000000070b077224 */ /* 0x000fe400078e0208 */
[C---:B------:R-:W-:Y:S02]  /*8bf0*/  IMAD R9, R3.reuse, UR11, R6 ;  /* 0x0000000b03097c24 */ /* 0x040fe4000f8e0206 */
[----:B------:R-:W-:Y:S01]  /*8c00*/  IMAD.WIDE.U32 R4, R3, UR10, R4 ;  /* 0x0000000a03047c25 */ /* 0x000fe2000f8e0004 */
[----:B------:R-:W-:-:S03]  /*8c10*/  SHF.R.S32.HI R3, RZ, 0x1f, R7 ;  /* 0x0000001fff037819 */ /* 0x000fc60000011407 */
[----:B------:R-:W-:Y:S02]  /*8c20*/  IMAD.IADD R5, R5, 0x1, R9 ;  /* 0x0000000105057824 */ /* 0x000fe400078e0209 */
[----:B------:R-:W-:Y:S02]  /*8c30*/  IMAD R6, R3, UR8, RZ ;  /* 0x0000000803067c24 */ /* 0x000fe4000f8e02ff */
[----:B------:R-:W-:Y:S02]  /*8c40*/  IMAD R8, R13, 0x80, R184 ;  /* 0x000000800d087824 */ /* 0x000fe400078e02b8 */
[----:B-----5:R-:W-:Y:S02]  /*8c50*/  IMAD R11, R0, R11, RZ ;  /* 0x0000000b000b7224 */ /* 0x020fe400078e02ff */
[C---:B------:R-:W-:Y:S02]  /*8c60*/  IMAD R3, R7.reuse, UR9, R6 ;  /* 0x0000000907037c24 */ /* 0x040fe4000f8e0206 */
[----:B------:R-:W-:Y:S01]  /*8c70*/  IMAD.WIDE.U32 R4, R7, UR8, R4 ;  /* 0x0000000807047c25 */ /* 0x000fe2000f8e0004 */
[----:B------:R-:W-:Y:S01]  /*8c80*/  ISETP.GE.AND P2, PT, R8, R11, PT ;  /* 0x0000000b0800720c */ /* 0x000fe20003f46270 */
[----:B------:R-:W-:-:S02]  /*8c90*/  ULDC.64 UR8, c[0x0][0xa80] ;  /* 0x0002a00000087ab9 */ /* 0x000fc40000000a00 */
[----:B------:R-:W-:Y:S01]  /*8ca0*/  VIADD R0, R8, 0x20 ;  /* 0x0000002008007836 */ /* 0x000fe20000000000 */
[----:B------:R-:W-:Y:S01]  /*8cb0*/  LEA R6, P3, R4, UR8, 0x1 ;  /* 0x0000000804067c11 */ /* 0x000fe2000f8608ff */
[----:B------:R-:W-:-:S03]  /*8cc0*/  IMAD.IADD R3, R5, 0x1, R3 ;  /* 0x0000000105037824 */ /* 0x000fc600078e0203 */
[-C--:B------:R-:W-:Y:S01]  /*8cd0*/  ISETP.GE.AND P1, PT, R0, R11.reuse, PT ;  /* 0x0000000b0000720c */ /* 0x080fe20003f26270 */
[----:B------:R-:W-:Y:S01]  /*8ce0*/  VIADD R0, R8, 0x40 ;  /* 0x0000004008007836 */ /* 0x000fe20000000000 */
[----:B------:R-:W-:Y:S02]  /*8cf0*/  LEA.HI.X R3, R4, UR9, R3, 0x1, P3 ;  /* 0x0000000904037c11 */ /* 0x000fe400098f0c03 */
[----:B------:R0:W1:Y:S02]  /*8d00*/  SHFL.IDX PT, R4, R6, RZ, 0x181f ;  /* 0x00181fff06047589 */ /* 0x00006400000e0000 */
[----:B------:R-:W-:Y:S02]  /*8d10*/  ISETP.GE.AND P0, PT, R0, R11, PT ;  /* 0x0000000b0000720c */ /* 0x000fe40003f06270 */
[----:B------:R0:W2:Y:S01]  /*8d20*/  SHFL.IDX PT, R0, R3, RZ, 0x181f ;  /* 0x00181fff03007589 */ /* 0x0000a200000e0000 */
[----:B------:R-:W-:Y:S10]  /*8d30*/  @P2 BRA `(.L_x_404) ;  /* 0x0000000000282947 */ /* 0x000ff40003800000 */
        /* <DEDUP_REMOVED lines=8> */
[----:B------:R3:W-:Y:S04]  /*8dc0*/  @!P4 ST.E.128 desc[UR8][R12.64], RZ ;  /* 0x000000ff0c00c985 */ /* 0x0007e8000c101d08 */
[----:B------:R3:W-:Y:S02]  /*8dd0*/  @!P5 ST.E.128 desc[UR8][R4.64], RZ ;  /* 0x000000ff0400d985 */ /* 0x0007e4000c101d08 */
.L_x_404:
[----:B------:R-:W-:Y:S05]  /*8de0*/  BSYNC B1 ;  /* 0x0000000000017941 */ /* 0x000fea0003800000 */
.L_x_403:
        /* <DEDUP_REMOVED lines=12> */
[----:B------:R3:W-:Y:S04]  /*8eb0*/  @!P3 ST.E.128 desc[UR8][R12.64], RZ ;  /* 0x000000ff0c00b985 */ /* 0x0007e8000c101d08 */
[----:B------:R3:W-:Y:S02]  /*8ec0*/  @!P4 ST.E.128 desc[UR8][R4.64], RZ ;  /* 0x000000ff0400c985 */ /* 0x0007e4000c101d08 */
.L_x_406:
[----:B------:R-:W-:Y:S05]  /*8ed0*/  BSYNC B1 ;  /* 0x0000000000017941 */ /* 0x000fea0003800000 */
.L_x_405:
[----:B----4-:R4:W0:Y:S01]  /*8ee0*/  SHFL.IDX PT, R0, R3, 0x2, 0x181f ;  /* 0x00581f0003007f89 */ /* 0x01082200000e0000 */
        /* <DEDUP_REMOVED lines=9> */
[-C--:B0-----:R-:W-:Y:S02]  /*8f80*/  @!P2 LEA.HI.X R13, R17, R0.reuse, R195, 0x1, P0 ;  /* 0x00000000110da211 */ /* 0x081fe400000f0cc3 */
[----:B------:R-:W-:-:S03]  /*8f90*/  @!P3 LEA.HI.X R5, R18, R0, R194, 0x1, P1 ;  /* 0x000000001205b211 */ /* 0x000fc600008f0cc2 */
[----:B------:R3:W-:Y:S04]  /*8fa0*/  @!P2 ST.E.128 desc[UR8][R12.64], RZ ;  /* 0x000000ff0c00a985 */ /* 0x0007e8000c101d08 */
[----:B------:R3:W-:Y:S02]  /*8fb0*/  @!P3 ST.E.128 desc[UR8][R4.64], RZ ;  /* 0x000000ff0400b985 */ /* 0x0007e4000c101d08 */
.L_x_408:
[----:B------:R-:W-:Y:S05]  /*8fc0*/  BSYNC B1 ;  /* 0x0000000000017941 */ /* 0x000fea0003800000 */
.L_x_407:
[----:B0-----:R-:W-:Y:S01]  /*8fd0*/  VIADD R0, R8, 0x60 ;  /* 0x0000006008007836 */ /* 0x001fe20000000000 */
[----:B--2-4-:R-:W0:Y:S04]  /*8fe0*/  SHFL.IDX PT, R3, R3, 0x3, 0x181f ;  /* 0x00781f0003037f89 */ /* 0x014e2800000e0000 */
[----:B------:R-:W-:Y:S01]  /*8ff0*/  ISETP.GE.AND P0, PT, R0, R11, PT ;  /* 0x0000000b0000720c */ /* 0x000fe20003f06270 */
[----:B-1-3--:R1:W2:-:S12]  /*9000*/  SHFL.IDX PT, R4, R6, 0x3, 0x181f ;  /* 0x00781f0006047f89 */ /* 0x00a29800000e0000 */
[----:B-1----:R-:W-:Y:S05]  /*9010*/  @P0 BRA `(.L_x_399) ;  /* 0x0000000000280947 */ /* 0x002fea0003800000 */
[----:B------:R-:W-:Y:S01]  /*9020*/  ULDC UR4, c[0x0][0xac8] ;  /* 0x0002b20000047ab9 */ /* 0x000fe20000000800 */
[----:B------:R-:W-:Y:S01]  /*9030*/  ULDC.64 UR8, c[0x0][0x208] ;  /* 0x0000820000087ab9 */ /* 0x000fe20000000a00 */
[----:B------:R-:W-:Y:S02]  /*9040*/  ISETP.GE.AND P2, PT, R17, UR4, PT ;  /* 0x0000000411007c0c */ /* 0x000fe4000bf46270 */
[----:B------:R-:W-:-:S11]  /*9050*/  ISETP.GE.AND P3, PT, R18, UR4, PT ;  /* 0x0000000412007c0c */ /* 0x000fd6000bf66270 */
[CC--:B--2---:R-:W-:Y:S02]  /*9060*/  @!P2 LEA R6, P0, R17.reuse, R4.reuse, 0x1 ;  /* 0x000000041106a211 */ /* 0x0c4fe400078008ff */
[C---:B------:R-:W-:Y:S02]  /*9070*/  @!P3 LEA R4, P1, R18.reuse, R4, 0x1 ;  /* 0x000000041204b211 */ /* 0x040fe400078208ff */
[-C--:B0-----:R-:W-:Y:S02]  /*9080*/  @!P2 LEA.HI.X R7, R17, R3.reuse, R195, 0x1, P0 ;  /* 0x000000031107a211 */ /* 0x081fe400000f0cc3 */
[----:B------:R-:W-:-:S03]  /*9090*/  @!P3 LEA.HI.X R5, R18, R3, R194, 0x1, P1 ;  /* 0x000000031205b211 */ /* 0x000fc600008f0cc2 */
[----:B------:R0:W-:Y:S04]  /*90a0*/  @!P2 ST.E.128 desc[UR8][R6.64], RZ ;  /* 0x000000ff0600a985 */ /* 0x0001e8000c101d08 */
[----:B------:R0:W-:Y:S02]  /*90b0*/  @!P3 ST.E.128 desc[UR8][R4.64], RZ ;  /* 0x000000ff0400b985 */ /* 0x0001e4000c101d08 */
.L_x_399:
[----:B------:R-:W-:Y:S05]  /*90c0*/  BSYNC B0 ;  /* 0x0000000000007941 */ /* 0x000fea0003800000 */
.L_x_390:
[----:B------:R-:W-:Y:S02]  /*90d0*/  ULDC UR4, c[0x0][0xc3c] ;  /* 0x00030f0000047ab9 */ /* 0x000fe40000000800 */
[----:B------:R-:W-:-:S13]  /*90e0*/  ISETP.GE.AND P0, PT, R47, UR4, PT ;  /* 0x000000042f007c0c */ /* 0x000fda000bf06270 */
[----:B------:R-:W-:Y:S05]  /*90f0*/  @!P0 BRA `(.L_x_409) ;  /* 0xffffff7c004c8947 */ /* 0x000fea000383ffff */
[----:B------:R-:W-:Y:S05]  /*9100*/  EXIT ;  /* 0x000000000000794d */ /* 0x000fea0003800000 */
.L_x_365:
[----:B------:R-:W-:-:S08]  /*9110*/  NOP ;  /* 0x0000000000007918 */ /* 0x000fd00000000000 */
[----:B0-----:R-:W0:-:S00]  /*9120*/  USETMAXREG.DEALLOC.CTAPOOL 0x18 ;  /* 0x00000018000079c8 */ /* 0x001e0000080e0500 */
[----:B0-----:R-:W2:Y:S01]  /*9130*/  LDL.LU R2, [R1+0x1c] ;  /* 0x00001c0001027983 */ /* 0x001ea20000300800 */
[----:B------:R-:W-:-:S06]  /*9140*/  LOP3.LUT R0, R0, 0x3, RZ, 0xc0, !PT ;  /* 0x0000000300007812 */ /* 0x000fcc00078ec0ff */
[----:B------:R-:W0:Y:S02]  /*9150*/  SHFL.IDX PT, R0, R0, RZ, 0x1f ;  /* 0x00001fff00007589 */ /* 0x000e2400000e0000 */
[----:B0-----:R-:W-:Y:S01]  /*9160*/  ISETP.NE.AND P0, PT, R0, RZ, PT ;  /* 0x000000ff0000720c */ /* 0x001fe20003f05270 */
[----:B------:R-:W-:Y:S01]  /*9170*/  IMAD.MOV.U32 R0, RZ, RZ, RZ ;  /* 0x000000ffff007224 */ /* 0x000fe200078e00ff */
[----:B--2---:R-:W-:-:S11]  /*9180*/  LOP3.LUT R2, R2, 0xfffffffd, RZ, 0xc0, !PT ;  /* 0xfffffffd02027812 */ /* 0x004fd600078ec0ff */
[----:B------:R-:W-:-:S05]  /*9190*/  @P0 LOP3.LUT R2, R2, 0x2, RZ, 0xfc, !PT ;  /* 0x0000000202020812 */ /* 0x000fca00078efcff */
[----:B------:R0:W-:Y:S01]  /*91a0*/  STL [R1+0x1c], R2 ;  /* 0x00001c0201007387 */ /* 0x0001e20000100800 */
[----:B------:R-:W-:Y:S05]  /*91b0*/  @!P0 BRA `(.L_x_410) ;  /* 0x00000000001c8947 */ /* 0x000fea0003800000 */
[----:B------:R-:W1:Y:S08]  /*91c0*/  S2UR UR5, SR_CgaCtaId ;  /* 0x00000000000579c3 */ /* 0x000e700000008800 */
[----:B------:R-:W-:Y:S06]  /*91d0*/  BAR.SYNC.DEFER_BLOCKING 0x5, 0x180 ;  /* 0x0146000000007b1d */ /* 0x000fec0000010000 */
[----:B------:R-:W-:-:S02]  /*91e0*/  UMOV UR4, 0x400 ;  /* 0x0000040000047882 */ /* 0x000fc40000000000 */
[----:B-1----:R-:W-:-:S09]  /*91f0*/  ULEA UR4, UR5, UR4, 0x18 ;  /* 0x0000000405047291 */ /* 0x002fd2000f8ec03f */
[----:B------:R-:W1:Y:S01]  /*9200*/  LDS.128 R16, [UR4+0x348d0] ;  /* 0x0348d004ff107984 */ /* 0x000e620008000c00 */
[----:B------:R-:W-:Y:S06]  /*9210*/  BAR.ARV 0x4, 0x180 ;  /* 0x0106000000007b1d */ /* 0x000fec0000002000 */
[----:B------:R-:W-:Y:S05]  /*9220*/  BRA `(.L_x_411) ;  /* 0x0000000800047947 */ /* 0x000fea0003800000 */
.L_x_410:
[----:B0-----:R-:W0:Y:S01]  /*9230*/  S2R R2, SR_TID.X ;  /* 0x0000000000027919 */ /* 0x001e220000002100 */
[----:B------:R-:W-:Y:S01]  /*9240*/  ULDC UR4, c[0x0][0xc3c] ;  /* 0x00030f0000047ab9 */ /* 0x000fe20000000800 */
[----:B------:R-:W-:Y:S01]  /*9250*/  ULDC.64 UR6, c[0x0][0x208] ;  /* 0x0000820000067ab9 */ /* 0x000fe20000000a00 */
[----:B------:R-:W-:Y:S01]  /*9260*/  ULDC UR5, c[0x0][0xc38] ;  /* 0x00030e0000057ab9 */ /* 0x000fe20000000800 */
[----:B0-----:R-:W-:-:S04]  /*9270*/  LOP3.LUT R5, R2, 0x1f, RZ, 0xc0, !PT ;  /* 0x0000001f02057812 */ /* 0x001fc800078ec0ff */
[----:B------:R-:W-:-:S04]  /*9280*/  ISETP.NE.AND P0, PT, R5, 0x1f, PT ;  /* 0x0000001f0500780c */ /* 0x000fc80003f05270 */
[----:B------:R-:W-:-:S13]  /*9290*/  ISETP.GE.OR P1, PT, R5, UR4, !P0 ;  /* 0x0000000405007c0c */ /* 0x000fda000c726670 */
[----:B------:R-:W0:Y:S02]  /*92a0*/  @!P1 LDC.64 R2, c[0x0][0xc80] ;  /* 0x00032000ff029b82 */ /* 0x000e240000000a00 */
[----:B0-----:R-:W-:-:S05]  /*92b0*/  @!P1 IMAD.WIDE.U32 R2, R5, 0x4, R2 ;  /* 0x0000000405029825 */ /* 0x001fca00078e0002 */
[----:B------:R-:W2:Y:S01]  /*92c0*/  @!P1 LDG.E R0, desc[UR6][R2.64] ;  /* 0x0000000602009981 */ /* 0x000ea2000c1e1900 */
[C---:B------:R-:W-:Y:S01]  /*92d0*/  ISETP.NE.AND P1, PT, R5.reuse, RZ, PT ;  /* 0x000000ff0500720c */ /* 0x040fe20003f25270 */
[----:B------:R-:W0:Y:S01]  /*92e0*/  S2UR UR6, SR_CTAID.X ;  /* 0x00000000000679c3 */ /* 0x000e220000002500 */
[C---:B------:R-:W-:Y:S01]  /*92f0*/  ISETP.GE.U32.AND P2, PT, R5.reuse, 0x2, PT ;  /* 0x000000020500780c */ /* 0x040fe20003f46070 */
[----:B------:R-:W-:Y:S01]  /*9300*/  UMOV UR4, URZ ;  /* 0x0000003f00047c82 */ /* 0x000fe20008000000 */
[C---:B------:R-:W-:Y:S01]  /*9310*/  ISETP.GE.U32.AND P3, PT, R5.reuse, 0x4, PT ;  /* 0x000000040500780c */ /* 0x040fe20003f66070 */
[----:B------:R-:W-:Y:S01]  /*9320*/  IMAD.MOV.U32 R16, RZ, RZ, RZ ;  /* 0x000000ffff107224 */ /* 0x000fe200078e00ff */
[C---:B------:R-:W-:Y:S02]  /*9330*/  ISETP.GE.U32.AND P4, PT, R5.reuse, 0x8, PT ;  /* 0x000000080500780c */ /* 0x040fe40003f86070 */
[----:B------:R-:W-:Y:S01]  /*9340*/  ISETP.GE.U32.AND P5, PT, R5, 0x10, PT ;  /* 0x000000100500780c */ /* 0x000fe20003fa6070 */
[----:B--2---:R-:W1:Y:S02]  /*9350*/  SHFL.UP PT, R4, R0, 0x1, RZ ;  /* 0x0420000000047989 */ /* 0x004e6400000e00ff */
[----:B-1----:R-:W-:-:S05]  /*9360*/  SEL R7, R4, RZ, P1 ;  /* 0x000000ff04077207 */ /* 0x002fca0000800000 */
[----:B------:R-:W-:-:S05]  /*9370*/  IMAD.IADD R7, R0, 0x1, R7 ;  /* 0x0000000100077824 */ /* 0x000fca00078e0207 */
[----:B------:R-:W1:Y:S02]  /*9380*/  SHFL.UP PT, R4, R7, 0x2, RZ ;  /* 0x0440000007047989 */ /* 0x000e6400000e00ff */
        /* <DEDUP_REMOVED lines=11> */
[----:B------:R-:W1:Y:S02]  /*9440*/  SHFL.IDX PT, R4, R2, 0x1f, 0x1f ;  /* 0x03e01f0002047f89 */ /* 0x000e6400000e0000 */
[----:B-1----:R-:W-:-:S04]  /*9450*/  IMAD R4, R4, UR5, RZ ;  /* 0x0000000504047c24 */ /* 0x002fc8000f8e02ff */
[----:B------:R-:W-:Y:S01]  /*9460*/  IMAD.MOV.U32 R7, RZ, RZ, R4 ;  /* 0x000000ffff077224 */ /* 0x000fe200078e0004 */
[----:B0-----:R-:W-:-:S13]  /*9470*/  ISETP.GT.AND P6, PT, R4, UR6, PT ;  /* 0x0000000604007c0c */ /* 0x001fda000bfc4270 */
[----:B------:R-:W-:Y:S05]  /*9480*/  @P6 BRA `(.L_x_412) ;  /* 0x0000000000a46947 */ /* 0x000fea0003800000 */
[----:B------:R-:W0:Y:S01]  /*9490*/  LDC R6, c[0x0][0xc3c] ;  /* 0x00030f00ff067b82 */ /* 0x000e220000000800 */
[----:B------:R-:W-:Y:S01]  /*94a0*/  IMAD.MOV.U32 R4, RZ, RZ, R7 ;  /* 0x000000ffff047224 */ /* 0x000fe200078e0007 */
[----:B------:R-:W-:Y:S01]  /*94b0*/  UMOV UR4, URZ ;  /* 0x0000003f00047c82 */ /* 0x000fe20008000000 */
[----:B------:R-:W-:Y:S01]  /*94c0*/  ULDC UR7, c[0x0][0xc3c] ;  /* 0x00030f0000077ab9 */ /* 0x000fe20000000800 */
[----:B------:R-:W-:-:S05]  /*94d0*/  ULDC UR5, c[0x0][0xc38] ;  /* 0x00030e0000057ab9 */ /* 0x000fca0000000800 */
.L_x_416:
[----:B------:R-:W-:Y:S01]  /*94e0*/  UIADD3 UR4, UR4, 0x1f, URZ ;  /* 0x0000001f04047890 */ /* 0x000fe2000fffe03f */
[----:B------:R-:W-:-:S05]  /*94f0*/  IMAD.U32 R19, RZ, RZ, UR7 ;  /* 0x00000007ff137e24 */ /* 0x000fca000f8e00ff */
[----:B0-----:R-:W-:-:S13]  /*9500*/  ISETP.LE.AND P6, PT, R6, UR4, PT ;  /* 0x0000000406007c0c */ /* 0x001fda000bfc3270 */
[----:B------:R-:W-:Y:S05]  /*9510*/  @P6 BRA `(.L_x_413) ;  /* 0x0000000400246947 */ /* 0x000fea0003800000 */
[----:B------:R-:W-:Y:S01]  /*9520*/  VIADD R7, R5, UR4 ;  /* 0x0000000405077c36 */ /* 0x000fe20008000000 */
[----:B------:R-:W-:Y:S01]  /*9530*/  BSSY B0, `(.L_x_414) ;  /* 0x0000008000007945 */ /* 0x000fe20003800000 */
[----:B------:R-:W-:-:S03]  /*9540*/  IMAD.MOV.U32 R0, RZ, RZ, RZ ;  /* 0x000000ffff007224 */ /* 0x000fc600078e00ff */
[----:B------:R-:W-:-:S13]  /*9550*/  ISETP.GE.OR P6, PT, R7, R6, !P0 ;  /* 0x000000060700720c */ /* 0x000fda00047c6670 */
[----:B------:R-:W-:Y:S05]  /*9560*/  @P6 BRA `(.L_x_415) ;  /* 0x0000000000106947 */ /* 0x000fea0003800000 */
[----:B------:R-:W0:Y:S01]  /*9570*/  LDC.64 R2, c[0x0][0xc80] ;  /* 0x00032000ff027b82 */ /* 0x000e220000000a00 */
[----:B------:R-:W-:Y:S01]  /*9580*/  ULDC.64 UR8, c[0x0][0x208] ;  /* 0x0000820000087ab9 */ /* 0x000fe20000000a00 */
[----:B0-----:R-:W-:-:S05]  /*9590*/  IMAD.WIDE R2, R7, 0x4, R2 ;  /* 0x0000000407027825 */ /* 0x001fca00078e0202 */
[----:B------:R0:W5:Y:S02]  /*95a0*/  LDG.E R0, desc[UR8][R2.64] ;  /* 0x0000000802007981 */ /* 0x000164000c1e1900 */
.L_x_415:
[----:B------:R-:W-:Y:S05]  /*95b0*/  BSYNC B0 ;  /* 0x0000000000007941 */ /* 0x000fea0003800000 */
.L_x_414:
[----:B0----5:R-:W0:Y:S02]  /*95c0*/  SHFL.UP PT, R2, R0, 0x1, RZ ;  /* 0x0420000000027989 */ /* 0x021e2400000e00ff */
[----:B0-----:R-:W-:-:S05]  /*95d0*/  SEL R3, R2, RZ, P1 ;  /* 0x000000ff02037207 */ /* 0x001fca0000800000 */
[----:B------:R-:W-:-:S05]  /*95e0*/  IMAD.IADD R3, R0, 0x1, R3 ;  /* 0x0000000100037824 */ /* 0x000fca00078e0203 */
[----:B------:R-:W0:Y:S02]  /*95f0*/  SHFL.UP PT, R2, R3, 0x2, RZ ;  /* 0x0440000003027989 */ /* 0x000e2400000e00ff */
        /* <DEDUP_REMOVED lines=11> */
[----:B------:R-:W0:Y:S02]  /*96b0*/  SHFL.IDX PT, R3, R9, 0x1f, 0x1f ;  /* 0x03e01f0009037f89 */ /* 0x000e2400000e0000 */
[----:B0-----:R-:W-:-:S04]  /*96c0*/  IMAD R3, R3, UR5, RZ ;  /* 0x0000000503037c24 */ /* 0x001fc8000f8e02ff */
[----:B------:R-:W-:-:S05]  /*96d0*/  IMAD.IADD R4, R3, 0x1, R4 ;  /* 0x0000000103047824 */ /* 0x000fca00078e0204 */
[----:B------:R-:W-:-:S13]  /*96e0*/  ISETP.GT.AND P6, PT, R4, UR6, PT ;  /* 0x0000000604007c0c */ /* 0x000fda000bfc4270 */
[----:B------:R-:W-:Y:S05]  /*96f0*/  @!P6 BRA `(.L_x_416) ;  /* 0xfffffffc0078e947 */ /* 0x000fea000383ffff */
[----:B------:R-:W-:Y:S02]  /*9700*/  IMAD.MOV.U32 R2, RZ, RZ, R9 ;  /* 0x000000ffff027224 */ /* 0x000fe400078e0009 */
[----:B------:R-:W-:-:S07]  /*9710*/  IMAD.MOV.U32 R7, RZ, RZ, R3 ;  /* 0x000000ffff077224 */ /* 0x000fce00078e0003 */
.L_x_412:
[----:B------:R-:W-:-:S04]  /*9720*/  IMAD.IADD R7, R4, 0x1, -R7 ;  /* 0x0000000104077824 */ /* 0x000fc800078e0a07 */
[----:B------:R-:W-:-:S05]  /*9730*/  IMAD R3, R2, UR5, R7 ;  /* 0x0000000502037c24 */ /* 0x000fca000f8e0207 */
[----:B------:R-:W-:-:S13]  /*9740*/  ISETP.GT.AND P0, PT, R3, UR6, PT ;  /* 0x0000000603007c0c */ /* 0x000fda000bf04270 */
[----:B------:R-:W-:-:S04]  /*9750*/  VOTE.ANY R6, PT, !P0 ;  /* 0x0000000000067806 */ /* 0x000fc800040e0100 */
[----:B------:R-:W0:Y:S01]  /*9760*/  POPC R19, R6 ;  /* 0x0000000600137309 */ /* 0x000e220000000000 */
[----:B------:R-:W-:Y:S01]  /*9770*/  ISETP.NE.AND P0, PT, R6, RZ, PT ;  /* 0x000000ff0600720c */ /* 0x000fe20003f05270 */
[----:B0-----:R-:W0:Y:S02]  /*9780*/  SHFL.IDX PT, R0, R0, R19, 0x1f ;  /* 0x00001f1300007589 */ /* 0x001e2400000e0000 */
[----:B0-----:R-:W-:-:S04]  /*9790*/  IABS R4, R0 ;  /* 0x0000000000047213 */ /* 0x001fc80000000000 */
[----:B------:R-:W0:Y:S08]  /*97a0*/  I2F.RP R8, R4 ;  /* 0x0000000400087306 */ /* 0x000e300000209400 */
[----:B0-----:R-:W0:Y:S02]  /*97b0*/  MUFU.RCP R8, R8 ;  /* 0x0000000800087308 */ /* 0x001e240000001000 */
[----:B0-----:R-:W-:-:S06]  /*97c0*/  VIADD R3, R8, 0xffffffe ;  /* 0x0ffffffe08037836 */ /* 0x001fcc0000000000 */
[----:B------:R-:W0:Y:S02]  /*97d0*/  F2I.FTZ.U32.TRUNC.NTZ R3, R3 ;  /* 0x0000000300037305 */ /* 0x000e24000021f000 */
[----:B0-----:R-:W-:Y:S01]  /*97e0*/  IMAD.MOV R11, RZ, RZ, -R3 ;  /* 0x000000ffff0b7224 */ /* 0x001fe200078e0a03 */
[----:B------:R-:W-:Y:S06]  /*97f0*/  @!P0 BRA `(.L_x_417) ;  /* 0x0000000000088947 */ /* 0x000fec0003800000 */
[----:B------:R-:W-:-:S05]  /*9800*/  VIADD R9, R19, 0xffffffff ;  /* 0xffffffff13097836 */ /* 0x000fca0000000000 */
[----:B------:R0:W1:Y:S02]  /*9810*/  SHFL.IDX PT, R16, R2, R9, 0x1f ;  /* 0x00001f0902107589 */ /* 0x00006400000e0000 */
.L_x_417:
[----:B-1----:R-:W-:Y:S01]  /*9820*/  IMAD R16, R16, UR5, R7 ;  /* 0x0000000510107c24 */ /* 0x002fe2000f8e0207 */
[----:B------:R-:W-:Y:S01]  /*9830*/  IABS R6, R0 ;  /* 0x0000000000067213 */ /* 0x000fe20000000000 */
[----:B------:R-:W-:Y:S02]  /*9840*/  IMAD R7, R11, R4, RZ ;  /* 0x000000040b077224 */ /* 0x000fe400078e02ff */
[----:B0-----:R-:W-:Y:S01]  /*9850*/  IMAD.MOV.U32 R2, RZ, RZ, RZ ;  /* 0x000000ffff027224 */ /* 0x001fe200078e00ff */
[----:B------:R-:W-:Y:S01]  /*9860*/  IADD3 R17, -R16, UR6, RZ ;  /* 0x0000000610117c10 */ /* 0x000fe2000fffe1ff */
[----:B------:R-:W-:Y:S02]  /*9870*/  IMAD.MOV R6, RZ, RZ, -R6 ;  /* 0x000000ffff067224 */ /* 0x000fe400078e0a06 */
[----:B------:R-:W-:Y:S01]  /*9880*/  IMAD.HI.U32 R2, R3, R7, R2 ;  /* 0x0000000703027227 */ /* 0x000fe200078e0002 */
[----:B------:R-:W-:-:S03]  /*9890*/  IABS R3, R17 ;  /* 0x0000001100037213 */ /* 0x000fc60000000000 */
[----:B------:R-:W-:Y:S02]  /*98a0*/  VIADD R19, R19, UR4 ;  /* 0x0000000413137c36 */ /* 0x000fe40008000000 */
[----:B------:R-:W-:-:S04]  /*98b0*/  IMAD.HI.U32 R2, R2, R3, RZ ;  /* 0x0000000302027227 */ /* 0x000fc800078e00ff */
[----:B------:R-:W-:-:S05]  /*98c0*/  IMAD R3, R2, R6, R3 ;  /* 0x0000000602037224 */ /* 0x000fca00078e0203 */
[----:B------:R-:W-:-:S13]  /*98d0*/  ISETP.GT.U32.AND P1, PT, R4, R3, PT ;  /* 0x000000030400720c */ /* 0x000fda0003f24070 */
[----:B------:R-:W-:Y:S02]  /*98e0*/  @!P1 IMAD.IADD R3, R3, 0x1, -R4 ;  /* 0x0000000103039824 */ /* 0x000fe400078e0a04 */
[----:B------:R-:W-:Y:S01]  /*98f0*/  @!P1 VIADD R2, R2, 0x1 ;  /* 0x0000000102029836 */ /* 0x000fe20000000000 */
[----:B------:R-:W-:Y:S02]  /*9900*/  ISETP.NE.AND P1, PT, R0, RZ, PT ;  /* 0x000000ff0000720c */ /* 0x000fe40003f25270 */
[----:B------:R-:W-:Y:S02]  /*9910*/  ISETP.GE.U32.AND P0, PT, R3, R4, PT ;  /* 0x000000040300720c */ /* 0x000fe40003f06070 */
[----:B------:R-:W-:-:S04]  /*9920*/  LOP3.LUT R3, R17, R0, RZ, 0x3c, !PT ;  /* 0x0000000011037212 */ /* 0x000fc800078e3cff */
[----:B------:R-:W-:-:S07]  /*9930*/  ISETP.GE.AND P2, PT, R3, RZ, PT ;  /* 0x000000ff0300720c */ /* 0x000fce0003f46270 */
[----:B------:R-:W-:-:S06]  /*9940*/  @P0 VIADD R2, R2, 0x1 ;  /* 0x0000000102020836 */ /* 0x000fcc0000000000 */
[----:B------:R-:W-:Y:S01]  /*9950*/  @!P2 IMAD.MOV R2, RZ, RZ, -R2 ;  /* 0x000000ffff02a224 */ /* 0x000fe200078e0a02 */
[----:B------:R-:W-:-:S05]  /*9960*/  @!P1 LOP3.LUT R2, RZ, R0, RZ, 0x33, !PT ;  /* 0x00000000ff029212 */ /* 0x000fca00078e33ff */
[--C-:B------:R-:W-:Y:S02]  /*9970*/  IMAD.MOV R3, RZ, RZ, -R2.reuse ;  /* 0x000000ffff037224 */ /* 0x100fe400078e0a02 */
[----:B------:R-:W-:Y:S02]  /*9980*/  IMAD.MOV.U32 R18, RZ, RZ, R2 ;  /* 0x000000ffff127224 */ /* 0x000fe400078e0002 */
[----:B------:R-:W-:Y:S01]  /*9990*/  IMAD R17, R0, R3, R17 ;  /* 0x0000000300117224 */ /* 0x000fe200078e0211 */
[----:B------:R-:W-:Y:S06]  /*99a0*/  BRA `(.L_x_418) ;  /* 0x00000000000c7947 */ /* 0x000fec0003800000 */
.L_x_413:
[----:B------:R-:W-:Y:S02]  /*99b0*/  IMAD.MOV.U32 R17, RZ, RZ, RZ ;  /* 0x000000ffff117224 */ /* 0x000fe400078e00ff */
[----:B------:R-:W-:Y:S02]  /*99c0*/  IMAD.U32 R16, RZ, RZ, UR6 ;  /* 0x00000006ff107e24 */ /* 0x000fe4000f8e00ff */
[----:B------:R-:W-:-:S07]  /*99d0*/  IMAD.MOV.U32 R18, RZ, RZ, RZ ;  /* 0x000000ffff127224 */ /* 0x000fce00078e00ff */
.L_x_418:
[----:B------:R-:W-:-:S13]  /*99e0*/  ISETP.NE.AND P0, PT, R5, RZ, PT ;  /* 0x000000ff0500720c */ /* 0x000fda0003f05270 */
[----:B------:R-:W0:Y:S01]  /*99f0*/  @!P0 S2R R3, SR_CgaCtaId ;  /* 0x0000000000038919 */ /* 0x000e220000008800 */
[----:B------:R-:W-:-:S04]  /*9a00*/  @!P0 MOV R0, 0x400 ;  /* 0x0000040000008802 */ /* 0x000fc80000000f00 */
[----:B0-----:R-:W-:-:S05]  /*9a10*/  @!P0 LEA R0, R3, R0, 0x18 ;  /* 0x0000000003008211 */ /* 0x001fca00078ec0ff */
[----:B------:R0:W-:Y:S01]  /*9a20*/  @!P0 STS.128 [R0+0x348d0], R16 ;  /* 0x0348d01000008388 */ /* 0x0001e20000000c00 */
[----:B------:R-:W-:Y:S06]  /*9a30*/  BAR.ARV 0x5, 0x180 ;  /* 0x0146000000007b1d */ /* 0x000fec0000002000 */
.L_x_411:
[----:B0-----:R-:W-:Y:S01]  /*9a40*/  IMAD.MOV.U32 R0, RZ, RZ, 0x1 ;  /* 0x00000001ff007424 */ /* 0x001fe200078e00ff */
[----:B------:R0:W-:Y:S01]  /*9a50*/  STL [R1+0x50], RZ ;  /* 0x000050ff01007387 */ /* 0x0001e20000100800 */
[----:B------:R-:W-:Y:S02]  /*9a60*/  ULDC UR4, c[0x0][0xc3c] ;  /* 0x00030f0000047ab9 */ /* 0x000fe40000000800 */
[----:B-1----:R-:W-:Y:S01]  /*9a70*/  ISETP.GE.AND P0, PT, R19, UR4, PT ;  /* 0x0000000413007c0c */ /* 0x002fe2000bf06270 */
[----:B------:R0:W-:Y:S04]  /*9a80*/  STL [R1+0x10], R0 ;  /* 0x0000100001007387 */ /* 0x0001e80000100800 */
[----:B------:R0:W-:Y:S08]  /*9a90*/  STL [R1+0x8], RZ ;  /* 0x000008ff01007387 */ /* 0x0001f00000100800 */
[----:B0-----:R-:W-:Y:S05]  /*9aa0*/  @P0 BRA `(.L_x_419) ;  /* 0x0000005400340947 */ /* 0x001fea0003800000 */
[----:B------:R-:W0:Y:S01]  /*9ab0*/  S2R R5, SR_TID.X ;  /* 0x0000000000057919 */ /* 0x000e220000002100 */
[----:B------:R-:W1:Y:S01]  /*9ac0*/  S2UR UR5, SR_CgaCtaId ;  /* 0x00000000000579c3 */ /* 0x000e620000008800 */
[----:B------:R-:W-:Y:S01]  /*9ad0*/  UMOV UR4, 0x400 ;  /* 0x0000040000047882 */ /* 0x000fe20000000000 */
[----:B------:R-:W-:Y:S01]  /*9ae0*/  BSSY B8, `(.L_x_419) ;  /* 0x0000549000087945 */ /* 0x000fe20003800000 */
[----:B------:R-:W-:Y:S01]  /*9af0*/  ULDC UR38, c[0x0][0xc] ;  /* 0x0000030000267ab9 */ /* 0x000fe20000000800 */
[----:B------:R-:W-:Y:S01]  /*9b00*/  ULDC.64 UR36, c[0x0][0x198] ;  /* 0x0000660000247ab9 */ /* 0x000fe20000000a00 */
[----:B-1----:R-:W-:Y:S01]  /*9b10*/  ULEA UR4, UR5, UR4, 0x18 ;  /* 0x0000000405047291 */ /* 0x002fe2000f8ec03f */
[C---:B0-----:R-:W-:Y:S01]  /*9b20*/  IMAD.SHL.U32 R0, R5.reuse, 0x8, RZ ;  /* 0x0000000805007824 */ /* 0x041fe200078e00ff */
[----:B------:R-:W-:-:S04]  /*9b30*/  LOP3.LUT R4, R5, 0x7f, RZ, 0xc0, !PT ;  /* 0x0000007f05047812 */ /* 0x000fc800078ec0ff */
[C---:B------:R-:W-:Y:S02]  /*9b40*/  LOP3.LUT R2, R0.reuse, 0x1f8, RZ, 0xc0, !PT ;  /* 0x000001f800027812 */ /* 0x040fe400078ec0ff */
[----:B------:R-:W-:Y:S02]  /*9b50*/  LOP3.LUT R0, R0, 0x38, RZ, 0xc0, !PT ;  /* 0x0000003800007812 */ /* 0x000fe400078ec0ff */
[----:B------:R-:W-:Y:S01]  /*9b60*/  LOP3.LUT R3, R2, 0x38, R5, 0x78, !PT ;  /* 0x0000003802037812 */ /* 0x000fe200078e7805 */
[----:B------:R-:W-:-:S05]  /*9b70*/  IMAD.SHL.U32 R2, R4, 0x8, RZ ;  /* 0x0000000804027824 */ /* 0x000fca00078e00ff */
[----:B------:R-:W-:Y:S01]  /*9b80*/  LOP3.LUT R3, R3, 0x200, R2, 0xf8, !PT ;  /* 0x0000020003037812 */ /* 0x000fe200078ef802 */
[----:B------:R-:W-:Y:S01]  /*9b90*/  IMAD.SHL.U32 R2, R5, 0x10, RZ ;  /* 0x0000001005027824 */ /* 0x000fe200078e00ff */
[----:B------:R-:W-:Y:S01]  /*9ba0*/  SHF.R.U32.HI R5, RZ, 0x3, R4 ;  /* 0x00000003ff057819 */ /* 0x000fe20000011604 */
[----:B------:R-:W-:-:S03]  /*9bb0*/  IMAD.U32 R4, RZ, RZ, UR4 ;  /* 0x00000004ff047e24 */ /* 0x000fc6000f8e00ff */
[----:B------:R-:W-:Y:S01]  /*9bc0*/  LOP3.LUT R2, R5, 0x70, R2, 0xf8, !PT ;  /* 0x0000007005027812 */ /* 0x000fe200078ef802 */
[----:B------:R-:W-:Y:S01]  /*9bd0*/  IMAD R3, R3, 0x2, R4 ;  /* 0x0000000203037824 */ /* 0x000fe200078e0204 */
[----:B------:R-:W-:Y:S01]  /*9be0*/  STL [R1+0x4], R4 ;  /* 0x0000040401007387 */ /* 0x000fe20000100800 */
[----:B------:R-:W-:-:S03]  /*9bf0*/  IMAD.MOV.U32 R2, RZ, RZ, 0x1 ;  /* 0x00000001ff027424 */ /* 0x000fc600078e00ff */
[----:B------:R-:W-:Y:S04]  /*9c00*/  STL [R1+0x24], R3 ;  /* 0x0000240301007387 */ /* 0x000fe80000100800 */
[----:B------:R-:W-:Y:S04]  /*9c10*/  STL [R1+0x8], RZ ;  /* 0x000008ff01007387 */ /* 0x000fe80000100800 */
[----:B------:R0:W-:Y:S04]  /*9c20*/  STL [R1+0x10], R2 ;  /* 0x0000100201007387 */ /* 0x0001e80000100800 */
[----:B------:R1:W-:Y:S01]  /*9c30*/  STL [R1+0x50], RZ ;  /* 0x000050ff01007387 */ /* 0x0003e20000100800 */
[----:B0-----:R-:W-:-:S02]  /*9c40*/  LOP3.LUT R2, R0, 0x40, RZ, 0xfc, !PT ;  /* 0x0000004000027812 */ /* 0x001fc400078efcff */
[----:B-1----:R-:W-:-:S07]  /*9c50*/  LOP3.LUT R0, R0, 0x80, RZ, 0xfc, !PT ;  /* 0x0000008000007812 */ /* 0x002fce00078efcff */
.L_x_521:
[----:B0--3--:R-:W0:Y:S01]  /*9c60*/  LDC.64 R2, c[0x0][0xc88] ;  /* 0x00032200ff027b82 */ /* 0x009e220000000a00 */
[----:B------:R-:W-:Y:S01]  /*9c70*/  ULDC.64 UR4, c[0x0][0x208] ;  /* 0x0000820000047ab9 */ /* 0x000fe20000000a00 */
[----:B0-----:R-:W-:-:S05]  /*9c80*/  IMAD.WIDE R2, R19, 0x4, R2 ;  /* 0x0000000413027825 */ /* 0x001fca00078e0202 */
[----:B------:R-:W2:Y:S01]  /*9c90*/  LDG.E R11, desc[UR4][R2.64] ;  /* 0x00000004020b7981 */ /* 0x000ea2000c1e1900 */
[----:B------:R-:W-:Y:S05]  /*9ca0*/  YIELD ;  /* 0x0000000000007946 */ /* 0x000fea0003800000 */
[----:B------:R-:W-:Y:S01]  /*9cb0*/  ULDC.64 UR4, c[0x0][0xa28] ;  /* 0x00028a0000047ab9 */ /* 0x000fe20000000a00 */
[----:B------:R-:W-:Y:S01]  /*9cc0*/  IMAD.MOV.U32 R0, RZ, RZ, RZ ;  /* 0x000000ffff007224 */ /* 0x000fe200078e00ff */
[----:B------:R-:W-:Y:S01]  /*9cd0*/  ISETP.NE.U32.AND P0, PT, RZ, UR4, PT ;  /* 0x00000004ff007c0c */ /* 0x000fe2000bf05070 */
[----:B------:R-:W-:Y:S01]  /*9ce0*/  ULDC.64 UR10, c[0x0][0x208] ;  /* 0x00008200000a7ab9 */ /* 0x000fe20000000a00 */
[----:B------:R-:W-:Y:S01]  /*9cf0*/  IMAD.MOV.U32 R6, RZ, RZ, RZ ;  /* 0x000000ffff067224 */ /* 0x000fe200078e00ff */
[----:B------:R-:W-:Y:S01]  /*9d00*/  ULDC.64 UR6, c[0x0][0xa18] ;  /* 0x0002860000067ab9 */ /* 0x000fe20000000a00 */
[----:B------:R-:W-:Y:S01]  /*9d10*/  ISETP.NE.AND.EX P0, PT, RZ, UR5, PT, P0 ;  /* 0x00000005ff007c0c */ /* 0x000fe2000bf05300 */
[----:B------:R-:W-:Y:S01]  /*9d20*/  ULDC.64 UR8, c[0x0][0xa08] ;  /* 0x0002820000087ab9 */ /* 0x000fe20000000a00 */
[----:B--2---:R-:W-:Y:S01]  /*9d30*/  SHF.R.S32.HI R4, RZ, 0x1f, R11 ;  /* 0x0000001fff047819 */ /* 0x004fe2000001140b */
[----:B------:R-:W-:-:S10]  /*9d40*/  IMAD.SHL.U32 R10, R11, 0x4, RZ ;  /* 0x000000040b0a7824 */ /* 0x000fd400078e00ff */
[C---:B------:R-:W-:Y:S01]  /*9d50*/  @P0 LEA R2, P1, R11.reuse, UR4, 0x2 ;  /* 0x000000040b020c11 */ /* 0x040fe2000f8210ff */
[----:B------:R-:W-:Y:S03]  /*9d60*/  STL [R1+0x28], R11 ;  /* 0x0000280b01007387 */ /* 0x000fe60000100800 */
[C-C-:B------:R-:W-:Y:S01]  /*9d70*/  @P0 LEA.HI.X R3, R11.reuse, UR5, R4.reuse, 0x2, P1 ;  /* 0x000000050b030c11 */ /* 0x140fe200088f1404 */
[----:B------:R-:W-:Y:S01]  /*9d80*/  ULDC.64 UR4, c[0x0][0xa00] ;  /* 0x0002800000047ab9 */ /* 0x000fe20000000a00 */
[----:B------:R-:W-:Y:S01]  /*9d90*/  SHF.L.U64.HI R9, R11, 0x2, R4 ;  /* 0x000000020b097819 */ /* 0x000fe20000010204 */
[----:B------:R0:W-:Y:S01]  /*9da0*/  STL [R1+0x38], R4 ;  /* 0x0000380401007387 */ /* 0x0001e20000100800 */
[----:B------:R-:W-:-:S03]  /*9db0*/  ISETP.NE.U32.AND P1, PT, RZ, UR4, PT ;  /* 0x00000004ff007c0c */ /* 0x000fc6000bf25070 */
[----:B-1---5:R1:W5:Y:S01]  /*9dc0*/  @P0 LDG.E R0, desc[UR10][R2.64] ;  /* 0x0000000a02000981 */ /* 0x022362000c1e1900 */
[----:B------:R-:W-:Y:S01]  /*9dd0*/  ISETP.NE.AND.EX P1, PT, RZ, UR5, PT, P1 ;  /* 0x00000005ff007c0c */ /* 0x000fe2000bf25310 */
[----:B----4-:R-:W-:Y:S01]  /*9de0*/  IMAD.MOV.U32 R8, RZ, RZ, RZ ;  /* 0x000000ffff087224 */ /* 0x010fe200078e00ff */
[----:B------:R-:W-:Y:S01]  /*9df0*/  ISETP.NE.U32.AND P2, PT, RZ, UR6, PT ;  /* 0x00000006ff007c0c */ /* 0x000fe2000bf45070 */
[----:B------:R-:W-:Y:S01]  /*9e00*/  STL [R1], R10 ;  /* 0x0000000a01007387 */ /* 0x000fe20000100800 */
[----:B------:R-:W-:Y:S02]  /*9e10*/  ISETP.NE.U32.AND P0, PT, RZ, UR8, PT ;  /* 0x00000008ff007c0c */ /* 0x000fe4000bf05070 */
[----:B------:R-:W-:Y:S01]  /*9e20*/  ISETP.NE.AND.EX P2, PT, RZ, UR7, PT, P2 ;  /* 0x00000007ff007c0c */ /* 0x000fe2000bf45320 */
[----:B------:R-:W-:Y:S01]  /*9e30*/  STL [R1+0x20], R9 ;  /* 0x0000200901007387 */ /* 0x000fe20000100800 */
[----:B------:R-:W-:Y:S02]  /*9e40*/  ISETP.NE.AND.EX P0, PT, RZ, UR9, PT, P0 ;  /* 0x00000009ff007c0c */ /* 0x000fe4000bf05300 */
[----:B-1----:R-:W-:-:S02]  /*9e50*/  IADD3 R2, P3, R10, UR4, RZ ;  /* 0x000000040a027c10 */ /* 0x002fc4000ff7e0ff */
[----:B0-----:R-:W-:Y:S02]  /*9e60*/  IADD3 R4, P4, R10, UR8, RZ ;  /* 0x000000080a047c10 */ /* 0x001fe4000ff9e0ff */
[C---:B------:R-:W-:Y:S01]  /*9e70*/  IADD3.X R3, R9.reuse, UR5, RZ, P3, !PT ;  /* 0x0000000509037c10 */ /* 0x040fe20009ffe4ff */
[----:B------:R-:W-:Y:S01]  /*9e80*/  ULDC UR4, c[0x0][0x288] ;  /* 0x0000a20000047ab9 */ /* 0x000fe20000000800 */
[----:B------:R-:W-:-:S03]  /*9e90*/  IADD3.X R5, R9, UR9, RZ, P4, !PT ;  /* 0x0000000909057c10 */ /* 0x000fc6000a7fe4ff */
[----:B------:R-:W2:Y:S01]  /*9ea0*/  @P1 LDG.E R6, desc[UR10][R2.64] ;  /* 0x0000000a02061981 */ /* 0x000ea2000c1e1900 */
[----:B------:R-:W-:Y:S01]  /*9eb0*/  IMAD.U32 R12, RZ, RZ, UR4 ;  /* 0x00000004ff0c7e24 */ /* 0x000fe2000f8e00ff */
[----:B------:R-:W-:Y:S02]  /*9ec0*/  ULDC.64 UR4, c[0x0][0x418] ;  /* 0x0001060000047ab9 */ /* 0x000fe40000000a00 */
[----:B------:R-:W5:Y:S04]  /*9ed0*/  @P0 LDG.E R8, desc[UR10][R4.64] ;  /* 0x0000000a04080981 */ /* 0x000f68000c1e1900 */
[----:B--2---:R0:W-:Y:S02]  /*9ee0*/  STL [R1+0x34], R6 ;  /* 0x0000340601007387 */ /* 0x0041e40000100800 */
[----:B0-----:R-:W-:-:S04]  /*9ef0*/  @P2 IADD3 R6, P3, R10, UR6, RZ ;  /* 0x000000060a062c10 */ /* 0x001fc8000ff7e0ff */
[----:B------:R-:W-:-:S05]  /*9f00*/  @P2 IADD3.X R7, R9, UR7, RZ, P3, !PT ;  /* 0x0000000709072c10 */ /* 0x000fca0009ffe4ff */
[----:B------:R0:W2:Y:S01]  /*9f10*/  @P2 LDG.E R12, desc[UR10][R6.64] ;  /* 0x0000000a060c2981 */ /* 0x0000a2000c1e1900 */
[----:B------:R-:W-:-:S03]  /*9f20*/  UISETP.NE.U32.AND UP0, UPT, UR4, URZ, UPT ;  /* 0x0000003f0400728c */ /* 0x000fc6000bf05070 */
[----:B------:R-:W-:Y:S01]  /*9f30*/  ULDC UR4, c[0x0][0x424] ;  /* 0x0001090000047ab9 */ /* 0x000fe20000000800 */
[----:B------:R-:W-:-:S03]  /*9f40*/  UISETP.NE.AND.EX UP0, UPT, UR5, URZ, UPT, UP0 ;  /* 0x0000003f0500728c */ /* 0x000fc6000bf05300 */
[----:B------:R-:W-:Y:S01]  /*9f50*/  ULDC UR5, c[0x0][0x2f0] ;  /* 0x0000bc0000057ab9 */ /* 0x000fe20000000800 */
[----:B------:R-:W-:-:S04]  /*9f60*/  USEL UR4, UR4, 0x1, UP0 ;  /* 0x0000000104047887 */ /* 0x000fc80008000000 */
[----:B------:R-:W-:-:S06]  /*9f70*/  UIMAD UR4, UR4, UR5, URZ ;  /* 0x00000005040472a4 */ /* 0x000fcc000f8e023f */
[----:B0-----:R-:W-:Y:S01]  /*9f80*/  IMAD.U32 R6, RZ, RZ, UR4 ;  /* 0x00000004ff067e24 */ /* 0x001fe2000f8e00ff */
[----:B--2---:R0:W-:Y:S01]  /*9f90*/  STL [R1+0x40], R12 ;  /* 0x0000400c01007387 */ /* 0x0041e20000100800 */
[----:B------:R-:W-:Y:S05]  /*9fa0*/  @P2 BRA `(.L_x_420) ;  /* 0x0000000000182947 */ /* 0x000fea0003800000 */
[----:B------:R-:W-:Y:S05]  /*9fb0*/  @!P1 BRA `(.L_x_420) ;  /* 0x0000000000149947 */ /* 0x000fea0003800000 */
[----:B------:R-:W-:Y:S02]  /*9fc0*/  ULDC.64 UR4, c[0x0][0x208] ;  /* 0x0000820000047ab9 */ /* 0x000fe40000000a00 */
[----:B------:R-:W2:Y:S04]  /*9fd0*/  LDG.E R7, desc[UR4][R2.64] ;  /* 0x0000000402077981 */ /* 0x000ea8000c1e1900 */
[----:B------:R-:W2:Y:S02]  /*9fe0*/  LDG.E R2, desc[UR4][R2.64+0x4] ;  /* 0x0000040402027981 */ /* 0x000ea4000c1e1900 */
[----:B--2---:R-:W-:-:S05]  /*9ff0*/  IMAD.IADD R2, R2, 0x1, -R7 ;  /* 0x0000000102027824 */ /* 0x004fca00078e0a07 */
[----:B------:R1:W-:Y:S02]  /*a000*/  STL [R1+0x40], R2 ;  /* 0x0000400201007387 */ /* 0x0003e40000100800 */
.L_x_420:
[----:B-1----:R-:W-:Y:S01]  /*a010*/  IMAD.MOV.U32 R2, RZ, RZ, R11 ;  /* 0x000000ffff027224 */ /* 0x002fe200078e000b */
[----:B------:R-:W-:Y:S01]  /*a020*/  ULDC.64 UR4, c[0x0][0xa20] ;  /* 0x0002880000047ab9 */ /* 0x000fe20000000a00 */
[----:B-----5:R-:W-:Y:S01]  /*a030*/  IMAD.IADD R3, R8, 0x1, R0 ;  /* 0x0000000108037824 */ /* 0x020fe200078e0200 */
[----:B------:R-:W-:Y:S02]  /*a040*/  ISETP.NE.U32.AND P1, PT, RZ, UR4, PT ;  /* 0x00000004ff007c0c */ /* 0x000fe4000bf25070 */
[----:B------:R1:W-:Y:S02]  /*a050*/  STL [R1+0xc], R2 ;  /* 0x00000c0201007387 */ /* 0x0003e40000100800 */
[----:B------:R-:W-:Y:S02]  /*a060*/  ISETP.NE.AND.EX P1, PT, RZ, UR5, PT, P1 ;  /* 0x00000005ff007c0c */ /* 0x000fe4000bf25310 */
[----:B------:R1:W-:Y:S11]  /*a070*/  STL [R1+0x18], R3 ;  /* 0x0000180301007387 */ /* 0x0003f60000100800 */
[----:B-1----:R-:W-:Y:S05]  /*a080*/  @!P1 BRA `(.L_x_421) ;  /* 0x0000000000149947 */ /* 0x002fea0003800000 */
[----:B------:R-:W-:Y:S01]  /*a090*/  IADD3 R6, P0, R10, UR4, RZ ;  /* 0x000000040a067c10 */ /* 0x000fe2000ff1e0ff */
[----:B------:R-:W-:-:S03]  /*a0a0*/  ULDC.64 UR6, c[0x0][0x208] ;  /* 0x0000820000067ab9 */ /* 0x000fc60000000a00 */
[----:B------:R-:W-:-:S05]  /*a0b0*/  IADD3.X R7, R9, UR5, RZ, P0, !PT ;  /* 0x0000000509077c10 */ /* 0x000fca00087fe4ff */
[----:B------:R1:W5:Y:S01]  /*a0c0*/  LDG.E R6, desc[UR6][R6.64] ;  /* 0x0000000606067981 */ /* 0x000362000c1e1900 */
[----:B------:R-:W-:Y:S05]  /*a0d0*/  BRA `(.L_x_422) ;  /* 0x0000000000147947 */ /* 0x000fea0003800000 */
.L_x_421:
[----:B------:R-:W-:Y:S05]  /*a0e0*/  @!P0 BRA `(.L_x_422) ;  /* 0x0000000000108947 */ /* 0x000fea0003800000 */
[----:B------:R-:W-:Y:S02]  /*a0f0*/  ULDC.64 UR4, c[0x0][0x208] ;  /* 0x0000820000047ab9 */ /* 0x000fe40000000a00 */
[----:B------:R-:W2:Y:S04]  /*a100*/  LDG.E R6, desc[UR4][R4.64] ;  /* 0x0000000404067981 */ /* 0x000ea8000c1e1900 */
[----:B------:R-:W2:Y:S02]  /*a110*/  LDG.E R4, desc[UR4][R4.64+0x4] ;  /* 0x0000040404047981 */ /* 0x000ea4000c1e1900 */
[----:B--2---:R-:W-:-:S07]  /*a120*/  IMAD.IADD R6, R4, 0x1, -R6 ;  /* 0x0000000104067824 */ /* 0x004fce00078e0a06 */
.L_x_422:
[----:B-----5:R-:W-:Y:S01]  /*a130*/  IMAD.IADD R3, R6, 0x1, -R0 ;  /* 0x0000000106037824 */ /* 0x020fe200078e0a00 */
[----:B------:R-:W-:Y:S03]  /*a140*/  BSSY B7, `(.L_x_423) ;  /* 0x000043e000077945 */ /* 0x000fe60003800000 */
[C---:B------:R-:W-:Y:S01]  /*a150*/  VIADD R0, R3.reuse, 0x7f ;  /* 0x0000007f03007836 */ /* 0x040fe20000000000 */
[----:B------:R2:W-:Y:S01]  /*a160*/  STL [R1+0x3c], R3 ;  /* 0x00003c0301007387 */ /* 0x0005e20000100800 */
[----:B------:R-:W-:-:S03]  /*a170*/  ISETP.GT.AND P0, PT, R3, RZ, PT ;  /* 0x000000ff0300720c */ /* 0x000fc60003f04270 */
[----:B------:R-:W-:-:S04]  /*a180*/  SHF.R.S32.HI R2, RZ, 0x1f, R0 ;  /* 0x0000001fff027819 */ /* 0x000fc80000011400 */
[----:B------:R-:W-:-:S04]  /*a190*/  LEA.HI R0, R2, R0, RZ, 0x7 ;  /* 0x0000000002007211 */ /* 0x000fc800078f38ff */
[----:B------:R-:W-:-:S05]  /*a1a0*/  SHF.R.S32.HI R0, RZ, 0x7, R0 ;  /* 0x00000007ff007819 */ /* 0x000fca0000011400 */
[----:B------:R2:W-:Y:S01]  /*a1b0*/  STL [R1+0x30], R0 ;  /* 0x0000300001007387 */ /* 0x0005e20000100800 */
[----:B------:R-:W-:Y:S05]  /*a1c0*/  @P0 BRA `(.L_x_424) ;  /* 0x0000000000480947 */ /* 0x000fea0003800000 */
[----:B--2---:R-:W2:Y:S02]  /*a1d0*/  S2R R3, SR_TID.X ;  /* 0x0000000000037919 */ /* 0x004ea40000002100 */
[----:B--2---:R-:W-:-:S04]  /*a1e0*/  LOP3.LUT R3, R3, 0x7f, RZ, 0xc0, !PT ;  /* 0x0000007f03037812 */ /* 0x004fc800078ec0ff */
[----:B------:R-:W-:-:S13]  /*a1f0*/  ISETP.NE.AND P0, PT, R3, RZ, PT ;  /* 0x000000ff0300720c */ /* 0x000fda0003f05270 */
[----:B------:R-:W-:Y:S05]  /*a200*/  @P0 BRA `(.L_x_425) ;  /* 0x0000004000c40947 */ /* 0x000fea0003800000 */
[----:B------:R-:W2:Y:S01]  /*a210*/  S2R R3, SR_LANEID ;  /* 0x0000000000037919 */ /* 0x000ea20000000000 */
[----:B------:R-:W-:Y:S01]  /*a220*/  VOTEU.ANY UR4, UPT, PT ;  /* 0x0000000000047886 */ /* 0x000fe200038e0100 */
[----:B------:R-:W-:Y:S01]  /*a230*/  ULDC.64 UR6, c[0x0][0x208] ;  /* 0x0000820000067ab9 */ /* 0x000fe20000000a00 */
[----:B------:R-:W2:Y:S08]  /*a240*/  FLO.U32 R0, UR4 ;  /* 0x0000000400007d00 */ /* 0x000eb000080e0000 */
[----:B------:R-:W3:Y:S01]  /*a250*/  POPC R5, UR4 ;  /* 0x0000000400057d09 */ /* 0x000ee20008000000 */
[----:B--2---:R-:W-:-:S02]  /*a260*/  ISETP.EQ.U32.AND P0, PT, R0, R3, PT ;  /* 0x000000030000720c */ /* 0x004fc40003f02070 */
[----:B------:R-:W3:Y:S11]  /*a270*/  LDC.64 R2, c[0x0][0xc60] ;  /* 0x00031800ff027b82 */ /* 0x000ef60000000a00 */
[----:B---3--:R-:W2:Y:S01]  /*a280*/  @P0 ATOMG.E.ADD.STRONG.GPU PT, R3, desc[UR6][R2.64], R5 ;  /* 0x00000005020309a8 */ /* 0x008ea200081ee1c6 */
[----:B------:R-:W3:Y:S02]  /*a290*/  S2R R4, SR_LTMASK ;  /* 0x0000000000047919 */ /* 0x000ee40000003900 */
[----:B---3--:R-:W-:-:S04]  /*a2a0*/  LOP3.LUT R4, R4, UR4, RZ, 0xc0, !PT ;  /* 0x0000000404047c12 */ /* 0x008fc8000f8ec0ff */
[----:B-1----:R-:W1:Y:S01]  /*a2b0*/  POPC R7, R4 ;  /* 0x0000000400077309 */ /* 0x002e620000000000 */
[----:B--2---:R-:W1:Y:S02]  /*a2c0*/  SHFL.IDX PT, R0, R3, R0, 0x1f ;  /* 0x00001f0003007589 */ /* 0x004e6400000e0000 */
[----:B-1----:R-:W-:Y:S01]  /*a2d0*/  IADD3 R16, R0, UR38, R7 ;  /* 0x0000002600107c10 */ /* 0x002fe2000fffe007 */
[----:B------:R-:W-:Y:S06]  /*a2e0*/  BRA `(.L_x_425) ;  /* 0x00000040008c7947 */ /* 0x000fec0003800000 */
.L_x_424:
[----:B--2---:R-:W2:Y:S01]  /*a2f0*/  LDL R0, [R1+0x4] ;  /* 0x0000040001007983 */ /* 0x004ea20000100800 */
[----:B------:R-:W-:Y:S01]  /*a300*/  BSSY B6, `(.L_x_426) ;  /* 0x0000014000067945 */ /* 0x000fe20003800000 */
[----:B--2---:R-:W-:-:S05]  /*a310*/  VIADD R0, R0, 0x1c400 ;  /* 0x0001c40000007836 */ /* 0x004fca0000000000 */
[----:B------:R-:W-:-:S13]  /*a320*/  LOP3.LUT P0, RZ, R0, 0x3ff, RZ, 0xc0, !PT ;  /* 0x000003ff00ff7812 */ /* 0x000fda000780c0ff */
[----:B------:R-:W-:Y:S05]  /*a330*/  @!P0 BRA `(.L_x_427) ;  /* 0x0000000000408947 */ /* 0x000fea0003800000 */
[----:B------:R-:W-:Y:S01]  /*a340*/  MOV R2, 0x0 ;  /* 0x0000000000027802 */ /* 0x000fe20000000f00 */
[----:B------:R-:W-:Y:S01]  /*a350*/  ULDC.64 UR6, c[0x4][0xb8] ;  /* 0x01002e0000067ab9 */ /* 0x000fe20000000a00 */
[----:B------:R-:W-:Y:S01]  /*a360*/  ULDC.64 UR8, c[0x4][0xc0] ;  /* 0x0100300000087ab9 */ /* 0x000fe20000000a00 */
[----:B------:R-:W-:Y:S01]  /*a370*/  ULDC.64 UR4, c[0x4][0x8] ;  /* 0x0100020000047ab9 */ /* 0x000fe20000000a00 */
[----:B------:R-:W-:Y:S02]  /*a380*/  IMAD.U32 R4, RZ, RZ, UR6 ;  /* 0x00000006ff047e24 */ /* 0x000fe4000f8e00ff */
[----:B------:R-:W2:Y:S01]  /*a390*/  LDC.64 R2, c[0x4][R2] ;  /* 0x0100000002027b82 */ /* 0x000ea20000000a00 */
[----:B------:R-:W-:Y:S02]  /*a3a0*/  IMAD.U32 R5, RZ, RZ, UR7 ;  /* 0x00000007ff057e24 */ /* 0x000fe4000f8e00ff */
[----:B------:R-:W-:Y:S02]  /*a3b0*/  IMAD.U32 R6, RZ, RZ, UR8 ;  /* 0x00000008ff067e24 */ /* 0x000fe4000f8e00ff */
[----:B-1----:R-:W-:-:S02]  /*a3c0*/  IMAD.U32 R7, RZ, RZ, UR9 ;  /* 0x00000009ff077e24 */ /* 0x002fc4000f8e00ff */
[----:B------:R-:W-:Y:S02]  /*a3d0*/  IMAD.U32 R10, RZ, RZ, UR4 ;  /* 0x00000004ff0a7e24 */ /* 0x000fe4000f8e00ff */
[----:B------:R-:W-:Y:S02]  /*a3e0*/  IMAD.U32 R11, RZ, RZ, UR5 ;  /* 0x00000005ff0b7e24 */ /* 0x000fe4000f8e00ff */
[----:B------:R-:W-:Y:S02]  /*a3f0*/  IMAD.MOV.U32 R8, RZ, RZ, 0x70 ;  /* 0x00000070ff087424 */ /* 0x000fe400078e00ff */
[----:B0-----:R-:W-:Y:S02]  /*a400*/  IMAD.MOV.U32 R12, RZ, RZ, 0x1 ;  /* 0x00000001ff0c7424 */ /* 0x001fe400078e00ff */
[----:B------:R-:W-:-:S07]  /*a410*/  IMAD.MOV.U32 R13, RZ, RZ, RZ ;  /* 0x000000ffff0d7224 */ /* 0x000fce00078e00ff */
[----:B------:R-:W-:-:S07]  /*a420*/  LEPC R20, `(.L_x_427) ;  /* 0x000000001014794e */ /* 0x000fce0000000000 */
[----:B--2---:R-:W-:Y:S05]  /*a430*/  CALL.ABS.NOINC R2 ;  /* 0x0000000002007343 */ /* 0x004fea0003c00000 */
.L_x_427:
[----:B------:R-:W-:Y:S05]  /*a440*/  BSYNC B6 ;  /* 0x0000000000067941 */ /* 0x000fea0003800000 */
.L_x_426:
[----:B------:R-:W2:Y:S01]  /*a450*/  LDL R2, [R1+0x4] ;  /* 0x0000040001027983 */ /* 0x000ea20000100800 */
        /* <DEDUP_REMOVED lines=12> */
[----:B-1----:R-:W-:-:S02]  /*a520*/  IMAD.U32 R7, RZ, RZ, UR9 ;  /* 0x00000009ff077e24 */ /* 0x002fc4000f8e00ff */
[----:B------:R-:W-:Y:S02]  /*a530*/  IMAD.U32 R10, RZ, RZ, UR4 ;  /* 0x00000004ff0a7e24 */ /* 0x000fe4000f8e00ff */
[----:B------:R-:W-:Y:S02]  /*a540*/  IMAD.U32 R11, RZ, RZ, UR5 ;  /* 0x00000005ff0b7e24 */ /* 0x000fe4000f8e00ff */
[----:B------:R-:W-:Y:S02]  /*a550*/  IMAD.MOV.U32 R8, RZ, RZ, 0x70 ;  /* 0x00000070ff087424 */ /* 0x000fe400078e00ff */
[----:B0-----:R-:W-:Y:S02]  /*a560*/  IMAD.MOV.U32 R12, RZ, RZ, 0x1 ;  /* 0x00000001ff0c7424 */ /* 0x001fe400078e00ff */
[----:B--2---:R-:W-:-:S07]  /*a570*/  IMAD.MOV.U32 R13, RZ, RZ, RZ ;  /* 0x000000ffff0d7224 */ /* 0x004fce00078e00ff */
[----:B------:R-:W-:-:S07]  /*a580*/  LEPC R20, `(.L_x_430) ;  /* 0x000000001014794e */ /* 0x000fce0000000000 */
[----:B---3--:R-:W-:Y:S05]  /*a590*/  CALL.ABS.NOINC R2 ;  /* 0x0000000002007343 */ /* 0x008fea0003c00000 */
.L_x_430:
[----:B------:R-:W-:Y:S01]  /*a5a0*/  MOV R2, 0x0 ;  /* 0x0000000000027802 */ /* 0x000fe20000000f00 */
[----:B------:R-:W-:Y:S01]  /*a5b0*/  ULDC.64 UR6, c[0x4][0xb8] ;  /* 0x01002e0000067ab9 */ /* 0x000fe20000000a00 */
[----:B------:R-:W-:Y:S01]  /*a5c0*/  ULDC.64 UR8, c[0x4][0xc0] ;  /* 0x0100300000087ab9 */ /* 0x000fe20000000a00 */
[----:B------:R-:W-:Y:S01]  /*a5d0*/  ULDC.64 UR4, c[0x4][0x18] ;  /* 0x0100060000047ab9 */ /* 0x000fe20000000a00 */
[----:B------:R-:W-:Y:S02]  /*a5e0*/  IMAD.U32 R4, RZ, RZ, UR6 ;  /* 0x00000006ff047e24 */ /* 0x000fe4000f8e00ff */
[----:B------:R-:W0:Y:S01]  /*a5f0*/  LDC.64 R2, c[0x4][R2] ;  /* 0x0100000002027b82 */ /* 0x000e220000000a00 */
        /* <DEDUP_REMOVED lines=9> */
[----:B0-----:R-:W-:Y:S05]  /*a690*/  CALL.ABS.NOINC R2 ;  /* 0x0000000002007343 */ /* 0x001fea0003c00000 */
.L_x_429:
[----:B------:R-:W-:Y:S05]  /*a6a0*/  BSYNC B6 ;  /* 0x0000000000067941 */ /* 0x000fea0003800000 */
.L_x_428:
[----:B------:R-:W2:Y:S01]  /*a6b0*/  LDL.LU R2, [R1] ;  /* 0x0000000001027983 */ /* 0x000ea20000300800 */
[----:B------:R-:W-:-:S03]  /*a6c0*/  ULDC.64 UR4, c[0x0][0x9f8] ;  /* 0x00027e0000047ab9 */ /* 0x000fc60000000a00 */
[----:B------:R-:W3:Y:S04]  /*a6d0*/  LDL.LU R4, [R1+0x20] ;  /* 0x0000200001047983 */ /* 0x000ee80000300800 */
[----:B-1----:R-:W4:Y:S01]  /*a6e0*/  LDL R7, [R1+0xc] ;  /* 0x00000c0001077983 */ /* 0x002f220000100800 */
[----:B------:R-:W-:Y:S01]  /*a6f0*/  ISETP.NE.U32.AND P0, PT, RZ, UR4, PT ;  /* 0x00000004ff007c0c */ /* 0x000fe2000bf05070 */
[----:B------:R-:W-:Y:S02]  /*a700*/  ULDC.64 UR6, c[0x0][0x208] ;  /* 0x0000820000067ab9 */ /* 0x000fe40000000a00 */
[----:B------:R-:W5:Y:S01]  /*a710*/  LDL R0, [R1+0x30] ;  /* 0x0000300001007983 */ /* 0x000f620000100800 */
[----:B------:R-:W-:-:S13]  /*a720*/  ISETP.NE.AND.EX P0, PT, RZ, UR5, PT, P0 ;  /* 0x00000005ff007c0c */ /* 0x000fda000bf05300 */
[----:B--2---:R-:W-:-:S04]  /*a730*/  @P0 IADD3 R2, P1, R2, UR4, RZ ;  /* 0x0000000402020c10 */ /* 0x004fc8000ff3e0ff */
[----:B---3--:R-:W-:Y:S01]  /*a740*/  @P0 IADD3.X R3, R4, UR5, RZ, P1, !PT ;  /* 0x0000000504030c10 */ /* 0x008fe20008ffe4ff */
[----:B------:R-:W-:-:S04]  /*a750*/  ULDC.64 UR4, c[0x0][0xa08] ;  /* 0x0002820000047ab9 */ /* 0x000fc80000000a00 */
[----:B----4-:R1:W2:Y:S01]  /*a760*/  @P0 LDG.E R7, desc[UR6][R2.64] ;  /* 0x0000000602070981 */ /* 0x0102a2000c1e1900 */
[----:B-----5:R-:W-:Y:S01]  /*a770*/  VIADD R9, R0, 0xffffffff ;  /* 0xffffffff00097836 */ /* 0x020fe20000000000 */
[----:B-1----:R-:W1:Y:S01]  /*a780*/  LDC.64 R2, c[0x0][0x418] ;  /* 0x00010600ff027b82 */ /* 0x002e620000000a00 */
[----:B--2---:R-:W-:Y:S01]  /*a790*/  SHF.R.S32.HI R8, RZ, 0x1f, R7 ;  /* 0x0000001fff087819 */ /* 0x004fe20000011407 */
[----:B------:R2:W-:Y:S04]  /*a7a0*/  @P0 STL [R1+0xc], R7 ;  /* 0x00000c0701000387 */ /* 0x0005e80000100800 */
[----:B------:R2:W-:Y:S04]  /*a7b0*/  STL [R1+0x2c], R9 ;  /* 0x00002c0901007387 */ /* 0x0005e80000100800 */
[----:B------:R2:W-:Y:S01]  /*a7c0*/  STL [R1+0x20], R8 ;  /* 0x0000200801007387 */ /* 0x0005e20000100800 */
[----:B-1----:R-:W-:Y:S01]  /*a7d0*/  LOP3.LUT P0, RZ, R2, UR4, RZ, 0xfc, !PT ;  /* 0x0000000402ff7c12 */ /* 0x002fe2000f80fcff */
[----:B------:R-:W-:-:S03]  /*a7e0*/  UMOV UR4, 0xffffffff ;  /* 0xffffffff00047882 */ /* 0x000fc60000000000 */
[----:B------:R-:W-:-:S04]  /*a7f0*/  LOP3.LUT P0, RZ, R3, UR5, RZ, 0xfc, P0 ;  /* 0x0000000503ff7c12 */ /* 0x000fc8000800fcff */
[----:B------:R-:W-:Y:S01]  /*a800*/  SEL R0, R7, RZ, !P0 ;  /* 0x000000ff07007207 */ /* 0x000fe20004000000 */
[----:B--2---:R-:W-:Y:S08]  /*a810*/  BRA.DIV UR4, `(.L_x_431) ;  /* 0x0000004e043c7947 */ /* 0x004ff0000b800000 */
[----:B------:R-:W1:Y:S02]  /*a820*/  S2R R4, SR_TID.X ;  /* 0x0000000000047919 */ /* 0x000e640000002100 */
[----:B-1----:R-:W-:-:S04]  /*a830*/  SHF.R.U32.HI R4, RZ, 0x5, R4 ;  /* 0x00000005ff047819 */ /* 0x002fc80000011604 */
[----:B------:R-:W-:-:S05]  /*a840*/  LOP3.LUT R4, R4, 0x3, RZ, 0xc0, !PT ;  /* 0x0000000304047812 */ /* 0x000fca00078ec0ff */
[----:B------:R1:W2:Y:S02]  /*a850*/  SHFL.IDX PT, R14, R4, RZ, 0x1f ;  /* 0x00001fff040e7589 */ /* 0x0002a400000e0000 */
.L_x_537:
[----:B-1----:R-:W3:Y:S01]  /*a860*/  LDL.LU R4, [R1+0x1c] ;  /* 0x00001c0001047983 */ /* 0x002ee20000300800 */
[----:B------:R-:W-:Y:S02]  /*a870*/  PLOP3.LUT P1, PT, PT, PT, PT, 0x8, 0x0 ;  /* 0x000000000000781c */ /* 0x000fe40003f2e170 */
[----:B--2---:R-:W-:Y:S01]  /*a880*/  ISETP.NE.AND P0, PT, R14, RZ, PT ;  /* 0x000000ff0e00720c */ /* 0x004fe20003f05270 */
[----:B------:R1:W-:Y:S01]  /*a890*/  STL [R1], R0 ;  /* 0x0000000001007387 */ /* 0x0003e20000100800 */
[----:B---3--:R-:W-:-:S09]  /*a8a0*/  LOP3.LUT R4, R4, 0xfffffffe, RZ, 0xc0, !PT ;  /* 0xfffffffe04047812 */ /* 0x008fd200078ec0ff */
[----:B------:R-:W-:-:S05]  /*a8b0*/  @P1 LOP3.LUT R4, R4, 0x1, RZ, 0xfc, !PT ;  /* 0x0000000104041812 */ /* 0x000fca00078efcff */
[----:B------:R1:W-:Y:S01]  /*a8c0*/  STL [R1+0x1c], R4 ;  /* 0x00001c0401007387 */ /* 0x0003e20000100800 */
[----:B------:R-:W-:Y:S05]  /*a8d0*/  @P0 BRA `(.L_x_432) ;  /* 0x0000000400540947 */ /* 0x000fea0003800000 */
[----:B------:R-:W-:-:S03]  /*a8e0*/  UMOV UR4, 0xffffffff ;  /* 0xffffffff00047882 */ /* 0x000fc60000000000 */
[----:B------:R-:W-:Y:S05]  /*a8f0*/  BRA.DIV UR4, `(.L_x_433) ;  /* 0x0000004e04387947 */ /* 0x000fea000b800000 */
[----:B------:R-:W-:-:S13]  /*a900*/  ELECT P6, URZ, PT ;  /* 0x00000000003f782f */ /* 0x000fda00038c0000 */
.L_x_540:
[----:B------:R-:W-:Y:S05]  /*a910*/  @!P6 BRA `(.L_x_432) ;  /* 0x000000040044e947 */ /* 0x000fea0003800000 */
[----:B------:R2:W-:Y:S01]  /*a920*/  STL [R1+0x14], R9 ;  /* 0x0000140901007387 */ /* 0x0005e20000100800 */
[----:B------:R-:W-:-:S04]  /*a930*/  ISETP.NE.U32.AND P0, PT, R2, RZ, PT ;  /* 0x000000ff0200720c */ /* 0x000fc80003f05070 */
[----:B------:R-:W-:-:S13]  /*a940*/  ISETP.NE.AND.EX P0, PT, R3, RZ, PT, P0 ;  /* 0x000000ff0300720c */ /* 0x000fda0003f05300 */
[----:B--2---:R-:W-:Y:S05]  /*a950*/  @!P0 BRA `(.L_x_434) ;  /* 0x0000000000548947 */ /* 0x004fea0003800000 */
[----:B------:R-:W2:Y:S01]  /*a960*/  LDC R6, c[0x0][0x43c] ;  /* 0x00010f00ff067b82 */ /* 0x000ea20000000800 */
[----:B-1----:R-:W-:Y:S01]  /*a970*/  IMAD.MOV.U32 R0, RZ, RZ, R9 ;  /* 0x000000ffff007224 */ /* 0x002fe200078e0009 */
[----:B------:R-:W-:Y:S01]  /*a980*/  ULDC.64 UR4, c[0x0][0x428] ;  /* 0x00010a0000047ab9 */ /* 0x000fe20000000a00 */
[----:B------:R-:W-:Y:S01]  /*a990*/  ULDC.64 UR6, c[0x0][0x208] ;  /* 0x0000820000067ab9 */ /* 0x000fe20000000a00 */
[----:B--2---:R-:W-:-:S13]  /*a9a0*/  ISETP.NE.AND P0, PT, R6, 0x1, PT ;  /* 0x000000010600780c */ /* 0x004fda0003f05270 */
        /* <DEDUP_REMOVED lines=14> */
[----:B------:R-:W2:Y:S04]  /*aa90*/  LDG.E R0, desc[UR6][R2.64] ;  /* 0x0000000602007981 */ /* 0x000ea8000c1e1900 */
[----:B--2---:R2:W-:Y:S02]  /*aaa0*/  STL [R1], R0 ;  /* 0x0000000001007387 */ /* 0x0045e40000100800 */
.L_x_434:
[----:B------:R-:W3:Y:S04]  /*aab0*/  LDL R7, [R1+0x4] ;  /* 0x0000040001077983 */ /* 0x000ee80000100800 */
[----:B-12---:R-:W3:Y:S04]  /*aac0*/  LDL R0, [R1+0x8] ;  /* 0x0000080001007983 */ /* 0x006ee80000100800 */
[----:B------:R-:W2:Y:S01]  /*aad0*/  LDL R2, [R1+0x10] ;  /* 0x0000100001027983 */ /* 0x000ea20000100800 */
[----:B---3--:R-:W-:Y:S01]  /*aae0*/  IMAD R0, R0, 0x8, R7 ;  /* 0x0000000800007824 */ /* 0x008fe200078e0207 */
[----:B--2---:R-:W-:-:S04]  /*aaf0*/  SHF.L.U32 R2, R2, 0x1f, RZ ;  /* 0x0000001f02027819 */ /* 0x004fc800000006ff */
[----:B------:R-:W1:Y:S02]  /*ab00*/  SYNCS.PHASECHK.TRANS64.TRYWAIT P0, [R0+URZ+0x34840], R2 ;  /* 0x03484002000075a7 */ /* 0x000e64000800017f */
[----:B-1----:R-:W-:Y:S05]  /*ab10*/  @!P0 BRA `(.L_x_435) ;  /* 0x0000004800d08947 */ /* 0x002fea0003800000 */
.L_x_541:
[----:B------:R-:W2:Y:S02]  /*ab20*/  S2R R3, SR_TID.X ;  /* 0x0000000000037919 */ /* 0x000ea40000002100 */
        /* <DEDUP_REMOVED lines=10> */
.L_x_436:
[----:B------:R-:W2:Y:S04]  /*abd0*/  LDL R7, [R1+0x4] ;  /* 0x0000040001077983 */ /* 0x000ea80000100800 */
[----:B------:R-:W2:Y:S04]  /*abe0*/  LDL R6, [R1+0x8] ;  /* 0x0000080001067983 */ /* 0x000ea80000100800 */
[----:B------:R-:W3:Y:S04]  /*abf0*/  LDL R5, [R1+0x14] ;  /* 0x0000140001057983 */ /* 0x000ee80000100800 */
[----:B------:R-:W4:Y:S04]  /*ac00*/  LDL R4, [R1+0x18] ;  /* 0x0000180001047983 */ /* 0x000f280000100800 */
[----:B------:R-:W5:Y:S04]  /*ac10*/  LDL R3, [R1] ;  /* 0x0000000001037983 */ /* 0x000f680000100800 */
[----:B-1----:R-:W5:Y:S01]  /*ac20*/  LDL.LU R2, [R1+0x1c] ;  /* 0x00001c0001027983 */ /* 0x002f620000300800 */
[----:B------:R-:W-:Y:S01]  /*ac30*/  R2UR UR9, R0 ;  /* 0x00000000000972ca */ /* 0x000fe200000e0000 */
[----:B------:R-:W-:Y:S01]  /*ac40*/  UIADD3 UR4, UP0, UR36, 0x370, URZ ;  /* 0x0000037024047890 */ /* 0x000fe2000ff1e03f */
[----:B------:R-:W-:Y:S01]  /*ac50*/  R2UR UR12, R18 ;  /* 0x00000000120c72ca */ /* 0x000fe200000e0000 */
[----:B------:R-:W-:Y:S01]  /*ac60*/  UMOV UR10, URZ ;  /* 0x0000003f000a7c82 */ /* 0x000fe20008000000 */
[----:B------:R-:W-:Y:S01]  /*ac70*/  PLOP3.LUT P0, PT, PT, PT, PT, 0x80, 0x0 ;  /* 0x000000000000781c */ /* 0x000fe20003f0f070 */
[----:B------:R-:W-:Y:S01]  /*ac80*/  UMOV UR6, 0x0 ;  /* 0x0000000000067882 */ /* 0x000fe20000000000 */
[----:B------:R-:W-:Y:S01]  /*ac90*/  UMOV UR7, 0x14f00000 ;  /* 0x14f0000000077882 */ /* 0x000fe20000000000 */
[----:B------:R-:W-:-:S06]  /*aca0*/  UMOV UR16, 0x40 ;  /* 0x0000004000107882 */ /* 0x000fcc0000000000 */
[----:B------:R-:W-:Y:S01]  /*acb0*/  UIADD3 UR9, UR9, 0x34830, URZ ;  /* 0x0003483009097890 */ /* 0x000fe2000fffe03f */
[----:B--2---:R-:W-:Y:S01]  /*acc0*/  IMAD R0, R6, 0xc000, R7 ;  /* 0x0000c00006007824 */ /* 0x004fe200078e0207 */
[----:B---3--:R-:W-:-:S04]  /*acd0*/  R2UR UR11, R5 ;  /* 0x00000000050b72ca */ /* 0x008fc800000e0000 */
[----:B------:R-:W-:Y:S02]  /*ace0*/  R2UR UR8, R0 ;  /* 0x00000000000872ca */ /* 0x000fe400000e0000 */
[----:B----4-:R-:W-:Y:S02]  /*acf0*/  R2UR UR5, R4 ;  /* 0x00000000040572ca */ /* 0x010fe400000e0000 */
[----:B-----5:R-:W-:Y:S02]  /*ad00*/  R2UR UR13, R3 ;  /* 0x00000000030d72ca */ /* 0x020fe400000e0000 */
[----:B------:R-:W-:-:S07]  /*ad10*/  LOP3.LUT R2, R2, 0xfffffffe, RZ, 0xc0, !PT ;  /* 0xfffffffe02027812 */ /* 0x000fce00078ec0ff */
[----:B------:R-:W-:Y:S01]  /*ad20*/  UIADD3 UR14, UR8, 0x1c400, URZ ;  /* 0x0001c400080e7890 */ /* 0x000fe2000fffe03f */
[----:B------:R-:W-:Y:S01]  /*ad30*/  @P0 LOP3.LUT R2, R2, 0x1, RZ, 0xfc, !PT ;  /* 0x0000000102020812 */ /* 0x000fe200078efcff */
[----:B------:R-:W-:Y:S02]  /*ad40*/  ULEA UR11, UR11, UR5, 0x7 ;  /* 0x000000050b0b7291 */ /* 0x000fe4000f8e383f */
[----:B------:R-:W-:Y:S02]  /*ad50*/  UIADD3.X UR5, URZ, UR37, URZ, UP0, !UPT ;  /* 0x000000253f057290 */ /* 0x000fe400087fe43f */
[----:B------:R-:W-:Y:S01]  /*ad60*/  UIADD3 UR15, UR8, 0x20400, URZ ;  /* 0x00020400080f7890 */ /* 0x000fe2000fffe03f */
[----:B------:R2:W-:Y:S01]  /*ad70*/  STL [R1+0x1c], R2 ;  /* 0x00001c0201007387 */ /* 0x0005e20000100800 */
[----:B------:R-:W-:-:S03]  /*ad80*/  UIADD3 UR17, UR8, 0x24400, URZ ;  /* 0x0002440008117890 */ /* 0x000fc6000fffe03f */
[----:B------:R-:W-:Y:S01]  /*ad90*/  UMOV UR8, UR14 ;  /* 0x0000000e00087c82 */ /* 0x000fe20008000000 */
[----:B------:R-:W-:Y:S01]  /*ada0*/  UMOV UR14, 0x80 ;  /* 0x00000080000e7882 */ /* 0x000fe20000000000 */
[----:B------:R1:W-:Y:S02]  /*adb0*/  UTMALDG.4D [UR8], [UR4], desc[UR6] ;  /* 0x00000608040075b4 */ /* 0x0003e40008019000 */
[----:B-1----:R-:W-:Y:S01]  /*adc0*/  UMOV UR8, UR15 ;  /* 0x0000000f00087c82 */ /* 0x002fe20008000000 */
[----:B------:R-:W-:Y:S02]  /*add0*/  UMOV UR10, UR16 ;  /* 0x00000010000a7c82 */ /* 0x000fe40008000000 */
[----:B------:R1:W-:Y:S02]  /*ade0*/  UTMALDG.4D [UR8], [UR4], desc[UR6] ;  /* 0x00000608040075b4 */ /* 0x0003e40008019000 */
[----:B-1----:R-:W-:Y:S01]  /*adf0*/  UMOV UR8, UR17 ;  /* 0x0000001100087c82 */ /* 0x002fe20008000000 */
[----:B------:R-:W-:-:S02]  /*ae00*/  UMOV UR10, UR14 ;  /* 0x0000000e000a7c82 */ /* 0x000fc40008000000 */
[----:B------:R2:W-:Y:S02]  /*ae10*/  UTMALDG.4D [UR8], [UR4], desc[UR6] ;  /* 0x00000608040075b4 */ /* 0x0005e40008019000 */
[----:B--2---:R-:W-:Y:S01]  /*ae20*/  NOP ;  /* 0x0000000000007918 */ /* 0x004fe20000000000 */
.L_x_432:
[----:B------:R-:W2:Y:S04]  /*ae30*/  LDL R2, [R1+0x4] ;  /* 0x0000040001027983 */ /* 0x000ea80000100800 */
[----:B------:R-:W3:Y:S04]  /*ae40*/  LDL.LU R3, [R1+0x34] ;  /* 0x0000340001037983 */ /* 0x000ee80000300800 */
[----:B------:R-:W4:Y:S04]  /*ae50*/  LDL.LU R5, [R1+0x28] ;  /* 0x0000280001057983 */ /* 0x000f280000300800 */
[----:B-1----:R-:W5:Y:S01]  /*ae60*/  LDL.LU R4, [R1+0x38] ;  /* 0x0000380001047983 */ /* 0x002f620000300800 */
[----:B------:R-:W-:Y:S05]  /*ae70*/  WARPSYNC.ALL ;  /* 0x0000000000007948 */ /* 0x000fea0003800000 */
[----:B------:R-:W-:Y:S01]  /*ae80*/  ULDC.64 UR4, c[0x0][0x298] ;  /* 0x0000a60000047ab9 */ /* 0x000fe20000000a00 */
[----:B------:R-:W-:Y:S01]  /*ae90*/  ULDC.64 UR6, c[0x0][0xa00] ;  /* 0x0002800000067ab9 */ /* 0x000fe20000000a00 */
[----:B------:R-:W-:Y:S01]  /*aea0*/  BSSY B6, `(.L_x_437) ;  /* 0x0000024000067945 */ /* 0x000fe20003800000 */
[----:B------:R-:W-:Y:S01]  /*aeb0*/  BAR.SYNC.DEFER_BLOCKING 0x8, 0x180 ;  /* 0x0206000000007b1d */ /* 0x000fe20000010000 */
[----:B------:R-:W-:-:S04]  /*aec0*/  ISETP.NE.U32.AND P0, PT, RZ, UR6, PT ;  /* 0x00000006ff007c0c */ /* 0x000fc8000bf05070 */
[----:B------:R-:W-:Y:S01]  /*aed0*/  ISETP.NE.AND.EX P0, PT, RZ, UR7, PT, P0 ;  /* 0x00000007ff007c0c */ /* 0x000fe2000bf05300 */
[----:B--2---:R-:W-:Y:S01]  /*aee0*/  VIADD R2, R2, 0x10400 ;  /* 0x0001040002027836 */ /* 0x004fe20000000000 */
[----:B---3--:R-:W-:-:S04]  /*aef0*/  SHF.R.S32.HI R0, RZ, 0x1f, R3 ;  /* 0x0000001fff007819 */ /* 0x008fc80000011403 */
[----:B------:R-:W-:Y:S02]  /*af00*/  LOP3.LUT P1, RZ, R2, 0x3ff, RZ, 0xc0, !PT ;  /* 0x000003ff02ff7812 */ /* 0x000fe4000782c0ff */
[----:B----4-:R-:W-:Y:S01]  /*af10*/  SEL R5, R5, RZ, !P0 ;  /* 0x000000ff05057207 */ /* 0x010fe20004000000 */
[----:B------:R-:W-:Y:S01]  /*af20*/  IMAD R0, R0, UR4, RZ ;  /* 0x0000000400007c24 */ /* 0x000fe2000f8e02ff */
[----:B-----5:R-:W-:-:S03]  /*af30*/  SEL R4, R4, RZ, !P0 ;  /* 0x000000ff04047207 */ /* 0x020fc60004000000 */
[C---:B------:R-:W-:Y:S02]  /*af40*/  IMAD R0, R3.reuse, UR5, R0 ;  /* 0x0000000503007c24 */ /* 0x040fe4000f8e0200 */
[----:B------:R-:W-:-:S05]  /*af50*/  IMAD.WIDE.U32 R2, R3, UR4, RZ ;  /* 0x0000000403027c25 */ /* 0x000fca000f8e00ff */
[----:B------:R1:W-:Y:S04]  /*af60*/  STL.64 [R1+0x48], R2 ;  /* 0x0000480201007387 */ /* 0x0003e80000100a00 */
[----:B------:R2:W-:Y:S04]  /*af70*/  STL [R1+0x28], R5 ;  /* 0x0000280501007387 */ /* 0x0005e80000100800 */
[----:B------:R2:W-:Y:S01]  /*af80*/  STL [R1+0x54], R4 ;  /* 0x0000540401007387 */ /* 0x0005e20000100800 */
[----:B-1----:R-:W-:Y:S01]  /*af90*/  IMAD.IADD R2, R3, 0x1, R0 ;  /* 0x0000000103027824 */ /* 0x002fe200078e0200 */
[----:B------:R-:W-:-:S05]  /*afa0*/  SHF.R.S32.HI R0, RZ, 0x1f, R18 ;  /* 0x0000001fff007819 */ /* 0x000fca0000011412 */
[----:B------:R2:W-:Y:S04]  /*afb0*/  STL [R1+0x38], R0 ;  /* 0x0000380001007387 */ /* 0x0005e80000100800 */
[----:B------:R2:W-:Y:S01]  /*afc0*/  STL [R1+0x34], R2 ;  /* 0x0000340201007387 */ /* 0x0005e20000100800 */
[----:B------:R-:W-:Y:S05]  /*afd0*/  @!P1 BRA `(.L_x_438) ;  /* 0x0000000000409947 */ /* 0x000fea0003800000 */
[----:B--2---:R-:W-:Y:S01]  /*afe0*/  MOV R2, 0x0 ;  /* 0x0000000000027802 */ /* 0x004fe20000000f00 */
        /* <DEDUP_REMOVED lines=11> */
[----:B0-----:R-:W-:Y:S02]  /*b0a0*/  IMAD.MOV.U32 R12, RZ, RZ, 0x1 ;  /* 0x00000001ff0c7424 */ /* 0x001fe400078e00ff */
[----:B------:R-:W-:-:S07]  /*b0b0*/  IMAD.MOV.U32 R13, RZ, RZ, RZ ;  /* 0x000000ffff0d7224 */ /* 0x000fce00078e00ff */
[----:B------:R-:W-:-:S07]  /*b0c0*/  LEPC R20, `(.L_x_438) ;  /* 0x000000001014794e */ /* 0x000fce0000000000 */
[----:B-1----:R-:W-:Y:S05]  /*b0d0*/  CALL.ABS.NOINC R2 ;  /* 0x0000000002007343 */ /* 0x002fea0003c00000 */
.L_x_438:
[----:B------:R-:W-:Y:S05]  /*b0e0*/  BSYNC B6 ;  /* 0x0000000000067941 */ /* 0x000fea0003800000 */
.L_x_437:
[----:B--2---:R-:W2:Y:S01]  /*b0f0*/  LDL.LU R4, [R1+0x34] ;  /* 0x0000340001047983 */ /* 0x004ea20000300800 */
[----:B------:R-:W1:Y:S01]  /*b100*/  LDC R7, c[0x0][0x448] ;  /* 0x00011200ff077b82 */ /* 0x000e620000000800 */
[----:B------:R-:W-:Y:S01]  /*b110*/  ULDC.64 UR4, c[0x0][0x2d8] ;  /* 0x0000b60000047ab9 */ /* 0x000fe20000000a00 */
[----:B------:R-:W-:Y:S01]  /*b120*/  IMAD.SHL.U32 R17, R17, 0x80, RZ ;  /* 0x0000008011117824 */ /* 0x000fe200078e00ff */
[----:B------:R-:W2:Y:S01]  /*b130*/  LDL.LU.64 R2, [R1+0x48] ;  /* 0x0000480001027983 */ /* 0x000ea20000300a00 */
[----:B------:R-:W-:-:S03]  /*b140*/  ULDC.64 UR6, c[0x0][0x280] ;  /* 0x0000a00000067ab9 */ /* 0x000fc60000000a00 */
[----:B------:R-:W3:Y:S04]  /*b150*/  LDL.LU R0, [R1+0x38] ;  /* 0x0000380001007983 */ /* 0x000ee80000300800 */
[----:B------:R-:W4:Y:S04]  /*b160*/  LDL.LU R6, [R1+0x54] ;  /* 0x0000540001067983 */ /* 0x000f280000300800 */
[----:B------:R-:W4:Y:S01]  /*b170*/  LDL.LU R5, [R1+0x28] ;  /* 0x0000280001057983 */ /* 0x000f220000300800 */
[----:B------:R-:W0:Y:S01]  /*b180*/  S2R R8, SR_TID.X ;  /* 0x0000000000087919 */ /* 0x000e220000002100 */
[----:B-1----:R-:W-:Y:S01]  /*b190*/  ISETP.NE.AND P0, PT, R7, 0x1, PT ;  /* 0x000000010700780c */ /* 0x002fe20003f05270 */
[----:B0-----:R-:W-:-:S05]  /*b1a0*/  IMAD.SHL.U32 R10, R8, 0x8, RZ ;  /* 0x00000008080a7824 */ /* 0x001fca00078e00ff */
[----:B------:R-:W-:-:S04]  /*b1b0*/  LOP3.LUT R10, R10, 0x38, RZ, 0xc0, !PT ;  /* 0x000000380a0a7812 */ /* 0x000fc800078ec0ff */
[C---:B------:R-:W-:Y:S02]  /*b1c0*/  LOP3.LUT R9, R10.reuse, 0x40, RZ, 0xfc, !PT ;  /* 0x000000400a097812 */ /* 0x040fe400078efcff */
[----:B------:R-:W-:Y:S01]  /*b1d0*/  LOP3.LUT R8, R10, 0x80, RZ, 0xfc, !PT ;  /* 0x000000800a087812 */ /* 0x000fe200078efcff */
[----:B--2---:R-:W-:Y:S02]  /*b1e0*/  IMAD.MOV.U32 R3, RZ, RZ, R4 ;  /* 0x000000ffff037224 */ /* 0x004fe400078e0004 */
[----:B------:R-:W0:Y:S01]  /*b1f0*/  S2R R4, SR_TID.X ;  /* 0x0000000000047919 */ /* 0x000e220000002100 */
[----:B---3--:R-:W-:Y:S02]  /*b200*/  IMAD R0, R0, UR4, RZ ;  /* 0x0000000400007c24 */ /* 0x008fe4000f8e02ff */
[----:B------:R-:W-:-:S04]  /*b210*/  IMAD.WIDE.U32 R2, R18, UR4, R2 ;  /* 0x0000000412027c25 */ /* 0x000fc8000f8e0002 */
[----:B------:R-:W-:Y:S01]  /*b220*/  IMAD R0, R18, UR5, R0 ;  /* 0x0000000512007c24 */ /* 0x000fe2000f8e0200 */
[----:B------:R-:W-:-:S03]  /*b230*/  ULDC.64 UR4, c[0x0][0x2e0] ;  /* 0x0000b80000047ab9 */ /* 0x000fc60000000a00 */
[----:B------:R-:W-:Y:S02]  /*b240*/  IMAD.IADD R3, R3, 0x1, R0 ;  /* 0x0000000103037824 */ /* 0x000fe400078e0200 */
[----:B----4-:R-:W-:Y:S02]  /*b250*/  IMAD R0, R6, UR4, RZ ;  /* 0x0000000406007c24 */ /* 0x010fe4000f8e02ff */
[C---:B------:R-:W-:Y:S01]  /*b260*/  IMAD.WIDE.U32 R2, R5.reuse, UR4, R2 ;  /* 0x0000000405027c25 */ /* 0x040fe2000f8e0002 */
[----:B------:R-:W1:Y:S03]  /*b270*/  @P0 LDC R6, c[0x0][0x450] ;  /* 0x00011400ff060b82 */ /* 0x000e660000000800 */
[----:B------:R-:W-:Y:S01]  /*b280*/  IMAD R0, R5, UR5, R0 ;  /* 0x0000000505007c24 */ /* 0x000fe2000f8e0200 */
[----:B------:R-:W-:-:S03]  /*b290*/  ULDC.64 UR4, c[0x0][0x2d0] ;  /* 0x0000b40000047ab9 */ /* 0x000fc60000000a00 */
[----:B------:R-:W-:Y:S01]  /*b2a0*/  IMAD.IADD R3, R3, 0x1, R0 ;  /* 0x0000000103037824 */ /* 0x000fe200078e0200 */
[C---:B0-----:R-:W-:Y:S01]  /*b2b0*/  LOP3.LUT R5, R4.reuse, 0x7f, RZ, 0xc0, !PT ;  /* 0x0000007f04057812 */ /* 0x041fe200078ec0ff */
[----:B------:R-:W-:-:S03]  /*b2c0*/  IMAD.SHL.U32 R4, R4, 0x10, RZ ;  /* 0x0000001004047824 */ /* 0x000fc600078e00ff */
[----:B------:R-:W-:-:S04]  /*b2d0*/  SHF.R.U32.HI R5, RZ, 0x3, R5 ;  /* 0x00000003ff057819 */ /* 0x000fc80000011605 */
[----:B------:R-:W-:Y:S02]  /*b2e0*/  LOP3.LUT R4, R5, 0x70, R4, 0xf8, !PT ;  /* 0x0000007005047812 */ /* 0x000fe400078ef804 */
[----:B------:R-:W0:Y:S02]  /*b2f0*/  @P0 LDC R5, c[0x0][0x44c] ;  /* 0x00011300ff050b82 */ /* 0x000e240000000800 */
[----:B------:R-:W-:-:S05]  /*b300*/  LOP3.LUT R0, R4, R17, RZ, 0xfc, !PT ;  /* 0x0000001104007212 */ /* 0x000fca00078efcff */
[----:B------:R-:W-:Y:S02]  /*b310*/  IMAD.MOV.U32 R4, RZ, RZ, R0 ;  /* 0x000000ffff047224 */ /* 0x000fe400078e0000 */
[----:B0-----:R-:W-:-:S05]  /*b320*/  @P0 IMAD.HI.U32 R5, R0, R5, RZ ;  /* 0x0000000500050227 */ /* 0x001fca00078e00ff */
[----:B-1----:R-:W-:-:S05]  /*b330*/  @P0 SHF.R.U32.HI R4, RZ, R6, R5 ;  /* 0x00000006ff040219 */ /* 0x002fca0000011605 */
[----:B------:R-:W-:Y:S02]  /*b340*/  IMAD.MOV R5, RZ, RZ, -R4 ;  /* 0x000000ffff057224 */ /* 0x000fe400078e0a04 */
[----:B------:R-:W-:-:S04]  /*b350*/  IMAD.WIDE.U32 R2, R4, UR4, R2 ;  /* 0x0000000404027c25 */ /* 0x000fc8000f8e0002 */
[----:B------:R-:W-:Y:S01]  /*b360*/  IMAD R0, R7, R5, R0 ;  /* 0x0000000507007224 */ /* 0x000fe200078e0200 */
[----:B------:R-:W-:-:S05]  /*b370*/  SHF.R.S32.HI R5, RZ, 0x1f, R4 ;  /* 0x0000001fff057819 */ /* 0x000fca0000011404 */
[----:B------:R-:W-:-:S04]  /*b380*/  IMAD R5, R5, UR4, RZ ;  /* 0x0000000405057c24 */ /* 0x000fc8000f8e02ff */
[----:B------:R-:W-:Y:S01]  /*b390*/  IMAD R4, R4, UR5, R5 ;  /* 0x0000000504047c24 */ /* 0x000fe2000f8e0205 */
[----:B------:R-:W-:-:S03]  /*b3a0*/  ULDC.64 UR4, c[0x0][0x2c8] ;  /* 0x0000b20000047ab9 */ /* 0x000fc60000000a00 */
[----:B------:R-:W-:Y:S01]  /*b3b0*/  IMAD.IADD R3, R3, 0x1, R4 ;  /* 0x0000000103037824 */ /* 0x000fe200078e0204 */
[----:B------:R-:W-:Y:S01]  /*b3c0*/  SHF.R.S32.HI R4, RZ, 0x1f, R0 ;  /* 0x0000001fff047819 */ /* 0x000fe20000011400 */
[----:B------:R-:W-:-:S04]  /*b3d0*/  IMAD.WIDE.U32 R2, R0, UR4, R2 ;  /* 0x0000000400027c25 */ /* 0x000fc8000f8e0002 */
[----:B------:R-:W-:Y:S01]  /*b3e0*/  IMAD R4, R4, UR4, RZ ;  /* 0x0000000404047c24 */ /* 0x000fe2000f8e02ff */
[----:B------:R-:W-:Y:S02]  /*b3f0*/  ULDC UR4, c[0x0][0x2b8] ;  /* 0x0000ae0000047ab9 */ /* 0x000fe40000000800 */
[----:B------:R-:W-:Y:S01]  /*b400*/  ISETP.GE.AND P2, PT, R10, UR4, PT ;  /* 0x000000040a007c0c */ /* 0x000fe2000bf46270 */
[----:B------:R-:W-:Y:S01]  /*b410*/  IMAD R0, R0, UR5, R4 ;  /* 0x0000000500007c24 */ /* 0x000fe2000f8e0204 */
[----:B------:R0:W5:Y:S01]  /*b420*/  LDL R10, [R1+0x24] ;  /* 0x00002400010a7983 */ /* 0x0001620000100800 */
[----:B------:R-:W-:Y:S02]  /*b430*/  LEA R4, P3, R2, UR6, 0x1 ;  /* 0x0000000602047c11 */ /* 0x000fe4000f8608ff */
[----:B------:R-:W-:Y:S01]  /*b440*/  IMAD.IADD R0, R3, 0x1, R0 ;  /* 0x0000000103007824 */ /* 0x000fe200078e0200 */
[----:B------:R-:W-:Y:S02]  /*b450*/  ISETP.GE.AND P1, PT, R9, UR4, PT ;  /* 0x0000000409007c0c */ /* 0x000fe4000bf26270 */
[----:B------:R-:W-:Y:S01]  /*b460*/  ISETP.GE.AND P0, PT, R8, UR4, PT ;  /* 0x0000000408007c0c */ /* 0x000fe2000bf06270 */
[----:B------:R-:W-:Y:S01]  /*b470*/  UMOV UR4, 0xffffffff ;  /* 0xffffffff00047882 */ /* 0x000fe20000000000 */
[----:B------:R-:W-:-:S02]  /*b480*/  LEA.HI.X R0, R2, UR7, R0, 0x1, P3 ;  /* 0x0000000702007c11 */ /* 0x000fc400098f0c00 */
[----:B0-----:R-:W-:Y:S09]  /*b490*/  BRA.DIV UR4, `(.L_x_439) ;  /* 0x0000004204847947 */ /* 0x001ff2000b800000 */
[----:B------:R-:W0:Y:S02]  /*b4a0*/  S2R R5, SR_TID.X ;  /* 0x0000000000057919 */ /* 0x000e240000002100 */
[----:B0-----:R-:W-:-:S04]  /*b4b0*/  LOP3.LUT R5, R5, 0x7f, RZ, 0xc0, !PT ;  /* 0x0000007f05057812 */ /* 0x001fc800078ec0ff */
[----:B------:R-:W-:Y:S02]  /*b4c0*/  SHF.R.U32.HI R6, RZ, 0x3, R5 ;  /* 0x00000003ff067819 */ /* 0x000fe40000011605 */
[----:B------:R-:W2:Y:S01]  /*b4d0*/  LDL.LU R5, [R1+0x40] ;  /* 0x0000400001057983 */ /* 0x000ea20000300800 */
[----:B------:R-:W-:Y:S02]  /*b4e0*/  ULDC.64 UR4, c[0x0][0x208] ;  /* 0x0000820000047ab9 */ /* 0x000fe40000000a00 */
[----:B------:R-:W-:Y:S01]  /*b4f0*/  IMAD.IADD R2, R6, 0x1, R17 ;  /* 0x0000000106027824 */ /* 0x000fe200078e0211 */
[----:B------:R-:W-:Y:S01]  /*b500*/  SHFL.IDX PT, R9, R0, 0x1, 0x181f ;  /* 0x00381f0000097f89 */ /* 0x000fe200000e0000 */
[----:B------:R-:W0:Y:S02]  /*b510*/  S2R R6, SR_TID.X ;  /* 0x0000000000067919 */ /* 0x000e240000002100 */
[----:B0-----:R-:W-:Y:S02]  /*b520*/  IMAD.SHL.U32 R11, R6, 0x8, RZ ;  /* 0x00000008060b7824 */ /* 0x001fe400078e00ff */
[----:B------:R-:W-:Y:S03]  /*b530*/  SHFL.IDX PT, R6, R0, RZ, 0x181f ;  /* 0x00181fff00067589 */ /* 0x000fe600000e0000 */
[----:B------:R-:W-:Y:S01]  /*b540*/  LOP3.LUT R11, R11, 0x38, RZ, 0xc0, !PT ;  /* 0x000000380b0b7812 */ /* 0x000fe200078ec0ff */
[----:B--2---:R-:W-:-:S02]  /*b550*/  IMAD R3, R5, R7, RZ ;  /* 0x0000000705037224 */ /* 0x004fc400078e02ff */
[----:B------:R-:W0:Y:S01]  /*b560*/  SHFL.IDX PT, R7, R4, RZ, 0x181f ;  /* 0x00181fff04077589 */ /* 0x000e2200000e0000 */
[C---:B------:R-:W-:Y:S02]  /*b570*/  VIADD R5, R2.reuse, 0x10 ;  /* 0x0000001002057836 */ /* 0x040fe40000000000 */
[----:B------:R-:W-:-:S03]  /*b580*/  ISETP.GE.AND P4, PT, R2, R3, PT ;  /* 0x000000030200720c */ /* 0x000fc60003f86270 */
[----:B------:R-:W-:Y:S02]  /*b590*/  ISETP.GE.AND P3, PT, R5, R3, PT ;  /* 0x000000030500720c */ /* 0x000fe40003f66270 */
[----:B------:R-:W1:Y:S08]  /*b5a0*/  SHFL.IDX PT, R5, R4, 0x1, 0x181f ;  /* 0x00381f0004057f89 */ /* 0x000e7000000e0000 */
[----:B0-----:R-:W-:-:S05]  /*b5b0*/  @!P4 LEA R7, P5, R11, R7, 0x1 ;  /* 0x000000070b07c211 */ /* 0x001fca00078a08ff */
[----:B------:R-:W-:Y:S01]  /*b5c0*/  @!P4 IMAD.X R6, RZ, RZ, R6, P5 ;  /* 0x000000ffff06c224 */ /* 0x000fe200028e0606 */
[----:B-1----:R-:W-:-:S04]  /*b5d0*/  @!P3 LEA R8, P5, R11, R5, 0x1 ;  /* 0x000000050b08b211 */ /* 0x002fc800078a08ff */
[----:B------:R-:W-:Y:S01]  /*b5e0*/  @!P4 LOP3.LUT R7, R7, R6, RZ, 0x3c, !PT ;  /* 0x000000060707c212 */ /* 0x000fe200078e3cff */
[----:B------:R-:W-:-:S03]  /*b5f0*/  @!P3 IMAD.X R5, RZ, RZ, R9, P5 ;  /* 0x000000ffff05b224 */ /* 0x000fc600028e0609 */
[----:B------:R-:W-:-:S04]  /*b600*/  @!P4 LOP3.LUT R6, R7, R6, RZ, 0x3c, !PT ;  /* 0x000000060706c212 */ /* 0x000fc800078e3cff */
[----:B------:R-:W-:-:S05]  /*b610*/  @!P4 LOP3.LUT R7, R7, R6, RZ, 0x3c, !PT ;  /* 0x000000060707c212 */ /* 0x000fca00078e3cff */
[----:B-----5:R-:W-:Y:S04]  /*b620*/  @!P4 LDGSTS.E.BYPASS.LTC128B.128 [R10+0x10400], desc[UR4][R6.64], !P2 ;  /* 0x10400000060acfae */ /* 0x020fe8000d101d44 */
[----:B------:R-:W-:Y:S04]  /*b630*/  @!P4 LDGSTS.E.BYPASS.LTC128B.128 [R10+0x14400], desc[UR4][R6.64+0x80], !P1 ;  /* 0x14400080060acfae */ /* 0x000fe8000c901d44 */
[----:B------:R0:W-:Y:S02]  /*b640*/  @!P4 LDGSTS.E.BYPASS.LTC128B.128 [R10+0x18400], desc[UR4][R6.64+0x100], !P0 ;  /* 0x18400100060acfae */ /* 0x0001e4000c101d44 */
[----:B0-----:R-:W-:-:S02]  /*b650*/  @!P3 IMAD.MOV.U32 R6, RZ, RZ, R8 ;  /* 0x000000ffff06b224 */ /* 0x001fc400078e0008 */
[----:B------:R-:W-:Y:S01]  /*b660*/  @!P3 IMAD.MOV.U32 R7, RZ, RZ, R5 ;  /* 0x000000ffff07b224 */ /* 0x000fe200078e0005 */
[----:B------:R-:W-:Y:S01]  /*b670*/  SHFL.IDX PT, R8, R0, 0x2, 0x181f ;  /* 0x00581f0000087f89 */ /* 0x000fe200000e0000 */
[----:B------:R-:W-:-:S03]  /*b680*/  VIADD R5, R2, 0x20 ;  /* 0x0000002002057836 */ /* 0x000fc60000000000 */
[----:B------:R-:W-:Y:S04]  /*b690*/  @!P3 LDGSTS.E.BYPASS.LTC128B.128 [R10+0x10c00], desc[UR4][R6.64], !P2 ;  /* 0x10c00000060abfae */ /* 0x000fe8000d101d44 */
[----:B------:R-:W-:Y:S04]  /*b6a0*/  @!P3 LDGSTS.E.BYPASS.LTC128B.128 [R10+0x14c00], desc[UR4][R6.64+0x80], !P1 ;  /* 0x14c00080060abfae */ /* 0x000fe8000c901d44 */
[----:B------:R0:W-:Y:S01]  /*b6b0*/  @!P3 LDGSTS.E.BYPASS.LTC128B.128 [R10+0x18c00], desc[UR4][R6.64+0x100], !P0 ;  /* 0x18c00100060abfae */ /* 0x0001e2000c101d44 */
[----:B------:R-:W-:-:S03]  /*b6c0*/  ISETP.GE.AND P3, PT, R5, R3, PT ;  /* 0x000000030500720c */ /* 0x000fc60003f66270 */
[----:B------:R-:W1:Y:S10]  /*b6d0*/  SHFL.IDX PT, R5, R4, 0x2, 0x181f ;  /* 0x00581f0004057f89 */ /* 0x000e7400000e0000 */
[----:B-1----:R-:W-:-:S05]  /*b6e0*/  @!P3 LEA R5, P4, R11, R5, 0x1 ;  /* 0x000000050b05b211 */ /* 0x002fca00078808ff */
[----:B0-----:R-:W-:-:S04]  /*b6f0*/  @!P3 IMAD.X R6, RZ, RZ, R8, P4 ;  /* 0x000000ffff06b224 */ /* 0x001fc800020e0608 */
[----:B------:R-:W-:Y:S02]  /*b700*/  @!P3 IMAD.MOV.U32 R7, RZ, RZ, R6 ;  /* 0x000000ffff07b224 */ /* 0x000fe400078e0006 */
[----:B------:R-:W-:Y:S02]  /*b710*/  @!P3 IMAD.MOV.U32 R6, RZ, RZ, R5 ;  /* 0x000000ffff06b224 */ /* 0x000fe400078e0005 */
[----:B------:R-:W-:-:S03]  /*b720*/  VIADD R5, R2, 0x30 ;  /* 0x0000003002057836 */ /* 0x000fc60000000000 */
[----:B------:R-:W-:Y:S04]  /*b730*/  @!P3 LDGSTS.E.BYPASS.LTC128B.128 [R10+0x11400], desc[UR4][R6.64], !P2 ;  /* 0x11400000060abfae */ /* 0x000fe8000d101d44 */
[----:B------:R-:W-:Y:S04]  /*b740*/  @!P3 LDGSTS.E.BYPASS.LTC128B.128 [R10+0x15400], desc[UR4][R6.64+0x80], !P1 ;  /* 0x15400080060abfae */ /* 0x000fe8000c901d44 */
[----:B------:R0:W-:Y:S01]  /*b750*/  @!P3 LDGSTS.E.BYPASS.LTC128B.128 [R10+0x19400], desc[UR4][R6.64+0x100], !P0 ;  /* 0x19400100060abfae */ /* 0x0001e2000c101d44 */
[----:B------:R-:W-:-:S03]  /*b760*/  ISETP.GE.AND P3, PT, R5, R3, PT ;  /* 0x000000030500720c */ /* 0x000fc60003f66270 */
[----:B------:R-:W1:Y:S04]  /*b770*/  SHFL.IDX PT, R5, R4, 0x3, 0x181f ;  /* 0x00781f0004057f89 */ /* 0x000e6800000e0000 */
[----:B0-----:R-:W0:Y:S06]  /*b780*/  SHFL.IDX PT, R6, R0, 0x3, 0x181f ;  /* 0x00781f0000067f89 */ /* 0x001e2c00000e0000 */
        /* <DEDUP_REMOVED lines=27> */
[----:B------:R-:W-:Y:S02]  /*b940*/  @!P3 LDGSTS.E.BYPASS.LTC128B.128 [R10+0x12c00], desc[UR4][R6.64], !P2 ;  /* 0x12c00000060abfae */ /* 0x000fe4000d101d44 */
[----:B------:R-:W-:Y:S02]  /*b950*/  ISETP.GE.AND P4, PT, R5, R3, PT ;  /* 0x000000030500720c */ /* 0x000fe40003f86270 */
[----:B------:R-:W0:Y:S04]  /*b960*/  SHFL.IDX PT, R5, R4, 0x6, 0x181f ;  /* 0x00d81f0004057f89 */ /* 0x000e2800000e0000 */
[----:B------:R-:W-:Y:S04]  /*b970*/  @!P3 LDGSTS.E.BYPASS.LTC128B.128 [R10+0x16c00], desc[UR4][R6.64+0x80], !P1 ;  /* 0x16c00080060abfae */ /* 0x000fe8000c901d44 */
[----:B------:R1:W-:Y:S04]  /*b980*/  @!P3 LDGSTS.E.BYPASS.LTC128B.128 [R10+0x1ac00], desc[UR4][R6.64+0x100], !P0 ;  /* 0x1ac00100060abfae */ /* 0x0003e8000c101d44 */
[----:B------:R-:W-:Y:S04]  /*b990*/  SHFL.IDX PT, R4, R4, 0x7, 0x181f ;  /* 0x00f81f0004047f89 */ /* 0x000fe800000e0000 */
[----:B-1----:R-:W1:Y:S01]  /*b9a0*/  SHFL.IDX PT, R6, R0, 0x6, 0x181f ;  /* 0x00d81f0000067f89 */ /* 0x002e6200000e0000 */
[----:B0-----:R-:W-:-:S03]  /*b9b0*/  @!P4 LEA R5, P3, R11, R5, 0x1 ;  /* 0x000000050b05c211 */ /* 0x001fc600078608ff */
[----:B------:R-:W0:Y:S02]  /*b9c0*/  SHFL.IDX PT, R0, R0, 0x7, 0x181f ;  /* 0x00f81f0000007f89 */ /* 0x000e2400000e0000 */
[----:B-1----:R-:W-:-:S04]  /*b9d0*/  @!P4 IMAD.X R6, RZ, RZ, R6, P3 ;  /* 0x000000ffff06c224 */ /* 0x002fc800018e0606 */
[----:B------:R-:W-:Y:S02]  /*b9e0*/  @!P4 IMAD.MOV.U32 R7, RZ, RZ, R6 ;  /* 0x000000ffff07c224 */ /* 0x000fe400078e0006 */
[----:B------:R-:W-:-:S05]  /*b9f0*/  @!P4 IMAD.MOV.U32 R6, RZ, RZ, R5 ;  /* 0x000000ffff06c224 */ /* 0x000fca00078e0005 */
[----:B------:R1:W-:Y:S04]  /*ba00*/  @!P4 LDGSTS.E.BYPASS.LTC128B.128 [R10+0x13400], desc[UR4][R6.64], !P2 ;  /* 0x13400000060acfae */ /* 0x0003e8000d101d44 */
[----:B------:R1:W-:Y:S04]  /*ba10*/  @!P4 LDGSTS.E.BYPASS.LTC128B.128 [R10+0x17400], desc[UR4][R6.64+0x80], !P1 ;  /* 0x17400080060acfae */ /* 0x0003e8000c901d44 */
[----:B0-----:R1:W-:Y:S02]  /*ba20*/  @!P4 LDGSTS.E.BYPASS.LTC128B.128 [R10+0x1b400], desc[UR4][R6.64+0x100], !P0 ;  /* 0x1b400100060acfae */ /* 0x0013e4000c101d44 */
.L_x_558:
[----:B------:R-:W-:Y:S01]  /*ba30*/  VIADD R2, R2, 0x70 ;  /* 0x0000007002027836 */ /* 0x000fe20000000000 */
[----:B------:R-:W-:Y:S04]  /*ba40*/  BSSY B0, `(.L_x_440) ;  /* 0x000000f000007945 */ /* 0x000fe80003800000 */
[----:B------:R-:W-:-:S13]  /*ba50*/  ISETP.GE.AND P3, PT, R2, R3, PT ;  /* 0x000000030200720c */ /* 0x000fda0003f66270 */
[----:B------:R-:W-:Y:S05]  /*ba60*/  @P3 BRA `(.L_x_441) ;  /* 0x0000000000303947 */ /* 0x000fea0003800000 */
[----:B------:R-:W0:Y:S01]  /*ba70*/  S2R R5, SR_TID.X ;  /* 0x0000000000057919 */ /* 0x000e220000002100 */
[----:B------:R-:W-:Y:S01]  /*ba80*/  ULDC.64 UR4, c[0x0][0x208] ;  /* 0x0000820000047ab9 */ /* 0x000fe20000000a00 */
[----:B0-----:R-:W-:-:S05]  /*ba90*/  IMAD.SHL.U32 R5, R5, 0x8, RZ ;  /* 0x0000000805057824 */ /* 0x001fca00078e00ff */
        /* <DEDUP_REMOVED lines=9> */
.L_x_441:
[----:B------:R-:W-:Y:S05]  /*bb30*/  BSYNC B0 ;  /* 0x0000000000007941 */ /* 0x000fea0003800000 */
.L_x_440:
[----:B01----:R-:W2:Y:S01]  /*bb40*/  LDL R10, [R1+0x4] ;  /* 0x00000400010a7983 */ /* 0x003ea20000100800 */
[----:B------:R-:W-:Y:S01]  /*bb50*/  PLOP3.LUT P0, PT, PT, PT, PT, 0x80, 0x0 ;  /* 0x000000000000781c */ /* 0x000fe20003f0f070 */
[----:B------:R-:W-:Y:S01]  /*bb60*/  NOP ;  /* 0x0000000000007918 */ /* 0x000fe20000000000 */
[----:B--2---:R-:W-:-:S11]  /*bb70*/  VIADD R6, R10, 0x34800 ;  /* 0x000348000a067836 */ /* 0x004fd60000000000 */
.L_x_442:
[----:B------:R-:W2:Y:S01]  /*bb80*/  LDL R2, [R1+0x4] ;  /* 0x0000040001027983 */ /* 0x000ea20000100800 */
[----:B------:R-:W-:Y:S02]  /*bb90*/  PLOP3.LUT P1, PT, P1, P0, PT, 0xa2, 0x0 ;  /* 0x000000000000781c */ /* 0x000fe40000f21472 */
[----:B--2---:R-:W-:-:S08]  /*bba0*/  @P0 R2UR P1, UR4, R2 ;  /* 0x00000000020402ca */ /* 0x004fd00000020000 */
[----:B------:R-:W-:-:S05]  /*bbb0*/  @P0 PLOP3.LUT P0, PT, P1, PT, PT, 0x80, 0x0 ;  /* 0x000000000000081c */ /* 0x000fca0000f0f070 */
[----:B------:R-:W-:Y:S01]  /*bbc0*/  @!P1 SYNCS.ARRIVE.TRANS64.RED.A0T1 RZ, [UR4+0x34800], RZ ;  /* 0x034800ffffff99a7 */ /* 0x000fe20008200404 */
[----:B------:R-:W-:Y:S07]  /*bbd0*/  @!P1 ARRIVES.LDGSTSBAR.64.TRANSCNT [UR4+0x34800] ;  /* 0x03480000ff0099b0 */ /* 0x000fee0008000a84 */
[----:B------:R-:W-:Y:S05]  /*bbe0*/  @P0 BRA.U.ANY `(.L_x_442) ;  /* 0xfffffffd00e40947 */ /* 0x000fea000393ffff */
[----:B------:R-:W2:Y:S02]  /*bbf0*/  LDL.LU R3, [R1+0x50] ;  /* 0x0000500001037983 */ /* 0x000ea40000300800 */
[----:B--2---:R-:W-:-:S05]  /*bc00*/  VIADD R3, R3, 0x1 ;  /* 0x0000000103037836 */ /* 0x004fca0000000000 */
[----:B------:R0:W-:Y:S01]  /*bc10*/  STL [R1+0x50], R3 ;  /* 0x0000500301007387 */ /* 0x0001e20000100800 */
[----:B------:R-:W-:-:S04]  /*bc20*/  LEA.HI R0, R3, R3, RZ, 0x1 ;  /* 0x0000000303007211 */ /* 0x000fc800078f08ff */
[----:B------:R-:W-:-:S05]  /*bc30*/  LOP3.LUT R0, R0, 0xfffffffe, RZ, 0xc0, !PT ;  /* 0xfffffffe00007812 */ /* 0x000fca00078ec0ff */
[----:B------:R-:W-:-:S05]  /*bc40*/  IMAD.IADD R0, R3, 0x1, -R0 ;  /* 0x0000000103007824 */ /* 0x000fca00078e0a00 */
[----:B------:R-:W-:Y:S01]  /*bc50*/  SHF.L.U32 R0, R0, 0x1f, RZ ;  /* 0x0000001f00007819 */ /* 0x000fe200000006ff */
[----:B------:R-:W-:Y:S01]  /*bc60*/  NOP ;  /* 0x0000000000007918 */ /* 0x000fe20000000000 */
[----:B------:R0:W-:Y:S01]  /*bc70*/  SYNCS.ARRIVE.TRANS64.A1T0 RZ, [R2+URZ+0x34800], RZ ;  /* 0x034800ff02ff79a7 */ /* 0x0001e2000810003f */
[----:B------:R-:W-:Y:S01]  /*bc80*/  BSSY B0, `(.L_x_443) ;  /* 0x0000003000007945 */ /* 0x000fe20003800000 */
[----:B------:R-:W1:Y:S03]  /*bc90*/  SYNCS.PHASECHK.TRANS64.TRYWAIT P0, [R2+URZ+0x34820], R0 ;  /* 0x03482000020075a7 */ /* 0x000e66000800017f */
[----:B01----:R-:W-:Y:S05]  /*bca0*/  @!P0 BRA `(.L_x_444) ;  /* 0x00000044007c8947 */ /* 0x003fea0003800000 */
.L_x_559:
[----:B------:R-:W-:Y:S05]  /*bcb0*/  BSYNC B0 ;  /* 0x0000000000007941 */ /* 0x000fea0003800000 */
.L_x_443:
[----:B0-----:R-:W2:Y:S01]  /*bcc0*/  LDL.LU R2, [R1+0x3c] ;  /* 0x00003c0001027983 */ /* 0x001ea20000300800 */
[----:B------:R-:W-:Y:S01]  /*bcd0*/  BSSY B0, `(.L_x_445) ;  /* 0x0000226000007945 */ /* 0x000fe20003800000 */
[----:B--2---:R-:W-:-:S13]  /*bce0*/  ISETP.GE.AND P0, PT, R2, 0x81, PT ;  /* 0x000000810200780c */ /* 0x004fda0003f06270 */
[----:B------:R-:W-:Y:S05]  /*bcf0*/  @!P0 BRA `(.L_x_446) ;  /* 0x00000020008c8947 */ /* 0x000fea0003800000 */
[----:B------:R-:W2:Y:S01]  /*bd00*/  LDL R2, [R1+0x30] ;  /* 0x0000300001027983 */ /* 0x000ea20000100800 */
[----:B------:R-:W-:Y:S01]  /*bd10*/  IMAD.MOV.U32 R0, RZ, RZ, 0x1 ;  /* 0x00000001ff007424 */ /* 0x000fe200078e00ff */
[----:B------:R-:W-:Y:S01]  /*bd20*/  BSSY B2, `(.L_x_447) ;  /* 0x00000bc000027945 */ /* 0x000fe20003800000 */
[----:B--2---:R-:W-:-:S05]  /*bd30*/  IMAD.MOV R9, RZ, RZ, -R2 ;  /* 0x000000ffff097224 */ /* 0x004fca00078e0a02 */
[----:B------:R-:W-:-:S05]  /*bd40*/  VIADDMNMX R9, R9, R0, 0xffffffff, !PT ;  /* 0xffffffff09097446 */ /* 0x000fca0007800100 */
[----:B------:R-:W-:-:S05]  /*bd50*/  IMAD.IADD R0, R2, 0x1, R9 ;  /* 0x0000000102007824 */ /* 0x000fca00078e0209 */
[----:B------:R-:W-:-:S04]  /*bd60*/  LOP3.LUT R0, R0, 0x1, RZ, 0xc0, !PT ;  /* 0x0000000100007812 */ /* 0x000fc800078ec0ff */
[----:B------:R-:W-:Y:S01]  /*bd70*/  ISETP.NE.U32.AND P0, PT, R0, 0x1, PT ;  /* 0x000000010000780c */ /* 0x000fe20003f05070 */
[----:B------:R-:W-:-:S12]  /*bd80*/  VIADD R0, R2, 0xfffffffe ;  /* 0xfffffffe02007836 */ /* 0x000fd80000000000 */
[----:B------:R-:W-:Y:S05]  /*bd90*/  @P0 BRA `(.L_x_448) ;  /* 0x0000000800d00947 */ /* 0x000fea0003800000 */
[----:B------:R-:W2:Y:S04]  /*bda0*/  LDL R4, [R1+0x1c] ;  /* 0x00001c0001047983 */ /* 0x000ea80000100800 */
[----:B------:R-:W3:Y:S04]  /*bdb0*/  LDL R3, [R1+0x8] ;  /* 0x0000080001037983 */ /* 0x000ee80000100800 */
[----:B------:R-:W4:Y:S01]  /*bdc0*/  LDL R2, [R1+0x10] ;  /* 0x0000100001027983 */ /* 0x000f220000100800 */
[----:B------:R-:W-:Y:S01]  /*bdd0*/  BSSY B1, `(.L_x_449) ;  /* 0x00000ac000017945 */ /* 0x000fe20003800000 */
[----:B--2---:R-:W-:Y:S01]  /*bde0*/  LOP3.LUT P1, RZ, R4, 0x1, RZ, 0xc0, !PT ;  /* 0x0000000104ff7812 */ /* 0x004fe2000782c0ff */
[----:B---3--:R-:W-:-:S05]  /*bdf0*/  VIADD R8, R3, 0x1 ;  /* 0x0000000103087836 */ /* 0x008fca0000000000 */
[----:B------:R-:W-:-:S04]  /*be00*/  ISETP.NE.AND P0, PT, R8, 0x2, PT ;  /* 0x000000020800780c */ /* 0x000fc80003f05270 */
[----:B------:R-:W-:Y:S02]  /*be10*/  SEL R10, RZ, 0x1, P0 ;  /* 0x00000001ff0a7807 */ /* 0x000fe40000000000 */
[----:B------:R-:W-:Y:S02]  /*be20*/  SEL R8, R8, RZ, P0 ;  /* 0x000000ff08087207 */ /* 0x000fe40000000000 */
[----:B----4-:R-:W-:Y:S01]  /*be30*/  LOP3.LUT R10, R2, R10, RZ, 0x3c, !PT ;  /* 0x0000000a020a7212 */ /* 0x010fe200078e3cff */
[----:B------:R-:W-:Y:S06]  /*be40*/  @!P1 BRA `(.L_x_450) ;  /* 0x0000000800909947 */ /* 0x000fec0003800000 */
[----:B------:R0:W5:Y:S01]  /*be50*/  LDL R4, [R1] ;  /* 0x0000000001047983 */ /* 0x0001620000100800 */
[----:B------:R-:W-:Y:S02]  /*be60*/  ULDC.64 UR4, c[0x0][0x418] ;  /* 0x0001060000047ab9 */ /* 0x000fe40000000a00 */
[----:B------:R-:W-:-:S04]  /*be70*/  ISETP.NE.U32.AND P0, PT, RZ, UR4, PT ;  /* 0x00000004ff007c0c */ /* 0x000fc8000bf05070 */
[----:B------:R-:W-:-:S13]  /*be80*/  ISETP.NE.AND.EX P0, PT, RZ, UR5, PT, P0 ;  /* 0x00000005ff007c0c */ /* 0x000fda000bf05300 */
[----:B0-----:R-:W-:Y:S05]  /*be90*/  @!P0 BRA `(.L_x_451) ;  /* 0x0000000000508947 */ /* 0x001fea0003800000 */
[----:B------:R-:W2:Y:S01]  /*bea0*/  LDL R11, [R1+0x20] ;  /* 0x00002000010b7983 */ /* 0x000ea20000100800 */
[----:B------:R-:W0:Y:S01]  /*beb0*/  LDC R5, c[0x0][0x43c] ;  /* 0x00010f00ff057b82 */ /* 0x000e220000000800 */
[----:B------:R-:W-:Y:S02]  /*bec0*/  ULDC.64 UR6, c[0x0][0x428] ;  /* 0x00010a0000067ab9 */ /* 0x000fe40000000a00 */
[----:B------:R-:W3:Y:S01]  /*bed0*/  LDL R7, [R1+0xc] ;  /* 0x00000c0001077983 */ /* 0x000ee20000100800 */
[----:B------:R-:W-:Y:S01]  /*bee0*/  ULDC.64 UR8, c[0x0][0x208] ;  /* 0x0000820000087ab9 */ /* 0x000fe20000000a00 */
[----:B0-----:R-:W-:-:S13]  /*bef0*/  ISETP.NE.AND P0, PT, R5, 0x1, PT ;  /* 0x000000010500780c */ /* 0x001fda0003f05270 */
[----:B------:R-:W0:Y:S02]  /*bf00*/  @P0 LDC.64 R2, c[0x0][0x440] ;  /* 0x00011000ff020b82 */ /* 0x000e240000000a00 */
[----:B0----5:R-:W-:-:S04]  /*bf10*/  @P0 IMAD.HI.U32 R4, R0, R2, RZ ;  /* 0x0000000200040227 */ /* 0x021fc800078e00ff */
[----:B------:R-:W-:Y:S01]  /*bf20*/  IMAD.MOV.U32 R2, RZ, RZ, R0 ;  /* 0x000000ffff027224 */ /* 0x000fe200078e0000 */
[----:B------:R-:W-:-:S05]  /*bf30*/  @P0 SHF.R.U32.HI R2, RZ, R3, R4 ;  /* 0x00000003ff020219 */ /* 0x000fca0000011604 */
[----:B------:R-:W-:-:S04]  /*bf40*/  IMAD.MOV R3, RZ, RZ, -R2 ;  /* 0x000000ffff037224 */ /* 0x000fc800078e0a02 */
[----:B------:R-:W-:Y:S01]  /*bf50*/  IMAD R0, R5, R3, R0 ;  /* 0x0000000305007224 */ /* 0x000fe200078e0200 */
[----:B------:R-:W-:Y:S01]  /*bf60*/  SHF.R.S32.HI R3, RZ, 0x1f, R2 ;  /* 0x0000001fff037819 */ /* 0x000fe20000011402 */
[----:B--2---:R-:W-:-:S04]  /*bf70*/  IMAD R4, R11, UR6, RZ ;  /* 0x000000060b047c24 */ /* 0x004fc8000f8e02ff */
[C---:B---3--:R-:W-:Y:S02]  /*bf80*/  IMAD R4, R7.reuse, UR7, R4 ;  /* 0x0000000707047c24 */ /* 0x048fe4000f8e0204 */
[----:B------:R-:W-:-:S04]  /*bf90*/  IMAD.WIDE.U32 R2, R7, UR6, R2 ;  /* 0x0000000607027c25 */ /* 0x000fc8000f8e0002 */
[----:B------:R-:W-:Y:S01]  /*bfa0*/  IMAD.IADD R3, R4, 0x1, R3 ;  /* 0x0000000104037824 */ /* 0x000fe200078e0203 */
[----:B------:R-:W-:-:S04]  /*bfb0*/  LEA R4, P0, R2, UR4, 0x2 ;  /* 0x0000000402047c11 */ /* 0x000fc8000f8010ff */
[----:B------:R-:W-:-:S05]  /*bfc0*/  LEA.HI.X R5, R2, UR5, R3, 0x2, P0 ;  /* 0x0000000502057c11 */ /* 0x000fca00080f1403 */
[----:B------:R0:W5:Y:S04]  /*bfd0*/  LDG.E R4, desc[UR8][R4.64] ;  /* 0x0000000804047981 */ /* 0x000168000c1e1900 */
.L_x_451:
[----:B------:R-:W2:Y:S01]  /*bfe0*/  LDL R2, [R1+0x4] ;  /* 0x0000040001027983 */ /* 0x000ea20000100800 */
[----:B------:R-:W-:Y:S01]  /*bff0*/  BSSY B3, `(.L_x_452) ;  /* 0x0000005000037945 */ /* 0x000fe20003800000 */
[----:B--2---:R-:W-:Y:S01]  /*c000*/  IMAD R3, R8, 0x8, R2 ;  /* 0x0000000808037824 */ /* 0x004fe200078e0202 */
[----:B------:R-:W-:-:S04]  /*c010*/  SHF.L.U32 R2, R10, 0x1f, RZ ;  /* 0x0000001f0a027819 */ /* 0x000fc800000006ff */
[----:B------:R-:W1:Y:S02]  /*c020*/  SYNCS.PHASECHK.TRANS64.TRYWAIT P0, [R3+URZ+0x34840], R2 ;  /* 0x03484002030075a7 */ /* 0x000e64000800017f */
[----:B-1----:R-:W-:Y:S05]  /*c030*/  @!P0 BRA `(.L_x_453) ;  /* 0x0000004000b08947 */ /* 0x002fea0003800000 */
.L_x_560:
[----:B------:R-:W-:Y:S05]  /*c040*/  BSYNC B3 ;  /* 0x0000000000037941 */ /* 0x000fea0003800000 */
.L_x_452:
        /* <DEDUP_REMOVED lines=12> */
.L_x_455:
[----:B------:R-:W-:Y:S05]  /*c110*/  BSYNC B3 ;  /* 0x0000000000037941 */ /* 0x000fea0003800000 */
.L_x_454:
[----:B------:R-:W2:Y:S04]  /*c120*/  LDL R5, [R1+0x4] ;  /* 0x0000040001057983 */ /* 0x000ea80000100800 */
[----:B-1----:R-:W3:Y:S01]  /*c130*/  LDL R2, [R1+0x18] ;  /* 0x0000180001027983 */ /* 0x002ee20000100800 */
        /* <DEDUP_REMOVED lines=8> */
[----:B--2---:R-:W-:-:S02]  /*c1c0*/  IMAD R7, R8, 0xc000, R5 ;  /* 0x0000c00008077824 */ /* 0x004fc400078e0205 */
[----:B---3--:R-:W-:Y:S02]  /*c1d0*/  IMAD R2, R0, 0x80, R2 ;  /* 0x0000008000027824 */ /* 0x008fe400078e0202 */
[----:B------:R-:W-:-:S08]  /*c1e0*/  VIADD R5, R7, 0x1c400 ;  /* 0x0001c40007057836 */ /* 0x000fd00000000000 */
.L_x_456:
        /* <DEDUP_REMOVED lines=16> */
.L_x_457:
        /* <DEDUP_REMOVED lines=15> */
.L_x_458:
        /* <DEDUP_REMOVED lines=10> */
[----:B------:R-:W2:Y:S04]  /*c480*/  LDL.LU R12, [R1+0x10] ;  /* 0x00001000010c7983 */ /* 0x000ea80000300800 */
[----:B------:R-:W3:Y:S01]  /*c490*/  LDL R7, [R1+0x8] ;  /* 0x0000080001077983 */ /* 0x000ee20000100800 */
[----:B------:R-:W-:Y:S01]  /*c4a0*/  BSSY B3, `(.L_x_459) ;  /* 0x0000005000037945 */ /* 0x000fe20003800000 */
[----:B--2---:R-:W-:Y:S01]  /*c4b0*/  SHF.L.U32 R2, R12, 0x1f, RZ ;  /* 0x0000001f0c027819 */ /* 0x004fe200000006ff */
[----:B---3--:R-:W-:-:S04]  /*c4c0*/  IMAD R3, R7, 0x8, R6 ;  /* 0x0000000807037824 */ /* 0x008fc800078e0206 */
[----:B------:R-:W0:Y:S02]  /*c4d0*/  SYNCS.PHASECHK.TRANS64.TRYWAIT P0, [R3+URZ+0x60], R2 ;  /* 0x00006002030075a7 */ /* 0x000e24000800017f */
[----:B0-----:R-:W-:Y:S05]  /*c4e0*/  @!P0 BRA `(.L_x_460) ;  /* 0x0000003c00988947 */ /* 0x001fea0003800000 */
.L_x_561:
[----:B------:R-:W-:Y:S05]  /*c4f0*/  BSYNC B3 ;  /* 0x0000000000037941 */ /* 0x000fea0003800000 */
.L_x_459:
[----:B------:R1:W5:Y:S04]  /*c500*/  LDL R17, [R1+0x4] ;  /* 0x0000040001117983 */ /* 0x0003680000100800 */
[----:B------:R1:W5:Y:S01]  /*c510*/  LDL R15, [R1+0x8] ;  /* 0x00000800010f7983 */ /* 0x0003620000100800 */
[----:B------:R-:W-:Y:S01]  /*c520*/  BSSY B3, `(.L_x_461) ;  /* 0x000000c000037945 */ /* 0x000fe20003800000 */
[----:B------:R-:W-:Y:S02]  /*c530*/  IMAD.MOV.U32 R12, RZ, RZ, 0x0 ;  /* 0x00000000ff0c7424 */ /* 0x000fe400078e00ff */
[----:B------:R-:W-:Y:S01]  /*c540*/  IMAD.MOV.U32 R13, RZ, RZ, 0x14f00000 ;  /* 0x14f00000ff0d7424 */ /* 0x000fe200078e00ff */
[----:B------:R-:W-:Y:S06]  /*c550*/  @P1 BRA `(.L_x_462) ;  /* 0x0000000000201947 */ /* 0x000fec0003800000 */
[----:B------:R-:W2:Y:S01]  /*c560*/  S2R R5, SR_TID.X ;  /* 0x0000000000057919 */ /* 0x000ea20000002100 */
[----:B0----5:R-:W-:Y:S02]  /*c570*/  IMAD R2, R15, 0x8, R17 ;  /* 0x000000080f027824 */ /* 0x021fe400078e0211 */
[----:B------:R-:W-:-:S04]  /*c580*/  IMAD.MOV.U32 R3, RZ, RZ, 0x8000 ;  /* 0x00008000ff037424 */ /* 0x000fc800078e00ff */
[----:B------:R3:W-:Y:S01]  /*c590*/  SYNCS.ARRIVE.TRANS64 RZ, [R2+URZ+0x34850], R3 ;  /* 0x0348500302ff79a7 */ /* 0x0007e2000800003f */
[----:B--2---:R-:W-:-:S04]  /*c5a0*/  LOP3.LUT R5, R5, 0x1f, RZ, 0xc0, !PT ;  /* 0x0000001f05057812 */ /* 0x004fc800078ec0ff */
[----:B------:R-:W-:-:S13]  /*c5b0*/  ISETP.NE.AND P0, PT, R5, RZ, PT ;  /* 0x000000ff0500720c */ /* 0x000fda0003f05270 */
[----:B---3--:R-:W-:Y:S05]  /*c5c0*/  @!P0 BRA `(.L_x_462) ;  /* 0x0000000000048947 */ /* 0x008fea0003800000 */
[----:B------:R-:W-:Y:S01]  /*c5d0*/  BPT.TRAP 0x1 ;  /* 0x000000040000795c */ /* 0x000fe20000300000 */
.L_x_462:
[----:B------:R-:W-:Y:S05]  /*c5e0*/  BSYNC B3 ;  /* 0x0000000000037941 */ /* 0x000fea0003800000 */
.L_x_461:
[----:B------:R-:W2:Y:S04]  /*c5f0*/  LDL R7, [R1+0x18] ;  /* 0x0000180001077983 */ /* 0x000ea80000100800 */
[----:B0-----:R-:W2:Y:S01]  /*c600*/  LDL.LU R3, [R1+0x14] ;  /* 0x0000140001037983 */ /* 0x001ea20000300800 */
[----:B------:R-:W-:Y:S01]  /*c610*/  R2UR UR10, R11 ;  /* 0x000000000b0a72ca */ /* 0x000fe200000e0000 */
[C-C-:B-----5:R-:W-:Y:S01]  /*c620*/  IMAD R5, R15.reuse, 0x8, R17.reuse ;  /* 0x000000080f057824 */ /* 0x160fe200078e0211 */
[----:B------:R-:W-:Y:S01]  /*c630*/  R2UR UR6, R12 ;  /* 0x000000000c0672ca */ /* 0x000fe200000e0000 */
[----:B------:R-:W-:Y:S01]  /*c640*/  IMAD R2, R15, 0x8000, R17 ;  /* 0x000080000f027824 */ /* 0x000fe200078e0211 */
[----:B------:R-:W-:Y:S01]  /*c650*/  R2UR UR7, R13 ;  /* 0x000000000d0772ca */ /* 0x000fe200000e0000 */
[----:B------:R-:W-:Y:S01]  /*c660*/  UIADD3 UR4, UP0, UR36, 0x470, URZ ;  /* 0x0000047024047890 */ /* 0x000fe2000ff1e03f */
[----:B------:R-:W-:Y:S01]  /*c670*/  PLOP3.LUT P0, PT, PT, PT, PT, 0x80, 0x0 ;  /* 0x000000000000781c */ /* 0x000fe20003f0f070 */
[----:B------:R-:W-:-:S02]  /*c680*/  VIADD R5, R5, 0x34850 ;  /* 0x0003485005057836 */ /* 0x000fc40000000000 */
[----:B------:R-:W-:Y:S01]  /*c690*/  UIADD3.X UR5, URZ, UR37, URZ, UP0, !UPT ;  /* 0x000000253f057290 */ /* 0x000fe200087fe43f */
[----:B--2---:R-:W-:Y:S02]  /*c6a0*/  IMAD R3, R3, 0x80, R7 ;  /* 0x0000008003037824 */ /* 0x004fe400078e0207 */
[----:B------:R-:W-:-:S09]  /*c6b0*/  VIADD R7, R2, 0x400 ;  /* 0x0000040002077836 */ /* 0x000fd20000000000 */
.L_x_463:
[----:B------:R-:W2:Y:S01]  /*c6c0*/  LDL R11, [R1] ;  /* 0x00000000010b7983 */ /* 0x000ea20000100800 */
[----:B------:R-:W-:-:S13]  /*c6d0*/  @P0 ELECT P1, URZ, PT ;  /* 0x00000000003f082f */ /* 0x000fda0003820000 */
[----:B------:R-:W-:Y:S02]  /*c6e0*/  @P1 R2UR UR12, R18 ;  /* 0x00000000120c12ca */ /* 0x000fe400000e0000 */
[----:B------:R-:W-:Y:S02]  /*c6f0*/  @P1 R2UR UR11, R3 ;  /* 0x00000000030b12ca */ /* 0x000fe400000e0000 */
[----:B------:R-:W-:Y:S02]  /*c700*/  @P1 R2UR UR9, R5 ;  /* 0x00000000050912ca */ /* 0x000fe400000e0000 */
[----:B------:R-:W-:Y:S02]  /*c710*/  @P1 R2UR UR8, R7 ;  /* 0x00000000070812ca */ /* 0x000fe400000e0000 */
[----:B------:R-:W-:Y:S02]  /*c720*/  @P1 PLOP3.LUT P0, PT, P1, PT, PT, 0x8, 0x0 ;  /* 0x000000000000181c */ /* 0x000fe40000f0e170 */
[----:B--2---:R-:W-:-:S02]  /*c730*/  @P1 R2UR UR13, R11 ;  /* 0x000000000b0d12ca */ /* 0x004fc400000e0000 */
[----:B------:R-:W-:-:S11]  /*c740*/  PLOP3.LUT P1, PT, PT, PT, PT, 0x8, 0x0 ;  /* 0x000000000000781c */ /* 0x000fd60003f2e170 */
[----:B------:R0:W-:Y:S02]  /*c750*/  UTMALDG.4D [UR8], [UR4], desc[UR6] ;  /* 0x00000608040075b4 */ /* 0x0001e40008019000 */
[----:B0-----:R-:W-:Y:S05]  /*c760*/  @P0 BRA.U.ANY `(.L_x_463) ;  /* 0xfffffffd00d40947 */ /* 0x001fea000393ffff */
[----:B------:R-:W-:Y:S01]  /*c770*/  R2UR UR10, R14 ;  /* 0x000000000e0a72ca */ /* 0x000fe200000e0000 */
[----:B------:R-:W-:Y:S01]  /*c780*/  VIADD R2, R2, 0x4400 ;  /* 0x0000440002027836 */ /* 0x000fe20000000000 */
[----:B------:R-:W-:Y:S02]  /*c790*/  R2UR UR6, R12 ;  /* 0x000000000c0672ca */ /* 0x000fe400000e0000 */
[----:B------:R-:W-:Y:S02]  /*c7a0*/  R2UR UR7, R13 ;  /* 0x000000000d0772ca */ /* 0x000fe400000e0000 */
[----:B------:R-:W-:-:S13]  /*c7b0*/  PLOP3.LUT P0, PT, PT, PT, PT, 0x80, 0x0 ;  /* 0x000000000000781c */ /* 0x000fda0003f0f070 */
.L_x_464:
        /* <DEDUP_REMOVED lines=11> */
[----:B------:R0:W-:Y:S04]  /*c870*/  STL [R1], R4 ;  /* 0x0000000401007387 */ /* 0x0001e80000100800 */
[----:B------:R0:W-:Y:S02]  /*c880*/  STL [R1+0x14], R0 ;  /* 0x0000140001007387 */ /* 0x0001e40000100800 */
.L_x_450:
[----:B------:R-:W-:Y:S05]  /*c890*/  BSYNC B1 ;  /* 0x0000000000017941 */ /* 0x000fea0003800000 */
.L_x_449:
[----:B0-----:R-:W2:Y:S04]  /*c8a0*/  LDL.LU R0, [R1+0x30] ;  /* 0x0000300001007983 */ /* 0x001ea80000300800 */
[----:B------:R0:W-:Y:S04]  /*c8b0*/  STL [R1+0x8], R8 ;  /* 0x0000080801007387 */ /* 0x0001e80000100800 */
[----:B------:R0:W-:Y:S02]  /*c8c0*/  STL [R1+0x10], R10 ;  /* 0x0000100a01007387 */ /* 0x0001e40000100800 */
[----:B0-2---:R-:W-:-:S07]  /*c8d0*/  VIADD R0, R0, 0xfffffffd ;  /* 0xfffffffd00007836 */ /* 0x005fce0000000000 */
.L_x_448:
[----:B------:R-:W-:Y:S05]  /*c8e0*/  BSYNC B2 ;  /* 0x0000000000027941 */ /* 0x000fea0003800000 */
.L_x_447:
[----:B------:R-:W2:Y:S01]  /*c8f0*/  LDL.LU R2, [R1+0x2c] ;  /* 0x00002c0001027983 */ /* 0x000ea20000300800 */
[----:B------:R-:W-:-:S05]  /*c900*/  IMAD.MOV R9, RZ, RZ, -R9 ;  /* 0x000000ffff097224 */ /* 0x000fca00078e0a09 */
[----:B--2---:R-:W-:-:S13]  /*c910*/  ISETP.NE.AND P0, PT, R2, R9, PT ;  /* 0x000000090200720c */ /* 0x004fda0003f05270 */
[----:B------:R-:W-:Y:S05]  /*c920*/  @!P0 BRA `(.L_x_446) ;  /* 0x0000001400808947 */ /* 0x000fea0003800000 */
[----:B------:R0:W5:Y:S02]  /*c930*/  LDL R8, [R1] ;  /* 0x0000000001087983 */ /* 0x0001640000100800 */
.L_x_497:
[----:B--2---:R-:W2:Y:S04]  /*c940*/  LDL R4, [R1+0x1c] ;  /* 0x00001c0001047983 */ /* 0x004ea80000100800 */
[----:B---3--:R-:W3:Y:S04]  /*c950*/  LDL R3, [R1+0x8] ;  /* 0x0000080001037983 */ /* 0x008ee80000100800 */
[----:B----4-:R-:W4:Y:S01]  /*c960*/  LDL R2, [R1+0x10] ;  /* 0x0000100001027983 */ /* 0x010f220000100800 */
[----:B------:R-:W-:Y:S05]  /*c970*/  YIELD ;  /* 0x0000000000007946 */ /* 0x000fea0003800000 */
        /* <DEDUP_REMOVED lines=8> */
[----:B------:R-:W-:Y:S01]  /*ca00*/  ULDC.64 UR4, c[0x0][0x418] ;  /* 0x0001060000047ab9 */ /* 0x000fe20000000a00 */
[----:B------:R-:W-:Y:S01]  /*ca10*/  IMAD.MOV.U32 R7, RZ, RZ, R0 ;  /* 0x000000ffff077224 */ /* 0x000fe200078e0000 */
[----:B------:R-:W-:-:S04]  /*ca20*/  ISETP.NE.U32.AND P0, PT, RZ, UR4, PT ;  /* 0x00000004ff007c0c */ /* 0x000fc8000bf05070 */
[----:B------:R-:W-:-:S13]  /*ca30*/  ISETP.NE.AND.EX P0, PT, RZ, UR5, PT, P0 ;  /* 0x00000005ff007c0c */ /* 0x000fda000bf05300 */
[----:B------:R-:W-:Y:S05]  /*ca40*/  @!P0 BRA `(.L_x_467) ;  /* 0x0000000000508947 */ /* 0x000fea0003800000 */
[----:B------:R-:W2:Y:S01]  /*ca50*/  LDL R10, [R1+0x20] ;  /* 0x00002000010a7983 */ /* 0x000ea20000100800 */
[----:B-----5:R-:W3:Y:S01]  /*ca60*/  LDC R8, c[0x0][0x43c] ;  /* 0x00010f00ff087b82 */ /* 0x020ee20000000800 */
[----:B------:R-:W-:Y:S02]  /*ca70*/  ULDC.64 UR6, c[0x0][0x428] ;  /* 0x00010a0000067ab9 */ /* 0x000fe40000000a00 */
[----:B------:R-:W4:Y:S01]  /*ca80*/  LDL R9, [R1+0xc] ;  /* 0x00000c0001097983 */ /* 0x000f220000100800 */
[----:B------:R-:W-:Y:S01]  /*ca90*/  ULDC.64 UR8, c[0x0][0x208] ;  /* 0x0000820000087ab9 */ /* 0x000fe20000000a00 */
[----:B---3--:R-:W-:-:S13]  /*caa0*/  ISETP.NE.AND P0, PT, R8, 0x1, PT ;  /* 0x000000010800780c */ /* 0x008fda0003f05270 */
[----:B------:R-:W3:Y:S02]  /*cab0*/  @P0 LDC.64 R2, c[0x0][0x440] ;  /* 0x00011000ff020b82 */ /* 0x000ee40000000a00 */
[----:B---3--:R-:W-:-:S04]  /*cac0*/  @P0 IMAD.HI.U32 R7, R0, R2, RZ ;  /* 0x0000000200070227 */ /* 0x008fc800078e00ff */
[----:B------:R-:W-:Y:S01]  /*cad0*/  IMAD.MOV.U32 R2, RZ, RZ, R0 ;  /* 0x000000ffff027224 */ /* 0x000fe200078e0000 */
[----:B------:R-:W-:-:S04]  /*cae0*/  @P0 SHF.R.U32.HI R2, RZ, R3, R7 ;  /* 0x00000003ff020219 */ /* 0x000fc80000011607 */
[--C-:B------:R-:W-:Y:S01]  /*caf0*/  SHF.R.S32.HI R3, RZ, 0x1f, R2.reuse ;  /* 0x0000001fff037819 */ /* 0x100fe20000011402 */
[----:B------:R-:W-:-:S04]  /*cb00*/  IMAD.MOV R7, RZ, RZ, -R2 ;  /* 0x000000ffff077224 */ /* 0x000fc800078e0a02 */
[----:B------:R-:W-:Y:S02]  /*cb10*/  IMAD R7, R8, R7, R0 ;  /* 0x0000000708077224 */ /* 0x000fe400078e0200 */
[----:B--2---:R-:W-:-:S04]  /*cb20*/  IMAD R8, R10, UR6, RZ ;  /* 0x000000060a087c24 */ /* 0x004fc8000f8e02ff */
[C---:B----4-:R-:W-:Y:S02]  /*cb30*/  IMAD R8, R9.reuse, UR7, R8 ;  /* 0x0000000709087c24 */ /* 0x050fe4000f8e0208 */
[----:B------:R-:W-:-:S04]  /*cb40*/  IMAD.WIDE.U32 R2, R9, UR6, R2 ;  /* 0x0000000609027c25 */ /* 0x000fc8000f8e0002 */
[----:B------:R-:W-:Y:S01]  /*cb50*/  IMAD.IADD R3, R8, 0x1, R3 ;  /* 0x0000000108037824 */ /* 0x000fe200078e0203 */
[----:B------:R-:W-:-:S04]  /*cb60*/  LEA R8, P0, R2, UR4, 0x2 ;  /* 0x0000000402087c11 */ /* 0x000fc8000f8010ff */
[----:B------:R-:W-:-:S05]  /*cb70*/  LEA.HI.X R9, R2, UR5, R3, 0x2, P0 ;  /* 0x0000000502097c11 */ /* 0x000fca00080f1403 */
[----:B------:R2:W5:Y:S04]  /*cb80*/  LDG.E R8, desc[UR8][R8.64] ;  /* 0x0000000808087981 */ /* 0x000568000c1e1900 */
.L_x_467:
[----:B------:R-:W3:Y:S01]  /*cb90*/  LDL R2, [R1+0x4] ;  /* 0x0000040001027983 */ /* 0x000ee20000100800 */
[----:B------:R-:W-:Y:S01]  /*cba0*/  BSSY B2, `(.L_x_468) ;  /* 0x0000005000027945 */ /* 0x000fe20003800000 */
[----:B---3--:R-:W-:Y:S01]  /*cbb0*/  IMAD R3, R4, 0x8, R2 ;  /* 0x0000000804037824 */ /* 0x008fe200078e0202 */
[----:B------:R-:W-:-:S04]  /*cbc0*/  SHF.L.U32 R2, R5, 0x1f, RZ ;  /* 0x0000001f05027819 */ /* 0x000fc800000006ff */
[----:B------:R-:W3:Y:S02]  /*cbd0*/  SYNCS.PHASECHK.TRANS64.TRYWAIT P0, [R3+URZ+0x34840], R2 ;  /* 0x03484002030075a7 */ /* 0x000ee4000800017f */
[----:B---3--:R-:W-:Y:S05]  /*cbe0*/  @!P0 BRA `(.L_x_469) ;  /* 0x0000003400ec8947 */ /* 0x008fea0003800000 */
.L_x_562:
[----:B------:R-:W-:Y:S05]  /*cbf0*/  BSYNC B2 ;  /* 0x0000000000027941 */ /* 0x000fea0003800000 */
.L_x_468:
[----:B--2---:R-:W2:Y:S01]  /*cc00*/  S2R R9, SR_TID.X ;  /* 0x0000000000097919 */ /* 0x004ea20000002100 */
[----:B------:R-:W-:Y:S01]  /*cc10*/  BSSY B2, `(.L_x_470) ;  /* 0x000000b000027945 */ /* 0x000fe20003800000 */
[----:B--2---:R-:W-:-:S04]  /*cc20*/  LOP3.LUT R9, R9, 0x7f, RZ, 0xc0, !PT ;  /* 0x0000007f09097812 */ /* 0x004fc800078ec0ff */
[----:B------:R-:W-:-:S13]  /*cc30*/  ISETP.NE.AND P1, PT, R9, RZ, PT ;  /* 0x000000ff0900720c */ /* 0x000fda0003f25270 */
[----:B------:R-:W-:Y:S05]  /*cc40*/  @P1 BRA `(.L_x_471) ;  /* 0x00000000001c1947 */ /* 0x000fea0003800000 */
[----:B------:R-:W2:Y:S01]  /*cc50*/  S2R R9, SR_TID.X ;  /* 0x0000000000097919 */ /* 0x000ea20000002100 */
[----:B---3--:R-:W-:-:S04]  /*cc60*/  IMAD.MOV.U32 R2, RZ, RZ, 0xc000 ;  /* 0x0000c000ff027424 */ /* 0x008fc800078e00ff */
[----:B------:R4:W-:Y:S01]  /*cc70*/  SYNCS.ARRIVE.TRANS64 RZ, [R3+URZ+0x34830], R2 ;  /* 0x0348300203ff79a7 */ /* 0x0009e2000800003f */
[----:B--2---:R-:W-:-:S04]  /*cc80*/  LOP3.LUT R9, R9, 0x1f, RZ, 0xc0, !PT ;  /* 0x0000001f09097812 */ /* 0x004fc800078ec0ff */
[----:B------:R-:W-:-:S13]  /*cc90*/  ISETP.NE.AND P0, PT, R9, RZ, PT ;  /* 0x000000ff0900720c */ /* 0x000fda0003f05270 */
[----:B----4-:R-:W-:Y:S05]  /*cca0*/  @!P0 BRA `(.L_x_471) ;  /* 0x0000000000048947 */ /* 0x010fea0003800000 */
[----:B------:R-:W-:Y:S01]  /*ccb0*/  BPT.TRAP 0x1 ;  /* 0x000000040000795c */ /* 0x000fe20000300000 */
.L_x_471:
[----:B------:R-:W-:Y:S05]  /*ccc0*/  BSYNC B2 ;  /* 0x0000000000027941 */ /* 0x000fea0003800000 */
.L_x_470:
[----:B------:R-:W2:Y:S04]  /*ccd0*/  LDL R9, [R1+0x4] ;  /* 0x0000040001097983 */ /* 0x000ea80000100800 */
[----:B---3--:R-:W3:Y:S01]  /*cce0*/  LDL R2, [R1+0x18] ;  /* 0x0000180001027983 */ /* 0x008ee20000100800 */
        /* <DEDUP_REMOVED lines=11> */
.L_x_472:
        /* <DEDUP_REMOVED lines=9> */
[----:B--2---:R-:W-:Y:S05]  /*ce30*/  @P0 BRA.U.ANY `(.L_x_472) ;  /* 0xfffffffd00d80947 */ /* 0x004fea000393ffff */
[----:B------:R-:W-:Y:S01]  /*ce40*/  IMAD.MOV.U32 R14, RZ, RZ, 0x40 ;  /* 0x00000040ff0e7424 */ /* 0x000fe200078e00ff */
[----:B------:R-:W-:Y:S01]  /*ce50*/  PLOP3.LUT P0, PT, PT, PT, PT, 0x80, 0x0 ;  /* 0x000000000000781c */ /* 0x000fe20003f0f070 */
[----:B------:R-:W-:Y:S01]  /*ce60*/  VIADD R10, R9, 0x20400 ;  /* 0x00020400090a7836 */ /* 0x000fe20000000000 */
[----:B------:R-:W-:Y:S01]  /*ce70*/  UMOV UR6, 0x0 ;  /* 0x0000000000067882 */ /* 0x000fe20000000000 */
[----:B------:R-:W-:Y:S01]  /*ce80*/  UMOV UR7, 0x14f00000 ;  /* 0x14f0000000077882 */ /* 0x000fe20000000000 */
[----:B------:R-:W-:-:S15]  /*ce90*/  R2UR UR10, R14 ;  /* 0x000000000e0a72ca */ /* 0x000fde00000e0000 */
.L_x_473:
        /* <DEDUP_REMOVED lines=10> */
[----:B------:R-:W-:Y:S01]  /*cf40*/  PLOP3.LUT P0, PT, PT, PT, PT, 0x80, 0x0 ;  /* 0x000000000000781c */ /* 0x000fe20003f0f070 */
[----:B------:R-:W-:Y:S01]  /*cf50*/  VIADD R9, R9, 0x24400 ;  /* 0x0002440009097836 */ /* 0x000fe20000000000 */
[----:B------:R-:W-:Y:S01]  /*cf60*/  UMOV UR6, 0x0 ;  /* 0x0000000000067882 */ /* 0x000fe20000000000 */
[----:B------:R-:W-:Y:S01]  /*cf70*/  UMOV UR7, 0x14f00000 ;  /* 0x14f0000000077882 */ /* 0x000fe20000000000 */
[----:B------:R-:W-:-:S09]  /*cf80*/  UMOV UR10, 0x80 ;  /* 0x00000080000a7882 */ /* 0x000fd20000000000 */
.L_x_474:
        /* <DEDUP_REMOVED lines=10> */
[----:B------:R-:W2:Y:S04]  /*d030*/  LDL.LU R12, [R1+0x10] ;  /* 0x00001000010c7983 */ /* 0x000ea80000300800 */
[----:B------:R-:W3:Y:S01]  /*d040*/  LDL R10, [R1+0x8] ;  /* 0x00000800010a7983 */ /* 0x000ee20000100800 */
[----:B------:R-:W-:Y:S01]  /*d050*/  BSSY B2, `(.L_x_475) ;  /* 0x0000005000027945 */ /* 0x000fe20003800000 */
[----:B--2---:R-:W-:Y:S01]  /*d060*/  SHF.L.U32 R3, R12, 0x1f, RZ ;  /* 0x0000001f0c037819 */ /* 0x004fe200000006ff */
[----:B---3--:R-:W-:-:S04]  /*d070*/  IMAD R2, R10, 0x8, R6 ;  /* 0x000000080a027824 */ /* 0x008fc800078e0206 */
[----:B------:R-:W2:Y:S02]  /*d080*/  SYNCS.PHASECHK.TRANS64.TRYWAIT P0, [R2+URZ+0x60], R3 ;  /* 0x00006003020075a7 */ /* 0x000ea4000800017f */
[----:B--2---:R-:W-:Y:S05]  /*d090*/  @!P0 BRA `(.L_x_476) ;  /* 0x0000003000d48947 */ /* 0x004fea0003800000 */
.L_x_563:
[----:B------:R-:W-:Y:S05]  /*d0a0*/  BSYNC B2 ;  /* 0x0000000000027941 */ /* 0x000fea0003800000 */
.L_x_475:
[----:B------:R-:W-:Y:S01]  /*d0b0*/  BSSY B2, `(.L_x_477) ;  /* 0x000000b000027945 */ /* 0x000fe20003800000 */
[----:B------:R-:W-:Y:S02]  /*d0c0*/  IMAD.MOV.U32 R12, RZ, RZ, 0x0 ;  /* 0x00000000ff0c7424 */ /* 0x000fe400078e00ff */
[----:B------:R-:W-:Y:S01]  /*d0d0*/  IMAD.MOV.U32 R13, RZ, RZ, 0x14f00000 ;  /* 0x14f00000ff0d7424 */ /* 0x000fe200078e00ff */
[----:B------:R-:W-:Y:S06]  /*d0e0*/  @P1 BRA `(.L_x_478) ;  /* 0x00000000001c1947 */ /* 0x000fec0003800000 */
[----:B------:R-:W3:Y:S01]  /*d0f0*/  S2R R9, SR_TID.X ;  /* 0x0000000000097919 */ /* 0x000ee20000002100 */
[----:B--2---:R-:W-:-:S04]  /*d100*/  IMAD.MOV.U32 R3, RZ, RZ, 0x8000 ;  /* 0x00008000ff037424 */ /* 0x004fc800078e00ff */
[----:B------:R4:W-:Y:S01]  /*d110*/  SYNCS.ARRIVE.TRANS64 RZ, [R2+URZ+0x50], R3 ;  /* 0x0000500302ff79a7 */ /* 0x0009e2000800003f */
[----:B---3--:R-:W-:-:S04]  /*d120*/  LOP3.LUT R9, R9, 0x1f, RZ, 0xc0, !PT ;  /* 0x0000001f09097812 */ /* 0x008fc800078ec0ff */
[----:B------:R-:W-:-:S13]  /*d130*/  ISETP.NE.AND P0, PT, R9, RZ, PT ;  /* 0x000000ff0900720c */ /* 0x000fda0003f05270 */
[----:B----4-:R-:W-:Y:S05]  /*d140*/  @!P0 BRA `(.L_x_478) ;  /* 0x0000000000048947 */ /* 0x010fea0003800000 */
[----:B------:R-:W-:Y:S01]  /*d150*/  BPT.TRAP 0x1 ;  /* 0x000000040000795c */ /* 0x000fe20000300000 */
.L_x_478:
[----:B------:R-:W-:Y:S05]  /*d160*/  BSYNC B2 ;  /* 0x0000000000027941 */ /* 0x000fea0003800000 */
.L_x_477:
[----:B------:R-:W3:Y:S04]  /*d170*/  LDL R15, [R1+0x4] ;  /* 0x00000400010f7983 */ /* 0x000ee80000100800 */
[----:B--2---:R-:W3:Y:S04]  /*d180*/  LDL.LU R3, [R1+0x8] ;  /* 0x0000080001037983 */ /* 0x004ee80000300800 */
[----:B------:R-:W2:Y:S04]  /*d190*/  LDL R10, [R1+0x18] ;  /* 0x00001800010a7983 */ /* 0x000ea80000100800 */
[----:B------:R-:W2:Y:S01]  /*d1a0*/  LDL.LU R9, [R1+0x14] ;  /* 0x0000140001097983 */ /* 0x000ea20000300800 */
[----:B------:R-:W-:Y:S01]  /*d1b0*/  R2UR UR10, R11 ;  /* 0x000000000b0a72ca */ /* 0x000fe200000e0000 */
[----:B------:R-:W-:Y:S01]  /*d1c0*/  UIADD3 UR4, UP0, UR36, 0x470, URZ ;  /* 0x0000047024047890 */ /* 0x000fe2000ff1e03f */
[----:B------:R-:W-:Y:S01]  /*d1d0*/  R2UR UR6, R12 ;  /* 0x000000000c0672ca */ /* 0x000fe200000e0000 */
[----:B------:R-:W-:Y:S01]  /*d1e0*/  VIADD R2, R2, 0x50 ;  /* 0x0000005002027836 */ /* 0x000fe20000000000 */
[----:B------:R-:W-:Y:S01]  /*d1f0*/  R2UR UR7, R13 ;  /* 0x000000000d0772ca */ /* 0x000fe200000e0000 */
[----:B------:R-:W-:Y:S01]  /*d200*/  UIADD3.X UR5, URZ, UR37, URZ, UP0, !UPT ;  /* 0x000000253f057290 */ /* 0x000fe200087fe43f */
[----:B------:R-:W-:Y:S01]  /*d210*/  PLOP3.LUT P0, PT, PT, PT, PT, 0x80, 0x0 ;  /* 0x000000000000781c */ /* 0x000fe20003f0f070 */
[----:B---3--:R-:W-:-:S02]  /*d220*/  IMAD R3, R3, 0x8000, R15 ;  /* 0x0000800003037824 */ /* 0x008fc400078e020f */
[----:B--2---:R-:W-:Y:S02]  /*d230*/  IMAD R9, R9, 0x80, R10 ;  /* 0x0000008009097824 */ /* 0x004fe400078e020a */
[----:B------:R-:W-:-:S08]  /*d240*/  VIADD R10, R3, 0x400 ;  /* 0x00000400030a7836 */ /* 0x000fd00000000000 */
.L_x_479:
        /* <DEDUP_REMOVED lines=10> */
[----:B--2---:R-:W-:Y:S05]  /*d2f0*/  @P0 BRA.U.ANY `(.L_x_479) ;  /* 0xfffffffd00d40947 */ /* 0x004fea000393ffff */
[----:B------:R-:W-:Y:S01]  /*d300*/  R2UR UR10, R14 ;  /* 0x000000000e0a72ca */ /* 0x000fe200000e0000 */
[----:B------:R-:W-:Y:S01]  /*d310*/  VIADD R3, R3, 0x4400 ;  /* 0x0000440003037836 */ /* 0x000fe20000000000 */
[----:B------:R-:W-:Y:S02]  /*d320*/  R2UR UR6, R12 ;  /* 0x000000000c0672ca */ /* 0x000fe400000e0000 */
[----:B------:R-:W-:Y:S02]  /*d330*/  R2UR UR7, R13 ;  /* 0x000000000d0772ca */ /* 0x000fe400000e0000 */
[----:B------:R-:W-:-:S13]  /*d340*/  PLOP3.LUT P0, PT, PT, PT, PT, 0x80, 0x0 ;  /* 0x000000000000781c */ /* 0x000fda0003f0f070 */
.L_x_480:
        /* <DEDUP_REMOVED lines=11> */
[----:B------:R2:W-:Y:S04]  /*d400*/  STL [R1+0x14], R7 ;  /* 0x0000140701007387 */ /* 0x0005e80000100800 */
[----:B------:R2:W-:Y:S02]  /*d410*/  STL [R1], R8 ;  /* 0x0000000801007387 */ /* 0x0005e40000100800 */
.L_x_466:
[----:B------:R-:W-:Y:S05]  /*d420*/  BSYNC B1 ;  /* 0x0000000000017941 */ /* 0x000fea0003800000 */
.L_x_465:
[----:B------:R-:W3:Y:S01]  /*d430*/  LDL R2, [R1+0x1c] ;  /* 0x00001c0001027983 */ /* 0x000ee20000100800 */
[----:B------:R-:W-:Y:S01]  /*d440*/  VIADD R3, R4, 0x1 ;  /* 0x0000000104037836 */ /* 0x000fe20000000000 */
[----:B------:R-:W-:Y:S04]  /*d450*/  BSSY B1, `(.L_x_481) ;  /* 0x00000aa000017945 */ /* 0x000fe80003800000 */
[----:B------:R-:W-:-:S04]  /*d460*/  ISETP.NE.AND P0, PT, R3, 0x2, PT ;  /* 0x000000020300780c */ /* 0x000fc80003f05270 */
[----:B------:R-:W-:Y:S02]  /*d470*/  SEL R11, R3, RZ, P0 ;  /* 0x000000ff030b7207 */ /* 0x000fe40000000000 */
[----:B---3--:R-:W-:Y:S02]  /*d480*/  LOP3.LUT P1, RZ, R2, 0x1, RZ, 0xc0, !PT ;  /* 0x0000000102ff7812 */ /* 0x008fe4000782c0ff */
[----:B------:R-:W-:-:S04]  /*d490*/  SEL R2, RZ, 0x1, P0 ;  /* 0x00000001ff027807 */ /* 0x000fc80000000000 */
[----:B------:R-:W-:-:S05]  /*d4a0*/  LOP3.LUT R10, R5, R2, RZ, 0x3c, !PT ;  /* 0x00000002050a7212 */ /* 0x000fca00078e3cff */
[----:B------:R3:W-:Y:S04]  /*d4b0*/  STL [R1+0x10], R10 ;  /* 0x0000100a01007387 */ /* 0x0007e80000100800 */
[----:B------:R3:W-:Y:S01]  /*d4c0*/  STL [R1+0x8], R11 ;  /* 0x0000080b01007387 */ /* 0x0007e20000100800 */
[----:B------:R-:W-:Y:S05]  /*d4d0*/  @!P1 BRA `(.L_x_482) ;  /* 0x0000000800849947 */ /* 0x000fea0003800000 */
[----:B------:R-:W-:Y:S01]  /*d4e0*/  ULDC.64 UR4, c[0x0][0x418] ;  /* 0x0001060000047ab9 */ /* 0x000fe20000000a00 */
[----:B--2---:R-:W-:Y:S01]  /*d4f0*/  VIADD R7, R0, 0xffffffff ;  /* 0xffffffff00077836 */ /* 0x004fe20000000000 */
[----:B------:R-:W-:-:S04]  /*d500*/  ISETP.NE.U32.AND P0, PT, RZ, UR4, PT ;  /* 0x00000004ff007c0c */ /* 0x000fc8000bf05070 */
[----:B------:R-:W-:-:S13]  /*d510*/  ISETP.NE.AND.EX P0, PT, RZ, UR5, PT, P0 ;  /* 0x00000005ff007c0c */ /* 0x000fda000bf05300 */
[----:B------:R-:W-:Y:S05]  /*d520*/  @!P0 BRA `(.L_x_483) ;  /* 0x0000000000508947 */ /* 0x000fea0003800000 */
[----:B------:R-:W2:Y:S01]  /*d530*/  LDL R13, [R1+0x20] ;  /* 0x00002000010d7983 */ /* 0x000ea20000100800 */
[----:B------:R-:W4:Y:S01]  /*d540*/  LDC R9, c[0x0][0x43c] ;  /* 0x00010f00ff097b82 */ /* 0x000f220000000800 */
[----:B------:R-:W-:Y:S02]  /*d550*/  ULDC.64 UR6, c[0x0][0x428] ;  /* 0x00010a0000067ab9 */ /* 0x000fe40000000a00 */
[----:B------:R-:W3:Y:S01]  /*d560*/  LDL R12, [R1+0xc] ;  /* 0x00000c00010c7983 */ /* 0x000ee20000100800 */
[----:B------:R-:W-:Y:S01]  /*d570*/  ULDC.64 UR8, c[0x0][0x208] ;  /* 0x0000820000087ab9 */ /* 0x000fe20000000a00 */
[----:B----4-:R-:W-:-:S13]  /*d580*/  ISETP.NE.AND P0, PT, R9, 0x1, PT ;  /* 0x000000010900780c */ /* 0x010fda0003f05270 */
[----:B------:R-:W4:Y:S02]  /*d590*/  @P0 LDC.64 R2, c[0x0][0x440] ;  /* 0x00011000ff020b82 */ /* 0x000f240000000a00 */
[----:B----45:R-:W-:-:S04]  /*d5a0*/  @P0 IMAD.HI.U32 R8, R7, R2, RZ ;  /* 0x0000000207080227 */ /* 0x030fc800078e00ff */
        /* <DEDUP_REMOVED lines=12> */
.L_x_483:
[----:B------:R-:W4:Y:S01]  /*d670*/  LDL R2, [R1+0x4] ;  /* 0x0000040001027983 */ /* 0x000f220000100800 */
[----:B------:R-:W-:Y:S01]  /*d680*/  SHF.L.U32 R3, R10, 0x1f, RZ ;  /* 0x0000001f0a037819 */ /* 0x000fe200000006ff */
[----:B------:R-:W-:Y:S01]  /*d690*/  BSSY B2, `(.L_x_484) ;  /* 0x0000004000027945 */ /* 0x000fe20003800000 */
[----:B----4-:R-:W-:-:S04]  /*d6a0*/  IMAD R2, R11, 0x8, R2 ;  /* 0x000000080b027824 */ /* 0x010fc800078e0202 */
[----:B------:R-:W4:Y:S02]  /*d6b0*/  SYNCS.PHASECHK.TRANS64.TRYWAIT P0, [R2+URZ+0x34840], R3 ;  /* 0x03484003020075a7 */ /* 0x000f24000800017f */
[----:B----4-:R-:W-:Y:S05]  /*d6c0*/  @!P0 BRA `(.L_x_485) ;  /* 0x0000002c005c8947 */ /* 0x010fea0003800000 */
.L_x_564:
[----:B------:R-:W-:Y:S05]  /*d6d0*/  BSYNC B2 ;  /* 0x0000000000027941 */ /* 0x000fea0003800000 */
.L_x_484:
[----:B--2---:R-:W2:Y:S01]  /*d6e0*/  S2R R9, SR_TID.X ;  /* 0x0000000000097919 */ /* 0x004ea20000002100 */
[----:B------:R-:W-:Y:S01]  /*d6f0*/  BSSY B2, `(.L_x_486) ;  /* 0x000000b000027945 */ /* 0x000fe20003800000 */
[----:B--2---:R-:W-:-:S04]  /*d700*/  LOP3.LUT R9, R9, 0x7f, RZ, 0xc0, !PT ;  /* 0x0000007f09097812 */ /* 0x004fc800078ec0ff */
[----:B------:R-:W-:-:S13]  /*d710*/  ISETP.NE.AND P1, PT, R9, RZ, PT ;  /* 0x000000ff0900720c */ /* 0x000fda0003f25270 */
[----:B------:R-:W-:Y:S05]  /*d720*/  @P1 BRA `(.L_x_487) ;  /* 0x00000000001c1947 */ /* 0x000fea0003800000 */
[----:B------:R-:W2:Y:S01]  /*d730*/  S2R R9, SR_TID.X ;  /* 0x0000000000097919 */ /* 0x000ea20000002100 */
[----:B----4-:R-:W-:-:S04]  /*d740*/  IMAD.MOV.U32 R3, RZ, RZ, 0xc000 ;  /* 0x0000c000ff037424 */ /* 0x010fc800078e00ff */
[----:B------:R4:W-:Y:S01]  /*d750*/  SYNCS.ARRIVE.TRANS64 RZ, [R2+URZ+0x34830], R3 ;  /* 0x0348300302ff79a7 */ /* 0x0009e2000800003f */
[----:B--2---:R-:W-:-:S04]  /*d760*/  LOP3.LUT R9, R9, 0x1f, RZ, 0xc0, !PT ;  /* 0x0000001f09097812 */ /* 0x004fc800078ec0ff */
[----:B------:R-:W-:-:S13]  /*d770*/  ISETP.NE.AND P0, PT, R9, RZ, PT ;  /* 0x000000ff0900720c */ /* 0x000fda0003f05270 */
[----:B----4-:R-:W-:Y:S05]  /*d780*/  @!P0 BRA `(.L_x_487) ;  /* 0x0000000000048947 */ /* 0x010fea0003800000 */
[----:B------:R-:W-:Y:S01]  /*d790*/  BPT.TRAP 0x1 ;  /* 0x000000040000795c */ /* 0x000fe20000300000 */
.L_x_487:
[----:B------:R-:W-:Y:S05]  /*d7a0*/  BSYNC B2 ;  /* 0x0000000000027941 */ /* 0x000fea0003800000 */
.L_x_486:
[----:B------:R-:W2:Y:S04]  /*d7b0*/  LDL R9, [R1+0x8] ;  /* 0x0000080001097983 */ /* 0x000ea80000100800 */
[----:B---3--:R-:W3:Y:S04]  /*d7c0*/  LDL R10, [R1+0x4] ;  /* 0x00000400010a7983 */ /* 0x008ee80000100800 */
[----:B----4-:R-:W4:Y:S01]  /*d7d0*/  LDL R2, [R1+0x18] ;  /* 0x0000180001027983 */ /* 0x010f220000100800 */
[----:B------:R-:W-:-:S05]  /*d7e0*/  IMAD.MOV.U32 R12, RZ, RZ, RZ ;  /* 0x000000ffff0c7224 */ /* 0x000fca00078e00ff */
[----:B------:R-:W-:Y:S01]  /*d7f0*/  R2UR UR10, R12 ;  /* 0x000000000c0a72ca */ /* 0x000fe200000e0000 */
[----:B------:R-:W-:Y:S01]  /*d800*/  UIADD3 UR4, UP0, UR36, 0x370, URZ ;  /* 0x0000037024047890 */ /* 0x000fe2000ff1e03f */
[----:B------:R-:W-:Y:S01]  /*d810*/  PLOP3.LUT P0, PT, PT, PT, PT, 0x80, 0x0 ;  /* 0x000000000000781c */ /* 0x000fe20003f0f070 */
[----:B------:R-:W-:Y:S01]  /*d820*/  UMOV UR6, 0x0 ;  /* 0x0000000000067882 */ /* 0x000fe20000000000 */
[----:B------:R-:W-:Y:S01]  /*d830*/  UMOV UR7, 0x14f00000 ;  /* 0x14f0000000077882 */ /* 0x000fe20000000000 */
[----:B------:R-:W-:Y:S01]  /*d840*/  UIADD3.X UR5, URZ, UR37, URZ, UP0, !UPT ;  /* 0x000000253f057290 */ /* 0x000fe200087fe43f */
[C---:B--2---:R-:W-:Y:S02]  /*d850*/  IMAD R3, R9.reuse, 0x8, R6 ;  /* 0x0000000809037824 */ /* 0x044fe400078e0206 */
[----:B---3--:R-:W-:Y:S02]  /*d860*/  IMAD R9, R9, 0xc000, R10 ;  /* 0x0000c00009097824 */ /* 0x008fe400078e020a */
[----:B------:R-:W-:-:S02]  /*d870*/  VIADD R3, R3, 0x30 ;  /* 0x0000003003037836 */ /* 0x000fc40000000000 */
[----:B----4-:R-:W-:Y:S02]  /*d880*/  IMAD R2, R7, 0x80, R2 ;  /* 0x0000008007027824 */ /* 0x010fe400078e0202 */
[----:B------:R-:W-:-:S07]  /*d890*/  VIADD R10, R9, 0x1c400 ;  /* 0x0001c400090a7836 */ /* 0x000fce0000000000 */
.L_x_488:
        /* <DEDUP_REMOVED lines=16> */
.L_x_489:
        /* <DEDUP_REMOVED lines=15> */
.L_x_490:
        /* <DEDUP_REMOVED lines=10> */
[----:B------:R-:W-:Y:S01]  /*db30*/  SHF.L.U32 R5, R5, 0x1f, RZ ;  /* 0x0000001f05057819 */ /* 0x000fe200000006ff */
[----:B------:R-:W-:Y:S01]  /*db40*/  IMAD R2, R4, 0x8, R6 ;  /* 0x0000000804027824 */ /* 0x000fe200078e0206 */
[----:B------:R-:W-:Y:S03]  /*db50*/  BSSY B2, `(.L_x_491) ;  /* 0x0000003000027945 */ /* 0x000fe60003800000 */
[----:B------:R-:W2:Y:S02]  /*db60*/  SYNCS.PHASECHK.TRANS64.TRYWAIT P0, [R2+URZ+0x60], R5 ;  /* 0x00006005020075a7 */ /* 0x000ea4000800017f */
[----:B--2---:R-:W-:Y:S05]  /*db70*/  @!P0 BRA `(.L_x_492) ;  /* 0x0000002800448947 */ /* 0x004fea0003800000 */
.L_x_565:
[----:B------:R-:W-:Y:S05]  /*db80*/  BSYNC B2 ;  /* 0x0000000000027941 */ /* 0x000fea0003800000 */
.L_x_491:
[----:B------:R-:W-:Y:S01]  /*db90*/  BSSY B2, `(.L_x_493) ;  /* 0x000000b000027945 */ /* 0x000fe20003800000 */
[----:B------:R-:W-:Y:S02]  /*dba0*/  IMAD.MOV.U32 R10, RZ, RZ, 0x0 ;  /* 0x00000000ff0a7424 */ /* 0x000fe400078e00ff */
[----:B------:R-:W-:Y:S01]  /*dbb0*/  IMAD.MOV.U32 R11, RZ, RZ, 0x14f00000 ;  /* 0x14f00000ff0b7424 */ /* 0x000fe200078e00ff */
[----:B------:R-:W-:Y:S06]  /*dbc0*/  @P1 BRA `(.L_x_494) ;  /* 0x00000000001c1947 */ /* 0x000fec0003800000 */
[----:B------:R-:W3:Y:S02]  /*dbd0*/  S2R R3, SR_TID.X ;  /* 0x0000000000037919 */ /* 0x000ee40000002100 */
[----:B---3--:R-:W-:Y:S01]  /*dbe0*/  LOP3.LUT R9, R3, 0x1f, RZ, 0xc0, !PT ;  /* 0x0000001f03097812 */ /* 0x008fe200078ec0ff */
[----:B------:R-:W-:-:S03]  /*dbf0*/  IMAD.MOV.U32 R3, RZ, RZ, 0x8000 ;  /* 0x00008000ff037424 */ /* 0x000fc600078e00ff */
[----:B------:R-:W-:Y:S01]  /*dc00*/  ISETP.NE.AND P0, PT, R9, RZ, PT ;  /* 0x000000ff0900720c */ /* 0x000fe20003f05270 */
[----:B------:R3:W-:-:S12]  /*dc10*/  SYNCS.ARRIVE.TRANS64 RZ, [R2+URZ+0x50], R3 ;  /* 0x0000500302ff79a7 */ /* 0x0007d8000800003f */
[----:B---3--:R-:W-:Y:S05]  /*dc20*/  @!P0 BRA `(.L_x_494) ;  /* 0x0000000000048947 */ /* 0x008fea0003800000 */
[----:B------:R-:W-:Y:S01]  /*dc30*/  BPT.TRAP 0x1 ;  /* 0x000000040000795c */ /* 0x000fe20000300000 */
.L_x_494:
[----:B------:R-:W-:Y:S05]  /*dc40*/  BSYNC B2 ;  /* 0x0000000000027941 */ /* 0x000fea0003800000 */
.L_x_493:
[----:B------:R-:W3:Y:S04]  /*dc50*/  LDL R9, [R1+0x4] ;  /* 0x0000040001097983 */ /* 0x000ee80000100800 */
[----:B--2---:R-:W2:Y:S04]  /*dc60*/  LDL R5, [R1+0x18] ;  /* 0x0000180001057983 */ /* 0x004ea80000100800 */
        /* <DEDUP_REMOVED lines=11> */
.L_x_495:
        /* <DEDUP_REMOVED lines=16> */
.L_x_496:
        /* <DEDUP_REMOVED lines=13> */
.L_x_482:
[----:B------:R-:W-:Y:S05]  /*def0*/  BSYNC B1 ;  /* 0x0000000000017941 */ /* 0x000fea0003800000 */
.L_x_481:
[C---:B------:R-:W-:Y:S01]  /*df00*/  ISETP.GT.AND P0, PT, R0.reuse, 0x1, PT ;  /* 0x000000010000780c */ /* 0x040fe20003f04270 */
[----:B------:R-:W-:-:S12]  /*df10*/  VIADD R0, R0, 0xfffffffe ;  /* 0xfffffffe00007836 */ /* 0x000fd80000000000 */
[----:B------:R-:W-:Y:S05]  /*df20*/  @P0 BRA `(.L_x_497) ;  /* 0xffffffe800840947 */ /* 0x000fea000383ffff */
.L_x_446:
[----:B------:R-:W-:Y:S05]  /*df30*/  BSYNC B0 ;  /* 0x0000000000007941 */ /* 0x000fea0003800000 */
.L_x_445:
[----:B------:R-:W0:Y:S01]  /*df40*/  S2R R2, SR_TID.X ;  /* 0x0000000000027919 */ /* 0x000e220000002100 */
[----:B------:R-:W-:Y:S01]  /*df50*/  BSSY B0, `(.L_x_498) ;  /* 0x0000011000007945 */ /* 0x000fe20003800000 */
[----:B0-----:R-:W-:-:S04]  /*df60*/  LOP3.LUT R3, R2, 0x7f, RZ, 0xc0, !PT ;  /* 0x0000007f02037812 */ /* 0x001fc800078ec0ff */
[----:B------:R-:W-:-:S13]  /*df70*/  ISETP.NE.AND P0, PT, R3, RZ, PT ;  /* 0x000000ff0300720c */ /* 0x000fda0003f05270 */
[----:B------:R-:W-:Y:S05]  /*df80*/  @P0 BRA `(.L_x_499) ;  /* 0x0000000000340947 */ /* 0x000fea0003800000 */
[----:B------:R-:W0:Y:S01]  /*df90*/  S2R R2, SR_LANEID ;  /* 0x0000000000027919 */ /* 0x000e220000000000 */
[----:B------:R-:W-:Y:S01]  /*dfa0*/  VOTEU.ANY UR4, UPT, PT ;  /* 0x0000000000047886 */ /* 0x000fe200038e0100 */
[----:B------:R-:W1:Y:S01]  /*dfb0*/  LDC.64 R4, c[0x0][0xc60] ;  /* 0x00031800ff047b82 */ /* 0x000e620000000a00 */
[----:B------:R-:W0:Y:S01]  /*dfc0*/  FLO.U32 R0, UR4 ;  /* 0x0000000400007d00 */ /* 0x000e2200080e0000 */
[----:B------:R-:W-:Y:S01]  /*dfd0*/  ULDC.64 UR6, c[0x0][0x208] ;  /* 0x0000820000067ab9 */ /* 0x000fe20000000a00 */
[----:B0-----:R-:W-:-:S06]  /*dfe0*/  ISETP.EQ.U32.AND P0, PT, R0, R2, PT ;  /* 0x000000020000720c */ /* 0x001fcc0003f02070 */
[----:B------:R-:W1:Y:S07]  /*dff0*/  POPC R2, UR4 ;  /* 0x0000000400027d09 */ /* 0x000e6e0008000000 */
[----:B-1----:R-:W2:Y:S04]  /*e000*/  @P0 ATOMG.E.ADD.STRONG.GPU PT, R2, desc[UR6][R4.64], R2 ;  /* 0x00000002040209a8 */ /* 0x002ea800081ee1c6 */
[----:B--2---:R0:W1:Y:S02]  /*e010*/  SHFL.IDX PT, R2, R2, R0, 0x1f ;  /* 0x00001f0002027589 */ /* 0x00406400000e0000 */
[----:B0-----:R-:W0:Y:S02]  /*e020*/  S2R R0, SR_LTMASK ;  /* 0x0000000000007919 */ /* 0x001e240000003900 */
[----:B0-----:R-:W-:-:S06]  /*e030*/  LOP3.LUT R0, R0, UR4, RZ, 0xc0, !PT ;  /* 0x0000000400007c12 */ /* 0x001fcc000f8ec0ff */
[----:B------:R-:W1:Y:S02]  /*e040*/  POPC R0, R0 ;  /* 0x0000000000007309 */ /* 0x000e640000000000 */
[----:B-1----:R-:W-:-:S07]  /*e050*/  IADD3 R16, R2, UR38, R0 ;  /* 0x0000002602107c10 */ /* 0x002fce000fffe000 */
.L_x_499:
[----:B------:R-:W-:Y:S05]  /*e060*/  BSYNC B0 ;  /* 0x0000000000007941 */ /* 0x000fea0003800000 */
.L_x_498:
[----:B------:R-:W2:Y:S01]  /*e070*/  LDL R0, [R1+0x1c] ;  /* 0x00001c0001007983 */ /* 0x000ea20000100800 */
[----:B------:R-:W-:Y:S01]  /*e080*/  BSSY B0, `(.L_x_500) ;  /* 0x0000040000007945 */ /* 0x000fe20003800000 */
[----:B--2---:R-:W-:-:S13]  /*e090*/  LOP3.LUT P0, RZ, R0, 0x1, RZ, 0xc0, !PT ;  /* 0x0000000100ff7812 */ /* 0x004fda000780c0ff */
[----:B------:R-:W-:Y:S05]  /*e0a0*/  @!P0 BRA `(.L_x_501) ;  /* 0x0000000000f48947 */ /* 0x000fea0003800000 */
[----:B------:R-:W2:Y:S04]  /*e0b0*/  LDL R4, [R1+0x4] ;  /* 0x0000040001047983 */ /* 0x000ea80000100800 */
[----:B------:R-:W2:Y:S04]  /*e0c0*/  LDL R0, [R1+0x8] ;  /* 0x0000080001007983 */ /* 0x000ea80000100800 */
[----:B------:R-:W3:Y:S01]  /*e0d0*/  LDL R2, [R1+0x10] ;  /* 0x0000100001027983 */ /* 0x000ee20000100800 */
[----:B------:R-:W-:Y:S01]  /*e0e0*/  BSSY B1, `(.L_x_502) ;  /* 0x0000006000017945 */ /* 0x000fe20003800000 */
[----:B------:R-:W-:Y:S01]  /*e0f0*/  ISETP.NE.AND P1, PT, R3, RZ, PT ;  /* 0x000000ff0300720c */ /* 0x000fe20003f25270 */
[----:B--2---:R-:W-:Y:S01]  /*e100*/  IMAD R0, R0, 0x8, R4 ;  /* 0x0000000800007824 */ /* 0x004fe200078e0204 */
[----:B---3--:R-:W-:-:S04]  /*e110*/  SHF.L.U32 R2, R2, 0x1f, RZ ;  /* 0x0000001f02027819 */ /* 0x008fc800000006ff */
[----:B------:R-:W0:Y:S02]  /*e120*/  SYNCS.PHASECHK.TRANS64.TRYWAIT P0, [R0+URZ+0x34860], R2 ;  /* 0x03486002000075a7 */ /* 0x000e24000800017f */
[----:B0-----:R-:W-:Y:S05]  /*e130*/  @!P0 BRA `(.L_x_503) ;  /* 0x0000002000e88947 */ /* 0x001fea0003800000 */
.L_x_566:
[----:B------:R-:W-:Y:S05]  /*e140*/  BSYNC B1 ;  /* 0x0000000000017941 */ /* 0x000fea0003800000 */
.L_x_502:
[----:B------:R-:W-:Y:S04]  /*e150*/  BSSY B1, `(.L_x_504) ;  /* 0x0000009000017945 */ /* 0x000fe80003800000 */
[----:B------:R-:W-:Y:S05]  /*e160*/  @P1 BRA `(.L_x_505) ;  /* 0x00000000001c1947 */ /* 0x000fea0003800000 */
[----:B------:R-:W2:Y:S01]  /*e170*/  S2R R3, SR_TID.X ;  /* 0x0000000000037919 */ /* 0x000ea20000002100 */
[----:B0-----:R-:W-:-:S04]  /*e180*/  IMAD.MOV.U32 R2, RZ, RZ, 0x8000 ;  /* 0x00008000ff027424 */ /* 0x001fc800078e00ff */
[----:B------:R3:W-:Y:S01]  /*e190*/  SYNCS.ARRIVE.TRANS64 RZ, [R0+URZ+0x34850], R2 ;  /* 0x0348500200ff79a7 */ /* 0x0007e2000800003f */
[----:B--2---:R-:W-:-:S04]  /*e1a0*/  LOP3.LUT R3, R3, 0x1f, RZ, 0xc0, !PT ;  /* 0x0000001f03037812 */ /* 0x004fc800078ec0ff */
[----:B------:R-:W-:-:S13]  /*e1b0*/  ISETP.NE.AND P0, PT, R3, RZ, PT ;  /* 0x000000ff0300720c */ /* 0x000fda0003f05270 */
[----:B---3--:R-:W-:Y:S05]  /*e1c0*/  @!P0 BRA `(.L_x_505) ;  /* 0x0000000000048947 */ /* 0x008fea0003800000 */
[----:B------:R-:W-:Y:S01]  /*e1d0*/  BPT.TRAP 0x1 ;  /* 0x000000040000795c */ /* 0x000fe20000300000 */
.L_x_505:
[----:B------:R-:W-:Y:S05]  /*e1e0*/  BSYNC B1 ;  /* 0x0000000000017941 */ /* 0x000fea0003800000 */
.L_x_504:
[----:B------:R-:W2:Y:S04]  /*e1f0*/  LDL.LU R5, [R1+0x18] ;  /* 0x0000180001057983 */ /* 0x000ea80000300800 */
[----:B------:R-:W3:Y:S04]  /*e200*/  LDL R4, [R1+0x4] ;  /* 0x0000040001047983 */ /* 0x000ee80000100800 */
[----:B0-----:R-:W3:Y:S04]  /*e210*/  LDL R2, [R1+0x8] ;  /* 0x0000080001027983 */ /* 0x001ee80000100800 */
[----:B------:R-:W2:Y:S01]  /*e220*/  LDL R3, [R1+0x14] ;  /* 0x0000140001037983 */ /* 0x000ea20000100800 */
[----:B------:R-:W-:Y:S01]  /*e230*/  UIADD3 UR4, UP0, UR36, 0x470, URZ ;  /* 0x0000047024047890 */ /* 0x000fe2000ff1e03f */
[----:B------:R-:W-:Y:S01]  /*e240*/  PLOP3.LUT P0, PT, PT, PT, PT, 0x80, 0x0 ;  /* 0x000000000000781c */ /* 0x000fe20003f0f070 */
[----:B------:R-:W-:Y:S01]  /*e250*/  VIADD R0, R0, 0x34850 ;  /* 0x0003485000007836 */ /* 0x000fe20000000000 */
[----:B------:R-:W-:Y:S01]  /*e260*/  UMOV UR6, 0x0 ;  /* 0x0000000000067882 */ /* 0x000fe20000000000 */
[----:B------:R-:W-:Y:S01]  /*e270*/  UIADD3.X UR5, URZ, UR37, URZ, UP0, !UPT ;  /* 0x000000253f057290 */ /* 0x000fe200087fe43f */
[----:B------:R-:W-:Y:S01]  /*e280*/  UMOV UR7, 0x14f00000 ;  /* 0x14f0000000077882 */ /* 0x000fe20000000000 */
[----:B------:R-:W-:Y:S01]  /*e290*/  UMOV UR10, URZ ;  /* 0x0000003f000a7c82 */ /* 0x000fe20008000000 */
[----:B---3--:R-:W-:-:S02]  /*e2a0*/  IMAD R2, R2, 0x8000, R4 ;  /* 0x0000800002027824 */ /* 0x008fc400078e0204 */
[----:B--2---:R-:W-:Y:S02]  /*e2b0*/  IMAD R3, R3, 0x80, R5 ;  /* 0x0000008003037824 */ /* 0x004fe400078e0205 */
[----:B------:R-:W-:-:S07]  /*e2c0*/  VIADD R4, R2, 0x400 ;  /* 0x0000040002047836 */ /* 0x000fce0000000000 */
.L_x_506:
        /* <DEDUP_REMOVED lines=11> */
[----:B------:R-:W-:Y:S01]  /*e380*/  PLOP3.LUT P0, PT, PT, PT, PT, 0x80, 0x0 ;  /* 0x000000000000781c */ /* 0x000fe20003f0f070 */
[----:B------:R-:W-:Y:S01]  /*e390*/  VIADD R2, R2, 0x4400 ;  /* 0x0000440002027836 */ /* 0x000fe20000000000 */
[----:B------:R-:W-:Y:S01]  /*e3a0*/  UMOV UR6, 0x0 ;  /* 0x0000000000067882 */ /* 0x000fe20000000000 */
[----:B------:R-:W-:Y:S01]  /*e3b0*/  UMOV UR7, 0x14f00000 ;  /* 0x14f0000000077882 */ /* 0x000fe20000000000 */
[----:B------:R-:W-:-:S09]  /*e3c0*/  UMOV UR10, 0x40 ;  /* 0x00000040000a7882 */ /* 0x000fd20000000000 */
.L_x_507:
        /* <DEDUP_REMOVED lines=11> */
.L_x_501:
[----:B------:R-:W-:Y:S05]  /*e480*/  BSYNC B0 ;  /* 0x0000000000007941 */ /* 0x000fea0003800000 */
.L_x_500:
[----:B------:R-:W2:Y:S04]  /*e490*/  LDL.LU R5, [R1+0x8] ;  /* 0x0000080001057983 */ /* 0x000ea80000300800 */
[----:B------:R-:W3:Y:S01]  /*e4a0*/  LDL.LU R4, [R1+0x10] ;  /* 0x0000100001047983 */ /* 0x000ee20000300800 */
[----:B--2---:R-:W-:-:S05]  /*e4b0*/  VIADD R0, R5, 0x1 ;  /* 0x0000000105007836 */ /* 0x004fca0000000000 */
[----:B------:R-:W-:-:S04]  /*e4c0*/  ISETP.NE.AND P0, PT, R0, 0x2, PT ;  /* 0x000000020000780c */ /* 0x000fc80003f05270 */
[----:B------:R-:W-:Y:S02]  /*e4d0*/  SEL R2, RZ, 0x1, P0 ;  /* 0x00000001ff027807 */ /* 0x000fe40000000000 */
[----:B------:R-:W-:Y:S02]  /*e4e0*/  SEL R0, R0, RZ, P0 ;  /* 0x000000ff00007207 */ /* 0x000fe40000000000 */
[----:B---3--:R-:W-:-:S03]  /*e4f0*/  LOP3.LUT R4, R4, R2, RZ, 0x3c, !PT ;  /* 0x0000000204047212 */ /* 0x008fc600078e3cff */
[----:B------:R0:W-:Y:S04]  /*e500*/  STL [R1+0x8], R0 ;  /* 0x0000080001007387 */ /* 0x0001e80000100800 */
[----:B------:R0:W-:Y:S02]  /*e510*/  STL [R1+0x10], R4 ;  /* 0x0000100401007387 */ /* 0x0001e40000100800 */
.L_x_425:
[----:B------:R-:W-:Y:S05]  /*e520*/  BSYNC B7 ;  /* 0x0000000000077941 */ /* 0x000fea0003800000 */
.L_x_423:
[----:B0-----:R-:W2:Y:S02]  /*e530*/  LDL R0, [R1+0x1c] ;  /* 0x00001c0001007983 */ /* 0x001ea40000100800 */
[----:B--2---:R-:W-:-:S13]  /*e540*/  LOP3.LUT P0, RZ, R0, 0x2, RZ, 0xc0, !PT ;  /* 0x0000000200ff7812 */ /* 0x004fda000780c0ff */
[----:B------:R-:W-:Y:S05]  /*e550*/  @!P0 BRA `(.L_x_508) ;  /* 0x0000000000288947 */ /* 0x000fea0003800000 */
[----:B------:R-:W-:Y:S05]  /*e560*/  WARPSYNC.ALL ;  /* 0x0000000000007948 */ /* 0x000fea0003800000 */
[----:B------:R-:W0:Y:S08]  /*e570*/  S2UR UR5, SR_CgaCtaId ;  /* 0x00000000000579c3 */ /* 0x000e300000008800 */
[----:B------:R-:W-:Y:S06]  /*e580*/  BAR.SYNC.DEFER_BLOCKING 0x5, 0x180 ;  /* 0x0146000000007b1d */ /* 0x000fec0000010000 */
[----:B------:R-:W-:-:S02]  /*e590*/  UMOV UR4, 0x400 ;  /* 0x0000040000047882 */ /* 0x000fc40000000000 */
[----:B0-----:R-:W-:-:S06]  /*e5a0*/  ULEA UR4, UR5, UR4, 0x18 ;  /* 0x0000000405047291 */ /* 0x001fcc000f8ec03f */
[----:B------:R-:W-:-:S05]  /*e5b0*/  IMAD.U32 R0, RZ, RZ, UR4 ;  /* 0x00000004ff007e24 */ /* 0x000fca000f8e00ff */
[----:B------:R0:W2:Y:S04]  /*e5c0*/  LDS.128 R16, [R0+0x348d0] ;  /* 0x0348d00000107984 */ /* 0x0000a80000000c00 */
[----:B------:R0:W-:Y:S01]  /*e5d0*/  STL [R1+0x4], R0 ;  /* 0x0000040001007387 */ /* 0x0001e20000100800 */
[----:B------:R-:W-:Y:S06]  /*e5e0*/  BAR.ARV 0x4, 0x180 ;  /* 0x0106000000007b1d */ /* 0x000fec0000002000 */
[----:B------:R-:W-:Y:S05]  /*e5f0*/  BRA `(.L_x_509) ;  /* 0x0000000800507947 */ /* 0x000fea0003800000 */
.L_x_508:
[----:B------:R-:W1:Y:S01]  /*e600*/  S2R R0, SR_TID.X ;  /* 0x0000000000007919 */ /* 0x000e620000002100 */
[----:B------:R-:W-:Y:S01]  /*e610*/  UMOV UR4, 0xffffffff ;  /* 0xffffffff00047882 */ /* 0x000fe20000000000 */
[----:B-1--4-:R-:W-:-:S04]  /*e620*/  LOP3.LUT R7, R0, 0x1f, RZ, 0xc0, !PT ;  /* 0x0000001f00077812 */ /* 0x012fc800078ec0ff */
[----:B------:R-:W-:Y:S01]  /*e630*/  ISETP.NE.AND P0, PT, R7, 0x1f, PT ;  /* 0x0000001f0700780c */ /* 0x000fe20003f05270 */
[----:B------:R-:W-:-:S12]  /*e640*/  BRA.DIV UR4, `(.L_x_510) ;  /* 0x0000001e04b87947 */ /* 0x000fd8000b800000 */
[----:B------:R-:W-:Y:S01]  /*e650*/  IMAD.IADD R5, R19, 0x1, R7 ;  /* 0x0000000113057824 */ /* 0x000fe200078e0207 */
[----:B------:R-:W-:Y:S01]  /*e660*/  ULDC UR4, c[0x0][0xc3c] ;  /* 0x00030f0000047ab9 */ /* 0x000fe20000000800 */
[----:B------:R-:W-:-:S03]  /*e670*/  ULDC.64 UR6, c[0x0][0x208] ;  /* 0x0000820000067ab9 */ /* 0x000fc60000000a00 */
[----:B------:R-:W-:-:S13]  /*e680*/  ISETP.GE.OR P1, PT, R5, UR4, !P0 ;  /* 0x0000000405007c0c */ /* 0x000fda000c726670 */
[----:B------:R-:W0:Y:S02]  /*e690*/  @!P1 LDC.64 R2, c[0x0][0xc80] ;  /* 0x00032000ff029b82 */ /* 0x000e240000000a00 */
[----:B0-----:R-:W-:-:S06]  /*e6a0*/  @!P1 IMAD.WIDE R2, R5, 0x4, R2 ;  /* 0x0000000405029825 */ /* 0x001fcc00078e0202 */
[----:B------:R0:W2:Y:S01]  /*e6b0*/  @!P1 LDG.E R3, desc[UR6][R2.64] ;  /* 0x0000000602039981 */ /* 0x0000a2000c1e1900 */
[C---:B------:R-:W-:Y:S02]  /*e6c0*/  ISETP.GE.U32.AND P2, PT, R7.reuse, 0x2, PT ;  /* 0x000000020700780c */ /* 0x040fe40003f46070 */
[C---:B------:R-:W-:Y:S01]  /*e6d0*/  ISETP.GE.U32.AND P3, PT, R7.reuse, 0x4, PT ;  /* 0x000000040700780c */ /* 0x040fe20003f66070 */
[----:B------:R-:W-:Y:S01]  /*e6e0*/  SHFL.IDX PT, R4, R16, 0x1, 0x1f ;  /* 0x00201f0010047f89 */ /* 0x000fe200000e0000 */
[C---:B------:R-:W-:Y:S02]  /*e6f0*/  ISETP.GE.U32.AND P4, PT, R7.reuse, 0x8, PT ;  /* 0x000000080700780c */ /* 0x040fe40003f86070 */
[C---:B------:R-:W-:Y:S01]  /*e700*/  ISETP.GE.U32.AND P5, PT, R7.reuse, 0x10, PT ;  /* 0x000000100700780c */ /* 0x040fe20003fa6070 */
[----:B0-----:R-:W-:Y:S02]  /*e710*/  IMAD.MOV.U32 R2, RZ, RZ, RZ ;  /* 0x000000ffff027224 */ /* 0x001fe400078e00ff */
[----:B--2---:R-:W-:Y:S01]  /*e720*/  @!P1 IMAD.MOV.U32 R2, RZ, RZ, R3 ;  /* 0x000000ffff029224 */ /* 0x004fe200078e0003 */
[----:B------:R-:W-:-:S04]  /*e730*/  ISETP.NE.AND P1, PT, R7, RZ, PT ;  /* 0x000000ff0700720c */ /* 0x000fc80003f25270 */
        /* <DEDUP_REMOVED lines=14> */
[----:B------:R-:W-:Y:S02]  /*e820*/  IMAD.IADD R3, R3, 0x1, R0 ;  /* 0x0000000103037824 */ /* 0x000fe400078e0200 */
[----:B------:R0:W1:Y:S04]  /*e830*/  SHFL.IDX PT, R0, R16, RZ, 0x1f ;  /* 0x00001fff10007589 */ /* 0x00006800000e0000 */
[----:B------:R0:W2:Y:S02]  /*e840*/  SHFL.IDX PT, R6, R3, 0x1f, 0x1f ;  /* 0x03e01f0003067f89 */ /* 0x0000a400000e0000 */
.L_x_576:
[----:B------:R-:W-:Y:S02]  /*e850*/  ULDC UR4, c[0x0][0xc38] ;  /* 0x00030e0000047ab9 */ /* 0x000fe40000000800 */
[----:B0-----:R-:W-:-:S04]  /*e860*/  IMAD.U32 R16, RZ, RZ, UR4 ;  /* 0x00000004ff107e24 */ /* 0x001fc8000f8e00ff */
[----:B--2---:R-:W-:-:S04]  /*e870*/  IMAD R6, R6, R16, RZ ;  /* 0x0000001006067224 */ /* 0x004fc800078e02ff */
[----:B------:R-:W-:-:S05]  /*e880*/  IMAD.IADD R4, R4, 0x1, R6 ;  /* 0x0000000104047824 */ /* 0x000fca00078e0206 */
[----:B-1----:R-:W-:-:S13]  /*e890*/  ISETP.GT.AND P6, PT, R4, R0, PT ;  /* 0x000000000400720c */ /* 0x002fda0003fc4270 */
[----:B------:R-:W-:Y:S05]  /*e8a0*/  @P6 BRA `(.L_x_511) ;  /* 0x0000000000a06947 */ /* 0x000fea0003800000 */
.L_x_516:
[----:B0-----:R-:W0:Y:S01]  /*e8b0*/  LDC R2, c[0x0][0xc3c] ;  /* 0x00030f00ff027b82 */ /* 0x001e220000000800 */
[----:B------:R-:W-:-:S05]  /*e8c0*/  VIADD R19, R19, 0x1f ;  /* 0x0000001f13137836 */ /* 0x000fca0000000000 */
[----:B0-----:R-:W-:-:S13]  /*e8d0*/  ISETP.GE.AND P6, PT, R19, R2, PT ;  /* 0x000000021300720c */ /* 0x001fda0003fc6270 */
[----:B------:R-:W-:Y:S05]  /*e8e0*/  @P6 BRA `(.L_x_512) ;  /* 0x0000000400486947 */ /* 0x000fea0003800000 */
[----:B------:R-:W0:Y:S01]  /*e8f0*/  S2R R3, SR_TID.X ;  /* 0x0000000000037919 */ /* 0x000e220000002100 */
[----:B------:R-:W-:Y:S01]  /*e900*/  BSSY B0, `(.L_x_513) ;  /* 0x000000a000007945 */ /* 0x000fe20003800000 */
[----:B0-----:R-:W-:-:S05]  /*e910*/  LOP3.LUT R3, R3, 0x1f, RZ, 0xc0, !PT ;  /* 0x0000001f03037812 */ /* 0x001fca00078ec0ff */
[----:B------:R-:W-:-:S05]  /*e920*/  IMAD.IADD R5, R19, 0x1, R3 ;  /* 0x0000000113057824 */ /* 0x000fca00078e0203 */
[----:B------:R-:W-:Y:S01]  /*e930*/  ISETP.GE.OR P6, PT, R5, R2, !P0 ;  /* 0x000000020500720c */ /* 0x000fe200047c6670 */
[----:B------:R-:W-:-:S12]  /*e940*/  IMAD.MOV.U32 R2, RZ, RZ, RZ ;  /* 0x000000ffff027224 */ /* 0x000fd800078e00ff */
[----:B------:R-:W-:Y:S05]  /*e950*/  @P6 BRA `(.L_x_514) ;  /* 0x0000000000106947 */ /* 0x000fea0003800000 */
[----:B------:R-:W0:Y:S01]  /*e960*/  LDC.64 R2, c[0x0][0xc80] ;  /* 0x00032000ff027b82 */ /* 0x000e220000000a00 */
[----:B------:R-:W-:Y:S01]  /*e970*/  ULDC.64 UR4, c[0x0][0x208] ;  /* 0x0000820000047ab9 */ /* 0x000fe20000000a00 */
[----:B0-----:R-:W-:-:S06]  /*e980*/  IMAD.WIDE R2, R5, 0x4, R2 ;  /* 0x0000000405027825 */ /* 0x001fcc00078e0202 */
[----:B------:R0:W5:Y:S02]  /*e990*/  LDG.E R2, desc[UR4][R2.64] ;  /* 0x0000000402027981 */ /* 0x000164000c1e1900 */
.L_x_514:
[----:B------:R-:W-:Y:S05]  /*e9a0*/  BSYNC B0 ;  /* 0x0000000000007941 */ /* 0x000fea0003800000 */
.L_x_513:
[----:B------:R-:W-:-:S03]  /*e9b0*/  UMOV UR4, 0xffffffff ;  /* 0xffffffff00047882 */ /* 0x000fc60000000000 */
[----:B------:R-:W-:Y:S05]  /*e9c0*/  BRA.DIV UR4, `(.L_x_515) ;  /* 0x0000002204187947 */ /* 0x000fea000b800000 */
[----:B-----5:R-:W0:Y:S02]  /*e9d0*/  SHFL.UP PT, R14, R2, 0x1, RZ ;  /* 0x04200000020e7989 */ /* 0x020e2400000e00ff */
        /* <DEDUP_REMOVED lines=14> */
[----:B------:R0:W1:Y:S02]  /*eac0*/  SHFL.IDX PT, R6, R3, 0x1f, 0x1f ;  /* 0x03e01f0003067f89 */ /* 0x00006400000e0000 */
.L_x_584:
[----:B------:R-:W-:Y:S02]  /*ead0*/  ULDC UR4, c[0x0][0xc38] ;  /* 0x00030e0000047ab9 */ /* 0x000fe40000000800 */
[----:B------:R-:W-:-:S04]  /*eae0*/  IMAD.U32 R16, RZ, RZ, UR4 ;  /* 0x00000004ff107e24 */ /* 0x000fc8000f8e00ff */
[----:B-1----:R-:W-:-:S04]  /*eaf0*/  IMAD R6, R6, R16, RZ ;  /* 0x0000001006067224 */ /* 0x002fc800078e02ff */
[----:B------:R-:W-:-:S05]  /*eb00*/  IMAD.IADD R4, R6, 0x1, R4 ;  /* 0x0000000106047824 */ /* 0x000fca00078e0204 */
[----:B------:R-:W-:-:S13]  /*eb10*/  ISETP.GT.AND P6, PT, R4, R0, PT ;  /* 0x000000000400720c */ /* 0x000fda0003fc4270 */
[----:B------:R-:W-:Y:S05]  /*eb20*/  @!P6 BRA `(.L_x_516) ;  /* 0xfffffffc0060e947 */ /* 0x000fea000383ffff */
.L_x_511:
[----:B------:R-:W-:Y:S01]  /*eb30*/  IMAD.IADD R6, R4, 0x1, -R6 ;  /* 0x0000000104067824 */ /* 0x000fe200078e0a06 */
[----:B------:R-:W-:-:S03]  /*eb40*/  UMOV UR4, 0xffffffff ;  /* 0xffffffff00047882 */ /* 0x000fc60000000000 */
[----:B------:R-:W-:-:S05]  /*eb50*/  IMAD R4, R3, R16, R6 ;  /* 0x0000001003047224 */ /* 0x000fca00078e0206 */
[----:B------:R-:W-:Y:S01]  /*eb60*/  ISETP.GT.AND P6, PT, R4, R0, PT ;  /* 0x000000000400720c */ /* 0x000fe20003fc4270 */
[----:B------:R-:W-:-:S12]  /*eb70*/  BRA.DIV UR4, `(.L_x_517) ;  /* 0x0000002204807947 */ /* 0x000fd8000b800000 */
[----:B------:R-:W-:-:S04]  /*eb80*/  VOTE.ANY R5, PT, !P6 ;  /* 0x0000000000057806 */ /* 0x000fc800070e0100 */
[----:B------:R-:W1:Y:S02]  /*eb90*/  POPC R4, R5 ;  /* 0x0000000500047309 */ /* 0x000e640000000000 */
[----:B-1----:R1:W2:Y:S02]  /*eba0*/  SHFL.IDX PT, R17, R2, R4, 0x1f ;  /* 0x00001f0402117589 */ /* 0x0022a400000e0000 */
.L_x_588:
[----:B------:R-:W-:Y:S01]  /*ebb0*/  ISETP.NE.AND P0, PT, R5, RZ, PT ;  /* 0x000000ff0500720c */ /* 0x000fe20003f05270 */
[----:B-1----:R-:W-:-:S12]  /*ebc0*/  IMAD.MOV.U32 R2, RZ, RZ, RZ ;  /* 0x000000ffff027224 */ /* 0x002fd800078e00ff */
[----:B------:R-:W-:Y:S05]  /*ebd0*/  @!P0 BRA `(.L_x_518) ;  /* 0x0000000000108947 */ /* 0x000fea0003800000 */
[----:B------:R-:W-:Y:S01]  /*ebe0*/  UMOV UR4, 0xffffffff ;  /* 0xffffffff00047882 */ /* 0x000fe20000000000 */
[----:B------:R-:W-:Y:S02]  /*ebf0*/  VIADD R12, R4, 0xffffffff ;  /* 0xffffffff040c7836 */ /* 0x000fe40000000000 */
[----:B------:R-:W-:Y:S05]  /*ec00*/  BRA.DIV UR4, `(.L_x_519) ;  /* 0x0000002204a47947 */ /* 0x000fea000b800000 */
[----:B------:R1:W3:Y:S02]  /*ec10*/  SHFL.IDX PT, R2, R3, R12, 0x1f ;  /* 0x00001f0c03027589 */ /* 0x0002e400000e0000 */
.L_x_518:
[----:B--2---:R-:W-:Y:S01]  /*ec20*/  IABS R5, R17 ;  /* 0x0000001100057213 */ /* 0x004fe20000000000 */
[----:B---3--:R-:W-:Y:S02]  /*ec30*/  IMAD R16, R2, R16, R6 ;  /* 0x0000001002107224 */ /* 0x008fe400078e0206 */
[----:B------:R-:W-:Y:S01]  /*ec40*/  IMAD.IADD R19, R4, 0x1, R19 ;  /* 0x0000000104137824 */ /* 0x000fe200078e0213 */
[----:B------:R-:W2:Y:S01]  /*ec50*/  I2F.RP R2, R5 ;  /* 0x0000000500027306 */ /* 0x000ea20000209400 */
[----:B------:R-:W-:-:S07]  /*ec60*/  IMAD.IADD R0, R0, 0x1, -R16 ;  /* 0x0000000100007824 */ /* 0x000fce00078e0a10 */
[----:B--2---:R-:W2:Y:S02]  /*ec70*/  MUFU.RCP R2, R2 ;  /* 0x0000000200027308 */ /* 0x004ea40000001000 */
[----:B--2---:R-:W-:-:S06]  /*ec80*/  VIADD R2, R2, 0xffffffe ;  /* 0x0ffffffe02027836 */ /* 0x004fcc0000000000 */
[----:B01----:R-:W0:Y:S02]  /*ec90*/  F2I.FTZ.U32.TRUNC.NTZ R3, R2 ;  /* 0x0000000200037305 */ /* 0x003e24000021f000 */
[----:B0-----:R-:W-:-:S04]  /*eca0*/  IMAD.MOV R2, RZ, RZ, -R3 ;  /* 0x000000ffff027224 */ /* 0x001fc800078e0a03 */
[----:B------:R-:W-:Y:S02]  /*ecb0*/  IMAD R6, R2, R5, RZ ;  /* 0x0000000502067224 */ /* 0x000fe400078e02ff */
[----:B------:R-:W-:-:S04]  /*ecc0*/  IMAD.MOV.U32 R2, RZ, RZ, RZ ;  /* 0x000000ffff027224 */ /* 0x000fc800078e00ff */
[----:B------:R-:W-:Y:S01]  /*ecd0*/  IMAD.HI.U32 R2, R3, R6, R2 ;  /* 0x0000000603027227 */ /* 0x000fe200078e0002 */
[----:B------:R-:W-:Y:S02]  /*ece0*/  IABS R6, R17 ;  /* 0x0000001100067213 */ /* 0x000fe40000000000 */
[----:B------:R-:W-:-:S03]  /*ecf0*/  IABS R3, R0 ;  /* 0x0000000000037213 */ /* 0x000fc60000000000 */
[----:B------:R-:W-:Y:S02]  /*ed00*/  IMAD.MOV R6, RZ, RZ, -R6 ;  /* 0x000000ffff067224 */ /* 0x000fe400078e0a06 */
        /* <DEDUP_REMOVED lines=16> */
.L_x_512:
[----:B------:R-:W-:Y:S01]  /*ee10*/  UMOV UR4, URZ ;  /* 0x0000003f00047c82 */ /* 0x000fe20008000000 */
[----:B------:R-:W-:Y:S01]  /*ee20*/  UMOV UR5, URZ ;  /* 0x0000003f00057c82 */ /* 0x000fe20008000000 */
[----:B------:R-:W-:Y:S01]  /*ee30*/  ULDC UR6, c[0x0][0xc3c] ;  /* 0x00030f0000067ab9 */ /* 0x000fe20000000800 */
[----:B------:R-:W-:Y:S02]  /*ee40*/  IMAD.MOV.U32 R16, RZ, RZ, R0 ;  /* 0x000000ffff107224 */ /* 0x000fe400078e0000 */
[----:B------:R-:W-:Y:S02]  /*ee50*/  IMAD.U32 R17, RZ, RZ, UR4 ;  /* 0x00000004ff117e24 */ /* 0x000fe4000f8e00ff */
[----:B------:R-:W-:Y:S02]  /*ee60*/  IMAD.U32 R18, RZ, RZ, UR5 ;  /* 0x00000005ff127e24 */ /* 0x000fe4000f8e00ff */
[----:B------:R-:W-:-:S07]  /*ee70*/  IMAD.U32 R19, RZ, RZ, UR6 ;  /* 0x00000006ff137e24 */ /* 0x000fce000f8e00ff */
.L_x_520:
[----:B------:R3:W2:Y:S01]  /*ee80*/  LDL R3, [R1+0x4] ;  /* 0x0000040001037983 */ /* 0x0006a20000100800 */
[----:B------:R-:W0:Y:S01]  /*ee90*/  S2R R0, SR_TID.X ;  /* 0x0000000000007919 */ /* 0x000e220000002100 */
[----:B------:R-:W-:Y:S05]  /*eea0*/  WARPSYNC.ALL ;  /* 0x0000000000007948 */ /* 0x000fea0003800000 */
[----:B0-----:R-:W-:Y:S01]  /*eeb0*/  LOP3.LUT R0, R0, 0x1f, RZ, 0xc0, !PT ;  /* 0x0000001f00007812 */ /* 0x001fe200078ec0ff */
[----:B------:R-:W-:Y:S03]  /*eec0*/  BAR.SYNC.DEFER_BLOCKING 0x4, 0x180 ;  /* 0x0106000000007b1d */ /* 0x000fe60000010000 */
[----:B------:R-:W-:-:S13]  /*eed0*/  ISETP.NE.AND P0, PT, R0, RZ, PT ;  /* 0x000000ff0000720c */ /* 0x000fda0003f05270 */
[----:B------:R-:W2:Y:S01]  /*eee0*/  @!P0 S2R R0, SR_CgaCtaId ;  /* 0x0000000000008919 */ /* 0x000ea20000008800 */
[----:B------:R-:W-:-:S04]  /*eef0*/  @!P0 MOV R2, 0x400 ;  /* 0x0000040000028802 */ /* 0x000fc80000000f00 */
[----:B--2---:R-:W-:-:S05]  /*ef00*/  @!P0 LEA R3, R0, R2, 0x18 ;  /* 0x0000000200038211 */ /* 0x004fca00078ec0ff */
[----:B------:R3:W-:Y:S04]  /*ef10*/  @!P0 STS.128 [R3+0x348d0], R16 ;  /* 0x0348d01003008388 */ /* 0x0007e80000000c00 */
[----:B------:R3:W-:Y:S01]  /*ef20*/  @!P0 STL [R1+0x4], R3 ;  /* 0x0000040301008387 */ /* 0x0007e20000100800 */
[----:B------:R-:W-:Y:S06]  /*ef30*/  BAR.ARV 0x5, 0x180 ;  /* 0x0146000000007b1d */ /* 0x000fec0000002000 */
.L_x_509:
[----:B------:R-:W-:Y:S02]  /*ef40*/  ULDC UR4, c[0x0][0xc3c] ;  /* 0x00030f0000047ab9 */ /* 0x000fe40000000800 */
[----:B--2---:R-:W-:-:S13]  /*ef50*/  ISETP.GE.AND P0, PT, R19, UR4, PT ;  /* 0x0000000413007c0c */ /* 0x004fda000bf06270 */
[----:B------:R-:W-:Y:S05]  /*ef60*/  @!P0 BRA `(.L_x_521) ;  /* 0xffffffac003c8947 */ /* 0x000fea000383ffff */
[----:B------:R-:W-:Y:S05]  /*ef70*/  BSYNC B8 ;  /* 0x0000000000087941 */ /* 0x000fea0003800000 */
.L_x_419:
[----:B0-----:R-:W2:Y:S01]  /*ef80*/  LDL.LU R0, [R1+0x50] ;  /* 0x0000500001007983 */ /* 0x001ea20000300800 */
[----:B------:R-:W-:Y:S01]  /*ef90*/  BSSY B0, `(.L_x_522) ;  /* 0x000000b000007945 */ /* 0x000fe20003800000 */
[----:B------:R-:W0:Y:S01]  /*efa0*/  S2R R5, SR_CgaCtaId ;  /* 0x0000000000057919 */ /* 0x000e220000008800 */
[----:B--2---:R-:W-:-:S05]  /*efb0*/  VIADD R0, R0, 0x1 ;  /* 0x0000000100007836 */ /* 0x004fca0000000000 */
[----:B------:R-:W-:-:S04]  /*efc0*/  LEA.HI R2, R0, R0, RZ, 0x1 ;  /* 0x0000000000027211 */ /* 0x000fc800078f08ff */
[----:B---3--:R-:W-:-:S05]  /*efd0*/  LOP3.LUT R3, R2, 0xfffffffe, RZ, 0xc0, !PT ;  /* 0xfffffffe02037812 */ /* 0x008fca00078ec0ff */
[----:B------:R-:W-:Y:S01]  /*efe0*/  IMAD.IADD R3, R0, 0x1, -R3 ;  /* 0x0000000100037824 */ /* 0x000fe200078e0a03 */
[----:B------:R-:W-:-:S04]  /*eff0*/  MOV R0, 0x400 ;  /* 0x0000040000007802 */ /* 0x000fc80000000f00 */
[----:B0-----:R-:W-:Y:S02]  /*f000*/  LEA R0, R5, R0, 0x18 ;  /* 0x0000000005007211 */ /* 0x001fe400078ec0ff */
[----:B------:R-:W-:-:S04]  /*f010*/  SHF.L.U32 R3, R3, 0x1f, RZ ;  /* 0x0000001f03037819 */ /* 0x000fc800000006ff */
[----:B------:R-:W0:Y:S02]  /*f020*/  SYNCS.PHASECHK.TRANS64.TRYWAIT P0, [R0+URZ+0x34820], R3 ;  /* 0x03482003000075a7 */ /* 0x000e24000800017f */
[----:B0-----:R-:W-:Y:S05]  /*f030*/  @!P0 BRA `(.L_x_523) ;  /* 0x0000001c00c08947 */ /* 0x001fea0003800000 */
.L_x_591:
[----:B------:R-:W-:Y:S05]  /*f040*/  BSYNC B0 ;  /* 0x0000000000007941 */ /* 0x000fea0003800000 */
.L_x_522:
[----:B------:R-:W-:-:S03]  /*f050*/  UMOV UR4, 0xffffffff ;  /* 0xffffffff00047882 */ /* 0x000fc60000000000 */
[----:B------:R-:W-:Y:S05]  /*f060*/  BRA.DIV UR4, `(.L_x_524) ;  /* 0x0000001e04c87947 */ /* 0x000fea000b800000 */
[----:B------:R-:W2:Y:S02]  /*f070*/  S2R R2, SR_TID.X ;  /* 0x0000000000027919 */ /* 0x000ea40000002100 */
[----:B--2---:R-:W-:-:S04]  /*f080*/  SHF.R.U32.HI R2, RZ, 0x5, R2 ;  /* 0x00000005ff027819 */ /* 0x004fc80000011602 */
[----:B------:R-:W-:-:S05]  /*f090*/  LOP3.LUT R2, R2, 0x3, RZ, 0xc0, !PT ;  /* 0x0000000302027812 */ /* 0x000fca00078ec0ff */
[----:B------:R2:W3:Y:S02]  /*f0a0*/  SHFL.IDX PT, R14, R2, RZ, 0x1f ;  /* 0x00001fff020e7589 */ /* 0x0004e400000e0000 */
.L_x_594:
[----:B---3--:R-:W-:Y:S01]  /*f0b0*/  ISETP.NE.AND P0, PT, R14, RZ, PT ;  /* 0x000000ff0e00720c */ /* 0x008fe20003f05270 */
[----:B------:R-:W-:-:S12]  /*f0c0*/  BSSY B0, `(.L_x_525) ;  /* 0x0000029000007945 */ /* 0x000fd80003800000 */
[----:B------:R-:W-:Y:S05]  /*f0d0*/  @P0 BRA `(.L_x_526) ;  /* 0x00000000009c0947 */ /* 0x000fea0003800000 */
[----:B------:R-:W-:-:S03]  /*f0e0*/  UMOV UR4, 0xffffffff ;  /* 0xffffffff00047882 */ /* 0x000fc60000000000 */
[----:B------:R-:W-:Y:S05]  /*f0f0*/  BRA.DIV UR4, `(.L_x_527) ;  /* 0x0000001e04d87947 */ /* 0x000fea000b800000 */
[----:B------:R-:W-:-:S13]  /*f100*/  ELECT P6, URZ, PT ;  /* 0x00000000003f782f */ /* 0x000fda00038c0000 */
.L_x_597:
        /* <DEDUP_REMOVED lines=8> */
.L_x_528:
[----:B0-----:R-:W2:Y:S04]  /*f190*/  LDL R3, [R1+0x8] ;  /* 0x0000080001037983 */ /* 0x001ea80000100800 */
[----:B-1--4-:R-:W3:Y:S01]  /*f1a0*/  LDL.LU R7, [R1+0x10] ;  /* 0x0000100001077983 */ /* 0x012ee20000300800 */
[----:B------:R-:W-:-:S04]  /*f1b0*/  VIADD R2, R0, 0x34840 ;  /* 0x0003484000027836 */ /* 0x000fc80000000000 */
[C---:B--2---:R-:W-:Y:S02]  /*f1c0*/  IMAD R6, R3.reuse, 0x8, R2 ;  /* 0x0000000803067824 */ /* 0x044fe400078e0202 */
[----:B------:R-:W-:Y:S01]  /*f1d0*/  VIADD R3, R3, 0x1 ;  /* 0x0000000103037836 */ /* 0x000fe20000000000 */
[----:B---3--:R-:W-:-:S04]  /*f1e0*/  SHF.L.U32 R5, R7, 0x1f, RZ ;  /* 0x0000001f07057819 */ /* 0x008fc800000006ff */
[C---:B------:R-:W-:Y:S01]  /*f1f0*/  ISETP.NE.AND P1, PT, R3.reuse, 0x2, PT ;  /* 0x000000020300780c */ /* 0x040fe20003f25270 */
[----:B------:R-:W0:Y:S03]  /*f200*/  SYNCS.PHASECHK.TRANS64.TRYWAIT P0, [R6+URZ], R5 ;  /* 0x00000005060075a7 */ /* 0x000e26000800017f */
[----:B------:R-:W-:Y:S02]  /*f210*/  SEL R4, RZ, 0x1, P1 ;  /* 0x00000001ff047807 */ /* 0x000fe40000800000 */
[----:B------:R-:W-:Y:S02]  /*f220*/  SEL R3, R3, RZ, P1 ;  /* 0x000000ff03037207 */ /* 0x000fe40000800000 */
[----:B------:R-:W-:-:S03]  /*f230*/  LOP3.LUT R4, R7, R4, RZ, 0x3c, !PT ;  /* 0x0000000407047212 */ /* 0x000fc600078e3cff */
[----:B------:R-:W-:Y:S01]  /*f240*/  IMAD R7, R3, 0x8, R2 ;  /* 0x0000000803077824 */ /* 0x000fe200078e0202 */
[----:B------:R-:W-:Y:S01]  /*f250*/  SHF.L.U32 R2, R4, 0x1f, RZ ;  /* 0x0000001f04027819 */ /* 0x000fe200000006ff */
[----:B0-----:R-:W-:Y:S06]  /*f260*/  @!P0 BRA `(.L_x_529) ;  /* 0x0000001c009c8947 */ /* 0x001fec0003800000 */
.L_x_598:
[----:B------:R-:W1:Y:S02]  /*f270*/  SYNCS.PHASECHK.TRANS64.TRYWAIT P0, [R7+URZ], R2 ;  /* 0x00000002070075a7 */ /* 0x000e64000800017f */
[----:B-1----:R-:W-:Y:S05]  /*f280*/  @!P0 BRA `(.L_x_530) ;  /* 0x0000001c00a88947 */ /* 0x002fea0003800000 */
.L_x_599:
[----:B------:R-:W-:Y:S05]  /*f290*/  @!P2 BRA `(.L_x_531) ;  /* 0x000000000004a947 */ /* 0x000fea0003800000 */
[----:B------:R-:W-:Y:S01]  /*f2a0*/  BPT.TRAP 0x1 ;  /* 0x000000040000795c */ /* 0x000fe20000300000 */
.L_x_531:
[----:B------:R-:W2:Y:S01]  /*f2b0*/  LDL.LU R4, [R1+0x8] ;  /* 0x0000080001047983 */ /* 0x000ea20000300800 */
[----:B------:R-:W-:-:S04]  /*f2c0*/  VIADD R0, R0, 0x34860 ;  /* 0x0003486000007836 */ /* 0x000fc80000000000 */
[----:B--2---:R-:W-:-:S04]  /*f2d0*/  IMAD R4, R4, 0x8, R0 ;  /* 0x0000000804047824 */ /* 0x004fc800078e0200 */
[----:B------:R-:W2:Y:S02]  /*f2e0*/  SYNCS.PHASECHK.TRANS64.TRYWAIT P0, [R4+URZ], R5 ;  /* 0x00000005040075a7 */ /* 0x000ea4000800017f */
[----:B--2---:R-:W-:Y:S05]  /*f2f0*/  @!P0 BRA `(.L_x_532) ;  /* 0x0000001c00a08947 */ /* 0x004fea0003800000 */
.L_x_600:
[----:B------:R-:W-:-:S07]  /*f300*/  IMAD R3, R3, 0x8, R0 ;  /* 0x0000000803037824 */ /* 0x000fce00078e0200 */
.L_x_533:
[----:B---3--:R3:W4:Y:S02]  /*f310*/  SYNCS.PHASECHK.TRANS64.TRYWAIT P0, [R3+URZ], R2 ;  /* 0x00000002030075a7 */ /* 0x008724000800017f */
[----:B----4-:R-:W-:Y:S05]  /*f320*/  @!P0 NANOSLEEP.SYNCS 0x989680 ;  /* 0x009896800000895d */ /* 0x010fea0003900000 */
[----:B------:R-:W4:Y:S02]  /*f330*/  @!P0 SYNCS.PHASECHK.TRANS64 P0, [R3+URZ], R2 ;  /* 0x00000002030085a7 */ /* 0x000f24000800007f */
[----:B----4-:R-:W-:Y:S05]  /*f340*/  @!P0 BRA `(.L_x_533) ;  /* 0xfffffffc00f08947 */ /* 0x010fea000383ffff */
.L_x_526:
[----:B------:R-:W-:Y:S05]  /*f350*/  BSYNC B0 ;  /* 0x0000000000007941 */ /* 0x000fea0003800000 */
.L_x_525:
[----:B------:R-:W-:Y:S05]  /*f360*/  EXIT ;  /* 0x000000000000794d */ /* 0x000fea0003800000 */
.L_x_371:
[----:B0-----:R0:W1:Y:S02]  /*f370*/  SYNCS.PHASECHK.TRANS64.TRYWAIT P1, [R0+URZ+0x34800], R3 ;  /* 0x03480003000075a7 */ /* 0x001064000802017f */
[----:B-1----:R-:W-:Y:S05]  /*f380*/  @!P1 NANOSLEEP.SYNCS 0x989680 ;  /* 0x009896800000995d */ /* 0x002fea0003900000 */
[----:B------:R-:W1:Y:S02]  /*f390*/  @!P1 SYNCS.PHASECHK.TRANS64 P1, [R0+URZ+0x34800], R3 ;  /* 0x03480003000095a7 */ /* 0x000e64000802007f */
[----:B-1----:R-:W-:Y:S05]  /*f3a0*/  @!P1 BRA `(.L_x_371) ;  /* 0xfffffffc00f09947 */ /* 0x002fea000383ffff */
[----:B------:R-:W-:Y:S05]  /*f3b0*/  BRA `(.L_x_534) ;  /* 0xffffff2000d47947 */ /* 0x000fea000383ffff */
.L_x_375:
[----:B0-----:R0:W2:Y:S02]  /*f3c0*/  SYNCS.PHASECHK.TRANS64.TRYWAIT P2, [R5+URZ+0x34830], R4 ;  /* 0x03483004050075a7 */ /* 0x0010a4000804017f */
[----:B--2---:R-:W-:Y:S05]  /*f3d0*/  @!P2 NANOSLEEP.SYNCS 0x989680 ;  /* 0x009896800000a95d */ /* 0x004fea0003900000 */
[----:B------:R-:W2:Y:S02]  /*f3e0*/  @!P2 SYNCS.PHASECHK.TRANS64 P2, [R5+URZ+0x34830], R4 ;  /* 0x034830040500a5a7 */ /* 0x000ea4000804007f */
[----:B--2---:R-:W-:Y:S05]  /*f3f0*/  @!P2 BRA `(.L_x_375) ;  /* 0xfffffffc00f0a947 */ /* 0x004fea000383ffff */
[----:B------:R-:W-:Y:S05]  /*f400*/  BRA `(.L_x_374) ;  /* 0xffffff2000f87947 */ /* 0x000fea000383ffff */
.L_x_380:
[----:B-1----:R-:W-:-:S04]  /*f410*/  IMAD.U32 R4, RZ, RZ, UR6 ;  /* 0x00000006ff047e24 */ /* 0x002fc8000f8e00ff */
[----:B------:R1:W2:Y:S03]  /*f420*/  SYNCS.PHASECHK.TRANS64.TRYWAIT P2, [R4+URZ+0x34830], R3 ;  /* 0x03483003040075a7 */ /* 0x0002a6000804017f */
[----:B--2---:R-:W-:Y:S05]  /*f430*/  @!P2 NANOSLEEP.SYNCS 0x989680 ;  /* 0x009896800000a95d */ /* 0x004fea0003900000 */
[----:B------:R-:W2:Y:S02]  /*f440*/  @!P2 SYNCS.PHASECHK.TRANS64 P2, [R4+URZ+0x34830], R3 ;  /* 0x034830030400a5a7 */ /* 0x000ea4000804007f */
[----:B--2---:R-:W-:Y:S05]  /*f450*/  @!P2 BRA `(.L_x_380) ;  /* 0xfffffffc00eca947 */ /* 0x004fea000383ffff */
[----:B------:R-:W-:Y:S05]  /*f460*/  BRA `(.L_x_379) ;  /* 0xffffff4800c07947 */ /* 0x000fea000383ffff */
.L_x_384:
[----:B-1----:R1:W2:Y:S02]  /*f470*/  SYNCS.PHASECHK.TRANS64.TRYWAIT P2, [R8+URZ+0x34850], R3 ;  /* 0x03485003080075a7 */ /* 0x0022a4000804017f */
[----:B--2---:R-:W-:Y:S05]  /*f480*/  @!P2 NANOSLEEP.SYNCS 0x989680 ;  /* 0x009896800000a95d */ /* 0x004fea0003900000 */
[----:B------:R-:W2:Y:S02]  /*f490*/  @!P2 SYNCS.PHASECHK.TRANS64 P2, [R8+URZ+0x34850], R3 ;  /* 0x034850030800a5a7 */ /* 0x000ea4000804007f */
[----:B--2---:R-:W-:Y:S05]  /*f4a0*/  @!P2 BRA `(.L_x_384) ;  /* 0xfffffffc00f0a947 */ /* 0x004fea000383ffff */
[----:B------:R-:W-:Y:S05]  /*f4b0*/  BRA `(.L_x_383) ;  /* 0xffffff5000e07947 */ /* 0x000fea000383ffff */
.L_x_389:
[----:B-1----:R1:W2:Y:S02]  /*f4c0*/  SYNCS.PHASECHK.TRANS64.TRYWAIT P0, [R14+URZ+0x34850], R7 ;  /* 0x034850070e0075a7 */ /* 0x0022a4000800017f */
[----:B--2---:R-:W-:Y:S05]  /*f4d0*/  @!P0 NANOSLEEP.SYNCS 0x989680 ;  /* 0x009896800000895d */ /* 0x004fea0003900000 */
[----:B------:R-:W2:Y:S02]  /*f4e0*/  @!P0 SYNCS.PHASECHK.TRANS64 P0, [R14+URZ+0x34850], R7 ;  /* 0x034850070e0085a7 */ /* 0x000ea4000800007f */
[----:B--2---:R-:W-:Y:S05]  /*f4f0*/  @!P0 BRA `(.L_x_389) ;  /* 0xfffffffc00f08947 */ /* 0x004fea000383ffff */
[----:B------:R-:W-:Y:S05]  /*f500*/  BRA `(.L_x_388) ;  /* 0xffffff6c00b07947 */ /* 0x000fea000383ffff */
.L_x_431:
[----:B------:R-:W1:Y:S01]  /*f510*/  S2R R4, SR_TID.X ;  /* 0x0000000000047919 */ /* 0x000e620000002100 */
[----:B------:R-:W-:Y:S01]  /*f520*/  BSSY B0, `(.L_x_535) ;  /* 0x000000a000007945 */ /* 0x000fe20003800000 */
[----:B0-----:R-:W-:Y:S02]  /*f530*/  IMAD.MOV.U32 R12, RZ, RZ, RZ ;  /* 0x000000ffff0c7224 */ /* 0x001fe400078e00ff */
[----:B------:R-:W-:Y:S02]  /*f540*/  IMAD.MOV.U32 R11, RZ, RZ, 0x1f ;  /* 0x0000001fff0b7424 */ /* 0x000fe400078e00ff */
[----:B------:R-:W-:Y:S01]  /*f550*/  IMAD.MOV.U32 R15, RZ, RZ, -0x1 ;  /* 0xffffffffff0f7424 */ /* 0x000fe200078e00ff */
[----:B-1----:R-:W-:-:S04]  /*f560*/  SHF.R.U32.HI R4, RZ, 0x5, R4 ;  /* 0x00000005ff047819 */ /* 0x002fc80000011604 */
[----:B------:R-:W-:-:S05]  /*f570*/  LOP3.LUT R4, R4, 0x3, RZ, 0xc0, !PT ;  /* 0x0000000304047812 */ /* 0x000fca00078ec0ff */
[----:B------:R-:W-:-:S07]  /*f580*/  IMAD.MOV.U32 R13, RZ, RZ, R4 ;  /* 0x000000ffff0d7224 */ /* 0x000fce00078e0004 */
[----:B------:R-:W-:Y:S05]  /*f590*/  WARPSYNC.COLLECTIVE R15, `(.L_x_536) ;  /* 0x000000000f087348 */ /* 0x000fea0003c00000 */
[----:B------:R0:W1:Y:S02]  /*f5a0*/  SHFL.IDX P6, R14, R13, R12, R11 ;  /* 0x0000000c0d0e7389 */ /* 0x00006400000c000b */
[----:B01----:R-:W-:Y:S01]  /*f5b0*/  ENDCOLLECTIVE ;  /* 0x000000000000791b */ /* 0x003fe20003800000 */
.L_x_536:
[----:B------:R-:W-:Y:S05]  /*f5c0*/  BSYNC B0 ;  /* 0x0000000000007941 */ /* 0x000fea0003800000 */
.L_x_535:
[----:B------:R-:W-:Y:S05]  /*f5d0*/  BRA `(.L_x_537) ;  /* 0xffffffb000a07947 */ /* 0x000fea000383ffff */
.L_x_433:
[----:B------:R-:W-:Y:S01]  /*f5e0*/  BSSY B0, `(.L_x_538) ;  /* 0x0000006000007945 */ /* 0x000fe20003800000 */
[----:B------:R-:W-:-:S07]  /*f5f0*/  IMAD.MOV.U32 R15, RZ, RZ, -0x1 ;  /* 0xffffffffff0f7424 */ /* 0x000fce00078e00ff */
[----:B01----:R-:W-:Y:S05]  /*f600*/  WARPSYNC.COLLECTIVE R15, `(.L_x_539) ;  /* 0x000000000f0c7348 */ /* 0x003fea0003c00000 */
[----:B------:R-:W-:Y:S02]  /*f610*/  ELECT P6, UR62, PT ;  /* 0x00000000003e782f */ /* 0x000fe400038c0000 */
[----:B------:R-:W-:Y:S01]  /*f620*/  MOV R14, UR62 ;  /* 0x0000003e000e7c02 */ /* 0x000fe20008000f00 */
[----:B01----:R-:W-:Y:S10]  /*f630*/  ENDCOLLECTIVE ;  /* 0x000000000000791b */ /* 0x003ff40003800000 */
.L_x_539:
[----:B------:R-:W-:Y:S05]  /*f640*/  BSYNC B0 ;  /* 0x0000000000007941 */ /* 0x000fea0003800000 */
.L_x_538:
[----:B------:R-:W-:Y:S05]  /*f650*/  BRA `(.L_x_540) ;  /* 0xffffffb000ac7947 */ /* 0x000fea000383ffff */
.L_x_435:
[----:B-1----:R1:W2:Y:S02]  /*f660*/  SYNCS.PHASECHK.TRANS64.TRYWAIT P0, [R0+URZ+0x34840], R2 ;  /* 0x03484002000075a7 */ /* 0x0022a4000800017f */
[----:B--2---:R-:W-:Y:S05]  /*f670*/  @!P0 NANOSLEEP.SYNCS 0x989680 ;  /* 0x009896800000895d */ /* 0x004fea0003900000 */
[----:B------:R-:W2:Y:S02]  /*f680*/  @!P0 SYNCS.PHASECHK.TRANS64 P0, [R0+URZ+0x34840], R2 ;  /* 0x03484002000085a7 */ /* 0x000ea4000800007f */
[----:B--2---:R-:W-:Y:S05]  /*f690*/  @!P0 BRA `(.L_x_435) ;  /* 0xfffffffc00f08947 */ /* 0x004fea000383ffff */
[----:B------:R-:W-:Y:S05]  /*f6a0*/  BRA `(.L_x_541) ;  /* 0xffffffb4001c7947 */ /* 0x000fea000383ffff */
.L_x_439:
[----:B------:R0:W5:Y:S01]  /*f6b0*/  LDL.LU R8, [R1+0x40] ;  /* 0x0000400001087983 */ /* 0x0001620000300800 */
[----:B------:R-:W-:Y:S02]  /*f6c0*/  IMAD.MOV.U32 R13, RZ, RZ, R0 ;  /* 0x000000ffff0d7224 */ /* 0x000fe400078e0000 */
[----:B------:R-:W-:Y:S01]  /*f6d0*/  IMAD.MOV.U32 R12, RZ, RZ, RZ ;  /* 0x000000ffff0c7224 */ /* 0x000fe200078e00ff */
[----:B------:R-:W1:Y:S01]  /*f6e0*/  S2R R5, SR_TID.X ;  /* 0x0000000000057919 */ /* 0x000e620000002100 */
[----:B------:R-:W-:Y:S02]  /*f6f0*/  IMAD.MOV.U32 R11, RZ, RZ, 0x181f ;  /* 0x0000181fff0b7424 */ /* 0x000fe400078e00ff */
[----:B------:R-:W-:-:S07]  /*f700*/  IMAD.MOV.U32 R15, RZ, RZ, -0x1 ;  /* 0xffffffffff0f7424 */ /* 0x000fce00078e00ff */
[----:B01---5:R-:W-:Y:S05]  /*f710*/  WARPSYNC.COLLECTIVE R15, `(.L_x_542) ;  /* 0x000000000f087348 */ /* 0x023fea0003c00000 */
[----:B------:R2:W3:Y:S02]  /*f720*/  SHFL.IDX P6, R14, R13, R12, R11 ;  /* 0x0000000c0d0e7389 */ /* 0x0004e400000c000b */
[----:B0123-5:R-:W-:Y:S01]  /*f730*/  ENDCOLLECTIVE ;  /* 0x000000000000791b */ /* 0x02ffe20003800000 */
.L_x_542:
[----:B------:R-:W-:Y:S02]  /*f740*/  IMAD.MOV.U32 R13, RZ, RZ, R4 ;  /* 0x000000ffff0d7224 */ /* 0x000fe400078e0004 */
[----:B------:R-:W-:-:S07]  /*f750*/  IMAD.MOV.U32 R6, RZ, RZ, R14 ;  /* 0x000000ffff067224 */ /* 0x000fce00078e000e */
[----:B------:R-:W-:Y:S05]  /*f760*/  WARPSYNC.COLLECTIVE R15, `(.L_x_543) ;  /* 0x000000000f087348 */ /* 0x000fea0003c00000 */
[----:B------:R0:W1:Y:S02]  /*f770*/  SHFL.IDX P6, R14, R13, R12, R11 ;  /* 0x0000000c0d0e7389 */ /* 0x00006400000c000b */
[----:B01----:R-:W-:Y:S01]  /*f780*/  ENDCOLLECTIVE ;  /* 0x000000000000791b */ /* 0x003fe20003800000 */
.L_x_543:
[----:B------:R-:W-:Y:S01]  /*f790*/  ULDC.64 UR4, c[0x0][0x208] ;  /* 0x0000820000047ab9 */ /* 0x000fe20000000a00 */
[----:B------:R-:W-:Y:S02]  /*f7a0*/  IMAD.MOV.U32 R13, RZ, RZ, R0 ;  /* 0x000000ffff0d7224 */ /* 0x000fe400078e0000 */
[----:B------:R-:W-:Y:S02]  /*f7b0*/  IMAD.MOV.U32 R12, RZ, RZ, 0x1 ;  /* 0x00000001ff0c7424 */ /* 0x000fe400078e00ff */
[----:B------:R-:W-:Y:S02]  /*f7c0*/  IMAD R3, R8, R7, RZ ;  /* 0x0000000708037224 */ /* 0x000fe400078e02ff */
[----:B------:R-:W0:Y:S01]  /*f7d0*/  S2R R8, SR_TID.X ;  /* 0x0000000000087919 */ /* 0x000e220000002100 */
[----:B------:R-:W-:Y:S01]  /*f7e0*/  IMAD.MOV.U32 R7, RZ, RZ, R14 ;  /* 0x000000ffff077224 */ /* 0x000fe200078e000e */
[----:B0-----:R-:W-:-:S04]  /*f7f0*/  LOP3.LUT R8, R8, 0x7f, RZ, 0xc0, !PT ;  /* 0x0000007f08087812 */ /* 0x001fc800078ec0ff */
[----:B------:R-:W-:-:S05]  /*f800*/  SHF.R.U32.HI R8, RZ, 0x3, R8 ;  /* 0x00000003ff087819 */ /* 0x000fca0000011608 */
[----:B------:R-:W-:Y:S02]  /*f810*/  IMAD.IADD R2, R8, 0x1, R17 ;  /* 0x0000000108027824 */ /* 0x000fe400078e0211 */
[----:B------:R-:W-:Y:S02]  /*f820*/  IMAD.SHL.U32 R17, R5, 0x8, RZ ;  /* 0x0000000805117824 */ /* 0x000fe400078e00ff */
[C---:B------:R-:W-:Y:S01]  /*f830*/  VIADD R5, R2.reuse, 0x10 ;  /* 0x0000001002057836 */ /* 0x040fe20000000000 */
[----:B------:R-:W-:Y:S02]  /*f840*/  ISETP.GE.AND P3, PT, R2, R3, PT ;  /* 0x000000030200720c */ /* 0x000fe40003f66270 */
[----:B------:R-:W-:-:S11]  /*f850*/  LOP3.LUT R17, R17, 0x38, RZ, 0xc0, !PT ;  /* 0x0000003811117812 */ /* 0x000fd600078ec0ff */
[----:B------:R-:W-:-:S05]  /*f860*/  @!P3 LEA R7, P5, R17, R7, 0x1 ;  /* 0x000000071107b211 */ /* 0x000fca00078a08ff */
[----:B------:R-:W-:-:S05]  /*f870*/  @!P3 IMAD.X R6, RZ, RZ, R6, P5 ;  /* 0x000000ffff06b224 */ /* 0x000fca00028e0606 */
[----:B------:R-:W-:-:S04]  /*f880*/  @!P3 LOP3.LUT R7, R7, R6, RZ, 0x3c, !PT ;  /* 0x000000060707b212 */ /* 0x000fc800078e3cff */
        /* <DEDUP_REMOVED lines=8> */
[----:B------:R-:W-:-:S13]  /*f910*/  ISETP.GE.AND P3, PT, R5, R3, PT ;  /* 0x000000030500720c */ /* 0x000fda0003f66270 */
[----:B0-----:R-:W-:Y:S05]  /*f920*/  WARPSYNC.COLLECTIVE R15, `(.L_x_544) ;  /* 0x000000000f087348 */ /* 0x001fea0003c00000 */
[----:B------:R1:W2:Y:S02]  /*f930*/  SHFL.IDX P6, R14, R13, R12, R11 ;  /* 0x0000000c0d0e7389 */ /* 0x0002a400000c000b */
[----:B012---:R-:W-:Y:S01]  /*f940*/  ENDCOLLECTIVE ;  /* 0x000000000000791b */ /* 0x007fe20003800000 */
.L_x_544:
[----:B------:R-:W-:Y:S02]  /*f950*/  IMAD.MOV.U32 R13, RZ, RZ, R4 ;  /* 0x000000ffff0d7224 */ /* 0x000fe400078e0004 */
[----:B------:R-:W-:-:S07]  /*f960*/  IMAD.MOV.U32 R9, RZ, RZ, R14 ;  /* 0x000000ffff097224 */ /* 0x000fce00078e000e */
[----:B------:R-:W-:Y:S05]  /*f970*/  WARPSYNC.COLLECTIVE R15, `(.L_x_545) ;  /* 0x000000000f087348 */ /* 0x000fea0003c00000 */
[----:B------:R0:W1:Y:S02]  /*f980*/  SHFL.IDX P6, R14, R13, R12, R11 ;  /* 0x0000000c0d0e7389 */ /* 0x00006400000c000b */
[----:B01----:R-:W-:Y:S01]  /*f990*/  ENDCOLLECTIVE ;  /* 0x000000000000791b */ /* 0x003fe20003800000 */
.L_x_545:
[----:B------:R-:W-:Y:S01]  /*f9a0*/  ULDC.64 UR4, c[0x0][0x208] ;  /* 0x0000820000047ab9 */ /* 0x000fe20000000a00 */
[----:B------:R-:W-:Y:S02]  /*f9b0*/  IMAD.MOV.U32 R13, RZ, RZ, R0 ;  /* 0x000000ffff0d7224 */ /* 0x000fe400078e0000 */
[----:B------:R-:W-:Y:S02]  /*f9c0*/  IMAD.MOV.U32 R12, RZ, RZ, 0x2 ;  /* 0x00000002ff0c7424 */ /* 0x000fe400078e00ff */
[----:B------:R-:W-:-:S05]  /*f9d0*/  IMAD.MOV.U32 R5, RZ, RZ, R14 ;  /* 0x000000ffff057224 */ /* 0x000fca00078e000e */
[----:B------:R-:W-:-:S05]  /*f9e0*/  @!P3 LEA R8, P5, R17, R5, 0x1 ;  /* 0x000000051108b211 */ /* 0x000fca00078a08ff */
[----:B------:R-:W-:Y:S02]  /*f9f0*/  @!P3 IMAD.X R5, RZ, RZ, R9, P5 ;  /* 0x000000ffff05b224 */ /* 0x000fe400028e0609 */
[----:B------:R-:W-:Y:S02]  /*fa00*/  @!P3 IMAD.MOV.U32 R6, RZ, RZ, R8 ;  /* 0x000000ffff06b224 */ /* 0x000fe400078e0008 */
[----:B------:R-:W-:Y:S02]  /*fa10*/  @!P3 IMAD.MOV.U32 R7, RZ, RZ, R5 ;  /* 0x000000ffff07b224 */ /* 0x000fe400078e0005 */
[----:B------:R-:W-:-:S03]  /*fa20*/  VIADD R5, R2, 0x20 ;  /* 0x0000002002057836 */ /* 0x000fc60000000000 */
        /* <DEDUP_REMOVED lines=10> */
.L_x_546:
[----:B------:R-:W-:Y:S02]  /*fad0*/  IMAD.MOV.U32 R13, RZ, RZ, R4 ;  /* 0x000000ffff0d7224 */ /* 0x000fe400078e0004 */
[----:B------:R-:W-:-:S07]  /*fae0*/  IMAD.MOV.U32 R8, RZ, RZ, R14 ;  /* 0x000000ffff087224 */ /* 0x000fce00078e000e */
[----:B------:R-:W-:Y:S05]  /*faf0*/  WARPSYNC.COLLECTIVE R15, `(.L_x_547) ;  /* 0x000000000f087348 */ /* 0x000fea0003c00000 */
[----:B------:R0:W1:Y:S02]  /*fb00*/  SHFL.IDX P6, R14, R13, R12, R11 ;  /* 0x0000000c0d0e7389 */ /* 0x00006400000c000b */
[----:B01----:R-:W-:Y:S01]  /*fb10*/  ENDCOLLECTIVE ;  /* 0x000000000000791b */ /* 0x003fe20003800000 */
.L_x_547:
[----:B------:R-:W-:Y:S01]  /*fb20*/  ULDC.64 UR4, c[0x0][0x208] ;  /* 0x0000820000047ab9 */ /* 0x000fe20000000a00 */
[----:B------:R-:W-:Y:S02]  /*fb30*/  IMAD.MOV.U32 R13, RZ, RZ, R0 ;  /* 0x000000ffff0d7224 */ /* 0x000fe400078e0000 */
[----:B------:R-:W-:Y:S02]  /*fb40*/  IMAD.MOV.U32 R12, RZ, RZ, 0x3 ;  /* 0x00000003ff0c7424 */ /* 0x000fe400078e00ff */
[----:B------:R-:W-:-:S05]  /*fb50*/  IMAD.MOV.U32 R5, RZ, RZ, R14 ;  /* 0x000000ffff057224 */ /* 0x000fca00078e000e */
[----:B------:R-:W-:-:S05]  /*fb60*/  @!P3 LEA R5, P4, R17, R5, 0x1 ;  /* 0x000000051105b211 */ /* 0x000fca00078808ff */
[----:B------:R-:W-:Y:S02]  /*fb70*/  @!P3 IMAD.X R6, RZ, RZ, R8, P4 ;  /* 0x000000ffff06b224 */ /* 0x000fe400020e0608 */
[C---:B------:R-:W-:Y:S02]  /*fb80*/  VIADD R8, R2.reuse, 0x60 ;  /* 0x0000006002087836 */ /* 0x040fe40000000000 */
        /* <DEDUP_REMOVED lines=13> */
.L_x_548:
[----:B------:R-:W-:Y:S02]  /*fc60*/  IMAD.MOV.U32 R13, RZ, RZ, R4 ;  /* 0x000000ffff0d7224 */ /* 0x000fe400078e0004 */
[----:B------:R-:W-:-:S07]  /*fc70*/  IMAD.MOV.U32 R6, RZ, RZ, R14 ;  /* 0x000000ffff067224 */ /* 0x000fce00078e000e */
[----:B------:R-:W-:Y:S05]  /*fc80*/  WARPSYNC.COLLECTIVE R15, `(.L_x_549) ;  /* 0x000000000f087348 */ /* 0x000fea0003c00000 */
[----:B------:R0:W1:Y:S02]  /*fc90*/  SHFL.IDX P6, R14, R13, R12, R11 ;  /* 0x0000000c0d0e7389 */ /* 0x00006400000c000b */
[----:B01----:R-:W-:Y:S01]  /*fca0*/  ENDCOLLECTIVE ;  /* 0x000000000000791b */ /* 0x003fe20003800000 */
.L_x_549:
[----:B------:R-:W-:Y:S01]  /*fcb0*/  ULDC.64 UR4, c[0x0][0x208] ;  /* 0x0000820000047ab9 */ /* 0x000fe20000000a00 */
[----:B------:R-:W-:Y:S02]  /*fcc0*/  IMAD.MOV.U32 R13, RZ, RZ, R0 ;  /* 0x000000ffff0d7224 */ /* 0x000fe400078e0000 */
[----:B------:R-:W-:Y:S02]  /*fcd0*/  IMAD.MOV.U32 R12, RZ, RZ, 0x4 ;  /* 0x00000004ff0c7424 */ /* 0x000fe400078e00ff */
[----:B------:R-:W-:-:S05]  /*fce0*/  IMAD.MOV.U32 R5, RZ, RZ, R14 ;  /* 0x000000ffff057224 */ /* 0x000fca00078e000e */
[----:B------:R-:W-:-:S05]  /*fcf0*/  @!P3 LEA R5, P4, R17, R5, 0x1 ;  /* 0x000000051105b211 */ /* 0x000fca00078808ff */
[----:B------:R-:W-:-:S04]  /*fd00*/  @!P3 IMAD.X R6, RZ, RZ, R6, P4 ;  /* 0x000000ffff06b224 */ /* 0x000fc800020e0606 */
        /* <DEDUP_REMOVED lines=13> */
.L_x_550:
[----:B------:R-:W-:Y:S02]  /*fde0*/  IMAD.MOV.U32 R13, RZ, RZ, R4 ;  /* 0x000000ffff0d7224 */ /* 0x000fe400078e0004 */
[----:B------:R-:W-:-:S07]  /*fdf0*/  IMAD.MOV.U32 R6, RZ, RZ, R14 ;  /* 0x000000ffff067224 */ /* 0x000fce00078e000e */
[----:B------:R-:W-:Y:S05]  /*fe00*/  WARPSYNC.COLLECTIVE R15, `(.L_x_551) ;  /* 0x000000000f087348 */ /* 0x000fea0003c00000 */
[----:B------:R0:W1:Y:S02]  /*fe10*/  SHFL.IDX P6, R14, R13, R12, R11 ;  /* 0x0000000c0d0e7389 */ /* 0x00006400000c000b */
[----:B01----:R-:W-:Y:S01]  /*fe20*/  ENDCOLLECTIVE ;  /* 0x000000000000791b */ /* 0x003fe20003800000 */
.L_x_551:
        /* <DEDUP_REMOVED lines=19> */
.L_x_552:
[----:B------:R-:W-:Y:S02]  /*ff60*/  IMAD.MOV.U32 R13, RZ, RZ, R4 ;  /* 0x000000ffff0d7224 */ /* 0x000fe400078e0004 */
[----:B------:R-:W-:-:S07]  /*ff70*/  IMAD.MOV.U32 R6, RZ, RZ, R14 ;  /* 0x000000ffff067224 */ /* 0x000fce00078e000e */
[----:B------:R-:W-:Y:S05]  /*ff80*/  WARPSYNC.COLLECTIVE R15, `(.L_x_553) ;  /* 0x000000000f087348 */ /* 0x000fea0003c00000 */
[----:B------:R0:W1:Y:S02]  /*ff90*/  SHFL.IDX P6, R14, R13, R12, R11 ;  /* 0x0000000c0d0e7389 */ /* 0x00006400000c000b */
[----:B01----:R-:W-:Y:S01]  /*ffa0*/  ENDCOLLECTIVE ;  /* 0x000000000000791b */ /* 0x003fe20003800000 */
.L_x_553:
[----:B------:R-:W-:Y:S01]  /*ffb0*/  ULDC.64 UR4, c[0x0][0x208] ;  /* 0x0000820000047ab9 */ /* 0x000fe20000000a00 */
[----:B------:R-:W-:Y:S02]  /*ffc0*/  IMAD.MOV.U32 R13, RZ, RZ, R0 ;  /* 0x000000ffff0d7224 */ /* 0x000fe400078e0000 */
[----:B------:R-:W-:Y:S02]  /*ffd0*/  IMAD.MOV.U32 R12, RZ, RZ, 0x6 ;  /* 0x00000006ff0c7424 */ /* 0x000fe400078e00ff */
[----:B------:R-:W-:-:S05]  /*ffe0*/  IMAD.MOV.U32 R5, RZ, RZ, R14 ;  /* 0x000000ffff057224 */ /* 0x000fca00078e000e */
[----:B------:R-:W-:-:S05]  /*fff0*/  @!P3 LEA R5, P4, R17, R5, 0x1 ;  /* 0x000000051105b211 */ /* 0x000fca00078808ff */
[----:B------:R-:W-:Y:S01]  /*10000*/  @!P3 IMAD.X R6, RZ, RZ, R6, P4 ;  /* 0x000000ffff06b224 */ /* 0x000fe200020e0606 */
[----:B------:R-:W-:-:S03]  /*10010*/  ISETP.GE.AND P4, PT, R8, R3, PT ;  /* 0x000000030800720c */ /* 0x000fc60003f86270 */
[----:B------:R-:W-:Y:S02]  /*10020*/  @!P3 IMAD.MOV.U32 R7, RZ, RZ, R6 ;  /* 0x000000ffff07b224 */ /* 0x000fe400078e0006 */
[----:B------:R-:W-:-:S05]  /*10030*/  @!P3 IMAD.MOV.U32 R6, RZ, RZ, R5 ;  /* 0x000000ffff06b224 */ /* 0x000fca00078e0005 */
[----:B------:R-:W-:Y:S01]  /*10040*/  @!PT LDS RZ, [RZ] ;  /* 0x00000000fffff984 */ /* 0x000fe20000000800 */
[----:B------:R-:W-:Y:S01]  /*10050*/  @!PT LDS RZ, [RZ] ;  /* 0x00000000fffff984 */ /* 0x000fe20000000800 */
[----:B------:R-:W-:Y:S01]  /*10060*/  @!PT LDS RZ, [RZ] ;  /* 0x00000000fffff984 */ /* 0x000fe20000000800 */
[----:B------:R0:W-:Y:S04]  /*10070*/  @!P3 LDGSTS.E.BYPASS.LTC128B.128 [R10+0x12c00], desc[UR4][R6.64], !P2 ;  /* 0x12c00000060abfae */ /* 0x0001e8000d101d44 */
[----:B------:R0:W-:Y:S04]  /*10080*/  @!P3 LDGSTS.E.BYPASS.LTC128B.128 [R10+0x16c00], desc[UR4][R6.64+0x80], !P1 ;  /* 0x16c00080060abfae */ /* 0x0001e8000c901d44 */
[----:B------:R0:W-:Y:S02]  /*10090*/  @!P3 LDGSTS.E.BYPASS.LTC128B.128 [R10+0x1ac00], desc[UR4][R6.64+0x100], !P0 ;  /* 0x1ac00100060abfae */ /* 0x0001e4000c101d44 */
[----:B0-----:R-:W-:Y:S05]  /*100a0*/  WARPSYNC.COLLECTIVE R15, `(.L_x_554) ;  /* 0x000000000f087348 */ /* 0x001fea0003c00000 */
[----:B------:R1:W2:Y:S02]  /*100b0*/  SHFL.IDX P6, R14, R13, R12, R11 ;  /* 0x0000000c0d0e7389 */ /* 0x0002a400000c000b */
[----:B012---:R-:W-:Y:S01]  /*100c0*/  ENDCOLLECTIVE ;  /* 0x000000000000791b */ /* 0x007fe20003800000 */
.L_x_554:
[----:B------:R-:W-:Y:S02]  /*100d0*/  IMAD.MOV.U32 R13, RZ, RZ, R4 ;  /* 0x000000ffff0d7224 */ /* 0x000fe400078e0004 */
[----:B------:R-:W-:-:S07]  /*100e0*/  IMAD.MOV.U32 R6, RZ, RZ, R14 ;  /* 0x000000ffff067224 */ /* 0x000fce00078e000e */
[----:B------:R-:W-:Y:S05]  /*100f0*/  WARPSYNC.COLLECTIVE R15, `(.L_x_555) ;  /* 0x000000000f087348 */ /* 0x000fea0003c00000 */
[----:B------:R0:W1:Y:S02]  /*10100*/  SHFL.IDX P6, R14, R13, R12, R11 ;  /* 0x0000000c0d0e7389 */ /* 0x00006400000c000b */
[----:B01----:R-:W-:Y:S01]  /*10110*/  ENDCOLLECTIVE ;  /* 0x000000000000791b */ /* 0x003fe20003800000 */
.L_x_555:
[----:B------:R-:W-:Y:S01]  /*10120*/  ULDC.64 UR4, c[0x0][0x208] ;  /* 0x0000820000047ab9 */ /* 0x000fe20000000a00 */
[----:B------:R-:W-:Y:S02]  /*10130*/  IMAD.MOV.U32 R13, RZ, RZ, R0 ;  /* 0x000000ffff0d7224 */ /* 0x000fe400078e0000 */
[----:B------:R-:W-:Y:S02]  /*10140*/  IMAD.MOV.U32 R12, RZ, RZ, 0x7 ;  /* 0x00000007ff0c7424 */ /* 0x000fe400078e00ff */
[----:B------:R-:W-:-:S05]  /*10150*/  IMAD.MOV.U32 R5, RZ, RZ, R14 ;  /* 0x000000ffff057224 */ /* 0x000fca00078e000e */
[----:B------:R-:W-:-:S05]  /*10160*/  @!P4 LEA R5, P3, R17, R5, 0x1 ;  /* 0x000000051105c211 */ /* 0x000fca00078608ff */
[----:B------:R-:W-:-:S04]  /*10170*/  @!P4 IMAD.X R6, RZ, RZ, R6, P3 ;  /* 0x000000ffff06c224 */ /* 0x000fc800018e0606 */
        /* <DEDUP_REMOVED lines=11> */
.L_x_556:
[----:B------:R-:W-:Y:S02]  /*10230*/  IMAD.MOV.U32 R13, RZ, RZ, R4 ;  /* 0x000000ffff0d7224 */ /* 0x000fe400078e0004 */
[----:B------:R-:W-:-:S07]  /*10240*/  IMAD.MOV.U32 R0, RZ, RZ, R14 ;  /* 0x000000ffff007224 */ /* 0x000fce00078e000e */
[----:B------:R-:W-:Y:S05]  /*10250*/  WARPSYNC.COLLECTIVE R15, `(.L_x_557) ;  /* 0x000000000f087348 */ /* 0x000fea0003c00000 */
[----:B------:R0:W1:Y:S02]  /*10260*/  SHFL.IDX P6, R14, R13, R12, R11 ;  /* 0x0000000c0d0e7389 */ /* 0x00006400000c000b */
[----:B01----:R-:W-:Y:S01]  /*10270*/  ENDCOLLECTIVE ;  /* 0x000000000000791b */ /* 0x003fe20003800000 */
.L_x_557:
[----:B------:R-:W-:Y:S01]  /*10280*/  IMAD.MOV.U32 R4, RZ, RZ, R14 ;  /* 0x000000ffff047224 */ /* 0x000fe200078e000e */
[----:B------:R-:W-:Y:S06]  /*10290*/  BRA `(.L_x_558) ;  /* 0xffffffb400e47947 */ /* 0x000fec000383ffff */
.L_x_444:
[----:B0-----:R-:W2:Y:S02]  /*102a0*/  LDL R2, [R1+0x4] ;  /* 0x0000040001027983 */ /* 0x001ea40000100800 */
[----:B--2---:R0:W1:Y:S02]  /*102b0*/  SYNCS.PHASECHK.TRANS64.TRYWAIT P0, [R2+URZ+0x34820], R0 ;  /* 0x03482000020075a7 */ /* 0x004064000800017f */
[----:B-1----:R-:W-:Y:S05]  /*102c0*/  @!P0 NANOSLEEP.SYNCS 0x989680 ;  /* 0x009896800000895d */ /* 0x002fea0003900000 */
[----:B------:R-:W1:Y:S02]  /*102d0*/  @!P0 SYNCS.PHASECHK.TRANS64 P0, [R2+URZ+0x34820], R0 ;  /* 0x03482000020085a7 */ /* 0x000e64000800007f */
[----:B-1----:R-:W-:Y:S05]  /*102e0*/  @!P0 BRA `(.L_x_444) ;  /* 0xfffffffc00ec8947 */ /* 0x002fea000383ffff */
[----:B------:R-:W-:Y:S05]  /*102f0*/  BRA `(.L_x_559) ;  /* 0xffffffb8006c7947 */ /* 0x000fea000383ffff */
.L_x_453:
[----:B-1----:R1:W2:Y:S02]  /*10300*/  SYNCS.PHASECHK.TRANS64.TRYWAIT P0, [R3+URZ+0x34840], R2 ;  /* 0x03484002030075a7 */ /* 0x0022a4000800017f */
[----:B--2---:R-:W-:Y:S05]  /*10310*/  @!P0 NANOSLEEP.SYNCS 0x989680 ;  /* 0x009896800000895d */ /* 0x004fea0003900000 */
[----:B------:R-:W2:Y:S02]  /*10320*/  @!P0 SYNCS.PHASECHK.TRANS64 P0, [R3+URZ+0x34840], R2 ;  /* 0x03484002030085a7 */ /* 0x000ea4000800007f */
[----:B--2---:R-:W-:Y:S05]  /*10330*/  @!P0 BRA `(.L_x_453) ;  /* 0xfffffffc00f08947 */ /* 0x004fea000383ffff */
[----:B------:R-:W-:Y:S05]  /*10340*/  BRA `(.L_x_560) ;  /* 0xffffffbc003c7947 */ /* 0x000fea000383ffff */
.L_x_460:
[----:B0-----:R0:W1:Y:S02]  /*10350*/  SYNCS.PHASECHK.TRANS64.TRYWAIT P0, [R3+URZ+0x60], R2 ;  /* 0x00006002030075a7 */ /* 0x001064000800017f */
[----:B-1----:R-:W-:Y:S05]  /*10360*/  @!P0 NANOSLEEP.SYNCS 0x989680 ;  /* 0x009896800000895d */ /* 0x002fea0003900000 */
[----:B------:R-:W1:Y:S02]  /*10370*/  @!P0 SYNCS.PHASECHK.TRANS64 P0, [R3+URZ+0x60], R2 ;  /* 0x00006002030085a7 */ /* 0x000e64000800007f */
[----:B-1----:R-:W-:Y:S05]  /*10380*/  @!P0 BRA `(.L_x_460) ;  /* 0xfffffffc00f08947 */ /* 0x002fea000383ffff */
[----:B------:R-:W-:Y:S05]  /*10390*/  BRA `(.L_x_561) ;  /* 0xffffffc000547947 */ /* 0x000fea000383ffff */
.L_x_469:
[----:B---3--:R3:W4:Y:S02]  /*103a0*/  SYNCS.PHASECHK.TRANS64.TRYWAIT P0, [R3+URZ+0x34840], R2 ;  /* 0x03484002030075a7 */ /* 0x008724000800017f */
[----:B----4-:R-:W-:Y:S05]  /*103b0*/  @!P0 NANOSLEEP.SYNCS 0x989680 ;  /* 0x009896800000895d */ /* 0x010fea0003900000 */
[----:B------:R-:W4:Y:S02]  /*103c0*/  @!P0 SYNCS.PHASECHK.TRANS64 P0, [R3+URZ+0x34840], R2 ;  /* 0x03484002030085a7 */ /* 0x000f24000800007f */
[----:B----4-:R-:W-:Y:S05]  /*103d0*/  @!P0 BRA `(.L_x_469) ;  /* 0xfffffffc00f08947 */ /* 0x010fea000383ffff */
[----:B------:R-:W-:Y:S05]  /*103e0*/  BRA `(.L_x_562) ;  /* 0xffffffc800007947 */ /* 0x000fea000383ffff */
.L_x_476:
[----:B--2---:R2:W3:Y:S02]  /*103f0*/  SYNCS.PHASECHK.TRANS64.TRYWAIT P0, [R2+URZ+0x60], R3 ;  /* 0x00006003020075a7 */ /* 0x0044e4000800017f */
[----:B---3--:R-:W-:Y:S05]  /*10400*/  @!P0 NANOSLEEP.SYNCS 0x989680 ;  /* 0x009896800000895d */ /* 0x008fea0003900000 */
[----:B------:R-:W3:Y:S02]  /*10410*/  @!P0 SYNCS.PHASECHK.TRANS64 P0, [R2+URZ+0x60], R3 ;  /* 0x00006003020085a7 */ /* 0x000ee4000800007f */
[----:B---3--:R-:W-:Y:S05]  /*10420*/  @!P0 BRA `(.L_x_476) ;  /* 0xfffffffc00f08947 */ /* 0x008fea000383ffff */
[----:B------:R-:W-:Y:S05]  /*10430*/  BRA `(.L_x_563) ;  /* 0xffffffcc00187947 */ /* 0x000fea000383ffff */
.L_x_485:
[----:B----4-:R4:W0:Y:S02]  /*10440*/  SYNCS.PHASECHK.TRANS64.TRYWAIT P0, [R2+URZ+0x34840], R3 ;  /* 0x03484003020075a7 */ /* 0x010824000800017f */
[----:B0-----:R-:W-:Y:S05]  /*10450*/  @!P0 NANOSLEEP.SYNCS 0x989680 ;  /* 0x009896800000895d */ /* 0x001fea0003900000 */
[----:B------:R-:W0:Y:S02]  /*10460*/  @!P0 SYNCS.PHASECHK.TRANS64 P0, [R2+URZ+0x34840], R3 ;  /* 0x03484003020085a7 */ /* 0x000e24000800007f */
[----:B0-----:R-:W-:Y:S05]  /*10470*/  @!P0 BRA `(.L_x_485) ;  /* 0xfffffffc00f08947 */ /* 0x001fea000383ffff */
[----:B------:R-:W-:Y:S05]  /*10480*/  BRA `(.L_x_564) ;  /* 0xffffffd000907947 */ /* 0x000fea000383ffff */
.L_x_492:
[----:B--2---:R2:W3:Y:S02]  /*10490*/  SYNCS.PHASECHK.TRANS64.TRYWAIT P0, [R2+URZ+0x60], R5 ;  /* 0x00006005020075a7 */ /* 0x0044e4000800017f */
[----:B---3--:R-:W-:Y:S05]  /*104a0*/  @!P0 NANOSLEEP.SYNCS 0x989680 ;  /* 0x009896800000895d */ /* 0x008fea0003900000 */
[----:B------:R-:W3:Y:S02]  /*104b0*/  @!P0 SYNCS.PHASECHK.TRANS64 P0, [R2+URZ+0x60], R5 ;  /* 0x00006005020085a7 */ /* 0x000ee4000800007f */
[----:B---3--:R-:W-:Y:S05]  /*104c0*/  @!P0 BRA `(.L_x_492) ;  /* 0xfffffffc00f08947 */ /* 0x008fea000383ffff */
[----:B------:R-:W-:Y:S05]  /*104d0*/  BRA `(.L_x_565) ;  /* 0xffffffd400a87947 */ /* 0x000fea000383ffff */
.L_x_503:
[----:B0-----:R0:W2:Y:S02]  /*104e0*/  SYNCS.PHASECHK.TRANS64.TRYWAIT P0, [R0+URZ+0x34860], R2 ;  /* 0x03486002000075a7 */ /* 0x0010a4000800017f */
[----:B--2---:R-:W-:Y:S05]  /*104f0*/  @!P0 NANOSLEEP.SYNCS 0x989680 ;  /* 0x009896800000895d */ /* 0x004fea0003900000 */
[----:B------:R-:W2:Y:S02]  /*10500*/  @!P0 SYNCS.PHASECHK.TRANS64 P0, [R0+URZ+0x34860], R2 ;  /* 0x03486002000085a7 */ /* 0x000ea4000800007f */
[----:B--2---:R-:W-:Y:S05]  /*10510*/  @!P0 BRA `(.L_x_503) ;  /* 0xfffffffc00f08947 */ /* 0x004fea000383ffff */
[----:B------:R-:W-:Y:S05]  /*10520*/  BRA `(.L_x_566) ;  /* 0xffffffdc00047947 */ /* 0x000fea000383ffff */
.L_x_510:
[----:B------:R-:W-:Y:S01]  /*10530*/  BSSY B0, `(.L_x_567) ;  /* 0x0000008000007945 */ /* 0x000fe20003800000 */
[----:B------:R-:W-:Y:S02]  /*10540*/  IMAD.MOV.U32 R13, RZ, RZ, R16 ;  /* 0x000000ffff0d7224 */ /* 0x000fe400078e0010 */
[----:B------:R-:W-:Y:S02]  /*10550*/  IMAD.MOV.U32 R12, RZ, RZ, RZ ;  /* 0x000000ffff0c7224 */ /* 0x000fe400078e00ff */
[----:B------:R-:W-:Y:S02]  /*10560*/  IMAD.MOV.U32 R11, RZ, RZ, 0x1f ;  /* 0x0000001fff0b7424 */ /* 0x000fe400078e00ff */
[----:B------:R-:W-:-:S07]  /*10570*/  IMAD.MOV.U32 R15, RZ, RZ, -0x1 ;  /* 0xffffffffff0f7424 */ /* 0x000fce00078e00ff */
[----:B-----5:R-:W-:Y:S05]  /*10580*/  WARPSYNC.COLLECTIVE R15, `(.L_x_568) ;  /* 0x000000000f087348 */ /* 0x020fea0003c00000 */
[----:B------:R0:W1:Y:S02]  /*10590*/  SHFL.IDX P6, R14, R13, R12, R11 ;  /* 0x0000000c0d0e7389 */ /* 0x00006400000c000b */
[----:B01---5:R-:W-:Y:S01]  /*105a0*/  ENDCOLLECTIVE ;  /* 0x000000000000791b */ /* 0x023fe20003800000 */
.L_x_568:
[----:B------:R-:W-:Y:S05]  /*105b0*/  BSYNC B0 ;  /* 0x0000000000007941 */ /* 0x000fea0003800000 */
.L_x_567:
[----:B------:R-:W-:Y:S02]  /*105c0*/  IMAD.MOV.U32 R13, RZ, RZ, R16 ;  /* 0x000000ffff0d7224 */ /* 0x000fe400078e0010 */
[----:B------:R-:W-:Y:S02]  /*105d0*/  IMAD.MOV.U32 R12, RZ, RZ, 0x1 ;  /* 0x00000001ff0c7424 */ /* 0x000fe400078e00ff */
[----:B------:R-:W-:Y:S02]  /*105e0*/  IMAD.MOV.U32 R11, RZ, RZ, 0x1f ;  /* 0x0000001fff0b7424 */ /* 0x000fe400078e00ff */
[----:B------:R-:W-:Y:S02]  /*105f0*/  IMAD.MOV.U32 R15, RZ, RZ, -0x1 ;  /* 0xffffffffff0f7424 */ /* 0x000fe400078e00ff */
[----:B------:R-:W-:Y:S02]  /*10600*/  IMAD.IADD R5, R19, 0x1, R7 ;  /* 0x0000000113057824 */ /* 0x000fe400078e0207 */
[----:B------:R-:W-:-:S07]  /*10610*/  IMAD.MOV.U32 R0, RZ, RZ, R14 ;  /* 0x000000ffff007224 */ /* 0x000fce00078e000e */
[----:B------:R-:W-:Y:S05]  /*10620*/  WARPSYNC.COLLECTIVE R15, `(.L_x_569) ;  /* 0x000000000f087348 */ /* 0x000fea0003c00000 */
[----:B------:R0:W1:Y:S02]  /*10630*/  SHFL.IDX P6, R14, R13, R12, R11 ;  /* 0x0000000c0d0e7389 */ /* 0x00006400000c000b */
[----:B01----:R-:W-:Y:S01]  /*10640*/  ENDCOLLECTIVE ;  /* 0x000000000000791b */ /* 0x003fe20003800000 */
.L_x_569:
[----:B------:R-:W-:Y:S01]  /*10650*/  ULDC UR4, c[0x0][0xc3c] ;  /* 0x00030f0000047ab9 */ /* 0x000fe20000000800 */
[----:B------:R-:W-:Y:S01]  /*10660*/  ULDC.64 UR6, c[0x0][0x208] ;  /* 0x0000820000067ab9 */ /* 0x000fe20000000a00 */
[----:B------:R-:W-:-:S13]  /*10670*/  ISETP.GE.OR P1, PT, R5, UR4, !P0 ;  /* 0x0000000405007c0c */ /* 0x000fda000c726670 */
[----:B------:R-:W0:Y:S01]  /*10680*/  @!P1 LDC.64 R2, c[0x0][0xc80] ;  /* 0x00032000ff029b82 */ /* 0x000e220000000a00 */
[----:B------:R-:W-:Y:S02]  /*10690*/  IMAD.MOV.U32 R11, RZ, RZ, RZ ;  /* 0x000000ffff0b7224 */ /* 0x000fe400078e00ff */
[----:B------:R-:W-:Y:S02]  /*106a0*/  IMAD.MOV.U32 R4, RZ, RZ, R14 ;  /* 0x000000ffff047224 */ /* 0x000fe400078e000e */
[----:B0-----:R-:W-:-:S06]  /*106b0*/  @!P1 IMAD.WIDE R2, R5, 0x4, R2 ;  /* 0x0000000405029825 */ /* 0x001fcc00078e0202 */
[----:B------:R0:W2:Y:S01]  /*106c0*/  @!P1 LDG.E R3, desc[UR6][R2.64] ;  /* 0x0000000602039981 */ /* 0x0000a2000c1e1900 */
[C---:B------:R-:W-:Y:S02]  /*106d0*/  ISETP.GE.U32.AND P2, PT, R7.reuse, 0x2, PT ;  /* 0x000000020700780c */ /* 0x040fe40003f46070 */
[C---:B------:R-:W-:Y:S02]  /*106e0*/  ISETP.GE.U32.AND P3, PT, R7.reuse, 0x4, PT ;  /* 0x000000040700780c */ /* 0x040fe40003f66070 */
[C---:B------:R-:W-:Y:S02]  /*106f0*/  ISETP.GE.U32.AND P4, PT, R7.reuse, 0x8, PT ;  /* 0x000000080700780c */ /* 0x040fe40003f86070 */
[C---:B------:R-:W-:Y:S01]  /*10700*/  ISETP.GE.U32.AND P5, PT, R7.reuse, 0x10, PT ;  /* 0x000000100700780c */ /* 0x040fe20003fa6070 */
[----:B0-----:R-:W-:Y:S02]  /*10710*/  IMAD.MOV.U32 R2, RZ, RZ, RZ ;  /* 0x000000ffff027224 */ /* 0x001fe400078e00ff */
[----:B--2---:R-:W-:Y:S01]  /*10720*/  @!P1 IMAD.MOV.U32 R2, RZ, RZ, R3 ;  /* 0x000000ffff029224 */ /* 0x004fe200078e0003 */
[----:B------:R-:W-:-:S03]  /*10730*/  ISETP.NE.AND P1, PT, R7, RZ, PT ;  /* 0x000000ff0700720c */ /* 0x000fc60003f25270 */
[----:B------:R-:W-:-:S10]  /*10740*/  IMAD.MOV.U32 R13, RZ, RZ, R2 ;  /* 0x000000ffff0d7224 */ /* 0x000fd400078e0002 */
[----:B------:R-:W-:Y:S05]  /*10750*/  WARPSYNC.COLLECTIVE R15, `(.L_x_570) ;  /* 0x000000000f087348 */ /* 0x000fea0003c00000 */
[----:B------:R0:W1:Y:S02]  /*10760*/  SHFL.UP P6, R14, R13, R12, R11 ;  /* 0x0400000c0d0e7389 */ /* 0x00006400000c000b */
[----:B01----:R-:W-:Y:S01]  /*10770*/  ENDCOLLECTIVE ;  /* 0x000000000000791b */ /* 0x003fe20003800000 */
.L_x_570:
[----:B------:R-:W-:Y:S02]  /*10780*/  IMAD.MOV.U32 R12, RZ, RZ, 0x2 ;  /* 0x00000002ff0c7424 */ /* 0x000fe400078e00ff */
[----:B------:R-:W-:-:S05]  /*10790*/  IMAD.MOV.U32 R3, RZ, RZ, R14 ;  /* 0x000000ffff037224 */ /* 0x000fca00078e000e */
[----:B------:R-:W-:-:S05]  /*107a0*/  SEL R5, R3, RZ, P1 ;  /* 0x000000ff03057207 */ /* 0x000fca0000800000 */
[----:B------:R-:W-:-:S04]  /*107b0*/  IMAD.IADD R3, R2, 0x1, R5 ;  /* 0x0000000102037824 */ /* 0x000fc800078e0205 */
[----:B------:R-:W-:-:S07]  /*107c0*/  IMAD.MOV.U32 R13, RZ, RZ, R3 ;  /* 0x000000ffff0d7224 */ /* 0x000fce00078e0003 */
[----:B------:R-:W-:Y:S05]  /*107d0*/  WARPSYNC.COLLECTIVE R15, `(.L_x_571) ;  /* 0x000000000f087348 */ /* 0x000fea0003c00000 */
[----:B------:R0:W1:Y:S02]  /*107e0*/  SHFL.UP P6, R14, R13, R12, R11 ;  /* 0x0400000c0d0e7389 */ /* 0x00006400000c000b */
[----:B01----:R-:W-:Y:S01]  /*107f0*/  ENDCOLLECTIVE ;  /* 0x000000000000791b */ /* 0x003fe20003800000 */
.L_x_571:
        /* <DEDUP_REMOVED lines=8> */
.L_x_572:
        /* <DEDUP_REMOVED lines=8> */
.L_x_573:
        /* <DEDUP_REMOVED lines=8> */
.L_x_574:
[----:B------:R-:W-:Y:S02]  /*10980*/  IMAD.MOV.U32 R12, RZ, RZ, 0x1f ;  /* 0x0000001fff0c7424 */ /* 0x000fe400078e00ff */
[----:B------:R-:W-:Y:S02]  /*10990*/  IMAD.MOV.U32 R11, RZ, RZ, 0x1f ;  /* 0x0000001fff0b7424 */ /* 0x000fe400078e00ff */
[----:B------:R-:W-:-:S05]  /*109a0*/  IMAD.MOV.U32 R5, RZ, RZ, R14 ;  /* 0x000000ffff057224 */ /* 0x000fca00078e000e */
[----:B------:R-:W-:-:S05]  /*109b0*/  SEL R5, R5, RZ, P5 ;  /* 0x000000ff05057207 */ /* 0x000fca0002800000 */
[----:B------:R-:W-:-:S04]  /*109c0*/  IMAD.IADD R3, R3, 0x1, R5 ;  /* 0x0000000103037824 */ /* 0x000fc800078e0205 */
[----:B------:R-:W-:-:S07]  /*109d0*/  IMAD.MOV.U32 R13, RZ, RZ, R3 ;  /* 0x000000ffff0d7224 */ /* 0x000fce00078e0003 */
[----:B------:R-:W-:Y:S05]  /*109e0*/  WARPSYNC.COLLECTIVE R15, `(.L_x_575) ;  /* 0x000000000f087348 */ /* 0x000fea0003c00000 */
[----:B------:R0:W1:Y:S02]  /*109f0*/  SHFL.IDX P6, R14, R13, R12, R11 ;  /* 0x0000000c0d0e7389 */ /* 0x00006400000c000b */
[----:B01----:R-:W-:Y:S01]  /*10a00*/  ENDCOLLECTIVE ;  /* 0x000000000000791b */ /* 0x003fe20003800000 */
.L_x_575:
[----:B------:R-:W-:Y:S01]  /*10a10*/  IMAD.MOV.U32 R6, RZ, RZ, R14 ;  /* 0x000000ffff067224 */ /* 0x000fe200078e000e */
[----:B------:R-:W-:Y:S06]  /*10a20*/  BRA `(.L_x_576) ;  /* 0xffffffdc00887947 */ /* 0x000fec000383ffff */
.L_x_515:
[----:B------:R-:W-:Y:S01]  /*10a30*/  BSSY B0, `(.L_x_577) ;  /* 0x0000008000007945 */ /* 0x000fe20003800000 */
[----:B-----5:R-:W-:Y:S02]  /*10a40*/  IMAD.MOV.U32 R13, RZ, RZ, R2 ;  /* 0x000000ffff0d7224 */ /* 0x020fe400078e0002 */
[----:B------:R-:W-:Y:S02]  /*10a50*/  IMAD.MOV.U32 R12, RZ, RZ, 0x1 ;  /* 0x00000001ff0c7424 */ /* 0x000fe400078e00ff */
[----:B------:R-:W-:Y:S02]  /*10a60*/  IMAD.MOV.U32 R11, RZ, RZ, RZ ;  /* 0x000000ffff0b7224 */ /* 0x000fe400078e00ff */
[----:B------:R-:W-:-:S07]  /*10a70*/  IMAD.MOV.U32 R15, RZ, RZ, -0x1 ;  /* 0xffffffffff0f7424 */ /* 0x000fce00078e00ff */
[----:B0-----:R-:W-:Y:S05]  /*10a80*/  WARPSYNC.COLLECTIVE R15, `(.L_x_578) ;  /* 0x000000000f087348 */ /* 0x001fea0003c00000 */
[----:B------:R1:W2:Y:S02]  /*10a90*/  SHFL.UP P6, R14, R13, R12, R11 ;  /* 0x0400000c0d0e7389 */ /* 0x0002a400000c000b */
[----:B012---:R-:W-:Y:S01]  /*10aa0*/  ENDCOLLECTIVE ;  /* 0x000000000000791b */ /* 0x007fe20003800000 */
.L_x_578:
[----:B------:R-:W-:Y:S05]  /*10ab0*/  BSYNC B0 ;  /* 0x0000000000007941 */ /* 0x000fea0003800000 */
.L_x_577:
[----:B------:R-:W-:Y:S01]  /*10ac0*/  SEL R3, R14, RZ, P1 ;  /* 0x000000ff0e037207 */ /* 0x000fe20000800000 */
[----:B------:R-:W-:Y:S02]  /*10ad0*/  IMAD.MOV.U32 R12, RZ, RZ, 0x2 ;  /* 0x00000002ff0c7424 */ /* 0x000fe400078e00ff */
[----:B------:R-:W-:Y:S02]  /*10ae0*/  IMAD.MOV.U32 R11, RZ, RZ, RZ ;  /* 0x000000ffff0b7224 */ /* 0x000fe400078e00ff */
[----:B------:R-:W-:Y:S02]  /*10af0*/  IMAD.IADD R3, R2, 0x1, R3 ;  /* 0x0000000102037824 */ /* 0x000fe400078e0203 */
[----:B------:R-:W-:Y:S02]  /*10b00*/  IMAD.MOV.U32 R15, RZ, RZ, -0x1 ;  /* 0xffffffffff0f7424 */ /* 0x000fe400078e00ff */
[----:B------:R-:W-:-:S07]  /*10b10*/  IMAD.MOV.U32 R13, RZ, RZ, R3 ;  /* 0x000000ffff0d7224 */ /* 0x000fce00078e0003 */
[----:B------:R-:W-:Y:S05]  /*10b20*/  WARPSYNC.COLLECTIVE R15, `(.L_x_579) ;  /* 0x000000000f087348 */ /* 0x000fea0003c00000 */
[----:B------:R0:W1:Y:S02]  /*10b30*/  SHFL.UP P6, R14, R13, R12, R11 ;  /* 0x0400000c0d0e7389 */ /* 0x00006400000c000b */
[----:B01----:R-:W-:Y:S01]  /*10b40*/  ENDCOLLECTIVE ;  /* 0x000000000000791b */ /* 0x003fe20003800000 */
.L_x_579:
        /* <DEDUP_REMOVED lines=8> */
.L_x_580:
        /* <DEDUP_REMOVED lines=8> */
.L_x_581:
        /* <DEDUP_REMOVED lines=8> */
.L_x_582:
        /* <DEDUP_REMOVED lines=9> */
.L_x_583:
[----:B------:R-:W-:Y:S01]  /*10d60*/  IMAD.MOV.U32 R6, RZ, RZ, R14 ;  /* 0x000000ffff067224 */ /* 0x000fe200078e000e */
[----:B------:R-:W-:Y:S06]  /*10d70*/  BRA `(.L_x_584) ;  /* 0xffffffdc00547947 */ /* 0x000fec000383ffff */
.L_x_517:
[----:B------:R-:W-:Y:S01]  /*10d80*/  BSSY B0, `(.L_x_585) ;  /* 0x0000006000007945 */ /* 0x000fe20003800000 */
[----:B------:R-:W-:Y:S01]  /*10d90*/  PLOP3.LUT P6, PT, P6, PT, PT, 0x8, 0x0 ;  /* 0x000000000000781c */ /* 0x000fe200037ce170 */
[----:B------:R-:W-:-:S12]  /*10da0*/  IMAD.MOV.U32 R15, RZ, RZ, -0x1 ;  /* 0xffffffffff0f7424 */ /* 0x000fd800078e00ff */
[----:B0----5:R-:W-:Y:S05]  /*10db0*/  WARPSYNC.COLLECTIVE R15, `(.L_x_586) ;  /* 0x000000000f087348 */ /* 0x021fea0003c00000 */
[----:B------:R-:W-:Y:S01]  /*10dc0*/  VOTE.ANY R14, PT, P6 ;  /* 0x00000000000e7806 */ /* 0x000fe200030e0100 */
[----:B0----5:R-:W-:Y:S06]  /*10dd0*/  ENDCOLLECTIVE ;  /* 0x000000000000791b */ /* 0x021fec0003800000 */
.L_x_586:
[----:B------:R-:W-:Y:S05]  /*10de0*/  BSYNC B0 ;  /* 0x0000000000007941 */ /* 0x000fea0003800000 */
.L_x_585:
[----:B------:R-:W-:Y:S02]  /*10df0*/  IMAD.MOV.U32 R5, RZ, RZ, R14 ;  /* 0x000000ffff057224 */ /* 0x000fe400078e000e */
[----:B------:R-:W-:Y:S02]  /*10e00*/  IMAD.MOV.U32 R13, RZ, RZ, R2 ;  /* 0x000000ffff0d7224 */ /* 0x000fe400078e0002 */
[----:B------:R-:W0:Y:S01]  /*10e10*/  POPC R4, R5 ;  /* 0x0000000500047309 */ /* 0x000e220000000000 */
[----:B------:R-:W-:Y:S02]  /*10e20*/  IMAD.MOV.U32 R11, RZ, RZ, 0x1f ;  /* 0x0000001fff0b7424 */ /* 0x000fe400078e00ff */
[----:B------:R-:W-:Y:S02]  /*10e30*/  IMAD.MOV.U32 R15, RZ, RZ, -0x1 ;  /* 0xffffffffff0f7424 */ /* 0x000fe400078e00ff */
[----:B0-----:R-:W-:-:S07]  /*10e40*/  IMAD.MOV.U32 R12, RZ, RZ, R4 ;  /* 0x000000ffff0c7224 */ /* 0x001fce00078e0004 */
[----:B------:R-:W-:Y:S05]  /*10e50*/  WARPSYNC.COLLECTIVE R15, `(.L_x_587) ;  /* 0x000000000f087348 */ /* 0x000fea0003c00000 */
[----:B------:R0:W1:Y:S02]  /*10e60*/  SHFL.IDX P6, R14, R13, R12, R11 ;  /* 0x0000000c0d0e7389 */ /* 0x00006400000c000b */
[----:B01----:R-:W-:Y:S01]  /*10e70*/  ENDCOLLECTIVE ;  /* 0x000000000000791b */ /* 0x003fe20003800000 */
.L_x_587:
[----:B------:R-:W-:Y:S01]  /*10e80*/  IMAD.MOV.U32 R17, RZ, RZ, R14 ;  /* 0x000000ffff117224 */ /* 0x000fe200078e000e */
[----:B------:R-:W-:Y:S06]  /*10e90*/  BRA `(.L_x_588) ;  /* 0xffffffdc00447947 */ /* 0x000fec000383ffff */
.L_x_519:
[----:B------:R-:W-:Y:S01]  /*10ea0*/  BSSY B0, `(.L_x_589) ;  /* 0x0000007000007945 */ /* 0x000fe20003800000 */
[----:B------:R-:W-:Y:S02]  /*10eb0*/  IMAD.MOV.U32 R13, RZ, RZ, R3 ;  /* 0x000000ffff0d7224 */ /* 0x000fe400078e0003 */
[----:B------:R-:W-:Y:S02]  /*10ec0*/  IMAD.MOV.U32 R11, RZ, RZ, 0x1f ;  /* 0x0000001fff0b7424 */ /* 0x000fe400078e00ff */
[----:B------:R-:W-:-:S07]  /*10ed0*/  IMAD.MOV.U32 R15, RZ, RZ, -0x1 ;  /* 0xffffffffff0f7424 */ /* 0x000fce00078e00ff */
[----:B0-2--5:R-:W-:Y:S05]  /*10ee0*/  WARPSYNC.COLLECTIVE R15, `(.L_x_590) ;  /* 0x000000000f087348 */ /* 0x025fea0003c00000 */
[----:B------:R1:W3:Y:S02]  /*10ef0*/  SHFL.IDX P6, R14, R13, R12, R11 ;  /* 0x0000000c0d0e7389 */ /* 0x0002e400000c000b */
[----:B0123-5:R-:W-:Y:S01]  /*10f00*/  ENDCOLLECTIVE ;  /* 0x000000000000791b */ /* 0x02ffe20003800000 */
.L_x_590:
[----:B------:R-:W-:Y:S05]  /*10f10*/  BSYNC B0 ;  /* 0x0000000000007941 */ /* 0x000fea0003800000 */
.L_x_589:
[----:B------:R-:W-:Y:S01]  /*10f20*/  IMAD.MOV.U32 R2, RZ, RZ, R14 ;  /* 0x000000ffff027224 */ /* 0x000fe200078e000e */
[----:B------:R-:W-:Y:S06]  /*10f30*/  BRA `(.L_x_518) ;  /* 0xffffffdc00387947 */ /* 0x000fec000383ffff */
.L_x_523:
[----:B0-----:R0:W2:Y:S02]  /*10f40*/  SYNCS.PHASECHK.TRANS64.TRYWAIT P0, [R0+URZ+0x34820], R3 ;  /* 0x03482003000075a7 */ /* 0x0010a4000800017f */
[----:B--2---:R-:W-:Y:S05]  /*10f50*/  @!P0 NANOSLEEP.SYNCS 0x989680 ;  /* 0x009896800000895d */ /* 0x004fea0003900000 */
[----:B------:R-:W2:Y:S02]  /*10f60*/  @!P0 SYNCS.PHASECHK.TRANS64 P0, [R0+URZ+0x34820], R3 ;  /* 0x03482003000085a7 */ /* 0x000ea4000800007f */
[----:B--2---:R-:W-:Y:S05]  /*10f70*/  @!P0 BRA `(.L_x_523) ;  /* 0xfffffffc00f08947 */ /* 0x004fea000383ffff */
[----:B------:R-:W-:Y:S05]  /*10f80*/  BRA `(.L_x_591) ;  /* 0xffffffe0002c7947 */ /* 0x000fea000383ffff */
.L_x_524:
        /* <DEDUP_REMOVED lines=8> */
[----:B01--45:R-:W-:Y:S05]  /*11010*/  WARPSYNC.COLLECTIVE R15, `(.L_x_593) ;  /* 0x000000000f087348 */ /* 0x033fea0003c00000 */
[----:B------:R2:W3:Y:S02]  /*11020*/  SHFL.IDX P6, R14, R13, R12, R11 ;  /* 0x0000000c0d0e7389 */ /* 0x0004e400000c000b */
[----:B012345:R-:W-:Y:S01]  /*11030*/  ENDCOLLECTIVE ;  /* 0x000000000000791b */ /* 0x03ffe20003800000 */
.L_x_593:
[----:B------:R-:W-:Y:S05]  /*11040*/  BSYNC B0 ;  /* 0x0000000000007941 */ /* 0x000fea0003800000 */
.L_x_592:
[----:B------:R-:W-:Y:S05]  /*11050*/  BRA `(.L_x_594) ;  /* 0xffffffe000147947 */ /* 0x000fea000383ffff */
.L_x_527:
[----:B------:R-:W-:Y:S01]  /*11060*/  BSSY B1, `(.L_x_595) ;  /* 0x0000006000017945 */ /* 0x000fe20003800000 */
[----:B------:R-:W-:-:S07]  /*11070*/  IMAD.MOV.U32 R15, RZ, RZ, -0x1 ;  /* 0xffffffffff0f7424 */ /* 0x000fce00078e00ff */
[----:B012-45:R-:W-:Y:S05]  /*11080*/  WARPSYNC.COLLECTIVE R15, `(.L_x_596) ;  /* 0x000000000f0c7348 */ /* 0x037fea0003c00000 */
[----:B------:R-:W-:Y:S02]  /*11090*/  ELECT P6, UR62, PT ;  /* 0x00000000003e782f */ /* 0x000fe400038c0000 */
[----:B------:R-:W-:Y:S01]  /*110a0*/  MOV R14, UR62 ;  /* 0x0000003e000e7c02 */ /* 0x000fe20008000f00 */
[----:B012-45:R-:W-:Y:S10]  /*110b0*/  ENDCOLLECTIVE ;  /* 0x000000000000791b */ /* 0x037ff40003800000 */
.L_x_596:
[----:B------:R-:W-:Y:S05]  /*110c0*/  BSYNC B1 ;  /* 0x0000000000017941 */ /* 0x000fea0003800000 */
.L_x_595:
[----:B------:R-:W-:Y:S05]  /*110d0*/  BRA `(.L_x_597) ;  /* 0xffffffe0000c7947 */ /* 0x000fea000383ffff */
.L_x_529:
[----:B0-----:R0:W1:Y:S02]  /*110e0*/  SYNCS.PHASECHK.TRANS64.TRYWAIT P0, [R6+URZ], R5 ;  /* 0x00000005060075a7 */ /* 0x001064000800017f */
[----:B-1----:R-:W-:Y:S05]  /*110f0*/  @!P0 NANOSLEEP.SYNCS 0x989680 ;  /* 0x009896800000895d */ /* 0x002fea0003900000 */
[----:B------:R-:W1:Y:S02]  /*11100*/  @!P0 SYNCS.PHASECHK.TRANS64 P0, [R6+URZ], R5 ;  /* 0x00000005060085a7 */ /* 0x000e64000800007f */
[----:B-1----:R-:W-:Y:S05]  /*11110*/  @!P0 BRA `(.L_x_529) ;  /* 0xfffffffc00f08947 */ /* 0x002fea000383ffff */
[----:B------:R-:W-:Y:S05]  /*11120*/  BRA `(.L_x_598) ;  /* 0xffffffe000507947 */ /* 0x000fea000383ffff */
.L_x_530:
[----:B-1----:R1:W2:Y:S02]  /*11130*/  SYNCS.PHASECHK.TRANS64.TRYWAIT P0, [R7+URZ], R2 ;  /* 0x00000002070075a7 */ /* 0x0022a4000800017f */
[----:B--2---:R-:W-:Y:S05]  /*11140*/  @!P0 NANOSLEEP.SYNCS 0x989680 ;  /* 0x009896800000895d */ /* 0x004fea0003900000 */
[----:B------:R-:W2:Y:S02]  /*11150*/  @!P0 SYNCS.PHASECHK.TRANS64 P0, [R7+URZ], R2 ;  /* 0x00000002070085a7 */ /* 0x000ea4000800007f */
[----:B--2---:R-:W-:Y:S05]  /*11160*/  @!P0 BRA `(.L_x_530) ;  /* 0xfffffffc00f08947 */ /* 0x004fea000383ffff */
[----:B------:R-:W-:Y:S05]  /*11170*/  BRA `(.L_x_599) ;  /* 0xffffffe000447947 */ /* 0x000fea000383ffff */
.L_x_532:
[----:B--2---:R2:W3:Y:S02]  /*11180*/  SYNCS.PHASECHK.TRANS64.TRYWAIT P0, [R4+URZ], R5 ;  /* 0x00000005040075a7 */ /* 0x0044e4000800017f */
[----:B---3--:R-:W-:Y:S05]  /*11190*/  @!P0 NANOSLEEP.SYNCS 0x989680 ;  /* 0x009896800000895d */ /* 0x008fea0003900000 */
[----:B------:R-:W3:Y:S02]  /*111a0*/  @!P0 SYNCS.PHASECHK.TRANS64 P0, [R4+URZ], R5 ;  /* 0x00000005040085a7 */ /* 0x000ee4000800007f */
[----:B---3--:R-:W-:Y:S05]  /*111b0*/  @!P0 BRA `(.L_x_532) ;  /* 0xfffffffc00f08947 */ /* 0x008fea000383ffff */
[----:B------:R-:W-:Y:S05]  /*111c0*/  BRA `(.L_x_600) ;  /* 0xffffffe0004c7947 */ /* 0x000fea000383ffff */
.L_x_601:
        /* <DEDUP_REMOVED lines=11> */
.L_x_3195:


//--------------------- .text._ZN7cutlass13device_kernelIN5flash11enable_sm90INS1_16FlashAttnFwdSm90INS1_25CollectiveMainloopFwdSm90ILi2EN4cute5tupleIJNS5_1CILi1EEES8_S8_EEENS6_IJNS7_ILi128EEESA_NS7_ILi192EEEEEELi128ENS_10bfloat16_tEfNS_4arch4Sm90ELb0ELb0ELb0ELb1ELb0ELb1ELb0ELb1ELb1ELb1ELb0ELb0EEENS1_21CollectiveEpilogueFwdINS6_IJSA_SA_SA_EEES9_SD_SF_Li256ELb1ELb1ELb0ELb0EEENS1_36VarlenDynamicPersistentTileSchedulerILi128ELi128ELi256ELi128ELb0ELb1ELb1ELb0ELb1ELb1EEEEEEEEEvNT_6ParamsE --------------------------
	.section	.text._ZN7cutlass13device_kernelIN5flash11enable_sm90INS1_16FlashAttnFwdSm90INS1_25CollectiveMainloopFwdSm90ILi2EN4cute5tupleIJNS5_1CILi1EEES8_S8_EEENS6_IJNS7_ILi128EEESA_NS7_ILi192EEEEEELi128ENS_10bfloat16_tEfNS_4arch4Sm90ELb0ELb0ELb0ELb1ELb0ELb1ELb0ELb1ELb1ELb1ELb0ELb0EEENS1_21CollectiveEpilogueFwdINS6_IJSA_SA_SA_EEES9_SD_SF_Li256ELb1ELb1ELb0ELb0EEENS1_36VarlenDynamicPersistentTileSchedulerILi128ELi128ELi256ELi128ELb0ELb1ELb1ELb0ELb1ELb1EEEEEEEEEvNT_6ParamsE,"ax",@progbits
	.align	128
.text._ZN7cutlass13device_kernelIN5flash11enable_sm90INS1_16FlashAttnFwdSm90INS1_25CollectiveMainloopFwdSm90ILi2EN4cute5tupleIJNS5_1CILi1EEES8_S8_EEENS6_IJNS7_ILi128EEESA_NS7_ILi192EEEEEELi128ENS_10bfloat16_tEfNS_4arch4Sm90ELb0ELb0ELb0ELb1ELb0ELb1ELb0ELb1ELb1ELb1ELb0ELb0EEENS1_21CollectiveEpilogueFwdINS6_IJSA_SA_SA_EEES9_SD_SF_Li256ELb1ELb1ELb0ELb0EEENS1_36VarlenDynamicPersistentTileSchedulerILi128ELi128ELi256ELi128ELb0ELb1ELb1ELb0ELb1ELb1EEEEEEEEEvNT_6ParamsE:
        .type           _ZN7cutlass13device_kernelIN5flash11enable_sm90INS1_16FlashAttnFwdSm90INS1_25CollectiveMainloopFwdSm90ILi2EN4cute5tupleIJNS5_1CILi1EEES8_S8_EEENS6_IJNS7_ILi128EEESA_NS7_ILi192EEEEEELi128ENS_10bfloat16_tEfNS_4arch4Sm90ELb0ELb0ELb0ELb1ELb0ELb1ELb0ELb1ELb1ELb1ELb0ELb0EEENS1_21CollectiveEpilogueFwdINS6_IJSA_SA_SA_EEES9_SD_SF_Li256ELb1ELb1ELb0ELb0EEENS1_36VarlenDynamicPersistentTileSchedulerILi128ELi128ELi256ELi128ELb0ELb1ELb1ELb0ELb1ELb1EEEEEEEEEvNT_6ParamsE,@function
        .size           _ZN7cutlass13device_kernelIN5flash11enable_sm90INS1_16FlashAttnFwdSm90INS1_25CollectiveMainloopFwdSm90ILi2EN4cute5tupleIJNS5_1CILi1EEES8_S8_EEENS6_IJNS7_ILi128EEESA_NS7_ILi192EEEEEELi128ENS_10bfloat16_tEfNS_4arch4Sm90ELb0ELb0ELb0ELb1ELb0ELb1ELb0ELb1ELb1ELb1ELb0ELb0EEENS1_21CollectiveEpilogueFwdINS6_IJSA_SA_SA_EEES9_SD_SF_Li256ELb1ELb1ELb0ELb0EEENS1_36VarlenDynamicPersistentTileSchedulerILi128ELi128ELi256ELi128ELb0ELb1ELb1ELb0ELb1ELb1EEEEEEEEEvNT_6ParamsE,(.L_x_3196 - _ZN7cutlass13device_kernelIN5flash11enable_sm90INS1_16FlashAttnFwdSm90INS1_25CollectiveMainloopFwdSm90ILi2EN4cute5tupleIJNS5_1CILi1EEES8_S8_EEENS6_IJNS7_ILi128EEESA_NS7_ILi192EEEEEELi128ENS_10bfloat16_tEfNS_4arch4Sm90ELb0ELb0ELb0ELb1ELb0ELb1ELb0ELb1ELb1ELb1ELb0ELb0EEENS1_21CollectiveEpilogueFwdINS6_IJSA_SA_SA_EEES9_SD_SF_Li256ELb1ELb1ELb0ELb0EEENS1_36VarlenDynamicPersistentTileSchedulerILi128ELi128ELi256ELi128ELb0ELb1ELb1ELb0ELb1ELb1EEEEEEEEEvNT_6ParamsE)
        .other          _ZN7cutlass13device_kernelIN5flash11enable_sm90INS1_16FlashAttnFwdSm90INS1_25CollectiveMainloopFwdSm90ILi2EN4cute5tupleIJNS5_1CILi1EEES8_S8_EEENS6_IJNS7_ILi128EEESA_NS7_ILi192EEEEEELi128ENS_10bfloat16_tEfNS_4arch4Sm90ELb0ELb0ELb0ELb1ELb0ELb1ELb0ELb1ELb1ELb1ELb0ELb0EEENS1_21CollectiveEpilogueFwdINS6_IJSA_SA_SA_EEES9_SD_SF_Li256ELb1ELb1ELb0ELb0EEENS1_36VarlenDynamicPersistentTileSchedulerILi128ELi128ELi256ELi128ELb0ELb1ELb1ELb0ELb1ELb1EEEEEEEEEvNT_6ParamsE,@"STO_CUDA_ENTRY STV_DEFAULT"
_ZN7cutlass13device_kernelIN5flash11enable_sm90INS1_16FlashAttnFwdSm90INS1_25CollectiveMainloopFwdSm90ILi2EN4cute5tupleIJNS5_1CILi1EEES8_S8_EEENS6_IJNS7_ILi128EEESA_NS7_ILi192EEEEEELi128ENS_10bfloat16_tEfNS_4arch4Sm90ELb0ELb0ELb0ELb1ELb0ELb1ELb0ELb1ELb1ELb1ELb0ELb0EEENS1_21CollectiveEpilogueFwdINS6_IJSA_SA_SA_EEES9_SD_SF_Li256ELb1ELb1ELb0ELb0EEENS1_36VarlenDynamicPersistentTileSchedulerILi128ELi128ELi256ELi128ELb0ELb1ELb1ELb0ELb1ELb1EEEEEEEEEvNT_6ParamsE:
[----:B------:R-:W0:Y:S02]  /*0000*/  LDC R1, c[0x0][0x28] ;  /* 0x00000a00ff017b82 */ /* 0x000e240000000800 */
[----:B0-----:R-:W-:Y:S01]  /*0010*/  VIADD R1, R1, 0xffffff70 ;  /* 0xffffff7001017836 */ /* 0x001fe20000000000 */
[----:B------:R-:W0:Y:S01]  /*0020*/  S2R R0, SR_TID.X ;  /* 0x0000000000007919 */ /* 0x000e220000002100 */
[----:B------:R-:W-:Y:S01]  /*0030*/  ELECT P0, URZ, PT ;  /* 0x00000000003f782f */ /* 0x000fe20003800000 */
[----:B------:R-:W-:Y:S01]  /*0040*/  BSSY B0, `(.L_x_602) ;  /* 0x0000014000007945 */ /* 0x000fe20003800000 */
[--C-:B0-----:R-:W-:Y:S02]  /*0050*/  SHF.R.U32.HI R2, RZ, 0x5, R0.reuse ;  /* 0x00000005ff027819 */ /* 0x101fe40000011600 */
[----:B------:R-:W-:-:S03]  /*0060*/  SHF.R.U32.HI R4, RZ, 0x7, R0 ;  /* 0x00000007ff047819 */ /* 0x000fc60000011600 */
[----:B------:R-:W0:Y:S02]  /*0070*/  SHFL.IDX PT, R3, R2, RZ, 0x1f ;  /* 0x00001fff02037589 */ /* 0x000e2400000e0000 */
[----:B0-----:R-:W-:-:S13]  /*0080*/  ISETP.EQ.AND P0, PT, R3, RZ, P0 ;  /* 0x000000ff0300720c */ /* 0x001fda0000702270 */
[----:B------:R-:W-:Y:S05]  /*0090*/  @!P0 BRA `(.L_x_603) ;  /* 0x0000000000388947 */ /* 0x000fea0003800000 */
[----:B------:R-:W-:Y:S02]  /*00a0*/  ULDC.64 UR4, c[0x0][0x198] ;  /* 0x0000660000047ab9 */ /* 0x000fe40000000a00 */
[----:B------:R-:W-:Y:S02]  /*00b0*/  UIADD3 UR6, UP0, UR4, 0x370, URZ ;  /* 0x0000037004067890 */ /* 0x000fe4000ff1e03f */
[----:B------:R-:W-:Y:S02]  /*00c0*/  UIADD3 UR8, UP1, UR4, 0x470, URZ ;  /* 0x0000047004087890 */ /* 0x000fe4000ff3e03f */
[----:B------:R-:W-:Y:S02]  /*00d0*/  UIADD3 UR10, UP2, UR4, 0x570, URZ ;  /* 0x00000570040a7890 */ /* 0x000fe4000ff5e03f */
[----:B------:R-:W-:Y:S02]  /*00e0*/  UIADD3 UR4, UP3, UR4, 0x670, URZ ;  /* 0x0000067004047890 */ /* 0x000fe4000ff7e03f */
[----:B------:R-:W-:-:S02]  /*00f0*/  UIADD3.X UR7, URZ, UR5, URZ, UP0, !UPT ;  /* 0x000000053f077290 */ /* 0x000fc400087fe43f */
[----:B------:R-:W-:Y:S02]  /*0100*/  UIADD3.X UR9, URZ, UR5, URZ, UP1, !UPT ;  /* 0x000000053f097290 */ /* 0x000fe40008ffe43f */
[----:B------:R-:W-:Y:S02]  /*0110*/  UIADD3.X UR11, URZ, UR5, URZ, UP2, !UPT ;  /* 0x000000053f0b7290 */ /* 0x000fe400097fe43f */
[----:B------:R-:W-:-:S03]  /*0120*/  UIADD3.X UR5, URZ, UR5, URZ, UP3, !UPT ;  /* 0x000000053f057290 */ /* 0x000fc60009ffe43f */
[----:B------:R0:W-:Y:S02]  /*0130*/  UTMACCTL.PF [UR6] ;  /* 0x00000000060079b9 */ /* 0x0001e40008040000 */
[----:B------:R0:W-:Y:S02]  /*0140*/  UTMACCTL.PF [UR8] ;  /* 0x00000000080079b9 */ /* 0x0001e40008040000 */
[----:B------:R0:W-:Y:S02]  /*0150*/  UTMACCTL.PF [UR10] ;  /* 0x000000000a0079b9 */ /* 0x0001e40008040000 */
[----:B------:R0:W-:Y:S02]  /*0160*/  UTMACCTL.PF [UR4] ;  /* 0x00000000040079b9 */ /* 0x0001e40008040000 */
[----:B0-----:R-:W-:Y:S01]  /*0170*/  NOP ;  /* 0x0000000000007918 */ /* 0x001fe20000000000 */
.L_x_603:
[----:B------:R-:W-:Y:S05]  /*0180*/  BSYNC B0 ;  /* 0x0000000000007941 */ /* 0x000fea0003800000 */
.L_x_602:
        /* <DEDUP_REMOVED lines=41> */
.L_x_604:
        /* <DEDUP_REMOVED lines=22> */
.L_x_605:
        /* <DEDUP_REMOVED lines=18> */
.L_x_606:
        /* <DEDUP_REMOVED lines=22> */
.L_x_607:
        /* <DEDUP_REMOVED lines=22> */
.L_x_608:
[----:B------:R-:W-:Y:S01]  /*0960*/  PLOP3.LUT P0, PT, PT, PT, UP0, 0x80, 0x0 ;  /* 0x000000000000781c */ /* 0x000fe20003f0f008 */
[----:B------:R-:W-:Y:S01]  /*0970*/  UMOV UR61, 0x1 ;  /* 0x00000001003d7882 */ /* 0x000fe20000000000 */
[----:B------:R-:W-:Y:S01]  /*0980*/  NOP ;  /* 0x0000000000007918 */ /* 0x000fe20000000000 */
[----:B------:R-:W-:Y:S01]  /*0990*/  USEL UR61, UR61, 0x2, !UP0 ;  /* 0x000000023d3d7887 */ /* 0x000fe2000c000000 */
[----:B------:R-:W-:Y:S01]  /*09a0*/  BSSY B9, `(.L_x_609) ;  /* 0x0001f2f000097945 */ /* 0x000fe20003800000 */
[----:B------:R-:W-:Y:S01]  /*09b0*/  ULDC.64 UR40, c[0x0][0x208] ;  /* 0x0000820000287ab9 */ /* 0x000fe20000000a00 */
[----:B012-4-:R-:W-:Y:S07]  /*09c0*/  BAR.SYNC.DEFER_BLOCKING 0x0 ;  /* 0x0000000000007b1d */ /* 0x017fee0000010000 */
[----:B------:R-:W-:Y:S05]  /*09d0*/  @!P0 BRA `(.L_x_610) ;  /* 0x0000017c00008947 */ /* 0x000fea0003800000 */
.L_x_611:
[----:B------:R-:W-:-:S08]  /*09e0*/  NOP ;  /* 0x0000000000007918 */ /* 0x000fd00000000000 */
[----:B------:R-:W0:Y:S02]  /*09f0*/  USETMAXREG.TRY_ALLOC.CTAPOOL UP0, 0xf0 ;  /* 0x000000f0000079c8 */ /* 0x000e240008000600 */
[----:B0-----:R-:W-:-:S13]  /*0a00*/  PLOP3.LUT P0, PT, PT, PT, UP0, 0x80, 0x0 ;  /* 0x000000000000781c */ /* 0x001fda0003f0f008 */
[----:B------:R-:W-:Y:S05]  /*0a10*/  @!P0 BRA `(.L_x_611) ;  /* 0xfffffffc00f08947 */ /* 0x000fea000383ffff */
[----:B------:R-:W0:Y:S08]  /*0a20*/  S2UR UR5, SR_CgaCtaId ;  /* 0x00000000000579c3 */ /* 0x000e300000008800 */
[----:B------:R-:W-:Y:S06]  /*0a30*/  BAR.ARV 0x8, 0x180 ;  /* 0x0206000000007b1d */ /* 0x000fec0000002000 */
[----:B------:R-:W-:-:S02]  /*0a40*/  UMOV UR4, 0x400 ;  /* 0x0000040000047882 */ /* 0x000fc40000000000 */
[----:B------:R-:W-:Y:S01]  /*0a50*/  BAR.SYNC.DEFER_BLOCKING 0x5, 0x180 ;  /* 0x0146000000007b1d */ /* 0x000fe20000010000 */
[----:B0-----:R-:W-:-:S06]  /*0a60*/  ULEA UR4, UR5, UR4, 0x18 ;  /* 0x0000000405047291 */ /* 0x001fcc000f8ec03f */
[----:B------:R-:W-:Y:S01]  /*0a70*/  IMAD.U32 R2, RZ, RZ, UR4 ;  /* 0x00000004ff027e24 */ /* 0x000fe2000f8e00ff */
[----:B------:R-:W-:-:S04]  /*0a80*/  ULDC UR4, c[0x0][0xc3c] ;  /* 0x00030f0000047ab9 */ /* 0x000fc80000000800 */
[----:B------:R-:W0:Y:S01]  /*0a90*/  LDS.128 R124, [R2+0x348d0] ;  /* 0x0348d000027c7984 */ /* 0x000e220000000c00 */
[----:B------:R-:W-:Y:S06]  /*0aa0*/  BAR.ARV 0x4, 0x180 ;  /* 0x0106000000007b1d */ /* 0x000fec0000002000 */
[----:B0-----:R-:W-:-:S13]  /*0ab0*/  ISETP.GE.AND P0, PT, R127, UR4, PT ;  /* 0x000000047f007c0c */ /* 0x001fda000bf06270 */
[----:B------:R-:W-:Y:S05]  /*0ac0*/  @P0 BRA `(.L_x_612) ;  /* 0x000001f000700947 */ /* 0x000fea0003800000 */
[----:B------:R-:W-:Y:S01]  /*0ad0*/  VIADD R11, R0, 0xffffff80 ;  /* 0xffffff80000b7836 */ /* 0x000fe20000000000 */
[----:B------:R-:W-:Y:S01]  /*0ae0*/  R2UR UR60, R2 ;  /* 0x00000000023c72ca */ /* 0x000fe200000e0000 */
[----:B------:R-:W-:Y:S01]  /*0af0*/  IMAD.MOV.U32 R14, RZ, RZ, -0x2 ;  /* 0xfffffffeff0e7424 */ /* 0x000fe200078e00ff */
[----:B------:R-:W-:Y:S01]  /*0b00*/  ULOP3.LUT UR46, UR61, 0x1, URZ, 0xfc, !UPT ;  /* 0x000000013d2e7892 */ /* 0x000fe2000f8efc3f */
[----:B------:R-:W-:Y:S01]  /*0b10*/  IMAD.MOV.U32 R204, RZ, RZ, RZ ;  /* 0x000000ffffcc7224 */ /* 0x000fe200078e00ff */
[----:B------:R-:W-:Y:S01]  /*0b20*/  SHF.R.S32.HI R0, RZ, 0x1f, R11 ;  /* 0x0000001fff007819 */ /* 0x000fe2000001140b */
[----:B------:R-:W-:Y:S02]  /*0b30*/  IMAD.MOV.U32 R16, RZ, RZ, RZ ;  /* 0x000000ffff107224 */ /* 0x000fe400078e00ff */
[----:B------:R-:W-:Y:S01]  /*0b40*/  IMAD.MOV.U32 R184, RZ, RZ, RZ ;  /* 0x000000ffffb87224 */ /* 0x000fe200078e00ff */
[CC--:B------:R-:W-:Y:S01]  /*0b50*/  LEA.HI R3, R0.reuse, R11.reuse, RZ, 0x4 ;  /* 0x0000000b00037211 */ /* 0x0c0fe200078f20ff */
[----:B------:R-:W-:Y:S01]  /*0b60*/  IMAD.MOV.U32 R196, RZ, RZ, RZ ;  /* 0x000000ffffc47224 */ /* 0x000fe200078e00ff */
[----:B------:R-:W-:Y:S01]  /*0b70*/  LEA.HI R4, R0, R11, RZ, 0x7 ;  /* 0x0000000b00047211 */ /* 0x000fe200078f38ff */
[----:B------:R-:W-:Y:S01]  /*0b80*/  IMAD.MOV.U32 R194, RZ, RZ, RZ ;  /* 0x000000ffffc27224 */ /* 0x000fe200078e00ff */
[----:B------:R-:W-:Y:S01]  /*0b90*/  SHF.R.S32.HI R6, RZ, 0x4, R3 ;  /* 0x00000004ff067819 */ /* 0x000fe20000011403 */
[----:B------:R-:W-:Y:S01]  /*0ba0*/  UIADD3 UR60, UR60, 0x10400, URZ ;  /* 0x000104003c3c7890 */ /* 0x000fe2000fffe03f */
[----:B------:R-:W-:-:S02]  /*0bb0*/  LOP3.LUT R214, R4, 0xffffff80, RZ, 0xc0, !PT ;  /* 0xffffff8004d67812 */ /* 0x000fc400078ec0ff */
[----:B------:R-:W-:Y:S02]  /*0bc0*/  LEA.HI R5, R3, R6, RZ, 0x1 ;  /* 0x0000000603057211 */ /* 0x000fe400078f08ff */
[CC--:B------:R-:W-:Y:S01]  /*0bd0*/  LEA.HI R8, R0.reuse, R11.reuse, RZ, 0x2 ;  /* 0x0000000b00087211 */ /* 0x0c0fe200078f10ff */
[----:B------:R-:W-:Y:S01]  /*0be0*/  IMAD.IADD R214, R11, 0x1, -R214 ;  /* 0x000000010bd67824 */ /* 0x000fe200078e0ad6 */
[----:B------:R-:W-:Y:S02]  /*0bf0*/  LOP3.LUT R5, R5, 0x1ffffffe, RZ, 0xc0, !PT ;  /* 0x1ffffffe05057812 */ /* 0x000fe400078ec0ff */
[----:B------:R-:W-:Y:S02]  /*0c00*/  LEA.HI R192, R0, R11, RZ, 0x5 ;  /* 0x0000000b00c07211 */ /* 0x000fe400078f28ff */
[----:B------:R-:W-:Y:S01]  /*0c10*/  LOP3.LUT R3, R3, 0x3fffff0, RZ, 0xc0, !PT ;  /* 0x03fffff003037812 */ /* 0x000fe200078ec0ff */
[----:B------:R-:W-:Y:S01]  /*0c20*/  IMAD.IADD R5, R6, 0x1, -R5 ;  /* 0x0000000106057824 */ /* 0x000fe200078e0a05 */
[----:B------:R-:W-:-:S02]  /*0c30*/  LOP3.LUT R209, R8, 0xfffffffc, RZ, 0xc0, !PT ;  /* 0xfffffffc08d17812 */ /* 0x000fc400078ec0ff */
[----:B------:R-:W-:Y:S01]  /*0c40*/  SHF.R.S32.HI R7, RZ, 0x1f, R214 ;  /* 0x0000001fff077819 */ /* 0x000fe200000114d6 */
[C---:B------:R-:W-:Y:S01]  /*0c50*/  IMAD.IADD R3, R11.reuse, 0x1, -R3 ;  /* 0x000000010b037824 */ /* 0x040fe200078e0a03 */
[----:B------:R-:W-:Y:S01]  /*0c60*/  SHF.R.S32.HI R192, RZ, 0x5, R192 ;  /* 0x00000005ffc07819 */ /* 0x000fe200000114c0 */
[----:B------:R-:W-:Y:S01]  /*0c70*/  IMAD.IADD R209, R11, 0x1, -R209 ;  /* 0x000000010bd17824 */ /* 0x000fe200078e0ad1 */
[-C--:B------:R-:W-:Y:S02]  /*0c80*/  LEA.HI R6, R7, R214.reuse, RZ, 0x2 ;  /* 0x000000d607067211 */ /* 0x080fe400078f10ff */
[----:B------:R-:W-:Y:S01]  /*0c90*/  SHF.R.S32.HI R17, RZ, 0x2, R8 ;  /* 0x00000002ff117819 */ /* 0x000fe20000011408 */
[----:B------:R-:W-:Y:S01]  /*0ca0*/  IMAD R12, R192, 0x10, R3 ;  /* 0x00000010c00c7824 */ /* 0x000fe200078e0203 */
[----:B------:R-:W-:Y:S01]  /*0cb0*/  LOP3.LUT R9, R6, 0x7ffffffc, RZ, 0xc0, !PT ;  /* 0x7ffffffc06097812 */ /* 0x000fe200078ec0ff */
[----:B------:R-:W-:Y:S01]  /*0cc0*/  IMAD.SHL.U32 R22, R209, 0x4, RZ ;  /* 0x00000004d1167824 */ /* 0x000fe200078e00ff */
[--C-:B------:R-:W-:Y:S01]  /*0cd0*/  SHF.R.S32.HI R3, RZ, 0x2, R6.reuse ;  /* 0x00000002ff037819 */ /* 0x100fe20000011406 */
[----:B------:R-:W-:Y:S01]  /*0ce0*/  IMAD R235, R12, 0x8, R5 ;  /* 0x000000080ceb7824 */ /* 0x000fe200078e0205 */
[----:B------:R-:W-:Y:S01]  /*0cf0*/  SHF.R.S32.HI R6, RZ, 0x1f, R6 ;  /* 0x0000001fff067819 */ /* 0x000fe20000011406 */
[----:B------:R-:W-:Y:S01]  /*0d00*/  VIADD R186, R22, 0x20 ;  /* 0x0000002016ba7836 */ /* 0x000fe20000000000 */
[----:B------:R-:W-:Y:S01]  /*0d10*/  SHF.R.S32.HI R8, RZ, 0x1f, R8 ;  /* 0x0000001fff087819 */ /* 0x000fe20000011408 */
[----:B------:R-:W-:Y:S01]  /*0d20*/  IMAD.IADD R9, R214, 0x1, -R9 ;  /* 0x00000001d6097824 */ /* 0x000fe200078e0a09 */
[----:B------:R-:W-:Y:S01]  /*0d30*/  LEA.HI R6, R6, R3, RZ, 0x3 ;  /* 0x0000000306067211 */ /* 0x000fe200078f18ff */
[C---:B------:R-:W-:Y:S01]  /*0d40*/  IMAD.IADD R10, R22.reuse, 0x1, R186 ;  /* 0x00000001160a7824 */ /* 0x040fe200078e02ba */
[----:B------:R-:W-:Y:S01]  /*0d50*/  LEA.HI R7, R7, R214, RZ, 0x5 ;  /* 0x000000d607077211 */ /* 0x000fe200078f28ff */
[----:B------:R-:W-:Y:S01]  /*0d60*/  VIADD R188, R22, 0x40 ;  /* 0x0000004016bc7836 */ /* 0x000fe20000000000 */
[----:B------:R-:W-:Y:S01]  /*0d70*/  LOP3.LUT R6, R6, 0xfffffff8, RZ, 0xc0, !PT ;  /* 0xfffffff806067812 */ /* 0x000fe200078ec0ff */
[----:B------:R-:W-:Y:S01]  /*0d80*/  IMAD R233, R9, R14, 0x80 ;  /* 0x0000008009e97424 */ /* 0x000fe200078e020e */
[----:B------:R-:W-:Y:S01]  /*0d90*/  LEA.HI R8, R8, R17, RZ, 0x3 ;  /* 0x0000001108087211 */ /* 0x000fe200078f18ff */
[----:B------:R-:W-:Y:S01]  /*0da0*/  IMAD.IADD R5, R22, 0x1, R188 ;  /* 0x0000000116057824 */ /* 0x000fe200078e02bc */
[----:B------:R-:W-:Y:S01]  /*0db0*/  SHF.R.S32.HI R9, RZ, 0x1f, R10 ;  /* 0x0000001fff097819 */ /* 0x000fe2000001140a */
[----:B------:R-:W-:Y:S01]  /*0dc0*/  IMAD.IADD R6, R3, 0x1, -R6 ;  /* 0x0000000103067824 */ /* 0x000fe200078e0a06 */
[----:B------:R-:W-:Y:S01]  /*0dd0*/  SHF.R.S32.HI R7, RZ, 0x5, R7 ;  /* 0x00000005ff077819 */ /* 0x000fe20000011407 */
[----:B------:R-:W-:Y:S01]  /*0de0*/  VIADD R205, R17, 0x40 ;  /* 0x0000004011cd7836 */ /* 0x000fe20000000000 */
[----:B------:R-:W-:Y:S01]  /*0df0*/  LOP3.LUT R8, R8, 0xfffffff8, RZ, 0xc0, !PT ;  /* 0xfffffff808087812 */ /* 0x000fe200078ec0ff */
[----:B------:R-:W-:Y:S01]  /*0e00*/  IMAD.SHL.U32 R18, R209, 0x8, RZ ;  /* 0x00000008d1127824 */ /* 0x000fe200078e00ff */
[-C--:B------:R-:W-:Y:S01]  /*0e10*/  LEA.HI R12, R9, R10.reuse, RZ, 0x3 ;  /* 0x0000000a090c7211 */ /* 0x080fe200078f18ff */
[----:B------:R-:W-:Y:S01]  /*0e20*/  IMAD R7, R7, 0x10, R6 ;  /* 0x0000001007077824 */ /* 0x000fe200078e0206 */
[----:B------:R-:W-:Y:S01]  /*0e30*/  LEA.HI R9, R9, R10, RZ, 0x6 ;  /* 0x0000000a09097211 */ /* 0x000fe200078f30ff */
[----:B------:R-:W-:Y:S01]  /*0e40*/  IMAD.IADD R213, R17, 0x1, -R8 ;  /* 0x0000000111d57824 */ /* 0x000fe200078e0a08 */
[----:B------:R-:W-:Y:S01]  /*0e50*/  SHF.R.S32.HI R10, RZ, 0x1f, R5 ;  /* 0x0000001fff0a7819 */ /* 0x000fe20000011405 */
[----:B------:R-:W-:Y:S01]  /*0e60*/  IMAD.SHL.U32 R185, R205, 0x40, RZ ;  /* 0x00000040cdb97824 */ /* 0x000fe200078e00ff */
[----:B------:R-:W-:Y:S01]  /*0e70*/  SHF.R.S32.HI R6, RZ, 0x1f, R205 ;  /* 0x0000001fff067819 */ /* 0x000fe200000114cd */
[----:B------:R-:W-:Y:S01]  /*0e80*/  IMAD.SHL.U32 R191, R213, 0x40, RZ ;  /* 0x00000040d5bf7824 */ /* 0x000fe200078e00ff */
[----:B------:R-:W-:Y:S01]  /*0e90*/  LEA.HI R212, R10, R5, RZ, 0x3 ;  /* 0x000000050ad47211 */ /* 0x000fe200078f18ff */
[----:B------:R-:W-:Y:S01]  /*0ea0*/  IMAD.SHL.U32 R9, R9, 0x80, RZ ;  /* 0x0000008009097824 */ /* 0x000fe200078e00ff */
[----:B------:R-:W-:Y:S01]  /*0eb0*/  LEA.HI R6, R6, R205, RZ, 0x3 ;  /* 0x000000cd06067211 */ /* 0x000fe200078f18ff */
[----:B------:R-:W-:Y:S01]  /*0ec0*/  VIADD R187, R22, 0x10 ;  /* 0x0000001016bb7836 */ /* 0x000fe20000000000 */
[----:B------:R-:W-:Y:S01]  /*0ed0*/  LEA.HI R5, R10, R5, RZ, 0x6 ;  /* 0x000000050a057211 */ /* 0x000fe200078f30ff */
[----:B------:R-:W-:Y:S01]  /*0ee0*/  VIADD R189, R22, 0x30 ;  /* 0x0000003016bd7836 */ /* 0x000fe20000000000 */
[----:B------:R-:W-:Y:S01]  /*0ef0*/  SHF.R.S32.HI R231, RZ, 0x7, R4 ;  /* 0x00000007ffe77819 */ /* 0x000fe20000011404 */
[----:B------:R-:W-:Y:S01]  /*0f00*/  IMAD.SHL.U32 R6, R6, 0x40, RZ ;  /* 0x0000004006067824 */ /* 0x000fe200078e00ff */
[----:B------:R-:W-:Y:S01]  /*0f10*/  LOP3.LUT R185, R185, 0x1c0, RZ, 0xc0, !PT ;  /* 0x000001c0b9b97812 */ /* 0x000fe200078ec0ff */
[----:B------:R-:W-:Y:S01]  /*0f20*/  IMAD.SHL.U32 R5, R5, 0x80, RZ ;  /* 0x0000008005057824 */ /* 0x000fe200078e00ff */
[----:B------:R-:W-:Y:S01]  /*0f30*/  LOP3.LUT R191, R191, 0x1c0, RZ, 0xc0, !PT ;  /* 0x000001c0bfbf7812 */ /* 0x000fe200078ec0ff */
[----:B------:R-:W-:Y:S01]  /*0f40*/  VIADD R190, R22, 0x50 ;  /* 0x0000005016be7836 */ /* 0x000fe20000000000 */
[----:B------:R-:W-:Y:S01]  /*0f50*/  LOP3.LUT R195, R6, 0xfffffe00, RZ, 0xc0, !PT ;  /* 0xfffffe0006c37812 */ /* 0x000fe200078ec0ff */
[----:B------:R-:W-:Y:S01]  /*0f60*/  IMAD.SHL.U32 R216, R187, 0x2, RZ ;  /* 0x00000002bbd87824 */ /* 0x000fe200078e00ff */
[----:B------:R-:W-:Y:S01]  /*0f70*/  LEA.HI R4, R4, R231, RZ, 0x1 ;  /* 0x000000e704047211 */ /* 0x000fe200078f08ff */
[----:B------:R-:W-:Y:S01]  /*0f80*/  IMAD.SHL.U32 R218, R186, 0x2, RZ ;  /* 0x00000002bada7824 */ /* 0x000fe200078e00ff */
[----:B------:R-:W-:Y:S01]  /*0f90*/  SHF.R.U32.HI R230, RZ, 0x3, R185 ;  /* 0x00000003ffe67819 */ /* 0x000fe200000116b9 */
[----:B------:R-:W-:Y:S01]  /*0fa0*/  IMAD.SHL.U32 R220, R189, 0x2, RZ ;  /* 0x00000002bddc7824 */ /* 0x000fe200078e00ff */
[----:B------:R-:W-:Y:S01]  /*0fb0*/  SHF.R.U32.HI R193, RZ, 0x3, R191 ;  /* 0x00000003ffc17819 */ /* 0x000fe200000116bf */
[----:B------:R-:W-:Y:S01]  /*0fc0*/  IMAD.SHL.U32 R222, R188, 0x2, RZ ;  /* 0x00000002bcde7824 */ /* 0x000fe200078e00ff */
[----:B------:R-:W-:Y:S01]  /*0fd0*/  LOP3.LUT R3, R185, 0x38, R12, 0xf8, !PT ;  /* 0x00000038b9037812 */ /* 0x000fe200078ef80c */
[----:B------:R-:W-:Y:S01]  /*0fe0*/  IMAD.SHL.U32 R224, R190, 0x2, RZ ;  /* 0x00000002bee07824 */ /* 0x000fe200078e00ff */
[----:B------:R-:W-:Y:S01]  /*0ff0*/  LOP3.LUT R6, R191, 0x38, R212, 0xf8, !PT ;  /* 0x00000038bf067812 */ /* 0x000fe200078ef8d4 */
[----:B------:R-:W-:Y:S01]  /*1000*/  IMAD.SHL.U32 R235, R235, 0x8, RZ ;  /* 0x00000008ebeb7824 */ /* 0x000fe200078e00ff */
[----:B------:R-:W-:-:S02]  /*1010*/  LOP3.LUT R5, R5, 0xffffe000, RZ, 0xc0, !PT ;  /* 0xffffe00005057812 */ /* 0x000fc400078ec0ff */
[----:B------:R-:W-:Y:S02]  /*1020*/  LOP3.LUT R4, R4, 0x3fffffe, RZ, 0xc0, !PT ;  /* 0x03fffffe04047812 */ /* 0x000fe400078ec0ff */
[----:B------:R-:W-:Y:S01]  /*1030*/  LOP3.LUT R8, R3, R230, RZ, 0x3c, !PT ;  /* 0x000000e603087212 */ /* 0x000fe200078e3cff */
[----:B------:R-:W-:Y:S01]  /*1040*/  IMAD R3, R192, 0x200, R5 ;  /* 0x00000200c0037824 */ /* 0x000fe200078e0205 */
[----:B------:R-:W-:Y:S01]  /*1050*/  LOP3.LUT R6, R6, R193, RZ, 0x3c, !PT ;  /* 0x000000c106067212 */ /* 0x000fe200078e3cff */
[----:B------:R-:W-:Y:S01]  /*1060*/  IMAD.IADD R4, R231, 0x1, -R4 ;  /* 0x00000001e7047824 */ /* 0x000fe200078e0a04 */
[----:B------:R-:W-:Y:S02]  /*1070*/  LEA.HI R0, R0, R11, RZ, 0x3 ;  /* 0x0000000b00007211 */ /* 0x000fe400078f18ff */
[----:B------:R-:W-:Y:S01]  /*1080*/  LOP3.LUT R9, R9, 0xffffe000, RZ, 0xc0, !PT ;  /* 0xffffe00009097812 */ /* 0x000fe200078ec0ff */
[----:B------:R-:W-:Y:S01]  /*1090*/  IMAD.IADD R6, R3, 0x1, R6 ;  /* 0x0000000103067824 */ /* 0x000fe200078e0206 */
[----:B------:R-:W-:Y:S01]  /*10a0*/  LOP3.LUT R199, R0, 0xfffffff8, RZ, 0xc0, !PT ;  /* 0xfffffff800c77812 */ /* 0x000fe200078ec0ff */
[----:B------:R-:W-:Y:S01]  /*10b0*/  IMAD R232, R4, 0x40, R7 ;  /* 0x0000004004e87824 */ /* 0x000fe200078e0207 */
[----:B------:R-:W-:-:S02]  /*10c0*/  LEA.HI R3, R209, R209, RZ, 0x1 ;  /* 0x000000d1d1037211 */ /* 0x000fc400078f08ff */
[----:B------:R-:W-:Y:S01]  /*10d0*/  SHF.R.S32.HI R207, RZ, 0x3, R0 ;  /* 0x00000003ffcf7819 */ /* 0x000fe20000011400 */
[----:B------:R-:W-:Y:S01]  /*10e0*/  IMAD.IADD R199, R11, 0x1, -R199 ;  /* 0x000000010bc77824 */ /* 0x000fe200078e0ac7 */
[----:B------:R-:W-:Y:S02]  /*10f0*/  LOP3.LUT R4, R191, 0x38, R12, 0xf8, !PT ;  /* 0x00000038bf047812 */ /* 0x000fe400078ef80c */
[----:B------:R-:W-:Y:S01]  /*1100*/  LOP3.LUT R0, R3, 0x1ffffffe, RZ, 0xc0, !PT ;  /* 0x1ffffffe03007812 */ /* 0x000fe200078ec0ff */
[----:B------:R-:W-:Y:S01]  /*1110*/  IMAD.SHL.U32 R197, R199, 0x8, RZ ;  /* 0x00000008c7c57824 */ /* 0x000fe200078e00ff */
[----:B------:R-:W-:Y:S02]  /*1120*/  LOP3.LUT R7, R185, 0x38, R212, 0xf8, !PT ;  /* 0x00000038b9077812 */ /* 0x000fe400078ef8d4 */
[----:B------:R-:W-:Y:S01]  /*1130*/  LOP3.LUT R4, R4, R193, RZ, 0x3c, !PT ;  /* 0x000000c104047212 */ /* 0x000fe200078e3cff */
[----:B------:R-:W-:Y:S01]  /*1140*/  IMAD.IADD R3, R209, 0x1, -R0 ;  /* 0x00000001d1037824 */ /* 0x000fe200078e0a00 */
[----:B------:R-:W-:Y:S01]  /*1150*/  IADD3 R8, R8, R9, R195 ;  /* 0x0000000908087210 */ /* 0x000fe20007ffe0c3 */
[----:B------:R-:W-:Y:S01]  /*1160*/  IMAD R9, R192, 0x200, R9 ;  /* 0x00000200c0097824 */ /* 0x000fe200078e0209 */
[----:B------:R-:W-:Y:S01]  /*1170*/  LOP3.LUT R10, R7, R230, RZ, 0x3c, !PT ;  /* 0x000000e6070a7212 */ /* 0x000fe200078e3cff */
[----:B------:R-:W-:Y:S01]  /*1180*/  VIADD R198, R197, 0x40 ;  /* 0x00000040c5c67836 */ /* 0x000fe20000000000 */
[----:B------:R-:W-:Y:S01]  /*1190*/  LOP3.LUT R0, R185, 0x38, R18, 0xf8, !PT ;  /* 0x00000038b9007812 */ /* 0x000fe200078ef812 */
[----:B------:R-:W-:Y:S01]  /*11a0*/  IMAD.IADD R4, R9, 0x1, R4 ;  /* 0x0000000109047824 */ /* 0x000fe200078e0204 */
[----:B------:R-:W-:Y:S01]  /*11b0*/  IADD3 R10, R10, R5, R195 ;  /* 0x000000050a0a7210 */ /* 0x000fe20007ffe0c3 */
[----:B------:R-:W-:Y:S01]  /*11c0*/  IMAD R234, R3, 0x8, R232 ;  /* 0x0000000803ea7824 */ /* 0x000fe200078e02e8 */
[----:B------:R-:W-:-:S02]  /*11d0*/  SHF.R.S32.HI R14, RZ, 0x1f, R187 ;  /* 0x0000001fff0e7819 */ /* 0x000fc400000114bb */
[----:B------:R-:W-:Y:S02]  /*11e0*/  SHF.R.S32.HI R217, RZ, 0x1f, R186 ;  /* 0x0000001fffd97819 */ /* 0x000fe400000114ba */
[----:B------:R-:W-:Y:S02]  /*11f0*/  SHF.R.S32.HI R20, RZ, 0x1f, R189 ;  /* 0x0000001fff147819 */ /* 0x000fe400000114bd */
[----:B------:R-:W-:Y:S02]  /*1200*/  SHF.R.S32.HI R221, RZ, 0x1f, R188 ;  /* 0x0000001fffdd7819 */ /* 0x000fe400000114bc */
[----:B------:R-:W-:Y:S02]  /*1210*/  SHF.R.S32.HI R223, RZ, 0x1f, R190 ;  /* 0x0000001fffdf7819 */ /* 0x000fe400000114be */
[----:B------:R-:W-:Y:S02]  /*1220*/  LOP3.LUT R0, R195, R0, R230, 0xf6, !PT ;  /* 0x00000000c3007212 */ /* 0x000fe400078ef6e6 */
[----:B------:R-:W-:-:S02]  /*1230*/  SHF.R.S32.HI R237, RZ, 0x1f, R197 ;  /* 0x0000001fffed7819 */ /* 0x000fc400000114c5 */
[----:B------:R-:W-:Y:S02]  /*1240*/  SHF.R.S32.HI R236, RZ, 0x1f, R198 ;  /* 0x0000001fffec7819 */ /* 0x000fe400000114c6 */
[----:B------:R-:W-:Y:S02]  /*1250*/  SHF.L.U64.HI R215, R187, 0x1, R14 ;  /* 0x00000001bbd77819 */ /* 0x000fe4000001020e */
[----:B------:R-:W-:Y:S02]  /*1260*/  SHF.L.U64.HI R217, R186, 0x1, R217 ;  /* 0x00000001bad97819 */ /* 0x000fe400000102d9 */
[----:B------:R-:W-:Y:S02]  /*1270*/  SHF.L.U64.HI R219, R189, 0x1, R20 ;  /* 0x00000001bddb7819 */ /* 0x000fe40000010214 */
[----:B------:R-:W-:Y:S02]  /*1280*/  SHF.L.U64.HI R221, R188, 0x1, R221 ;  /* 0x00000001bcdd7819 */ /* 0x000fe400000102dd */
[----:B------:R-:W-:-:S02]  /*1290*/  SHF.L.U64.HI R223, R190, 0x1, R223 ;  /* 0x00000001bedf7819 */ /* 0x000fc400000102df */
[----:B------:R-:W-:Y:S02]  /*12a0*/  SHF.R.S32.HI R211, RZ, 0x3, R12 ;  /* 0x00000003ffd37819 */ /* 0x000fe4000001140c */
[----:B------:R-:W-:Y:S02]  /*12b0*/  SHF.R.S32.HI R212, RZ, 0x3, R212 ;  /* 0x00000003ffd47819 */ /* 0x000fe400000114d4 */
[----:B------:R-:W-:Y:S02]  /*12c0*/  LEA R228, R0, UR60, 0x1 ;  /* 0x0000003c00e47c11 */ /* 0x000fe4000f8e08ff */
[----:B------:R-:W-:Y:S02]  /*12d0*/  LEA R226, R8, UR60, 0x1 ;  /* 0x0000003c08e27c11 */ /* 0x000fe4000f8e08ff */
[----:B------:R-:W-:Y:S02]  /*12e0*/  LEA R225, R10, UR60, 0x1 ;  /* 0x0000003c0ae17c11 */ /* 0x000fe4000f8e08ff */
[----:B------:R-:W-:-:S02]  /*12f0*/  LEA R229, R4, UR60, 0x1 ;  /* 0x0000003c04e57c11 */ /* 0x000fc4000f8e08ff */
[----:B------:R-:W-:-:S07]  /*1300*/  LEA R227, R6, UR60, 0x1 ;  /* 0x0000003c06e37c11 */ /* 0x000fce000f8e08ff */
.L_x_817:
[----:B0--34-:R-:W0:Y:S01]  /*1310*/  LDC.64 R4, c[0x0][0xc88] ;  /* 0x00032200ff047b82 */ /* 0x019e220000000a00 */
[----:B------:R-:W-:Y:S01]  /*1320*/  ULDC.64 UR4, c[0x0][0xa28] ;  /* 0x00028a0000047ab9 */ /* 0x000fe20000000a00 */
[----:B------:R-:W-:Y:S01]  /*1330*/  ULDC.64 UR8, c[0x0][0xa18] ;  /* 0x0002860000087ab9 */ /* 0x000fe20000000a00 */
[----:B------:R-:W-:Y:S01]  /*1340*/  ULDC.64 UR6, c[0x0][0xa08] ;  /* 0x0002820000067ab9 */ /* 0x000fe20000000a00 */
[----:B0-----:R-:W-:-:S05]  /*1350*/  IMAD.WIDE R4, R127, 0x4, R4 ;  /* 0x000000047f047825 */ /* 0x001fca00078e0204 */
[----:B--2---:R-:W2:Y:S01]  /*1360*/  LDG.E R203, desc[UR40][R4.64] ;  /* 0x0000002804cb7981 */ /* 0x004ea2000c1e1900 */
[----:B------:R-:W-:Y:S01]  /*1370*/  ISETP.NE.U32.AND P2, PT, RZ, UR4, PT ;  /* 0x00000004ff007c0c */ /* 0x000fe2000bf45070 */
[----:B------:R-:W-:Y:S01]  /*1380*/  IMAD.MOV.U32 R3, RZ, RZ, RZ ;  /* 0x000000ffff037224 */ /* 0x000fe200078e00ff */
[----:B------:R-:W-:Y:S01]  /*1390*/  ISETP.NE.U32.AND P1, PT, RZ, UR8, PT ;  /* 0x00000008ff007c0c */ /* 0x000fe2000bf25070 */
[----:B------:R-:W-:Y:S01]  /*13a0*/  IMAD.MOV.U32 R29, RZ, RZ, RZ ;  /* 0x000000ffff1d7224 */ /* 0x000fe200078e00ff */
[----:B------:R-:W-:Y:S02]  /*13b0*/  ISETP.NE.AND.EX P2, PT, RZ, UR5, PT, P2 ;  /* 0x00000005ff007c0c */ /* 0x000fe4000bf45320 */
[----:B------:R-:W-:Y:S02]  /*13c0*/  ISETP.NE.AND.EX P1, PT, RZ, UR9, PT, P1 ;  /* 0x00000009ff007c0c */ /* 0x000fe4000bf25310 */
[----:B------:R-:W-:-:S04]  /*13d0*/  ISETP.NE.U32.AND P0, PT, RZ, UR6, PT ;  /* 0x00000006ff007c0c */ /* 0x000fc8000bf05070 */
[----:B------:R-:W-:Y:S02]  /*13e0*/  ISETP.NE.AND.EX P0, PT, RZ, UR7, PT, P0 ;  /* 0x00000007ff007c0c */ /* 0x000fe4000bf05300 */
[----:B--2---:R-:W-:Y:S01]  /*13f0*/  SHF.R.S32.HI R208, RZ, 0x1f, R203 ;  /* 0x0000001fffd07819 */ /* 0x004fe200000114cb */
[C---:B------:R-:W-:Y:S02]  /*1400*/  IMAD.SHL.U32 R201, R203.reuse, 0x4, RZ ;  /* 0x00000004cbc97824 */ /* 0x040fe400078e00ff */
[C---:B------:R-:W-:Y:S02]  /*1410*/  @P2 LEA R4, P3, R203.reuse, UR4, 0x2 ;  /* 0x00000004cb042c11 */ /* 0x040fe4000f8610ff */
[C-C-:B------:R-:W-:Y:S02]  /*1420*/  SHF.L.U64.HI R202, R203.reuse, 0x2, R208.reuse ;  /* 0x00000002cbca7819 */ /* 0x140fe400000102d0 */
[----:B------:R-:W-:Y:S01]  /*1430*/  @P2 LEA.HI.X R5, R203, UR5, R208, 0x2, P3 ;  /* 0x00000005cb052c11 */ /* 0x000fe200098f14d0 */
[----:B------:R-:W-:Y:S01]  /*1440*/  ULDC UR4, c[0x0][0x288] ;  /* 0x0000a20000047ab9 */ /* 0x000fe20000000800 */
[----:B------:R-:W-:-:S03]  /*1450*/  IADD3 R8, P4, R201, UR6, RZ ;  /* 0x00000006c9087c10 */ /* 0x000fc6000ff9e0ff */
[----:B------:R0:W5:Y:S01]  /*1460*/  @P2 LDG.E R3, desc[UR40][R4.64] ;  /* 0x0000002804032981 */ /* 0x000162000c1e1900 */
[----:B------:R-:W-:Y:S01]  /*1470*/  @P1 IADD3 R6, P2, R201, UR8, RZ ;  /* 0x00000008c9061c10 */ /* 0x000fe2000ff5e0ff */
[----:B------:R-:W-:Y:S01]  /*1480*/  IMAD.U32 R149, RZ, RZ, UR4 ;  /* 0x00000004ff957e24 */ /* 0x000fe2000f8e00ff */
[C---:B------:R-:W-:Y:S01]  /*1490*/  IADD3.X R9, R202.reuse, UR7, RZ, P4, !PT ;  /* 0x00000007ca097c10 */ /* 0x040fe2000a7fe4ff */
[----:B------:R-:W-:Y:S01]  /*14a0*/  ULDC.64 UR4, c[0x0][0x418] ;  /* 0x0001060000047ab9 */ /* 0x000fe20000000a00 */
[----:B------:R-:W-:-:S03]  /*14b0*/  @P1 IADD3.X R7, R202, UR9, RZ, P2, !PT ;  /* 0x00000009ca071c10 */ /* 0x000fc600097fe4ff */
[----:B------:R0:W5:Y:S01]  /*14c0*/  @P0 LDG.E R29, desc[UR40][R8.64] ;  /* 0x00000028081d0981 */ /* 0x000162000c1e1900 */
[----:B------:R-:W-:Y:S01]  /*14d0*/  UISETP.NE.U32.AND UP0, UPT, UR4, URZ, UPT ;  /* 0x0000003f0400728c */ /* 0x000fe2000bf05070 */
[----:B------:R-:W-:Y:S02]  /*14e0*/  ULDC.64 UR8, c[0x0][0xa20] ;  /* 0x0002880000087ab9 */ /* 0x000fe40000000a00 */
[----:B------:R0:W5:Y:S01]  /*14f0*/  @P1 LDG.E R149, desc[UR40][R6.64] ;  /* 0x0000002806951981 */ /* 0x000162000c1e1900 */
[----:B------:R-:W-:Y:S01]  /*1500*/  UISETP.NE.AND.EX UP0, UPT, UR5, URZ, UPT, UP0 ;  /* 0x0000003f0500728c */ /* 0x000fe2000bf05300 */
[----:B------:R-:W-:Y:S01]  /*1510*/  ULDC UR4, c[0x0][0x424] ;  /* 0x0001090000047ab9 */ /* 0x000fe20000000800 */
[----:B------:R-:W-:Y:S02]  /*1520*/  ISETP.NE.U32.AND P2, PT, RZ, UR8, PT ;  /* 0x00000008ff007c0c */ /* 0x000fe4000bf45070 */
[----:B------:R-:W-:Y:S01]  /*1530*/  USEL UR4, UR4, 0x1, UP0 ;  /* 0x0000000104047887 */ /* 0x000fe20008000000 */
[----:B------:R-:W-:Y:S01]  /*1540*/  ULDC UR5, c[0x0][0x2f0] ;  /* 0x0000bc0000057ab9 */ /* 0x000fe20000000800 */
[----:B------:R-:W-:-:S02]  /*1550*/  ISETP.NE.AND.EX P2, PT, RZ, UR9, PT, P2 ;  /* 0x00000009ff007c0c */ /* 0x000fc4000bf45320 */
[----:B------:R-:W-:-:S03]  /*1560*/  UIMAD UR4, UR4, UR5, URZ ;  /* 0x00000005040472a4 */ /* 0x000fc6000f8e023f */
[----:B------:R-:W-:Y:S01]  /*1570*/  ULDC UR5, c[0x0][0x348] ;  /* 0x0000d20000057ab9 */ /* 0x000fe20000000800 */
[----:B------:R-:W-:Y:S02]  /*1580*/  IMAD.MOV.U32 R206, RZ, RZ, R125 ;  /* 0x000000ffffce7224 */ /* 0x000fe400078e007d */
[----:B------:R-:W-:Y:S02]  /*1590*/  IMAD.MOV.U32 R200, RZ, RZ, R126 ;  /* 0x000000ffffc87224 */ /* 0x000fe400078e007e */
[----:B------:R-:W-:Y:S01]  /*15a0*/  IMAD.MOV.U32 R27, RZ, RZ, R203 ;  /* 0x000000ffff1b7224 */ /* 0x000fe200078e00cb */
[----:B0-----:R-:W-:Y:S06]  /*15b0*/  @P1 BRA `(.L_x_613) ;  /* 0x0000000000241947 */ /* 0x001fec0003800000 */
[----:B------:R-:W-:Y:S02]  /*15c0*/  ULDC.64 UR6, c[0x0][0xa00] ;  /* 0x0002800000067ab9 */ /* 0x000fe40000000a00 */
[----:B------:R-:W-:-:S04]  /*15d0*/  ISETP.NE.U32.AND P1, PT, RZ, UR6, PT ;  /* 0x00000006ff007c0c */ /* 0x000fc8000bf25070 */
[----:B------:R-:W-:-:S13]  /*15e0*/  ISETP.NE.AND.EX P1, PT, RZ, UR7, PT, P1 ;  /* 0x00000007ff007c0c */ /* 0x000fda000bf25310 */
[----:B------:R-:W-:Y:S05]  /*15f0*/  @!P1 BRA `(.L_x_613) ;  /* 0x0000000000149947 */ /* 0x000fea0003800000 */
[----:B------:R-:W0:Y:S02]  /*1600*/  LDC.64 R4, c[0x0][0xa00] ;  /* 0x00028000ff047b82 */ /* 0x000e240000000a00 */
[----:B0-----:R-:W-:-:S05]  /*1610*/  IMAD.WIDE R4, R27, 0x4, R4 ;  /* 0x000000041b047825 */ /* 0x001fca00078e0204 */
[----:B-----5:R-:W2:Y:S04]  /*1620*/  LDG.E R149, desc[UR40][R4.64] ;  /* 0x0000002804957981 */ /* 0x020ea8000c1e1900 */
[----:B------:R-:W2:Y:S02]  /*1630*/  LDG.E R0, desc[UR40][R4.64+0x4] ;  /* 0x0000042804007981 */ /* 0x000ea4000c1e1900 */
[----:B--2---:R-:W-:-:S07]  /*1640*/  IMAD.IADD R149, R0, 0x1, -R149 ;  /* 0x0000000100957824 */ /* 0x004fce00078e0a95 */
.L_x_613:
[----:B------:R-:W-:Y:S02]  /*1650*/  IMAD.U32 R25, RZ, RZ, UR5 ;  /* 0x00000005ff197e24 */ /* 0x000fe4000f8e00ff */
[----:B------:R-:W-:Y:S01]  /*1660*/  IMAD.U32 R26, RZ, RZ, UR4 ;  /* 0x00000004ff1a7e24 */ /* 0x000fe2000f8e00ff */
[----:B------:R-:W-:Y:S06]  /*1670*/  @!P2 BRA `(.L_x_614) ;  /* 0x000000000010a947 */ /* 0x000fec0003800000 */
[----:B------:R-:W-:-:S04]  /*1680*/  IADD3 R4, P0, R201, UR8, RZ ;  /* 0x00000008c9047c10 */ /* 0x000fc8000ff1e0ff */
[----:B------:R-:W-:-:S05]  /*1690*/  IADD3.X R5, R202, UR9, RZ, P0, !PT ;  /* 0x00000009ca057c10 */ /* 0x000fca00087fe4ff */
[----:B------:R0:W5:Y:S01]  /*16a0*/  LDG.E R26, desc[UR40][R4.64] ;  /* 0x00000028041a7981 */ /* 0x000162000c1e1900 */
[----:B------:R-:W-:Y:S05]  /*16b0*/  BRA `(.L_x_615) ;  /* 0x0000000000107947 */ /* 0x000fea0003800000 */
.L_x_614:
[----:B------:R-:W-:Y:S05]  /*16c0*/  @!P0 BRA `(.L_x_615) ;  /* 0x00000000000c8947 */ /* 0x000fea0003800000 */
[----:B------:R-:W2:Y:S04]  /*16d0*/  LDG.E R5, desc[UR40][R8.64] ;  /* 0x0000002808057981 */ /* 0x000ea8000c1e1900 */
[----:B------:R-:W2:Y:S02]  /*16e0*/  LDG.E R26, desc[UR40][R8.64+0x4] ;  /* 0x00000428081a7981 */ /* 0x000ea4000c1e1900 */
[----:B--2---:R-:W-:-:S07]  /*16f0*/  IMAD.IADD R26, R26, 0x1, -R5 ;  /* 0x000000011a1a7824 */ /* 0x004fce00078e0a05 */
.L_x_615:
[----:B------:R-:W-:Y:S02]  /*1700*/  ULDC.64 UR4, c[0x0][0xa10] ;  /* 0x0002840000047ab9 */ /* 0x000fe40000000a00 */
[----:B------:R-:W-:-:S04]  /*1710*/  ISETP.NE.U32.AND P0, PT, RZ, UR4, PT ;  /* 0x00000004ff007c0c */ /* 0x000fc8000bf05070 */
[----:B------:R-:W-:Y:S01]  /*1720*/  ISETP.NE.AND.EX P0, PT, RZ, UR5, PT, P0 ;  /* 0x00000005ff007c0c */ /* 0x000fe2000bf05300 */
[----:B------:R-:W-:-:S12]  /*1730*/  ULDC.64 UR4, c[0x0][0xa30] ;  /* 0x00028c0000047ab9 */ /* 0x000fd80000000a00 */
[----:B0-----:R-:W0:Y:S02]  /*1740*/  @P0 LDC.64 R4, c[0x0][0xa10] ;  /* 0x00028400ff040b82 */ /* 0x001e240000000a00 */
[----:B0-----:R-:W-:-:S05]  /*1750*/  @P0 IMAD.WIDE R4, R27, 0x4, R4 ;  /* 0x000000041b040825 */ /* 0x001fca00078e0204 */
[----:B------:R-:W2:Y:S04]  /*1760*/  @P0 LDG.E R0, desc[UR40][R4.64] ;  /* 0x0000002804000981 */ /* 0x000ea8000c1e1900 */
[----:B------:R-:W2:Y:S01]  /*1770*/  @P0 LDG.E R9, desc[UR40][R4.64+0x4] ;  /* 0x0000042804090981 */ /* 0x000ea2000c1e1900 */
[----:B------:R-:W-:Y:S01]  /*1780*/  ISETP.NE.U32.AND P1, PT, RZ, UR4, PT ;  /* 0x00000004ff007c0c */ /* 0x000fe2000bf25070 */
[----:B-----5:R-:W-:-:S03]  /*1790*/  IMAD.MOV.U32 R144, RZ, RZ, R26 ;  /* 0x000000ffff907224 */ /* 0x020fc600078e001a */
[----:B------:R-:W-:-:S13]  /*17a0*/  ISETP.NE.AND.EX P1, PT, RZ, UR5, PT, P1 ;  /* 0x00000005ff007c0c */ /* 0x000fda000bf25310 */
[----:B------:R-:W-:-:S04]  /*17b0*/  @P1 IADD3 R6, P2, R201, UR4, RZ ;  /* 0x00000004c9061c10 */ /* 0x000fc8000ff5e0ff */
[----:B------:R-:W-:-:S05]  /*17c0*/  @P1 IADD3.X R7, R202, UR5, RZ, P2, !PT ;  /* 0x00000005ca071c10 */ /* 0x000fca00097fe4ff */
[----:B------:R0:W5:Y:S01]  /*17d0*/  @P1 LDG.E R144, desc[UR40][R6.64] ;  /* 0x0000002806901981 */ /* 0x000162000c1e1900 */
[----:B------:R-:W-:Y:S01]  /*17e0*/  IMAD.IADD R8, R26, 0x1, -R3 ;  /* 0x000000011a087824 */ /* 0x000fe200078e0a03 */
[----:B------:R-:W-:-:S03]  /*17f0*/  PLOP3.LUT P2, PT, PT, PT, PT, 0x80, 0x0 ;  /* 0x000000000000781c */ /* 0x000fc60003f4f070 */
[----:B------:R-:W-:-:S05]  /*1800*/  IMAD.MOV R123, RZ, RZ, -R8 ;  /* 0x000000ffff7b7224 */ /* 0x000fca00078e0a08 */
[----:B------:R-:W-:Y:S01]  /*1810*/  VIMNMX R123, RZ, R123, !PT ;  /* 0x0000007bff7b7248 */ /* 0x000fe20007fe0100 */
[----:B--2---:R-:W-:-:S04]  /*1820*/  @P0 IMAD.IADD R25, R9, 0x1, -R0 ;  /* 0x0000000109190824 */ /* 0x004fc800078e0a00 */
[----:B------:R-:W-:-:S04]  /*1830*/  IMAD.IADD R150, R8, 0x1, R25 ;  /* 0x0000000108967824 */ /* 0x000fc800078e0219 */
[----:B------:R-:W-:-:S05]  /*1840*/  VIADD R0, R150, 0x7f ;  /* 0x0000007f96007836 */ /* 0x000fca0000000000 */
[----:B------:R-:W-:-:S04]  /*1850*/  SHF.R.S32.HI R3, RZ, 0x1f, R0 ;  /* 0x0000001fff037819 */ /* 0x000fc80000011400 */
[----:B------:R-:W-:-:S04]  /*1860*/  LEA.HI R3, R3, R0, RZ, 0x7 ;  /* 0x0000000003037211 */ /* 0x000fc800078f38ff */
[----:B------:R-:W-:Y:S02]  /*1870*/  LOP3.LUT R0, R3, 0xffffff80, RZ, 0xc0, !PT ;  /* 0xffffff8003007812 */ /* 0x000fe400078ec0ff */
[----:B------:R-:W-:Y:S02]  /*1880*/  SHF.R.S32.HI R210, RZ, 0x7, R3 ;  /* 0x00000007ffd27819 */ /* 0x000fe40000011403 */
[----:B------:R-:W-:-:S04]  /*1890*/  VIADDMNMX R0, R0, -R8, R25, PT ;  /* 0x8000000800007246 */ /* 0x000fc80003800119 */
[----:B------:R-:W-:Y:S02]  /*18a0*/  ISETP.GT.AND P0, PT, R0, R123, PT ;  /* 0x0000007b0000720c */ /* 0x000fe40003f04270 */
[----:B------:R-:W-:-:S05]  /*18b0*/  SHF.R.U32.HI R123, RZ, 0x7, R123 ;  /* 0x00000007ff7b7819 */ /* 0x000fca000001167b */
[----:B------:R-:W-:-:S06]  /*18c0*/  IMAD.MOV.U32 R24, RZ, RZ, R123 ;  /* 0x000000ffff187224 */ /* 0x000fcc00078e007b */
[----:B------:R-:W-:-:S05]  /*18d0*/  @P0 VIADD R0, R0, 0x7f ;  /* 0x0000007f00000836 */ /* 0x000fca0000000000 */
[----:B------:R-:W-:-:S04]  /*18e0*/  @P0 SHF.R.S32.HI R5, RZ, 0x1f, R0 ;  /* 0x0000001fff050819 */ /* 0x000fc80000011400 */
[----:B------:R-:W-:-:S04]  /*18f0*/  @P0 LEA.HI R5, R5, R0, RZ, 0x7 ;  /* 0x0000000005050211 */ /* 0x000fc800078f38ff */
[----:B------:R-:W-:-:S04]  /*1900*/  @P0 SHF.R.S32.HI R24, RZ, 0x7, R5 ;  /* 0x00000007ff180819 */ /* 0x000fc80000011405 */
[----:B------:R-:W-:-:S13]  /*1910*/  ISETP.GT.AND P0, PT, R24, R123, PT ;  /* 0x0000007b1800720c */ /* 0x000fda0003f04270 */
[----:B0-----:R-:W-:Y:S05]  /*1920*/  @!P0 BRA `(.L_x_616) ;  /* 0x0000009000088947 */ /* 0x001fea0003800000 */
[----:B------:R-:W-:Y:S01]  /*1930*/  VIADD R116, R2, 0x1c400 ;  /* 0x0001c40002747836 */ /* 0x000fe20000000000 */
[----:B------:R-:W-:Y:S04]  /*1940*/  BSSY B6, `(.L_x_617) ;  /* 0x0000013000067945 */ /* 0x000fe80003800000 */
[----:B------:R-:W-:-:S13]  /*1950*/  LOP3.LUT P0, RZ, R116, 0x3ff, RZ, 0xc0, !PT ;  /* 0x000003ff74ff7812 */ /* 0x000fda000780c0ff */
[----:B------:R-:W-:Y:S05]  /*1960*/  @!P0 BRA `(.L_x_618) ;  /* 0x0000000000408947 */ /* 0x000fea0003800000 */
        /* <DEDUP_REMOVED lines=15> */
[----:B-1---5:R-:W-:Y:S05]  /*1a60*/  CALL.ABS.NOINC R14 ;  /* 0x000000000e007343 */ /* 0x022fea0003c00000 */
.L_x_618:
[----:B------:R-:W-:Y:S05]  /*1a70*/  BSYNC B6 ;  /* 0x0000000000067941 */ /* 0x000fea0003800000 */
.L_x_617:
        /* <DEDUP_REMOVED lines=20> */
.L_x_620:
[----:B------:R-:W-:Y:S05]  /*1bc0*/  BSYNC B6 ;  /* 0x0000000000067941 */ /* 0x000fea0003800000 */
.L_x_619:
[----:B------:R-:W-:Y:S01]  /*1bd0*/  ULDC.64 UR4, c[0x0][0x9f8] ;  /* 0x00027e0000047ab9 */ /* 0x000fe20000000a00 */
[----:B------:R-:W2:Y:S01]  /*1be0*/  LDL.LU R20, [R1+0x10] ;  /* 0x0000100001147983 */ /* 0x000ea20000300800 */
[----:B------:R-:W-:Y:S01]  /*1bf0*/  ISETP.NE.U32.AND P0, PT, RZ, UR4, PT ;  /* 0x00000004ff007c0c */ /* 0x000fe2000bf05070 */
[----:B------:R-:W0:Y:S01]  /*1c00*/  LDC.64 R134, c[0x0][0x300] ;  /* 0x0000c000ff867b82 */ /* 0x000e220000000a00 */
[----:B------:R-:W-:Y:S01]  /*1c10*/  SHF.R.S32.HI R8, RZ, 0x1f, R126 ;  /* 0x0000001fff087819 */ /* 0x000fe2000001147e */
[C---:B------:R-:W-:Y:S01]  /*1c20*/  VIADD R0, R18.reuse, 0x80 ;  /* 0x0000008012007836 */ /* 0x040fe20000000000 */
[----:B------:R-:W-:Y:S01]  /*1c30*/  ISETP.NE.AND.EX P0, PT, RZ, UR5, PT, P0 ;  /* 0x00000005ff007c0c */ /* 0x000fe2000bf05300 */
[C---:B------:R-:W-:Y:S01]  /*1c40*/  VIADD R101, R18.reuse, 0x20 ;  /* 0x0000002012657836 */ /* 0x040fe20000000000 */
[----:B------:R-:W-:Y:S01]  /*1c50*/  ULDC.64 UR6, c[0x0][0x330] ;  /* 0x0000cc0000067ab9 */ /* 0x000fe20000000a00 */
[----:B------:R-:W-:Y:S01]  /*1c60*/  SHF.R.S32.HI R19, RZ, 0x1f, R18 ;  /* 0x0000001fff137819 */ /* 0x000fe20000011412 */
[----:B------:R-:W-:Y:S01]  /*1c70*/  IMAD.IADD R118, R29, 0x1, R26 ;  /* 0x000000011d767824 */ /* 0x000fe200078e021a */
[----:B------:R-:W1:Y:S08]  /*1c80*/  LDC R21, c[0x0][0x3f4] ;  /* 0x0000fd00ff157b82 */ /* 0x000e700000000800 */
[----:B------:R-:W-:Y:S01]  /*1c90*/  @P0 IADD3 R4, P1, R201, UR4, RZ ;  /* 0x00000004c9040c10 */ /* 0x000fe2000ff3e0ff */
[----:B------:R-:W-:Y:S01]  /*1ca0*/  ULDC UR4, c[0x0][0x2f4] ;  /* 0x0000bd0000047ab9 */ /* 0x000fe20000000800 */
[----:B------:R-:W-:Y:S01]  /*1cb0*/  VIADD R100, R18, 0x40 ;  /* 0x0000004012647836 */ /* 0x000fe20000000000 */
[----:B------:R-:W3:Y:S01]  /*1cc0*/  LDC.64 R36, c[0x0][0x408] ;  /* 0x00010200ff247b82 */ /* 0x000ee20000000a00 */
[----:B------:R-:W-:-:S05]  /*1cd0*/  @P0 IADD3.X R5, R202, UR5, RZ, P1, !PT ;  /* 0x00000005ca050c10 */ /* 0x000fca0008ffe4ff */
[----:B------:R4:W2:Y:S01]  /*1ce0*/  @P0 LDG.E R27, desc[UR40][R4.64] ;  /* 0x00000028041b0981 */ /* 0x0008a2000c1e1900 */
[----:B------:R-:W-:Y:S01]  /*1cf0*/  ISETP.GE.AND P3, PT, R0, UR4, PT ;  /* 0x0000000400007c0c */ /* 0x000fe2000bf66270 */
[----:B------:R-:W-:Y:S01]  /*1d00*/  IMAD R3, R8, UR6, RZ ;  /* 0x0000000608037c24 */ /* 0x000fe2000f8e02ff */
[----:B------:R-:W-:Y:S01]  /*1d10*/  ISETP.GE.AND P1, PT, R101, UR4, PT ;  /* 0x0000000465007c0c */ /* 0x000fe2000bf26270 */
[C---:B------:R-:W-:Y:S01]  /*1d20*/  VIADD R0, R18.reuse, 0xa0 ;  /* 0x000000a012007836 */ /* 0x040fe20000000000 */
[----:B------:R-:W-:Y:S01]  /*1d30*/  ISETP.GE.AND P0, PT, R18, UR4, PT ;  /* 0x0000000412007c0c */ /* 0x000fe2000bf06270 */
[C---:B------:R-:W-:Y:S01]  /*1d40*/  IMAD R3, R126.reuse, UR7, R3 ;  /* 0x000000077e037c24 */ /* 0x040fe2000f8e0203 */
[----:B------:R-:W-:Y:S01]  /*1d50*/  SEL R14, RZ, 0x10, P3 ;  /* 0x00000010ff0e7807 */ /* 0x000fe20001800000 */
[----:B------:R-:W-:Y:S01]  /*1d60*/  IMAD.WIDE.U32 R104, R126, UR6, R18 ;  /* 0x000000067e687c25 */ /* 0x000fe2000f8e0012 */
[----:B------:R-:W-:Y:S01]  /*1d70*/  ISETP.GE.AND P2, PT, R0, UR4, PT ;  /* 0x0000000400007c0c */ /* 0x000fe2000bf46270 */
[----:B------:R-:W-:Y:S01]  /*1d80*/  ULDC.64 UR6, c[0x0][0xa08] ;  /* 0x0002820000067ab9 */ /* 0x000fe20000000a00 */
[----:B----4-:R-:W-:Y:S01]  /*1d90*/  SEL R4, RZ, 0xffffffff, P1 ;  /* 0xffffffffff047807 */ /* 0x010fe20000800000 */
[----:B------:R-:W-:Y:S01]  /*1da0*/  VIADD R99, R18, 0x60 ;  /* 0x0000006012637836 */ /* 0x000fe20000000000 */
[----:B------:R-:W-:Y:S01]  /*1db0*/  SHF.R.S32.HI R0, RZ, 0x1f, R118 ;  /* 0x0000001fff007819 */ /* 0x000fe20000011476 */
[----:B------:R-:W-:Y:S01]  /*1dc0*/  IMAD.IADD R105, R105, 0x1, R3 ;  /* 0x0000000169697824 */ /* 0x000fe200078e0203 */
[----:B------:R-:W-:Y:S01]  /*1dd0*/  SEL R3, RZ, 0x1, P0 ;  /* 0x00000001ff037807 */ /* 0x000fe20000000000 */
[----:B------:R-:W-:Y:S01]  /*1de0*/  IMAD.SHL.U32 R4, R4, 0x2, RZ ;  /* 0x0000000204047824 */ /* 0x000fe200078e00ff */
[----:B------:R-:W-:Y:S01]  /*1df0*/  ISETP.GE.AND P0, PT, R100, UR4, PT ;  /* 0x0000000464007c0c */ /* 0x000fe2000bf06270 */
[-C--:B0-----:R-:W-:Y:S01]  /*1e00*/  IMAD R9, R0, R134.reuse, RZ ;  /* 0x0000008600097224 */ /* 0x081fe200078e02ff */
[----:B------:R-:W-:Y:S01]  /*1e10*/  ISETP.GE.AND P1, PT, R99, UR4, PT ;  /* 0x0000000463007c0c */ /* 0x000fe2000bf26270 */
[----:B------:R-:W-:Y:S01]  /*1e20*/  ULDC.64 UR4, c[0x0][0x308] ;  /* 0x0000c20000047ab9 */ /* 0x000fe20000000a00 */
[----:B------:R-:W-:Y:S01]  /*1e30*/  LOP3.LUT R3, R4, 0x2, R3, 0xe2, !PT ;  /* 0x0000000204037812 */ /* 0x000fe200078ee203 */
[----:B------:R-:W-:Y:S01]  /*1e40*/  IMAD.WIDE.U32 R4, R118, R134, RZ ;  /* 0x0000008676047225 */ /* 0x000fe200078e00ff */
[----:B------:R-:W-:-:S02]  /*1e50*/  SEL R6, RZ, 0x4, P0 ;  /* 0x00000004ff067807 */ /* 0x000fc40000000000 */
[----:B------:R-:W-:Y:S01]  /*1e60*/  SEL R7, RZ, 0x8, P1 ;  /* 0x00000008ff077807 */ /* 0x000fe20000800000 */
[----:B------:R-:W-:Y:S01]  /*1e70*/  IMAD R9, R118, R135, R9 ;  /* 0x0000008776097224 */ /* 0x000fe200078e0209 */
[----:B------:R-:W-:Y:S01]  /*1e80*/  ISETP.NE.U32.AND P0, PT, RZ, UR6, PT ;  /* 0x00000006ff007c0c */ /* 0x000fe2000bf05070 */
[----:B---3--:R-:W-:Y:S01]  /*1e90*/  IMAD.WIDE.U32 R108, R17, R36, R18 ;  /* 0x00000024116c7225 */ /* 0x008fe200078e0012 */
[----:B------:R-:W-:Y:S02]  /*1ea0*/  LOP3.LUT R3, R7, R3, R6, 0xfe, !PT ;  /* 0x0000000307037212 */ /* 0x000fe400078efe06 */
[----:B------:R-:W-:Y:S01]  /*1eb0*/  ISETP.NE.AND.EX P0, PT, RZ, UR7, PT, P0 ;  /* 0x00000007ff007c0c */ /* 0x000fe2000bf05300 */
[----:B------:R-:W-:Y:S01]  /*1ec0*/  IMAD.IADD R5, R5, 0x1, R9 ;  /* 0x0000000105057824 */ /* 0x000fe200078e0209 */
[----:B------:R-:W-:Y:S01]  /*1ed0*/  LOP3.LUT R14, R3, R14, RZ, 0xfc, !PT ;  /* 0x0000000e030e7212 */ /* 0x000fe200078efcff */
[----:B------:R-:W-:Y:S01]  /*1ee0*/  IMAD R7, R8, UR4, RZ ;  /* 0x0000000408077c24 */ /* 0x000fe2000f8e02ff */
[----:B------:R-:W-:Y:S01]  /*1ef0*/  SHF.R.S32.HI R145, RZ, 0x1f, R17 ;  /* 0x0000001fff917819 */ /* 0x000fe20000011411 */
[----:B------:R-:W-:Y:S01]  /*1f00*/  IMAD.MOV.U32 R124, RZ, RZ, 0x20 ;  /* 0x00000020ff7c7424 */ /* 0x000fe200078e00ff */
[----:B------:R-:W-:Y:S01]  /*1f10*/  SHF.R.S32.HI R23, RZ, 0x1f, R22 ;  /* 0x0000001fff177819 */ /* 0x000fe20000011416 */
[----:B------:R-:W-:Y:S01]  /*1f20*/  IMAD R9, R126, UR5, R7 ;  /* 0x000000057e097c24 */ /* 0x000fe2000f8e0207 */
[-C--:B-1----:R-:W-:Y:S01]  /*1f30*/  ISETP.GE.AND P4, PT, R100, R21.reuse, PT ;  /* 0x000000156400720c */ /* 0x082fe20003f86270 */
[----:B------:R-:W-:Y:S01]  /*1f40*/  IMAD.WIDE.U32 R6, R126, UR4, R4 ;  /* 0x000000047e067c25 */ /* 0x000fe2000f8e0004 */
[----:B------:R-:W-:Y:S01]  /*1f50*/  ULDC.64 UR4, c[0x0][0x310] ;  /* 0x0000c40000047ab9 */ /* 0x000fe20000000a00 */
[----:B------:R-:W0:Y:S01]  /*1f60*/  LDC.64 R4, c[0x0][0x3f8] ;  /* 0x0000fe00ff047b82 */ /* 0x000e220000000a00 */
[----:B------:R-:W-:Y:S01]  /*1f70*/  ISETP.GE.AND P1, PT, R101, R21, PT ;  /* 0x000000156500720c */ /* 0x000fe20003f26270 */
[----:B------:R-:W-:Y:S01]  /*1f80*/  IMAD.IADD R7, R7, 0x1, R9 ;  /* 0x0000000107077824 */ /* 0x000fe200078e0209 */
[----:B------:R-:W-:Y:S01]  /*1f90*/  LOP3.LUT P3, RZ, R213, 0x4, RZ, 0xc0, !PT ;  /* 0x00000004d5ff7812 */ /* 0x000fe2000786c0ff */
[-C--:B------:R-:W-:Y:S01]  /*1fa0*/  IMAD R10, R145, R36.reuse, RZ ;  /* 0x00000024910a7224 */ /* 0x080fe200078e02ff */
[----:B------:R-:W-:Y:S01]  /*1fb0*/  SHF.L.U64.HI R130, R134, 0x7, R135 ;  /* 0x0000000786827819 */ /* 0x000fe20000010287 */
[----:B------:R-:W-:Y:S01]  /*1fc0*/  IMAD.WIDE.U32 R106, R17, R36, R22 ;  /* 0x00000024116a7225 */ /* 0x000fe200078e0016 */
[----:B------:R-:W-:-:S02]  /*1fd0*/  SEL R124, R124, 0xffffffe0, !P3 ;  /* 0xffffffe07c7c7807 */ /* 0x000fc40005800000 */
[----:B------:R-:W-:Y:S01]  /*1fe0*/  SHF.L.U64.HI R38, R36, 0x6, R37 ;  /* 0x0000000624267819 */ /* 0x000fe20000010225 */
[----:B------:R-:W-:Y:S01]  /*1ff0*/  IMAD R9, R17, R37, R10 ;  /* 0x0000002511097224 */ /* 0x000fe200078e020a */
[----:B------:R-:W-:Y:S01]  /*2000*/  SHF.R.S32.HI R146, RZ, 0x1f, R205 ;  /* 0x0000001fff927819 */ /* 0x000fe200000114cd */
[----:B------:R-:W-:Y:S02]  /*2010*/  IMAD.SHL.U32 R122, R21, 0x2, RZ ;  /* 0x00000002157a7824 */ /* 0x000fe400078e00ff */
[----:B------:R-:W-:Y:S02]  /*2020*/  IMAD.IADD R107, R107, 0x1, R9 ;  /* 0x000000016b6b7824 */ /* 0x000fe400078e0209 */
[----:B------:R-:W-:Y:S01]  /*2030*/  IMAD.IADD R109, R9, 0x1, R109 ;  /* 0x00000001096d7824 */ /* 0x000fe200078e026d */
[----:B------:R-:W-:Y:S01]  /*2040*/  SEL R9, R21, RZ, P4 ;  /* 0x000000ff15097207 */ /* 0x000fe20002000000 */
[----:B-----5:R-:W-:-:S04]  /*2050*/  IMAD.WIDE.U32 R106, R144, R36, R106 ;  /* 0x00000024906a7225 */ /* 0x020fc800078e006a */
[----:B------:R-:W-:Y:S02]  /*2060*/  IMAD.IADD R9, R100, 0x1, R9 ;  /* 0x0000000164097824 */ /* 0x000fe400078e0209 */
[CC--:B0-----:R-:W-:Y:S01]  /*2070*/  IMAD.WIDE.U32 R110, R17.reuse, R4.reuse, R22 ;  /* 0x00000004116e7225 */ /* 0x0c1fe200078e0016 */
[C-C-:B------:R-:W-:Y:S02]  /*2080*/  SHF.L.U64.HI R131, R4.reuse, 0x7, R5.reuse ;  /* 0x0000000704837819 */ /* 0x140fe40000010205 */
[----:B------:R-:W-:Y:S01]  /*2090*/  SHF.L.U64.HI R35, R4, 0x6, R5 ;  /* 0x0000000604237819 */ /* 0x000fe20000010205 */
[----:B------:R-:W-:-:S04]  /*20a0*/  IMAD.WIDE.U32 R112, R17, R4, R18 ;  /* 0x0000000411707225 */ /* 0x000fc800078e0012 */
[C---:B------:R-:W-:Y:S02]  /*20b0*/  IMAD.SHL.U32 R34, R4.reuse, 0x80, RZ ;  /* 0x0000008004227824 */ /* 0x040fe400078e00ff */
[----:B------:R-:W-:Y:S02]  /*20c0*/  IMAD.SHL.U32 R33, R4, 0x40, RZ ;  /* 0x0000004004217824 */ /* 0x000fe400078e00ff */
[----:B------:R-:W-:-:S04]  /*20d0*/  IMAD.WIDE.U32 R108, R144, R36, R108 ;  /* 0x00000024906c7225 */ /* 0x000fc800078e006c */
[C---:B------:R-:W-:Y:S02]  /*20e0*/  IMAD.SHL.U32 R39, R134.reuse, 0x80, RZ ;  /* 0x0000008086277824 */ /* 0x040fe400078e00ff */
[----:B------:R-:W-:Y:S01]  /*20f0*/  IMAD.SHL.U32 R136, R134, 0x40, RZ ;  /* 0x0000004086887824 */ /* 0x000fe200078e00ff */
[----:B--2---:R-:W-:-:S04]  /*2100*/  LOP3.LUT R20, R20, 0xfffffffe, RZ, 0xc0, !PT ;  /* 0xfffffffe14147812 */ /* 0x004fc800078ec0ff */
[----:B------:R-:W-:Y:S02]  /*2110*/  @P4 LOP3.LUT R20, R20, 0x1, RZ, 0xfc, !PT ;  /* 0x0000000114144812 */ /* 0x000fe400078efcff */
[----:B------:R-:W-:-:S03]  /*2120*/  IADD3 R118, P4, R17, R118, RZ ;  /* 0x0000007611767210 */ /* 0x000fc60007f9e0ff */
[----:B------:R0:W-:Y:S02]  /*2130*/  STL [R1+0x10], R20 ;  /* 0x0000101401007387 */ /* 0x0001e40000100800 */
[----:B------:R-:W-:Y:S01]  /*2140*/  IMAD.X R119, R0, 0x1, R145, P4 ;  /* 0x0000000100777824 */ /* 0x000fe200020e0691 */
[----:B0-----:R-:W-:-:S04]  /*2150*/  SHF.R.S32.HI R20, RZ, 0x1f, R9 ;  /* 0x0000001fff147819 */ /* 0x001fc80000011409 */
[----:B------:R-:W-:Y:S02]  /*2160*/  LEA.HI R40, R20, R9, RZ, 0x3 ;  /* 0x0000000914287211 */ /* 0x000fe400078f18ff */
[----:B------:R-:W-:Y:S02]  /*2170*/  SHF.R.S32.HI R3, RZ, 0x1f, R27 ;  /* 0x0000001fff037819 */ /* 0x000fe4000001141b */
[--C-:B------:R-:W-:Y:S02]  /*2180*/  LOP3.LUT R26, R191, 0x38, R40.reuse, 0xf8, !PT ;  /* 0x00000038bf1a7812 */ /* 0x100fe400078ef828 */
[----:B------:R-:W-:Y:S02]  /*2190*/  SEL R8, R3, RZ, !P0 ;  /* 0x000000ff03087207 */ /* 0x000fe40004000000 */
[----:B------:R-:W-:Y:S02]  /*21a0*/  SEL R3, R27, RZ, !P0 ;  /* 0x000000ff1b037207 */ /* 0x000fe40004000000 */
[----:B------:R-:W0:Y:S01]  /*21b0*/  S2R R27, SR_TID.X ;  /* 0x00000000001b7919 */ /* 0x000e220000002100 */
[----:B------:R-:W-:Y:S01]  /*21c0*/  IMAD R12, R8, UR4, RZ ;  /* 0x00000004080c7c24 */ /* 0x000fe2000f8e02ff */
[----:B------:R-:W-:Y:S01]  /*21d0*/  LOP3.LUT R15, R185, 0x38, R40, 0xf8, !PT ;  /* 0x00000038b90f7812 */ /* 0x000fe200078ef828 */
[----:B------:R-:W-:-:S03]  /*21e0*/  IMAD.WIDE.U32 R102, R3, UR4, R6 ;  /* 0x0000000403667c25 */ /* 0x000fc6000f8e0006 */
[----:B------:R-:W-:Y:S01]  /*21f0*/  LOP3.LUT R138, R15, R230, RZ, 0x3c, !PT ;  /* 0x000000e60f8a7212 */ /* 0x000fe200078e3cff */
[----:B------:R-:W-:Y:S01]  /*2200*/  IMAD R97, R3, UR5, R12 ;  /* 0x0000000503617c24 */ /* 0x000fe2000f8e020c */
[----:B------:R-:W-:Y:S01]  /*2210*/  ULDC.64 UR4, c[0x0][0x338] ;  /* 0x0000ce0000047ab9 */ /* 0x000fe20000000a00 */
[-C--:B------:R-:W-:Y:S01]  /*2220*/  IMAD R12, R145, R134.reuse, RZ ;  /* 0x00000086910c7224 */ /* 0x080fe200078e02ff */
[----:B------:R-:W-:Y:S01]  /*2230*/  LOP3.LUT R15, R40, 0xfffffff8, RZ, 0xc0, !PT ;  /* 0xfffffff8280f7812 */ /* 0x000fe200078ec0ff */
[----:B------:R-:W-:-:S04]  /*2240*/  IMAD.WIDE.U32 R6, R17, R134, R18 ;  /* 0x0000008611067225 */ /* 0x000fc800078e0012 */
[----:B------:R-:W-:Y:S01]  /*2250*/  IMAD R12, R17, R135, R12 ;  /* 0x00000087110c7224 */ /* 0x000fe200078e020c */
[----:B------:R-:W-:Y:S01]  /*2260*/  IADD3 R98, P0, R102, R6, RZ ;  /* 0x0000000666627210 */ /* 0x000fe20007f1e0ff */
[----:B------:R-:W-:Y:S01]  /*2270*/  IMAD.IADD R97, R103, 0x1, R97 ;  /* 0x0000000167617824 */ /* 0x000fe200078e0261 */
[----:B------:R-:W-:Y:S01]  /*2280*/  SHF.L.U64.HI R135, R134, 0x6, R135 ;  /* 0x0000000686877819 */ /* 0x000fe20000010287 */
[----:B------:R-:W-:Y:S01]  /*2290*/  IMAD R8, R8, UR4, RZ ;  /* 0x0000000408087c24 */ /* 0x000fe2000f8e02ff */
[----:B------:R-:W-:Y:S01]  /*22a0*/  SHF.L.U64.HI R134, R36, 0x7, R37 ;  /* 0x0000000724867819 */ /* 0x000fe20000010225 */
[----:B------:R-:W-:Y:S01]  /*22b0*/  IMAD.WIDE.U32 R104, R3, UR4, R104 ;  /* 0x0000000403687c25 */ /* 0x000fe2000f8e0068 */
[----:B------:R-:W-:Y:S02]  /*22c0*/  IADD3.X R96, R97, R7, R12, P0, !PT ;  /* 0x0000000761607210 */ /* 0x000fe400007fe40c */
[----:B------:R-:W-:Y:S01]  /*22d0*/  ISETP.GE.AND P0, PT, R18, R21, PT ;  /* 0x000000151200720c */ /* 0x000fe20003f06270 */
[----:B------:R-:W-:-:S02]  /*22e0*/  IMAD R41, R3, UR5, R8 ;  /* 0x0000000503297c24 */ /* 0x000fc4000f8e0208 */
[----:B------:R-:W-:Y:S01]  /*22f0*/  IMAD R6, R145, R4, RZ ;  /* 0x0000000491067224 */ /* 0x000fe200078e02ff */
[----:B------:R-:W-:-:S03]  /*2300*/  SEL R3, R21, RZ, P0 ;  /* 0x000000ff15037207 */ /* 0x000fc60000000000 */
[----:B------:R-:W-:Y:S01]  /*2310*/  IMAD R7, R17, R5, R6 ;  /* 0x0000000511077224 */ /* 0x000fe200078e0206 */
[----:B------:R-:W-:Y:S01]  /*2320*/  SEL R6, R21, RZ, P1 ;  /* 0x000000ff15067207 */ /* 0x000fe20000800000 */
[----:B------:R-:W-:Y:S01]  /*2330*/  IMAD.IADD R3, R18, 0x1, R3 ;  /* 0x0000000112037824 */ /* 0x000fe200078e0203 */
[----:B0-----:R-:W-:Y:S01]  /*2340*/  SHF.R.U32.HI R27, RZ, 0x7, R27 ;  /* 0x00000007ff1b7819 */ /* 0x001fe2000001161b */
[----:B------:R-:W-:Y:S02]  /*2350*/  IMAD.IADD R111, R111, 0x1, R7 ;  /* 0x000000016f6f7824 */ /* 0x000fe400078e0207 */
[----:B------:R-:W-:Y:S02]  /*2360*/  IMAD.IADD R113, R7, 0x1, R113 ;  /* 0x0000000107717824 */ /* 0x000fe400078e0271 */
[----:B------:R-:W-:Y:S01]  /*2370*/  IMAD.IADD R7, R101, 0x1, R6 ;  /* 0x0000000165077824 */ /* 0x000fe200078e0206 */
[----:B------:R-:W-:Y:S01]  /*2380*/  SHF.R.S32.HI R6, RZ, 0x1f, R3 ;  /* 0x0000001fff067819 */ /* 0x000fe20000011403 */
[----:B------:R-:W-:-:S03]  /*2390*/  IMAD.WIDE.U32 R110, R144, R4, R110 ;  /* 0x00000004906e7225 */ /* 0x000fc600078e006e */
[-C--:B------:R-:W-:Y:S01]  /*23a0*/  LEA.HI R8, R6, R3.reuse, RZ, 0x3 ;  /* 0x0000000306087211 */ /* 0x080fe200078f18ff */
[----:B------:R-:W-:Y:S01]  /*23b0*/  IMAD.WIDE.U32 R112, R144, R4, R112 ;  /* 0x0000000490707225 */ /* 0x000fe200078e0070 */
[----:B------:R-:W-:Y:S02]  /*23c0*/  LEA.HI R3, R6, R3, RZ, 0x6 ;  /* 0x0000000306037211 */ /* 0x000fe400078f30ff */
[----:B------:R-:W-:Y:S01]  /*23d0*/  SHF.R.S32.HI R10, RZ, 0x1f, R7 ;  /* 0x0000001fff0a7819 */ /* 0x000fe20000011407 */
[----:B------:R-:W-:Y:S01]  /*23e0*/  VIADD R151, R27, 0x8 ;  /* 0x000000081b977836 */ /* 0x000fe20000000000 */
[----:B------:R-:W-:Y:S01]  /*23f0*/  LEA.HI R6, R20, R9, RZ, 0x6 ;  /* 0x0000000914067211 */ /* 0x000fe200078f30ff */
[----:B------:R-:W-:Y:S01]  /*2400*/  IMAD.SHL.U32 R3, R3, 0x80, RZ ;  /* 0x0000008003037824 */ /* 0x000fe200078e00ff */
[----:B------:R-:W-:Y:S02]  /*2410*/  LOP3.LUT R9, R185, 0x38, R8, 0xf8, !PT ;  /* 0x00000038b9097812 */ /* 0x000fe400078ef808 */
[-C--:B------:R-:W-:Y:S01]  /*2420*/  LEA.HI R12, R10, R7.reuse, RZ, 0x3 ;  /* 0x000000070a0c7211 */ /* 0x080fe200078f18ff */
[----:B------:R-:W-:Y:S01]  /*2430*/  IMAD.SHL.U32 R11, R6, 0x80, RZ ;  /* 0x00000080060b7824 */ /* 0x000fe200078e00ff */
[----:B------:R-:W-:-:S02]  /*2440*/  LEA.HI R7, R10, R7, RZ, 0x6 ;  /* 0x000000070a077211 */ /* 0x000fc400078f30ff */
[----:B------:R-:W-:Y:S02]  /*2450*/  LOP3.LUT R3, R3, 0xffffe000, RZ, 0xc0, !PT ;  /* 0xffffe00003037812 */ /* 0x000fe400078ec0ff */
[----:B------:R-:W-:Y:S01]  /*2460*/  LOP3.LUT R6, R191, 0x38, R8, 0xf8, !PT ;  /* 0x00000038bf067812 */ /* 0x000fe200078ef808 */
[----:B------:R-:W-:Y:S01]  /*2470*/  IMAD.SHL.U32 R7, R7, 0x80, RZ ;  /* 0x0000008007077824 */ /* 0x000fe200078e00ff */
[----:B------:R-:W-:Y:S01]  /*2480*/  LOP3.LUT R20, R9, R230, RZ, 0x3c, !PT ;  /* 0x000000e609147212 */ /* 0x000fe200078e3cff */
[----:B------:R-:W-:Y:S01]  /*2490*/  IMAD R143, R192, 0x200, R3 ;  /* 0x00000200c08f7824 */ /* 0x000fe200078e0203 */
[----:B------:R-:W-:Y:S02]  /*24a0*/  LOP3.LUT R6, R6, R193, RZ, 0x3c, !PT ;  /* 0x000000c106067212 */ /* 0x000fe400078e3cff */
[----:B------:R-:W-:Y:S02]  /*24b0*/  IADD3 R141, R20, R3, R195 ;  /* 0x00000003148d7210 */ /* 0x000fe40007ffe0c3 */
[----:B------:R-:W-:Y:S01]  /*24c0*/  LOP3.LUT R10, R191, 0x38, R12, 0xf8, !PT ;  /* 0x00000038bf0a7812 */ /* 0x000fe200078ef80c */
[----:B------:R-:W-:Y:S01]  /*24d0*/  IMAD.IADD R143, R143, 0x1, R6 ;  /* 0x000000018f8f7824 */ /* 0x000fe200078e0206 */
[----:B------:R-:W-:-:S02]  /*24e0*/  SHF.R.S32.HI R3, RZ, 0x1f, R144 ;  /* 0x0000001fff037819 */ /* 0x000fc40000011490 */
[----:B------:R-:W-:Y:S02]  /*24f0*/  LOP3.LUT R13, R185, 0x38, R12, 0xf8, !PT ;  /* 0x00000038b90d7812 */ /* 0x000fe400078ef80c */
[----:B------:R-:W-:Y:S01]  /*2500*/  LOP3.LUT R7, R7, 0xffffe000, RZ, 0xc0, !PT ;  /* 0xffffe00007077812 */ /* 0x000fe200078ec0ff */
[C---:B------:R-:W-:Y:S01]  /*2510*/  IMAD R6, R3.reuse, R36, RZ ;  /* 0x0000002403067224 */ /* 0x040fe200078e02ff */
[----:B------:R-:W-:Y:S01]  /*2520*/  LOP3.LUT R9, R10, R193, RZ, 0x3c, !PT ;  /* 0x000000c10a097212 */ /* 0x000fe200078e3cff */
[----:B------:R-:W-:Y:S01]  /*2530*/  IMAD R3, R3, R4, RZ ;  /* 0x0000000403037224 */ /* 0x000fe200078e02ff */
[----:B------:R-:W-:Y:S01]  /*2540*/  LOP3.LUT R10, R13, R230, RZ, 0x3c, !PT ;  /* 0x000000e60d0a7212 */ /* 0x000fe200078e3cff */
[----:B------:R-:W-:Y:S01]  /*2550*/  IMAD R142, R192, 0x200, R7 ;  /* 0x00000200c08e7824 */ /* 0x000fe200078e0207 */
[----:B------:R-:W-:Y:S02]  /*2560*/  LOP3.LUT R4, R191, 0x18, R18, 0xf8, !PT ;  /* 0x00000018bf047812 */ /* 0x000fe400078ef812 */
[----:B------:R-:W-:Y:S01]  /*2570*/  IADD3 R139, R10, R7, R195 ;  /* 0x000000070a8b7210 */ /* 0x000fe20007ffe0c3 */
[----:B------:R-:W-:Y:S01]  /*2580*/  IMAD R7, R144, R5, R3 ;  /* 0x0000000590077224 */ /* 0x000fe200078e0203 */
[----:B------:R-:W-:Y:S01]  /*2590*/  LOP3.LUT R3, R4, R193, RZ, 0x3c, !PT ;  /* 0x000000c104037212 */ /* 0x000fe200078e3cff */
[----:B------:R-:W-:Y:S01]  /*25a0*/  IMAD.IADD R142, R142, 0x1, R9 ;  /* 0x000000018e8e7824 */ /* 0x000fe200078e0209 */
[----:B------:R-:W-:Y:S01]  /*25b0*/  LOP3.LUT R11, R11, 0xffffe000, RZ, 0xc0, !PT ;  /* 0xffffe0000b0b7812 */ /* 0x000fe200078ec0ff */
[----:B------:R-:W-:Y:S01]  /*25c0*/  IMAD R9, R144, R37, R6 ;  /* 0x0000002590097224 */ /* 0x000fe200078e0206 */
[----:B------:R-:W-:Y:S01]  /*25d0*/  LOP3.LUT R13, R26, R193, RZ, 0x3c, !PT ;  /* 0x000000c11a0d7212 */ /* 0x000fe200078e3cff */
[C---:B------:R-:W-:Y:S01]  /*25e0*/  IMAD R32, R192.reuse, 0x200, R3 ;  /* 0x00000200c0207824 */ /* 0x040fe200078e0203 */
[----:B------:R-:W-:Y:S01]  /*25f0*/  SEL R3, RZ, 0x20, P2 ;  /* 0x00000020ff037807 */ /* 0x000fe20001000000 */
[----:B------:R-:W-:Y:S01]  /*2600*/  IMAD R140, R192, 0x200, R11 ;  /* 0x00000200c08c7824 */ /* 0x000fe200078e020b */
[----:B------:R-:W-:Y:S01]  /*2610*/  LOP3.LUT R27, R8, 0xfffffff8, RZ, 0xc0, !PT ;  /* 0xfffffff8081b7812 */ /* 0x000fe200078ec0ff */
[----:B------:R-:W-:Y:S01]  /*2620*/  IMAD.SHL.U32 R37, R36, 0x80, RZ ;  /* 0x0000008024257824 */ /* 0x000fe200078e00ff */
[----:B------:R-:W-:Y:S01]  /*2630*/  LOP3.LUT R21, R12, 0xfffffff8, RZ, 0xc0, !PT ;  /* 0xfffffff80c157812 */ /* 0x000fe200078ec0ff */
[----:B------:R-:W-:Y:S01]  /*2640*/  IMAD.IADD R140, R140, 0x1, R13 ;  /* 0x000000018c8c7824 */ /* 0x000fe200078e020d */
[----:B------:R-:W-:Y:S01]  /*2650*/  LOP3.LUT R3, R14, R3, RZ, 0xfc, !PT ;  /* 0x000000030e037212 */ /* 0x000fe200078efcff */
[----:B------:R-:W-:Y:S01]  /*2660*/  IMAD.IADD R31, R107, 0x1, R9 ;  /* 0x000000016b1f7824 */ /* 0x000fe200078e0209 */
[----:B------:R-:W-:Y:S01]  /*2670*/  IADD3 R138, R138, R11, R195 ;  /* 0x0000000b8a8a7210 */ /* 0x000fe20007ffe0c3 */
[----:B------:R-:W-:Y:S01]  /*2680*/  IMAD.IADD R30, R9, 0x1, R109 ;  /* 0x00000001091e7824 */ /* 0x000fe200078e026d */
[----:B------:R-:W-:Y:S01]  /*2690*/  SHF.R.S32.HI R114, RZ, 0x3, R8 ;  /* 0x00000003ff727819 */ /* 0x000fe20000011408 */
[----:B------:R-:W-:Y:S01]  /*26a0*/  IMAD.IADD R29, R111, 0x1, R7 ;  /* 0x000000016f1d7824 */ /* 0x000fe200078e0207 */
[----:B------:R-:W-:Y:S01]  /*26b0*/  SHF.R.S32.HI R26, RZ, 0x3, R12 ;  /* 0x00000003ff1a7819 */ /* 0x000fe2000001140c */
[----:B------:R-:W-:Y:S01]  /*26c0*/  IMAD.IADD R28, R7, 0x1, R113 ;  /* 0x00000001071c7824 */ /* 0x000fe200078e0271 */
[----:B------:R-:W-:Y:S01]  /*26d0*/  SHF.R.S32.HI R20, RZ, 0x3, R40 ;  /* 0x00000003ff147819 */ /* 0x000fe20000011428 */
[----:B------:R-:W-:Y:S01]  /*26e0*/  IMAD.SHL.U32 R36, R36, 0x40, RZ ;  /* 0x0000004024247824 */ /* 0x000fe200078e00ff */
[----:B------:R-:W-:Y:S01]  /*26f0*/  LOP3.LUT R14, R14, 0x1, RZ, 0xc0, !PT ;  /* 0x000000010e0e7812 */ /* 0x000fe200078ec0ff */
[----:B------:R-:W-:Y:S01]  /*2700*/  IMAD.IADD R137, R124, 0x1, R32 ;  /* 0x000000017c897824 */ /* 0x000fe200078e0220 */
[----:B------:R-:W-:Y:S01]  /*2710*/  SHF.R.S32.HI R13, RZ, 0x1f, R27 ;  /* 0x0000001fff0d7819 */ /* 0x000fe2000001141b */
[----:B------:R-:W-:Y:S01]  /*2720*/  IMAD.IADD R5, R105, 0x1, R41 ;  /* 0x0000000169057824 */ /* 0x000fe200078e0229 */
[----:B------:R-:W-:-:S02]  /*2730*/  SHF.R.S32.HI R12, RZ, 0x1f, R21 ;  /* 0x0000001fff0c7819 */ /* 0x000fc40000011415 */
[----:B------:R-:W-:Y:S02]  /*2740*/  SHF.R.S32.HI R11, RZ, 0x1f, R15 ;  /* 0x0000001fff0b7819 */ /* 0x000fe4000001140f */
[C---:B------:R-:W-:Y:S02]  /*2750*/  LOP3.LUT R10, R3.reuse, 0x2, RZ, 0xc0, !PT ;  /* 0x00000002030a7812 */ /* 0x040fe400078ec0ff */
[C---:B------:R-:W-:Y:S02]  /*2760*/  LOP3.LUT R9, R3.reuse, 0x4, RZ, 0xc0, !PT ;  /* 0x0000000403097812 */ /* 0x040fe400078ec0ff */
[C---:B------:R-:W-:Y:S02]  /*2770*/  LOP3.LUT R8, R3.reuse, 0x8, RZ, 0xc0, !PT ;  /* 0x0000000803087812 */ /* 0x040fe400078ec0ff */
[C---:B------:R-:W-:Y:S02]  /*2780*/  LOP3.LUT R7, R3.reuse, 0x10, RZ, 0xc0, !PT ;  /* 0x0000001003077812 */ /* 0x040fe400078ec0ff */
[----:B------:R-:W-:-:S07]  /*2790*/  LOP3.LUT R6, R3, 0x20, RZ, 0xc0, !PT ;  /* 0x0000002003067812 */ /* 0x000fce00078ec0ff */
.L_x_720:
[----:B0-2---:R-:W2:Y:S01]  /*27a0*/  LDL.LU R42, [R1+0x10] ;  /* 0x00001000012a7983 */ /* 0x005ea20000300800 */
[----:B------:R-:W-:Y:S01]  /*27b0*/  VIADD R40, R24, 0xffffffff ;  /* 0xffffffff18287836 */ /* 0x000fe20000000000 */
[----:B------:R-:W0:Y:S01]  /*27c0*/  LDC.64 R120, c[0x0][0x2e8] ;  /* 0x0000ba00ff787b82 */ /* 0x000e220000000a00 */
[----:B------:R-:W-:Y:S01]  /*27d0*/  IMAD R51, R16, 0x6000, R32 ;  /* 0x0000600010337824 */ /* 0x000fe200078e0220 */
[----:B------:R-:W-:Y:S05]  /*27e0*/  YIELD ;  /* 0x0000000000007946 */ /* 0x000fea0003800000 */
[----:B------:R-:W-:Y:S01]  /*27f0*/  SHF.R.S32.HI R41, RZ, 0x1f, R40 ;  /* 0x0000001fff297819 */ /* 0x000fe20000011428 */
[-C--:B------:R-:W-:Y:S01]  /*2800*/  IMAD R0, R130, R40.reuse, RZ ;  /* 0x0000002882007224 */ /* 0x080fe200078e02ff */
[----:B------:R-:W1:Y:S01]  /*2810*/  LDC R117, c[0x0][0x3f4] ;  /* 0x0000fd00ff757b82 */ /* 0x000e620000000800 */
[----:B------:R-:W-:Y:S01]  /*2820*/  IMAD.WIDE.U32 R126, R39, R40, RZ ;  /* 0x00000028277e7225 */ /* 0x000fe200078e00ff */
[----:B------:R-:W-:Y:S03]  /*2830*/  BSSY B0, `(.L_x_621) ;  /* 0x00007af000007945 */ /* 0x000fe60003800000 */
[----:B------:R-:W-:Y:S01]  /*2840*/  IMAD R3, R41, R39, R0 ;  /* 0x0000002729037224 */ /* 0x000fe200078e0200 */
[CC--:B------:R-:W-:Y:S01]  /*2850*/  IADD3 R0, P3, P4, R98.reuse, R126.reuse, R136 ;  /* 0x0000007e62007210 */ /* 0x0c0fe20007c7e088 */
[----:B------:R-:W-:Y:S01]  /*2860*/  IMAD R51, R51, 0x2, R116 ;  /* 0x0000000233337824 */ /* 0x000fe200078e0274 */
[----:B------:R-:W-:Y:S01]  /*2870*/  IADD3 R4, P5, R98, R126, RZ ;  /* 0x0000007e62047210 */ /* 0x000fe20007fbe0ff */
[----:B------:R-:W-:-:S04]  /*2880*/  IMAD.IADD R92, R127, 0x1, R3 ;  /* 0x000000017f5c7824 */ /* 0x000fc800078e0203 */
[----:B------:R-:W-:Y:S01]  /*2890*/  IMAD.X R24, R92, 0x1, R96, P5 ;  /* 0x000000015c187824 */ /* 0x000fe200028e0660 */
[----:B------:R-:W-:Y:S02]  /*28a0*/  IADD3.X R3, R96, R92, R135, P3, P4 ;  /* 0x0000005c60037210 */ /* 0x000fe40001fe8487 */
[----:B------:R-:W-:Y:S02]  /*28b0*/  ISETP.GT.AND P3, PT, R40, R123, PT ;  /* 0x0000007b2800720c */ /* 0x000fe40003f64270 */
[-C--:B0-----:R-:W-:Y:S02]  /*28c0*/  LEA R52, P2, R4, R120.reuse, 0x1 ;  /* 0x0000007804347211 */ /* 0x081fe400078408ff */
[----:B------:R-:W-:Y:S02]  /*28d0*/  LEA R48, P5, R0, R120, 0x1 ;  /* 0x0000007800307211 */ /* 0x000fe400078a08ff */
[----:B------:R-:W-:Y:S01]  /*28e0*/  LEA.HI.X R53, R4, R121, R24, 0x1, P2 ;  /* 0x0000007904357211 */ /* 0x000fe200010f0c18 */
[----:B------:R-:W-:Y:S01]  /*28f0*/  IMAD.MOV.U32 R24, RZ, RZ, R40 ;  /* 0x000000ffff187224 */ /* 0x000fe200078e0028 */
[----:B-1----:R-:W-:-:S02]  /*2900*/  ISETP.GE.AND P2, PT, R117, 0x1, PT ;  /* 0x000000017500780c */ /* 0x002fc40003f46270 */
[----:B------:R-:W-:Y:S01]  /*2910*/  LEA.HI.X R49, R0, R121, R3, 0x1, P5 ;  /* 0x0000007900317211 */ /* 0x000fe200028f0c03 */
[----:B------:R-:W-:-:S04]  /*2920*/  IMAD R3, R16, 0x6000, R137 ;  /* 0x0000600010037824 */ /* 0x000fc800078e0289 */
[----:B------:R-:W-:Y:S01]  /*2930*/  IMAD R50, R3, 0x2, R116 ;  /* 0x0000000203327824 */ /* 0x000fe200078e0274 */
[----:B--2---:R-:W-:-:S04]  /*2940*/  LOP3.LUT R42, R42, 0xfffffffd, RZ, 0xc0, !PT ;  /* 0xfffffffd2a2a7812 */ /* 0x004fc800078ec0ff */
[----:B------:R-:W-:-:S05]  /*2950*/  @P3 LOP3.LUT R42, R42, 0x2, RZ, 0xfc, !PT ;  /* 0x000000022a2a3812 */ /* 0x000fca00078efcff */
[----:B------:R0:W-:Y:S01]  /*2960*/  STL [R1+0x10], R42 ;  /* 0x0000102a01007387 */ /* 0x0001e20000100800 */
[----:B------:R-:W-:Y:S05]  /*2970*/  @!P2 BRA `(.L_x_622) ;  /* 0x000000740090a947 */ /* 0x000fea0003800000 */
[----:B------:R-:W-:Y:S01]  /*2980*/  ULDC.U8 UR4, c[0x0][0x410] ;  /* 0x0001040000047ab9 */ /* 0x000fe20000000000 */
[-C--:B------:R-:W-:Y:S01]  /*2990*/  IMAD R3, R131, R40.reuse, RZ ;  /* 0x0000002883037224 */ /* 0x080fe200078e02ff */
[----:B------:R-:W-:Y:S01]  /*29a0*/  ISETP.NE.AND P2, PT, RZ, UR4, PT ;  /* 0x00000004ff007c0c */ /* 0x000fe2000bf45270 */
[----:B------:R-:W-:Y:S02]  /*29b0*/  IMAD R0, R134, R40, RZ ;  /* 0x0000002886007224 */ /* 0x000fe400078e02ff */
[----:B------:R-:W-:Y:S02]  /*29c0*/  IMAD R3, R41, R34, R3 ;  /* 0x0000002229037224 */ /* 0x000fe400078e0203 */
[----:B------:R-:W-:Y:S02]  /*29d0*/  IMAD R4, R24, -0x80, R25 ;  /* 0xffffff8018047824 */ /* 0x000fe400078e0219 */
[----:B------:R-:W-:-:S03]  /*29e0*/  IMAD.WIDE.U32 R90, R34, R40, RZ ;  /* 0x00000028225a7225 */ /* 0x000fc600078e00ff */
[----:B------:R-:W-:Y:S01]  /*29f0*/  VIMNMX R4, R4, 0x80, PT ;  /* 0x0000008004047848 */ /* 0x000fe20003fe0100 */
[----:B------:R-:W-:Y:S02]  /*2a00*/  IMAD R41, R41, R37, R0 ;  /* 0x0000002529297224 */ /* 0x000fe400078e0200 */
[----:B------:R-:W-:-:S04]  /*2a10*/  IMAD.WIDE.U32 R88, R37, R40, RZ ;  /* 0x0000002825587225 */ /* 0x000fc800078e00ff */
[----:B------:R-:W-:Y:S02]  /*2a20*/  IMAD.IADD R0, R91, 0x1, R3 ;  /* 0x000000015b007824 */ /* 0x000fe400078e0203 */
[----:B------:R-:W-:Y:S01]  /*2a30*/  IMAD.IADD R3, R89, 0x1, R41 ;  /* 0x0000000159037824 */ /* 0x000fe200078e0229 */
[----:B------:R-:W-:Y:S06]  /*2a40*/  @!P2 BRA `(.L_x_623) ;  /* 0x0000003400d0a947 */ /* 0x000fec0003800000 */
[----:B------:R-:W-:Y:S01]  /*2a50*/  ISETP.GE.AND P3, PT, R17, R4, PT ;  /* 0x000000041100720c */ /* 0x000fe20003f66270 */
[----:B------:R-:W-:Y:S01]  /*2a60*/  BSSY B1, `(.L_x_624) ;  /* 0x0000037000017945 */ /* 0x000fe20003800000 */
        /* <DEDUP_REMOVED lines=13> */
[----:B------:R-:W-:Y:S06]  /*2b40*/  @P3 BRA `(.L_x_625) ;  /* 0x0000000000a03947 */ /* 0x000fec0003800000 */
[----:B------:R-:W-:Y:S01]  /*2b50*/  IADD3 R41, P4, R110, R90, RZ ;  /* 0x0000005a6e297210 */ /* 0x000fe20007f9e0ff */
[----:B------:R-:W-:Y:S01]  /*2b60*/  ULDC.64 UR4, c[0x0][0x3e8] ;  /* 0x0000fa0000047ab9 */ /* 0x000fe20000000a00 */
[----:B------:R-:W-:Y:S01]  /*2b70*/  IADD3 R43, P2, R106, R88, RZ ;  /* 0x000000586a2b7210 */ /* 0x000fe20007f5e0ff */
[----:B------:R-:W-:Y:S01]  /*2b80*/  ULDC.64 UR6, c[0x0][0x400] ;  /* 0x0001000000067ab9 */ /* 0x000fe20000000a00 */
[----:B------:R-:W-:Y:S01]  /*2b90*/  CS2R R126, SRZ ;  /* 0x00000000007e7805 */ /* 0x000fe2000001ff00 */
[----:B0-----:R-:W-:Y:S01]  /*2ba0*/  IMAD.X R42, R0, 0x1, R29, P4 ;  /* 0x00000001002a7824 */ /* 0x001fe200020e061d */
[----:B------:R-:W-:Y:S01]  /*2bb0*/  LEA R40, P4, R41, UR4, 0x1 ;  /* 0x0000000429287c11 */ /* 0x000fe2000f8808ff */
[----:B------:R-:W-:Y:S01]  /*2bc0*/  IMAD.X R46, R3, 0x1, R31, P2 ;  /* 0x00000001032e7824 */ /* 0x000fe200010e061f */
[----:B------:R-:W-:Y:S02]  /*2bd0*/  ISETP.GE.AND P2, PT, R22, R117, PT ;  /* 0x000000751600720c */ /* 0x000fe40003f46270 */
[----:B------:R-:W-:-:S02]  /*2be0*/  CS2R R94, SRZ ;  /* 0x00000000005e7805 */ /* 0x000fc4000001ff00 */
[----:B------:R-:W-:Y:S02]  /*2bf0*/  LEA.HI.X R41, R41, UR5, R42, 0x1, P4 ;  /* 0x0000000529297c11 */ /* 0x000fe4000a0f0c2a */
[----:B------:R-:W-:Y:S02]  /*2c00*/  CS2R R128, SRZ ;  /* 0x0000000000807805 */ /* 0x000fe4000001ff00 */
[C---:B------:R-:W-:Y:S02]  /*2c10*/  LEA R42, P4, R43.reuse, UR6, 0x1 ;  /* 0x000000062b2a7c11 */ /* 0x040fe4000f8808ff */
[----:B------:R-:W-:Y:S02]  /*2c20*/  CS2R R120, SRZ ;  /* 0x0000000000787805 */ /* 0x000fe4000001ff00 */
[----:B------:R-:W-:Y:S02]  /*2c30*/  LEA.HI.X R43, R43, UR7, R46, 0x1, P4 ;  /* 0x000000072b2b7c11 */ /* 0x000fe4000a0f0c2e */
[-C--:B------:R-:W-:Y:S01]  /*2c40*/  ISETP.GE.AND P4, PT, R187, R117.reuse, PT ;  /* 0x00000075bb00720c */ /* 0x080fe20003f86270 */
[----:B------:R1:W5:Y:S04]  /*2c50*/  @!P2 LDG.E.64 R126, desc[UR40][R40.64] ;  /* 0x00000028287ea981 */ /* 0x000368000c1e1b00 */
[----:B------:R1:W5:Y:S01]  /*2c60*/  @!P2 LDG.E.64 R128, desc[UR40][R42.64] ;  /* 0x000000282a80a981 */ /* 0x000362000c1e1b00 */
[----:B------:R-:W-:-:S07]  /*2c70*/  ISETP.GE.AND P2, PT, R186, R117, PT ;  /* 0x00000075ba00720c */ /* 0x000fce0003f46270 */
[----:B------:R1:W5:Y:S04]  /*2c80*/  @!P4 LDG.E.64 R94, desc[UR40][R40.64+0x20] ;  /* 0x00002028285ec981 */ /* 0x000368000c1e1b00 */
[----:B------:R1:W5:Y:S01]  /*2c90*/  @!P4 LDG.E.64 R120, desc[UR40][R42.64+0x20] ;  /* 0x000020282a78c981 */ /* 0x000362000c1e1b00 */
[----:B------:R-:W-:Y:S02]  /*2ca0*/  ISETP.GE.AND P4, PT, R189, R117, PT ;  /* 0x00000075bd00720c */ /* 0x000fe40003f86270 */
[----:B------:R-:W-:Y:S02]  /*2cb0*/  CS2R R86, SRZ ;  /* 0x0000000000567805 */ /* 0x000fe4000001ff00 */
[----:B------:R-:W-:Y:S02]  /*2cc0*/  CS2R R92, SRZ ;  /* 0x00000000005c7805 */ /* 0x000fe4000001ff00 */
[----:B------:R-:W-:-:S02]  /*2cd0*/  CS2R R82, SRZ ;  /* 0x0000000000527805 */ /* 0x000fc4000001ff00 */
[----:B------:R-:W-:Y:S01]  /*2ce0*/  CS2R R84, SRZ ;  /* 0x0000000000547805 */ /* 0x000fe2000001ff00 */
[----:B------:R1:W5:Y:S04]  /*2cf0*/  @!P2 LDG.E.64 R86, desc[UR40][R40.64+0x40] ;  /* 0x000040282856a981 */ /* 0x000368000c1e1b00 */
[----:B------:R1:W5:Y:S01]  /*2d00*/  @!P2 LDG.E.64 R92, desc[UR40][R42.64+0x40] ;  /* 0x000040282a5ca981 */ /* 0x000362000c1e1b00 */
[----:B------:R-:W-:-:S03]  /*2d10*/  ISETP.GE.AND P2, PT, R188, R117, PT ;  /* 0x00000075bc00720c */ /* 0x000fc60003f46270 */
        /* <DEDUP_REMOVED lines=8> */
[----:B------:R1:W5:Y:S04]  /*2da0*/  @!P2 LDG.E.64 R80, desc[UR40][R42.64+0x80] ;  /* 0x000080282a50a981 */ /* 0x000368000c1e1b00 */
[----:B------:R1:W5:Y:S04]  /*2db0*/  @!P4 LDG.E.64 R74, desc[UR40][R40.64+0xa0] ;  /* 0x0000a028284ac981 */ /* 0x000368000c1e1b00 */
[----:B------:R1:W5:Y:S02]  /*2dc0*/  @!P4 LDG.E.64 R76, desc[UR40][R42.64+0xa0] ;  /* 0x0000a0282a4cc981 */ /* 0x000364000c1e1b00 */
.L_x_625:
[----:B------:R-:W-:Y:S05]  /*2dd0*/  BSYNC B1 ;  /* 0x0000000000017941 */ /* 0x000fea0003800000 */
.L_x_624:
        /* <DEDUP_REMOVED lines=11> */
[----:B------:R-:W-:Y:S01]  /*2e90*/  CS2R R68, SRZ ;  /* 0x0000000000447805 */ /* 0x000fe2000001ff00 */
[----:B-----5:R-:W-:Y:S01]  /*2ea0*/  IMAD.MOV.U32 R132, RZ, RZ, R74 ;  /* 0x000000ffff847224 */ /* 0x020fe200078e004a */
[----:B------:R-:W-:Y:S01]  /*2eb0*/  CS2R R72, SRZ ;  /* 0x0000000000487805 */ /* 0x000fe2000001ff00 */
[----:B------:R-:W-:Y:S01]  /*2ec0*/  IMAD.MOV.U32 R133, RZ, RZ, R75 ;  /* 0x000000ffff857224 */ /* 0x000fe200078e004b */
[----:B------:R-:W-:Y:S06]  /*2ed0*/  @P4 BRA `(.L_x_627) ;  /* 0x0000000000a04947 */ /* 0x000fec0003800000 */
[----:B------:R-:W-:Y:S01]  /*2ee0*/  IADD3 R90, P2, P5, R110, R90, R33 ;  /* 0x0000005a6e5a7210 */ /* 0x000fe20007d5e021 */
[----:B------:R-:W-:Y:S01]  /*2ef0*/  ULDC.64 UR4, c[0x0][0x3e8] ;  /* 0x0000fa0000047ab9 */ /* 0x000fe20000000a00 */
[----:B------:R-:W-:Y:S01]  /*2f00*/  ULDC.64 UR6, c[0x0][0x400] ;  /* 0x0001000000067ab9 */ /* 0x000fe20000000a00 */
[----:B------:R-:W-:Y:S02]  /*2f10*/  CS2R R70, SRZ ;  /* 0x0000000000467805 */ /* 0x000fe4000001ff00 */
[----:B-1----:R-:W-:Y:S02]  /*2f20*/  IADD3.X R41, R29, R0, R35, P2, P5 ;  /* 0x000000001d297210 */ /* 0x002fe400017ea423 */
[----:B------:R-:W-:Y:S02]  /*2f30*/  CS2R R72, SRZ ;  /* 0x0000000000487805 */ /* 0x000fe4000001ff00 */
[----:B------:R-:W-:-:S04]  /*2f40*/  IADD3 R88, P2, P5, R106, R88, R36 ;  /* 0x000000586a587210 */ /* 0x000fc80007d5e024 */
[----:B------:R-:W-:Y:S02]  /*2f50*/  IADD3.X R3, R31, R3, R38, P2, P5 ;  /* 0x000000031f037210 */ /* 0x000fe400017ea426 */
[----:B------:R-:W-:-:S04]  /*2f60*/  LEA R40, P2, R90, UR4, 0x1 ;  /* 0x000000045a287c11 */ /* 0x000fc8000f8408ff */
[----:B------:R-:W-:Y:S02]  /*2f70*/  LEA.HI.X R41, R90, UR5, R41, 0x1, P2 ;  /* 0x000000055a297c11 */ /* 0x000fe400090f0c29 */
[----:B0-----:R-:W-:-:S04]  /*2f80*/  LEA R42, P2, R88, UR6, 0x1 ;  /* 0x00000006582a7c11 */ /* 0x001fc8000f8408ff */
[----:B------:R-:W-:Y:S02]  /*2f90*/  LEA.HI.X R43, R88, UR7, R3, 0x1, P2 ;  /* 0x00000007582b7c11 */ /* 0x000fe400090f0c03 */
[----:B------:R-:W-:Y:S02]  /*2fa0*/  ISETP.GE.AND P2, PT, R22, R117, PT ;  /* 0x000000751600720c */ /* 0x000fe40003f46270 */
[----:B------:R-:W-:Y:S02]  /*2fb0*/  CS2R R66, SRZ ;  /* 0x0000000000427805 */ /* 0x000fe4000001ff00 */
[----:B------:R-:W-:-:S09]  /*2fc0*/  CS2R R68, SRZ ;  /* 0x0000000000447805 */ /* 0x000fd2000001ff00 */
[----:B------:R2:W5:Y:S04]  /*2fd0*/  @!P2 LDG.E.64 R70, desc[UR40][R40.64] ;  /* 0x000000282846a981 */ /* 0x000568000c1e1b00 */
[----:B------:R2:W5:Y:S01]  /*2fe0*/  @!P2 LDG.E.64 R72, desc[UR40][R42.64] ;  /* 0x000000282a48a981 */ /* 0x000562000c1e1b00 */
        /* <DEDUP_REMOVED lines=20> */
[----:B------:R-:W-:-:S13]  /*3130*/  ISETP.GE.AND P2, PT, R190, R117, PT ;  /* 0x00000075be00720c */ /* 0x000fda0003f46270 */
[----:B------:R2:W5:Y:S04]  /*3140*/  @!P2 LDG.E.64 R44, desc[UR40][R40.64+0xa0] ;  /* 0x0000a028282ca981 */ /* 0x000568000c1e1b00 */
[----:B------:R2:W5:Y:S02]  /*3150*/  @!P2 LDG.E.64 R46, desc[UR40][R42.64+0xa0] ;  /* 0x0000a0282a2ea981 */ /* 0x000564000c1e1b00 */
.L_x_627:
[----:B------:R-:W-:Y:S05]  /*3160*/  BSYNC B1 ;  /* 0x0000000000017941 */ /* 0x000fea0003800000 */
.L_x_626:
[----:B------:R-:W-:Y:S01]  /*3170*/  IMAD.MOV.U32 R0, RZ, RZ, R78 ;  /* 0x000000ffff007224 */ /* 0x000fe200078e004e */
[----:B------:R-:W-:Y:S01]  /*3180*/  PRMT R173, R132, 0x7610, R173 ;  /* 0x0000761084ad7816 */ /* 0x000fe200000000ad */
[----:B------:R-:W-:Y:S01]  /*3190*/  IMAD.MOV.U32 R3, RZ, RZ, R79 ;  /* 0x000000ffff037224 */ /* 0x000fe200078e004f */
[----:B------:R-:W-:Y:S01]  /*31a0*/  PRMT R174, R133, 0x7610, R174 ;  /* 0x0000761085ae7816 */ /* 0x000fe200000000ae */
[----:B-12---:R-:W-:Y:S01]  /*31b0*/  IMAD.MOV.U32 R40, RZ, RZ, R82 ;  /* 0x000000ffff287224 */ /* 0x006fe200078e0052 */
[----:B------:R-:W-:Y:S01]  /*31c0*/  PRMT R180, R0, 0x7610, R180 ;  /* 0x0000761000b47816 */ /* 0x000fe200000000b4 */
[----:B------:R-:W-:Y:S01]  /*31d0*/  IMAD.MOV.U32 R0, RZ, RZ, R83 ;  /* 0x000000ffff007224 */ /* 0x000fe200078e0053 */
        /* <DEDUP_REMOVED lines=35> */
[----:B-----5:R-:W-:Y:S01]  /*3410*/  IMAD.MOV.U32 R0, RZ, RZ, R44 ;  /* 0x000000ffff007224 */ /* 0x020fe200078e002c */
        /* <DEDUP_REMOVED lines=22> */
[----:B------:R-:W-:Y:S01]  /*3580*/  UISETP.NE.AND UP0, UPT, UR46, 0x3, UPT ;  /* 0x000000032e00788c */ /* 0x000fe2000bf05270 */
        /* <DEDUP_REMOVED lines=9> */
[----:B------:R-:W-:-:S02]  /*3620*/  PLOP3.LUT P2, PT, PT, PT, UP0, 0x80, 0x0 ;  /* 0x000000000000781c */ /* 0x000fc40003f4f008 */
        /* <DEDUP_REMOVED lines=16> */
[----:B------:R-:W-:-:S02]  /*3730*/  PRMT R171, R41, 0x7610, R171 ;  /* 0x0000761029ab7816 */ /* 0x000fc400000000ab */
[----:B------:R-:W-:Y:S02]  /*3740*/  PRMT R172, R40, 0x7610, R172 ;  /* 0x0000761028ac7816 */ /* 0x000fe400000000ac */
[----:B------:R-:W-:Y:S02]  /*3750*/  PRMT R177, R0, 0x7610, R177 ;  /* 0x0000761000b17816 */ /* 0x000fe400000000b1 */
[----:B------:R-:W-:Y:S01]  /*3760*/  PRMT R178, R3, 0x7610, R178 ;  /* 0x0000761003b27816 */ /* 0x000fe200000000b2 */
[----:B------:R-:W-:Y:S06]  /*3770*/  @!P2 BRA `(.L_x_628) ;  /* 0x000000000004a947 */ /* 0x000fec0003800000 */
[----:B------:R-:W-:Y:S01]  /*3780*/  BPT.TRAP 0x1 ;  /* 0x000000040000795c */ /* 0x000fe20000300000 */
.L_x_628:
[----:B------:R-:W-:Y:S01]  /*3790*/  IMAD R3, R16, 0x8, R2 ;  /* 0x0000000810037824 */ /* 0x000fe200078e0202 */
[----:B------:R-:W-:Y:S01]  /*37a0*/  SHF.L.U32 R0, R184, 0x1f, RZ ;  /* 0x0000001fb8007819 */ /* 0x000fe200000006ff */
[----:B------:R-:W-:Y:S03]  /*37b0*/  BSSY B1, `(.L_x_629) ;  /* 0x0000003000017945 */ /* 0x000fe60003800000 */
[----:B------:R-:W1:Y:S02]  /*37c0*/  SYNCS.PHASECHK.TRANS64.TRYWAIT P5, [R3+URZ+0x34890], R0 ;  /* 0x03489000030075a7 */ /* 0x000e6400080a017f */
[----:B-1----:R-:W-:Y:S05]  /*37d0*/  @!P5 BRA `(.L_x_630) ;  /* 0x000001c40034d947 */ /* 0x002fea0003800000 */
.L_x_978:
[----:B------:R-:W-:Y:S05]  /*37e0*/  BSYNC B1 ;  /* 0x0000000000017941 */ /* 0x000fea0003800000 */
.L_x_629:
[----:B------:R-:W-:Y:S04]  /*37f0*/  BSSY B1, `(.L_x_631) ;  /* 0x000014a000017945 */ /* 0x000fe80003800000 */
[----:B------:R-:W-:Y:S05]  /*3800*/  @P3 BRA `(.L_x_632) ;  /* 0x0000001400203947 */ /* 0x000fea0003800000 */
[----:B------:R-:W-:Y:S01]  /*3810*/  ISETP.NE.AND P3, PT, R14, RZ, PT ;  /* 0x000000ff0e00720c */ /* 0x000fe20003f65270 */
[----:B------:R-:W-:-:S12]  /*3820*/  BSSY B2, `(.L_x_633) ;  /* 0x0000035000027945 */ /* 0x000fd80003800000 */
[----:B------:R-:W-:Y:S05]  /*3830*/  @!P3 BRA `(.L_x_634) ;  /* 0x0000000000ccb947 */ /* 0x000fea0003800000 */
[----:B0-----:R0:W2:Y:S01]  /*3840*/  LDS.128 R40, [R51] ;  /* 0x0000000033287984 */ /* 0x0010a20000000c00 */
[----:B------:R-:W-:Y:S01]  /*3850*/  ISETP.GE.AND P3, PT, R22, R117, PT ;  /* 0x000000751600720c */ /* 0x000fe20003f66270 */
[----:B------:R-:W-:-:S12]  /*3860*/  BSSY B3, `(.L_x_635) ;  /* 0x000002f000037945 */ /* 0x000fd80003800000 */
[----:B0-----:R-:W-:Y:S05]  /*3870*/  @P3 BRA `(.L_x_636) ;  /* 0x0000000000b43947 */ /* 0x001fea0003800000 */
[--C-:B------:R-:W-:Y:S02]  /*3880*/  SHF.R.U64 R126, R126, 0x10, R127.reuse ;  /* 0x000000107e7e7819 */ /* 0x100fe4000000127f */
[----:B------:R-:W-:Y:S02]  /*3890*/  SHF.R.U32.HI R157, RZ, 0x10, R127 ;  /* 0x00000010ff9d7819 */ /* 0x000fe4000001167f */
[--C-:B------:R-:W-:Y:S02]  /*38a0*/  SHF.R.U64 R127, R128, 0x10, R129.reuse ;  /* 0x00000010807f7819 */ /* 0x100fe40000001281 */
[----:B------:R-:W-:Y:S02]  /*38b0*/  SHF.R.U32.HI R158, RZ, 0x10, R129 ;  /* 0x00000010ff9e7819 */ /* 0x000fe40000011681 */
[----:B------:R-:W-:Y:S01]  /*38c0*/  PRMT R129, R159, 0x5410, R127 ;  /* 0x000054109f817816 */ /* 0x000fe2000000007f */
[----:B--2---:R-:W-:Y:S01]  /*38d0*/  IMAD.U32 R127, R41, 0x10000, RZ ;  /* 0x00010000297f7824 */ /* 0x004fe200078e00ff */
[----:B------:R-:W-:-:S02]  /*38e0*/  PRMT R126, R133, 0x5432, R126 ;  /* 0x00005432857e7816 */ /* 0x000fc4000000007e */
[----:B------:R-:W-:Y:S02]  /*38f0*/  LOP3.LUT R159, R41, 0xffff0000, RZ, 0xc0, !PT ;  /* 0xffff0000299f7812 */ /* 0x000fe400078ec0ff */
[----:B------:R-:W-:Y:S02]  /*3900*/  LOP3.LUT R164, R129, 0xffff0000, RZ, 0xc0, !PT ;  /* 0xffff000081a47812 */ /* 0x000fe400078ec0ff */
[C---:B------:R-:W-:Y:S01]  /*3910*/  LOP3.LUT R128, R126.reuse, 0xffff0000, RZ, 0xc0, !PT ;  /* 0xffff00007e807812 */ /* 0x040fe200078ec0ff */
[----:B------:R-:W-:Y:S02]  /*3920*/  IMAD.U32 R126, R126, 0x10000, RZ ;  /* 0x000100007e7e7824 */ /* 0x000fe400078e00ff */
[C---:B------:R-:W-:Y:S02]  /*3930*/  FMUL.FTZ R166, R159.reuse, R164 ;  /* 0x000000a49fa67220 */ /* 0x040fe40000410000 */
[-C--:B------:R-:W-:Y:S02]  /*3940*/  FMUL.FTZ R41, R159, R128.reuse ;  /* 0x000000809f297220 */ /* 0x080fe40000410000 */
[----:B------:R-:W-:-:S02]  /*3950*/  FFMA.FTZ R128, R127, R128, -R166 ;  /* 0x000000807f807223 */ /* 0x000fc400000108a6 */
[----:B------:R-:W-:Y:S01]  /*3960*/  FFMA.FTZ R127, R127, R164, R41 ;  /* 0x000000a47f7f7223 */ /* 0x000fe20000010029 */
[----:B------:R-:W-:Y:S01]  /*3970*/  PRMT R41, R161, 0x5410, R157 ;  /* 0x00005410a1297816 */ /* 0x000fe2000000009d */
[----:B------:R-:W-:Y:S01]  /*3980*/  IMAD.U32 R164, R43, 0x10000, RZ ;  /* 0x000100002ba47824 */ /* 0x000fe200078e00ff */
[----:B------:R-:W-:Y:S02]  /*3990*/  PRMT R157, R156, 0x5432, R158 ;  /* 0x000054329c9d7816 */ /* 0x000fe4000000009e */
[C---:B------:R-:W-:Y:S01]  /*39a0*/  LOP3.LUT R158, R42.reuse, 0xffff0000, RZ, 0xc0, !PT ;  /* 0xffff00002a9e7812 */ /* 0x040fe200078ec0ff */
[C---:B------:R-:W-:Y:S01]  /*39b0*/  IMAD.U32 R161, R41.reuse, 0x10000, RZ ;  /* 0x0001000029a17824 */ /* 0x040fe200078e00ff */
[----:B------:R-:W-:Y:S01]  /*39c0*/  LOP3.LUT R41, R41, 0xffff0000, RZ, 0xc0, !PT ;  /* 0xffff000029297812 */ /* 0x000fe200078ec0ff */
[C---:B------:R-:W-:Y:S01]  /*39d0*/  IMAD.U32 R159, R157.reuse, 0x10000, RZ ;  /* 0x000100009d9f7824 */ /* 0x040fe200078e00ff */
[----:B------:R-:W-:Y:S01]  /*39e0*/  LOP3.LUT R157, R157, 0xffff0000, RZ, 0xc0, !PT ;  /* 0xffff00009d9d7812 */ /* 0x000fe200078ec0ff */
[----:B------:R-:W-:Y:S01]  /*39f0*/  IMAD.U32 R42, R42, 0x10000, RZ ;  /* 0x000100002a2a7824 */ /* 0x000fe200078e00ff */
[----:B------:R-:W-:Y:S01]  /*3a00*/  F2FP.BF16.F32.PACK_AB R127, R127, R128 ;  /* 0x000000807f7f723e */ /* 0x000fe200000010ff */
[C---:B------:R-:W-:Y:S01]  /*3a10*/  FMUL.FTZ R163, R158.reuse, R159 ;  /* 0x0000009f9ea37220 */ /* 0x040fe20000410000 */
[----:B------:R-:W-:-:S03]  /*3a20*/  FMUL.FTZ R158, R158, R161 ;  /* 0x000000a19e9e7220 */ /* 0x000fc60000410000 */
[C---:B------:R-:W-:Y:S01]  /*3a30*/  FFMA.FTZ R163, R42.reuse, R161, -R163 ;  /* 0x000000a12aa37223 */ /* 0x040fe200000108a3 */
[----:B------:R-:W-:Y:S01]  /*3a40*/  FFMA.FTZ R158, R42, R159, R158 ;  /* 0x0000009f2a9e7223 */ /* 0x000fe2000001009e */
[----:B------:R-:W-:-:S05]  /*3a50*/  LOP3.LUT R42, R43, 0xffff0000, RZ, 0xc0, !PT ;  /* 0xffff00002b2a7812 */ /* 0x000fca00078ec0ff */
[C---:B------:R-:W-:Y:S01]  /*3a60*/  FMUL.FTZ R43, R42.reuse, R157 ;  /* 0x0000009d2a2b7220 */ /* 0x040fe20000410000 */
[----:B------:R-:W-:-:S03]  /*3a70*/  FMUL.FTZ R42, R42, R41 ;  /* 0x000000292a2a7220 */ /* 0x000fc60000410000 */
[C---:B------:R-:W-:Y:S01]  /*3a80*/  FFMA.FTZ R43, R164.reuse, R41, -R43 ;  /* 0x00000029a42b7223 */ /* 0x040fe2000001082b */
[----:B------:R-:W-:Y:S01]  /*3a90*/  FFMA.FTZ R42, R164, R157, R42 ;  /* 0x0000009da42a7223 */ /* 0x000fe2000001002a */
[C---:B------:R-:W-:Y:S01]  /*3aa0*/  LOP3.LUT R41, R40.reuse, 0xffff0000, RZ, 0xc0, !PT ;  /* 0xffff000028297812 */ /* 0x040fe200078ec0ff */
[----:B------:R-:W-:Y:S02]  /*3ab0*/  IMAD.U32 R164, R129, 0x10000, RZ ;  /* 0x0001000081a47824 */ /* 0x000fe400078e00ff */
[----:B------:R-:W-:Y:S01]  /*3ac0*/  IMAD.U32 R129, R40, 0x10000, RZ ;  /* 0x0001000028817824 */ /* 0x000fe200078e00ff */
[----:B------:R-:W-:Y:S01]  /*3ad0*/  F2FP.BF16.F32.PACK_AB R43, R42, R43 ;  /* 0x0000002b2a2b723e */ /* 0x000fe200000010ff */
[C---:B------:R-:W-:Y:S01]  /*3ae0*/  FMUL.FTZ R40, R41.reuse, R164 ;  /* 0x000000a429287220 */ /* 0x040fe20000410000 */
[-C--:B------:R-:W-:Y:S01]  /*3af0*/  FMUL.FTZ R41, R41, R126.reuse ;  /* 0x0000007e29297220 */ /* 0x080fe20000410000 */
[----:B------:R-:W-:Y:S02]  /*3b00*/  F2FP.BF16.F32.PACK_AB R42, R158, R163 ;  /* 0x000000a39e2a723e */ /* 0x000fe400000010ff */
[C---:B------:R-:W-:Y:S01]  /*3b10*/  FFMA.FTZ R40, R129.reuse, R126, -R40 ;  /* 0x0000007e81287223 */ /* 0x040fe20000010828 */
[----:B------:R-:W-:-:S05]  /*3b20*/  FFMA.FTZ R41, R129, R164, R41 ;  /* 0x000000a481297223 */ /* 0x000fca0000010029 */
[----:B------:R-:W-:Y:S01]  /*3b30*/  F2FP.BF16.F32.PACK_AB R40, R41, R40 ;  /* 0x000000282928723e */ /* 0x000fe200000010ff */
[----:B------:R-:W-:-:S07]  /*3b40*/  IMAD.MOV.U32 R41, RZ, RZ, R127 ;  /* 0x000000ffff297224 */ /* 0x000fce00078e007f */
.L_x_636:
[----:B------:R-:W-:Y:S05]  /*3b50*/  BSYNC B3 ;  /* 0x0000000000037941 */ /* 0x000fea0003800000 */
.L_x_635:
[----:B--2---:R2:W-:Y:S02]  /*3b60*/  STG.E.128 desc[UR40][R52.64], R40 ;  /* 0x0000002834007986 */ /* 0x0045e4000c101d28 */
.L_x_634:
[----:B------:R-:W-:Y:S05]  /*3b70*/  BSYNC B2 ;  /* 0x0000000000027941 */ /* 0x000fea0003800000 */
.L_x_633:
[----:B------:R-:W-:Y:S01]  /*3b80*/  ISETP.NE.AND P3, PT, R10, RZ, PT ;  /* 0x000000ff0a00720c */ /* 0x000fe20003f65270 */
[----:B------:R-:W-:-:S12]  /*3b90*/  BSSY B2, `(.L_x_637) ;  /* 0x0000035000027945 */ /* 0x000fd80003800000 */
[----:B------:R-:W-:Y:S05]  /*3ba0*/  @!P3 BRA `(.L_x_638) ;  /* 0x0000000000ccb947 */ /* 0x000fea0003800000 */
[----:B0-2---:R0:W2:Y:S01]  /*3bb0*/  LDS.128 R40, [R50] ;  /* 0x0000000032287984 */ /* 0x0050a20000000c00 */
[----:B------:R-:W-:Y:S01]  /*3bc0*/  ISETP.GE.AND P3, PT, R187, R117, PT ;  /* 0x00000075bb00720c */ /* 0x000fe20003f66270 */
[----:B------:R-:W-:-:S12]  /*3bd0*/  BSSY B3, `(.L_x_639) ;  /* 0x000002f000037945 */ /* 0x000fd80003800000 */
[----:B0-----:R-:W-:Y:S05]  /*3be0*/  @P3 BRA `(.L_x_640) ;  /* 0x0000000000b43947 */ /* 0x001fea0003800000 */
[----:B------:R-:W-:Y:S01]  /*3bf0*/  SHF.R.U64 R120, R120, 0x10, R121 ;  /* 0x0000001078787819 */ /* 0x000fe20000001279 */
[----:B--2---:R-:W-:Y:S01]  /*3c00*/  IMAD.U32 R127, R41, 0x10000, RZ ;  /* 0x00010000297f7824 */ /* 0x004fe200078e00ff */
[--C-:B------:R-:W-:Y:S02]  /*3c10*/  SHF.R.U64 R94, R94, 0x10, R95.reuse ;  /* 0x000000105e5e7819 */ /* 0x100fe4000000125f */
[----:B------:R-:W-:Y:S02]  /*3c20*/  SHF.R.U32.HI R128, RZ, 0x10, R95 ;  /* 0x00000010ff807819 */ /* 0x000fe4000001165f */
[----:B------:R-:W-:Y:S02]  /*3c30*/  PRMT R95, R154, 0x5432, R120 ;  /* 0x000054329a5f7816 */ /* 0x000fe40000000078 */
[----:B------:R-:W-:Y:S02]  /*3c40*/  PRMT R94, R91, 0x5432, R94 ;  /* 0x000054325b5e7816 */ /* 0x000fe4000000005e */
[----:B------:R-:W-:-:S02]  /*3c50*/  LOP3.LUT R129, R41, 0xffff0000, RZ, 0xc0, !PT ;  /* 0xffff000029817812 */ /* 0x000fc400078ec0ff */
[C---:B------:R-:W-:Y:S01]  /*3c60*/  LOP3.LUT R120, R95.reuse, 0xffff0000, RZ, 0xc0, !PT ;  /* 0xffff00005f787812 */ /* 0x040fe200078ec0ff */
[----:B------:R-:W-:Y:S01]  /*3c70*/  IMAD.U32 R95, R95, 0x10000, RZ ;  /* 0x000100005f5f7824 */ /* 0x000fe200078e00ff */
[C---:B------:R-:W-:Y:S01]  /*3c80*/  LOP3.LUT R126, R94.reuse, 0xffff0000, RZ, 0xc0, !PT ;  /* 0xffff00005e7e7812 */ /* 0x040fe200078ec0ff */
[----:B------:R-:W-:Y:S01]  /*3c90*/  IMAD.U32 R94, R94, 0x10000, RZ ;  /* 0x000100005e5e7824 */ /* 0x000fe200078e00ff */
[----:B------:R-:W-:Y:S01]  /*3ca0*/  SHF.R.U32.HI R121, RZ, 0x10, R121 ;  /* 0x00000010ff797819 */ /* 0x000fe20000011679 */
[C---:B------:R-:W-:Y:S01]  /*3cb0*/  FMUL.FTZ R158, R129.reuse, R120 ;  /* 0x00000078819e7220 */ /* 0x040fe20000410000 */
[----:B------:R-:W-:Y:S01]  /*3cc0*/  PRMT R41, R132, 0x5432, R128 ;  /* 0x0000543284297816 */ /* 0x000fe20000000080 */
[-C--:B------:R-:W-:Y:S01]  /*3cd0*/  FMUL.FTZ R129, R129, R126.reuse ;  /* 0x0000007e81817220 */ /* 0x080fe20000410000 */
[----:B------:R-:W-:Y:S01]  /*3ce0*/  PRMT R121, R155, 0x5432, R121 ;  /* 0x000054329b797816 */ /* 0x000fe20000000079 */
[C---:B------:R-:W-:Y:S02]  /*3cf0*/  FFMA.FTZ R126, R127.reuse, R126, -R158 ;  /* 0x0000007e7f7e7223 */ /* 0x040fe4000001089e */
[----:B------:R-:W-:Y:S01]  /*3d00*/  FFMA.FTZ R129, R127, R120, R129 ;  /* 0x000000787f817223 */ /* 0x000fe20000010081 */
[----:B------:R-:W-:Y:S01]  /*3d10*/  LOP3.LUT R120, R42, 0xffff0000, RZ, 0xc0, !PT ;  /* 0xffff00002a787812 */ /* 0x000fe200078ec0ff */
[C---:B------:R-:W-:Y:S01]  /*3d20*/  IMAD.U32 R127, R121.reuse, 0x10000, RZ ;  /* 0x00010000797f7824 */ /* 0x040fe200078e00ff */
[----:B------:R-:W-:Y:S01]  /*3d30*/  LOP3.LUT R121, R121, 0xffff0000, RZ, 0xc0, !PT ;  /* 0xffff000079797812 */ /* 0x000fe200078ec0ff */
[C---:B------:R-:W-:Y:S01]  /*3d40*/  IMAD.U32 R157, R41.reuse, 0x10000, RZ ;  /* 0x00010000299d7824 */ /* 0x040fe200078e00ff */
[----:B------:R-:W-:Y:S01]  /*3d50*/  LOP3.LUT R41, R41, 0xffff0000, RZ, 0xc0, !PT ;  /* 0xffff000029297812 */ /* 0x000fe200078ec0ff */
[----:B------:R-:W-:Y:S01]  /*3d60*/  FMUL.FTZ R159, R120, R127 ;  /* 0x0000007f789f7220 */ /* 0x000fe20000410000 */
[----:B------:R-:W-:-:S02]  /*3d70*/  IMAD.U32 R42, R42, 0x10000, RZ ;  /* 0x000100002a2a7824 */ /* 0x000fc400078e00ff */
[-C--:B------:R-:W-:Y:S01]  /*3d80*/  FMUL.FTZ R120, R120, R157.reuse ;  /* 0x0000009d78787220 */ /* 0x080fe20000410000 */
[----:B------:R-:W-:Y:S01]  /*3d90*/  F2FP.BF16.F32.PACK_AB R126, R129, R126 ;  /* 0x0000007e817e723e */ /* 0x000fe200000010ff */
[C---:B------:R-:W-:Y:S02]  /*3da0*/  FFMA.FTZ R159, R42.reuse, R157, -R159 ;  /* 0x0000009d2a9f7223 */ /* 0x040fe4000001089f */
[----:B------:R-:W-:Y:S01]  /*3db0*/  FFMA.FTZ R120, R42, R127, R120 ;  /* 0x0000007f2a787223 */ /* 0x000fe20000010078 */
[C---:B------:R-:W-:Y:S01]  /*3dc0*/  LOP3.LUT R42, R43.reuse, 0xffff0000, RZ, 0xc0, !PT ;  /* 0xffff00002b2a7812 */ /* 0x040fe200078ec0ff */
[C---:B------:R-:W-:Y:S01]  /*3dd0*/  IMAD.U32 R127, R40.reuse, 0x10000, RZ ;  /* 0x00010000287f7824 */ /* 0x040fe200078e00ff */
[----:B------:R-:W-:Y:S01]  /*3de0*/  LOP3.LUT R40, R40, 0xffff0000, RZ, 0xc0, !PT ;  /* 0xffff000028287812 */ /* 0x000fe200078ec0ff */
[----:B------:R-:W-:Y:S02]  /*3df0*/  IMAD.U32 R43, R43, 0x10000, RZ ;  /* 0x000100002b2b7824 */ /* 0x000fe400078e00ff */
[C---:B------:R-:W-:Y:S01]  /*3e00*/  FMUL.FTZ R128, R42.reuse, R121 ;  /* 0x000000792a807220 */ /* 0x040fe20000410000 */
[----:B------:R-:W-:-:S03]  /*3e10*/  FMUL.FTZ R42, R42, R41 ;  /* 0x000000292a2a7220 */ /* 0x000fc60000410000 */
[C---:B------:R-:W-:Y:S01]  /*3e20*/  FFMA.FTZ R41, R43.reuse, R41, -R128 ;  /* 0x000000292b297223 */ /* 0x040fe20000010880 */
[C---:B------:R-:W-:Y:S01]  /*3e30*/  FMUL.FTZ R128, R40.reuse, R95 ;  /* 0x0000005f28807220 */ /* 0x040fe20000410000 */
[-C--:B------:R-:W-:Y:S01]  /*3e40*/  FMUL.FTZ R40, R40, R94.reuse ;  /* 0x0000005e28287220 */ /* 0x080fe20000410000 */
[----:B------:R-:W-:Y:S02]  /*3e50*/  FFMA.FTZ R42, R43, R121, R42 ;  /* 0x000000792b2a7223 */ /* 0x000fe4000001002a */
[C---:B------:R-:W-:Y:S01]  /*3e60*/  FFMA.FTZ R128, R127.reuse, R94, -R128 ;  /* 0x0000005e7f807223 */ /* 0x040fe20000010880 */
[----:B------:R-:W-:Y:S02]  /*3e70*/  FFMA.FTZ R95, R127, R95, R40 ;  /* 0x0000005f7f5f7223 */ /* 0x000fe40000010028 */
[----:B------:R-:W-:Y:S01]  /*3e80*/  F2FP.BF16.F32.PACK_AB R43, R42, R41 ;  /* 0x000000292a2b723e */ /* 0x000fe200000010ff */
[----:B------:R-:W-:Y:S01]  /*3e90*/  IMAD.MOV.U32 R41, RZ, RZ, R126 ;  /* 0x000000ffff297224 */ /* 0x000fe200078e007e */
[----:B------:R-:W-:-:S02]  /*3ea0*/  F2FP.BF16.F32.PACK_AB R42, R120, R159 ;  /* 0x0000009f782a723e */ /* 0x000fc400000010ff */
[----:B------:R-:W-:-:S07]  /*3eb0*/  F2FP.BF16.F32.PACK_AB R40, R95, R128 ;  /* 0x000000805f28723e */ /* 0x000fce00000010ff */
.L_x_640:
[----:B------:R-:W-:Y:S05]  /*3ec0*/  BSYNC B3 ;  /* 0x0000000000037941 */ /* 0x000fea0003800000 */
.L_x_639:
[----:B--2---:R3:W-:Y:S02]  /*3ed0*/  STG.E.128 desc[UR40][R52.64+0x40], R40 ;  /* 0x0000402834007986 */ /* 0x0047e4000c101d28 */
.L_x_638:
[----:B------:R-:W-:Y:S05]  /*3ee0*/  BSYNC B2 ;  /* 0x0000000000027941 */ /* 0x000fea0003800000 */
.L_x_637:
[----:B------:R-:W-:Y:S01]  /*3ef0*/  ISETP.NE.AND P3, PT, R9, RZ, PT ;  /* 0x000000ff0900720c */ /* 0x000fe20003f65270 */
[----:B------:R-:W-:-:S12]  /*3f00*/  BSSY B2, `(.L_x_641) ;  /* 0x0000035000027945 */ /* 0x000fd80003800000 */
[----:B------:R-:W-:Y:S05]  /*3f10*/  @!P3 BRA `(.L_x_642) ;  /* 0x0000000000ccb947 */ /* 0x000fea0003800000 */
[----:B0-23--:R0:W2:Y:S01]  /*3f20*/  LDS.128 R40, [R51+0x4000] ;  /* 0x0040000033287984 */ /* 0x00d0a20000000c00 */
[----:B------:R-:W-:Y:S01]  /*3f30*/  ISETP.GE.AND P3, PT, R186, R117, PT ;  /* 0x00000075ba00720c */ /* 0x000fe20003f66270 */
[----:B------:R-:W-:-:S12]  /*3f40*/  BSSY B3, `(.L_x_643) ;  /* 0x000002f000037945 */ /* 0x000fd80003800000 */
[----:B0-----:R-:W-:Y:S05]  /*3f50*/  @P3 BRA `(.L_x_644) ;  /* 0x0000000000b43947 */ /* 0x001fea0003800000 */
[----:B------:R-:W-:Y:S01]  /*3f60*/  SHF.R.U64 R94, R92, 0x10, R93 ;  /* 0x000000105c5e7819 */ /* 0x000fe2000000125d */
[----:B--2---:R-:W-:Y:S01]  /*3f70*/  IMAD.U32 R120, R43, 0x10000, RZ ;  /* 0x000100002b787824 */ /* 0x004fe200078e00ff */
[----:B------:R-:W-:Y:S02]  /*3f80*/  SHF.R.U64 R95, R86, 0x10, R87 ;  /* 0x00000010565f7819 */ /* 0x000fe40000001257 */
[----:B------:R-:W-:Y:S02]  /*3f90*/  SHF.R.U32.HI R93, RZ, 0x10, R93 ;  /* 0x00000010ff5d7819 */ /* 0x000fe4000001165d */
[----:B------:R-:W-:Y:S02]  /*3fa0*/  PRMT R94, R152, 0x5432, R94 ;  /* 0x00005432985e7816 */ /* 0x000fe4000000005e */
[----:B------:R-:W-:Y:S01]  /*3fb0*/  SHF.R.U32.HI R121, RZ, 0x10, R87 ;  /* 0x00000010ff797819 */ /* 0x000fe20000011657 */
[----:B------:R-:W-:Y:S01]  /*3fc0*/  IMAD.U32 R87, R42, 0x10000, RZ ;  /* 0x000100002a577824 */ /* 0x000fe200078e00ff */
[----:B------:R-:W-:-:S02]  /*3fd0*/  PRMT R95, R183, 0x5410, R95 ;  /* 0x00005410b75f7816 */ /* 0x000fc4000000005f */
[----:B------:R-:W-:Y:S02]  /*3fe0*/  PRMT R93, R153, 0x5432, R93 ;  /* 0x00005432995d7816 */ /* 0x000fe4000000005d */
[----:B------:R-:W-:Y:S02]  /*3ff0*/  LOP3.LUT R129, R41, 0xffff0000, RZ, 0xc0, !PT ;  /* 0xffff000029817812 */ /* 0x000fe400078ec0ff */
[C---:B------:R-:W-:Y:S01]  /*4000*/  LOP3.LUT R126, R94.reuse, 0xffff0000, RZ, 0xc0, !PT ;  /* 0xffff00005e7e7812 */ /* 0x040fe200078ec0ff */
[----:B------:R-:W-:Y:S01]  /*4010*/  IMAD.U32 R94, R94, 0x10000, RZ ;  /* 0x000100005e5e7824 */ /* 0x000fe200078e00ff */
[----:B------:R-:W-:Y:S01]  /*4020*/  PRMT R92, R90, 0x5432, R121 ;  /* 0x000054325a5c7816 */ /* 0x000fe20000000079 */
[----:B------:R-:W-:Y:S01]  /*4030*/  IMAD.U32 R121, R93, 0x10000, RZ ;  /* 0x000100005d797824 */ /* 0x000fe200078e00ff */
[----:B------:R-:W-:Y:S01]  /*4040*/  LOP3.LUT R128, R95, 0xffff0000, RZ, 0xc0, !PT ;  /* 0xffff00005f807812 */ /* 0x000fe200078ec0ff */
[----:B------:R-:W-:Y:S01]  /*4050*/  FMUL.FTZ R158, R129, R126 ;  /* 0x0000007e819e7220 */ /* 0x000fe20000410000 */
[----:B------:R-:W-:Y:S01]  /*4060*/  LOP3.LUT R42, R42, 0xffff0000, RZ, 0xc0, !PT ;  /* 0xffff00002a2a7812 */ /* 0x000fe200078ec0ff */
[----:B------:R-:W-:Y:S01]  /*4070*/  IMAD.U32 R127, R92, 0x10000, RZ ;  /* 0x000100005c7f7824 */ /* 0x000fe200078e00ff */
[----:B------:R-:W-:Y:S01]  /*4080*/  LOP3.LUT R86, R43, 0xffff0000, RZ, 0xc0, !PT ;  /* 0xffff00002b567812 */ /* 0x000fe200078ec0ff */
[----:B------:R-:W-:-:S02]  /*4090*/  IMAD.U32 R43, R41, 0x10000, RZ ;  /* 0x00010000292b7824 */ /* 0x000fc400078e00ff */
[-C--:B------:R-:W-:Y:S01]  /*40a0*/  FMUL.FTZ R129, R129, R128.reuse ;  /* 0x0000008081817220 */ /* 0x080fe20000410000 */
[----:B------:R-:W-:Y:S02]  /*40b0*/  IMAD.U32 R41, R40, 0x10000, RZ ;  /* 0x0001000028297824 */ /* 0x000fe400078e00ff */
[----:B------:R-:W-:Y:S01]  /*40c0*/  FMUL.FTZ R164, R42, R121 ;  /* 0x000000792aa47220 */ /* 0x000fe20000410000 */
[----:B------:R-:W-:Y:S01]  /*40d0*/  LOP3.LUT R40, R40, 0xffff0000, RZ, 0xc0, !PT ;  /* 0xffff000028287812 */ /* 0x000fe200078ec0ff */
[C---:B------:R-:W-:Y:S01]  /*40e0*/  FFMA.FTZ R158, R43.reuse, R128, -R158 ;  /* 0x000000802b9e7223 */ /* 0x040fe2000001089e */
[----:B------:R-:W-:Y:S01]  /*40f0*/  FFMA.FTZ R129, R43, R126, R129 ;  /* 0x0000007e2b817223 */ /* 0x000fe20000010081 */
[-C--:B------:R-:W-:Y:S01]  /*4100*/  FMUL.FTZ R42, R42, R127.reuse ;  /* 0x0000007f2a2a7220 */ /* 0x080fe20000410000 */
[----:B------:R-:W-:Y:S01]  /*4110*/  LOP3.LUT R93, R93, 0xffff0000, RZ, 0xc0, !PT ;  /* 0xffff00005d5d7812 */ /* 0x000fe200078ec0ff */
[----:B------:R-:W-:Y:S01]  /*4120*/  IMAD.U32 R95, R95, 0x10000, RZ ;  /* 0x000100005f5f7824 */ /* 0x000fe200078e00ff */
[----:B------:R-:W-:Y:S01]  /*4130*/  LOP3.LUT R43, R92, 0xffff0000, RZ, 0xc0, !PT ;  /* 0xffff00005c2b7812 */ /* 0x000fe200078ec0ff */
[C---:B------:R-:W-:Y:S01]  /*4140*/  FFMA.FTZ R164, R87.reuse, R127, -R164 ;  /* 0x0000007f57a47223 */ /* 0x040fe200000108a4 */
[----:B------:R-:W-:Y:S01]  /*4150*/  FFMA.FTZ R87, R87, R121, R42 ;  /* 0x0000007957577223 */ /* 0x000fe2000001002a */
[----:B------:R-:W-:Y:S01]  /*4160*/  FMUL.FTZ R121, R86, R93 ;  /* 0x0000005d56797220 */ /* 0x000fe20000410000 */
[CC--:B------:R-:W-:Y:S01]  /*4170*/  FMUL.FTZ R42, R40.reuse, R94.reuse ;  /* 0x0000005e282a7220 */ /* 0x0c0fe20000410000 */
[----:B------:R-:W-:Y:S01]  /*4180*/  FMUL.FTZ R127, R40, R95 ;  /* 0x0000005f287f7220 */ /* 0x000fe20000410000 */
[-C--:B------:R-:W-:Y:S01]  /*4190*/  FMUL.FTZ R86, R86, R43.reuse ;  /* 0x0000002b56567220 */ /* 0x080fe20000410000 */
[C---:B------:R-:W-:Y:S01]  /*41a0*/  FFMA.FTZ R121, R120.reuse, R43, -R121 ;  /* 0x0000002b78797223 */ /* 0x040fe20000010879 */
[C---:B------:R-:W-:Y:S01]  /*41b0*/  FFMA.FTZ R42, R41.reuse, R95, -R42 ;  /* 0x0000005f292a7223 */ /* 0x040fe2000001082a */
[----:B------:R-:W-:Y:S01]  /*41c0*/  FFMA.FTZ R127, R41, R94, R127 ;  /* 0x0000005e297f7223 */ /* 0x000fe2000001007f */
[----:B------:R-:W-:Y:S01]  /*41d0*/  FFMA.FTZ R86, R120, R93, R86 ;  /* 0x0000005d78567223 */ /* 0x000fe20000010056 */
[----:B------:R-:W-:-:S02]  /*41e0*/  F2FP.BF16.F32.PACK_AB R164, R87, R164 ;  /* 0x000000a457a4723e */ /* 0x000fc400000010ff */
[----:B------:R-:W-:Y:S02]  /*41f0*/  F2FP.BF16.F32.PACK_AB R41, R129, R158 ;  /* 0x0000009e8129723e */ /* 0x000fe400000010ff */
[----:B------:R-:W-:Y:S01]  /*4200*/  F2FP.BF16.F32.PACK_AB R40, R127, R42 ;  /* 0x0000002a7f28723e */ /* 0x000fe200000010ff */
[----:B------:R-:W-:Y:S01]  /*4210*/  IMAD.MOV.U32 R42, RZ, RZ, R164 ;  /* 0x000000ffff2a7224 */ /* 0x000fe200078e00a4 */
[----:B------:R-:W-:-:S07]  /*4220*/  F2FP.BF16.F32.PACK_AB R43, R86, R121 ;  /* 0x00000079562b723e */ /* 0x000fce00000010ff */
.L_x_644:
[----:B------:R-:W-:Y:S05]  /*4230*/  BSYNC B3 ;  /* 0x0000000000037941 */ /* 0x000fea0003800000 */
.L_x_643:
[----:B--2---:R4:W-:Y:S02]  /*4240*/  STG.E.128 desc[UR40][R52.64+0x80], R40 ;  /* 0x0000802834007986 */ /* 0x0049e4000c101d28 */
.L_x_642:
[----:B------:R-:W-:Y:S05]  /*4250*/  BSYNC B2 ;  /* 0x0000000000027941 */ /* 0x000fea0003800000 */
.L_x_641:
[----:B------:R-:W-:Y:S01]  /*4260*/  ISETP.NE.AND P3, PT, R8, RZ, PT ;  /* 0x000000ff0800720c */ /* 0x000fe20003f65270 */
[----:B------:R-:W-:-:S12]  /*4270*/  BSSY B2, `(.L_x_645) ;  /* 0x0000035000027945 */ /* 0x000fd80003800000 */
[----:B------:R-:W-:Y:S05]  /*4280*/  @!P3 BRA `(.L_x_646) ;  /* 0x0000000000ccb947 */ /* 0x000fea0003800000 */
[----:B0-234-:R0:W2:Y:S01]  /*4290*/  LDS.128 R40, [R50+0x4000] ;  /* 0x0040000032287984 */ /* 0x01d0a20000000c00 */
        /* <DEDUP_REMOVED lines=48> */
.L_x_648:
[----:B------:R-:W-:Y:S05]  /*45a0*/  BSYNC B3 ;  /* 0x0000000000037941 */ /* 0x000fea0003800000 */
.L_x_647:
[----:B--2---:R0:W-:Y:S02]  /*45b0*/  STG.E.128 desc[UR40][R52.64+0xc0], R40 ;  /* 0x0000c02834007986 */ /* 0x0041e4000c101d28 */
.L_x_646:
[----:B------:R-:W-:Y:S05]  /*45c0*/  BSYNC B2 ;  /* 0x0000000000027941 */ /* 0x000fea0003800000 */
.L_x_645:
        /* <DEDUP_REMOVED lines=52> */
.L_x_652:
[----:B------:R-:W-:Y:S05]  /*4910*/  BSYNC B3 ;  /* 0x0000000000037941 */ /* 0x000fea0003800000 */
.L_x_651:
[----:B--2---:R0:W-:Y:S02]  /*4920*/  STG.E.128 desc[UR40][R52.64+0x100], R40 ;  /* 0x0001002834007986 */ /* 0x0041e4000c101d28 */
.L_x_650:
[----:B------:R-:W-:Y:S05]  /*4930*/  BSYNC B2 ;  /* 0x0000000000027941 */ /* 0x000fea0003800000 */
.L_x_649:
[----:B------:R-:W-:-:S13]  /*4940*/  ISETP.NE.AND P3, PT, R6, RZ, PT ;  /* 0x000000ff0600720c */ /* 0x000fda0003f65270 */
[----:B------:R-:W-:Y:S05]  /*4950*/  @!P3 BRA `(.L_x_632) ;  /* 0x0000000000ccb947 */ /* 0x000fea0003800000 */
[----:B0-234-:R0:W2:Y:S01]  /*4960*/  LDS.128 R40, [R50+0x8000] ;  /* 0x0080000032287984 */ /* 0x01d0a20000000c00 */
[----:B------:R-:W-:Y:S01]  /*4970*/  ISETP.GE.AND P3, PT, R190, R117, PT ;  /* 0x00000075be00720c */ /* 0x000fe20003f66270 */
[----:B------:R-:W-:-:S12]  /*4980*/  BSSY B2, `(.L_x_653) ;  /* 0x000002f000027945 */ /* 0x000fd80003800000 */
[----:B0-----:R-:W-:Y:S05]  /*4990*/  @P3 BRA `(.L_x_654) ;  /* 0x0000000000b43947 */ /* 0x001fea0003800000 */
[----:B------:R-:W-:Y:S02]  /*49a0*/  SHF.R.U64 R76, R76, 0x10, R77 ;  /* 0x000000104c4c7819 */ /* 0x000fe4000000124d */
[----:B------:R-:W-:Y:S01]  /*49b0*/  SHF.R.U64 R78, R74, 0x10, R75 ;  /* 0x000000104a4e7819 */ /* 0x000fe2000000124b */
[----:B--2---:R-:W-:Y:S01]  /*49c0*/  IMAD.U32 R74, R42, 0x10000, RZ ;  /* 0x000100002a4a7824 */ /* 0x004fe200078e00ff */
[----:B------:R-:W-:Y:S02]  /*49d0*/  SHF.R.U32.HI R77, RZ, 0x10, R77 ;  /* 0x00000010ff4d7819 */ /* 0x000fe4000001164d */
[----:B------:R-:W-:Y:S02]  /*49e0*/  PRMT R175, R175, 0x5410, R76 ;  /* 0x00005410afaf7816 */ /* 0x000fe4000000004c */
[----:B------:R-:W-:Y:S02]  /*49f0*/  PRMT R173, R173, 0x5410, R78 ;  /* 0x00005410adad7816 */ /* 0x000fe4000000004e */
[----:B------:R-:W-:-:S02]  /*4a00*/  SHF.R.U32.HI R79, RZ, 0x10, R75 ;  /* 0x00000010ff4f7819 */ /* 0x000fc4000001164b */
[----:B------:R-:W-:Y:S02]  /*4a10*/  PRMT R176, R176, 0x5410, R77 ;  /* 0x00005410b0b07816 */ /* 0x000fe4000000004d */
[----:B------:R-:W-:Y:S02]  /*4a20*/  LOP3.LUT R77, R41, 0xffff0000, RZ, 0xc0, !PT ;  /* 0xffff0000294d7812 */ /* 0x000fe400078ec0ff */
[----:B------:R-:W-:Y:S01]  /*4a30*/  LOP3.LUT R82, R175, 0xffff0000, RZ, 0xc0, !PT ;  /* 0xffff0000af527812 */ /* 0x000fe200078ec0ff */
[----:B------:R-:W-:Y:S01]  /*4a40*/  IMAD.U32 R76, R176, 0x10000, RZ ;  /* 0x00010000b04c7824 */ /* 0x000fe200078e00ff */
[----:B------:R-:W-:Y:S02]  /*4a50*/  LOP3.LUT R78, R173, 0xffff0000, RZ, 0xc0, !PT ;  /* 0xffff0000ad4e7812 */ /* 0x000fe400078ec0ff */
[----:B------:R-:W-:Y:S01]  /*4a60*/  PRMT R174, R174, 0x5410, R79 ;  /* 0x00005410aeae7816 */ /* 0x000fe2000000004f */
[----:B------:R-:W-:Y:S01]  /*4a70*/  IMAD.U32 R79, R41, 0x10000, RZ ;  /* 0x00010000294f7824 */ /* 0x000fe200078e00ff */
[----:B------:R-:W-:Y:S01]  /*4a80*/  LOP3.LUT R75, R42, 0xffff0000, RZ, 0xc0, !PT ;  /* 0xffff00002a4b7812 */ /* 0x000fe200078ec0ff */
[C---:B------:R-:W-:Y:S01]  /*4a90*/  FMUL.FTZ R84, R77.reuse, R82 ;  /* 0x000000524d547220 */ /* 0x040fe20000410000 */
[----:B------:R-:W-:Y:S01]  /*4aa0*/  FMUL.FTZ R81, R77, R78 ;  /* 0x0000004e4d517220 */ /* 0x000fe20000410000 */
[----:B------:R-:W-:Y:S01]  /*4ab0*/  IMAD.U32 R80, R174, 0x10000, RZ ;  /* 0x00010000ae507824 */ /* 0x000fe200078e00ff */
[C---:B------:R-:W-:Y:S01]  /*4ac0*/  LOP3.LUT R77, R40.reuse, 0xffff0000, RZ, 0xc0, !PT ;  /* 0xffff0000284d7812 */ /* 0x040fe200078ec0ff */
[----:B------:R-:W-:-:S02]  /*4ad0*/  IMAD.U32 R41, R40, 0x10000, RZ ;  /* 0x0001000028297824 */ /* 0x000fc400078e00ff */
[----:B------:R-:W-:Y:S01]  /*4ae0*/  FMUL.FTZ R83, R75, R76 ;  /* 0x0000004c4b537220 */ /* 0x000fe20000410000 */
[C---:B------:R-:W-:Y:S01]  /*4af0*/  FFMA.FTZ R40, R79.reuse, R78, -R84 ;  /* 0x0000004e4f287223 */ /* 0x040fe20000010854 */
[----:B------:R-:W-:Y:S01]  /*4b00*/  FFMA.FTZ R79, R79, R82, R81 ;  /* 0x000000524f4f7223 */ /* 0x000fe20000010051 */
[----:B------:R-:W-:Y:S01]  /*4b10*/  LOP3.LUT R42, R43, 0xffff0000, RZ, 0xc0, !PT ;  /* 0xffff00002b2a7812 */ /* 0x000fe200078ec0ff */
[-C--:B------:R-:W-:Y:S01]  /*4b20*/  FMUL.FTZ R81, R75, R80.reuse ;  /* 0x000000504b517220 */ /* 0x080fe20000410000 */
[----:B------:R-:W-:Y:S01]  /*4b30*/  LOP3.LUT R176, R176, 0xffff0000, RZ, 0xc0, !PT ;  /* 0xffff0000b0b07812 */ /* 0x000fe200078ec0ff */
[----:B------:R-:W-:Y:S01]  /*4b40*/  FFMA.FTZ R75, R74, R80, -R83 ;  /* 0x000000504a4b7223 */ /* 0x000fe20000010853 */
[----:B------:R-:W-:Y:S01]  /*4b50*/  LOP3.LUT R174, R174, 0xffff0000, RZ, 0xc0, !PT ;  /* 0xffff0000aeae7812 */ /* 0x000fe200078ec0ff */
[----:B------:R-:W-:Y:S02]  /*4b60*/  IMAD.U32 R80, R175, 0x10000, RZ ;  /* 0x00010000af507824 */ /* 0x000fe400078e00ff */
[----:B------:R-:W-:Y:S01]  /*4b70*/  FFMA.FTZ R74, R74, R76, R81 ;  /* 0x0000004c4a4a7223 */ /* 0x000fe20000010051 */
[----:B------:R-:W-:-:S02]  /*4b80*/  IMAD.U32 R78, R173, 0x10000, RZ ;  /* 0x00010000ad4e7824 */ /* 0x000fc400078e00ff */
[C---:B------:R-:W-:Y:S01]  /*4b90*/  FMUL.FTZ R76, R42.reuse, R176 ;  /* 0x000000b02a4c7220 */ /* 0x040fe20000410000 */
[----:B------:R-:W-:Y:S01]  /*4ba0*/  FMUL.FTZ R81, R42, R174 ;  /* 0x000000ae2a517220 */ /* 0x000fe20000410000 */
[C---:B------:R-:W-:Y:S01]  /*4bb0*/  FMUL.FTZ R42, R77.reuse, R80 ;  /* 0x000000504d2a7220 */ /* 0x040fe20000410000 */
[-C--:B------:R-:W-:Y:S01]  /*4bc0*/  FMUL.FTZ R77, R77, R78.reuse ;  /* 0x0000004e4d4d7220 */ /* 0x080fe20000410000 */
[----:B------:R-:W-:Y:S01]  /*4bd0*/  IMAD.U32 R43, R43, 0x10000, RZ ;  /* 0x000100002b2b7824 */ /* 0x000fe200078e00ff */
[----:B------:R-:W-:Y:S01]  /*4be0*/  F2FP.BF16.F32.PACK_AB R74, R74, R75 ;  /* 0x0000004b4a4a723e */ /* 0x000fe200000010ff */
[C---:B------:R-:W-:Y:S01]  /*4bf0*/  FFMA.FTZ R42, R41.reuse, R78, -R42 ;  /* 0x0000004e292a7223 */ /* 0x040fe2000001082a */
[----:B------:R-:W-:Y:S01]  /*4c00*/  FFMA.FTZ R77, R41, R80, R77 ;  /* 0x00000050294d7223 */ /* 0x000fe2000001004d */
[C---:B------:R-:W-:Y:S01]  /*4c10*/  FFMA.FTZ R76, R43.reuse, R174, -R76 ;  /* 0x000000ae2b4c7223 */ /* 0x040fe2000001084c */
[----:B------:R-:W-:Y:S01]  /*4c20*/  FFMA.FTZ R81, R43, R176, R81 ;  /* 0x000000b02b517223 */ /* 0x000fe20000010051 */
[----:B------:R-:W-:-:S02]  /*4c30*/  F2FP.BF16.F32.PACK_AB R41, R79, R40 ;  /* 0x000000284f29723e */ /* 0x000fc400000010ff */
[----:B------:R-:W-:Y:S01]  /*4c40*/  F2FP.BF16.F32.PACK_AB R40, R77, R42 ;  /* 0x0000002a4d28723e */ /* 0x000fe200000010ff */
[----:B------:R-:W-:Y:S01]  /*4c50*/  IMAD.MOV.U32 R42, RZ, RZ, R74 ;  /* 0x000000ffff2a7224 */ /* 0x000fe200078e004a */
[----:B------:R-:W-:-:S07]  /*4c60*/  F2FP.BF16.F32.PACK_AB R43, R81, R76 ;  /* 0x0000004c512b723e */ /* 0x000fce00000010ff */
.L_x_654:
[----:B------:R-:W-:Y:S05]  /*4c70*/  BSYNC B2 ;  /* 0x0000000000027941 */ /* 0x000fea0003800000 */
.L_x_653:
[----:B--2---:R0:W-:Y:S02]  /*4c80*/  STG.E.128 desc[UR40][R52.64+0x140], R40 ;  /* 0x0001402834007986 */ /* 0x0041e4000c101d28 */
.L_x_632:
[----:B------:R-:W-:Y:S05]  /*4c90*/  BSYNC B1 ;  /* 0x0000000000017941 */ /* 0x000fea0003800000 */
.L_x_631:
[----:B------:R-:W-:Y:S05]  /*4ca0*/  @P4 BRA `(.L_x_655) ;  /* 0x00000054009c4947 */ /* 0x000fea0003800000 */
        /* <DEDUP_REMOVED lines=9> */
[--C-:B------:R-:W-:Y:S02]  /*4d40*/  SHF.R.U64 R70, R72, 0x10, R73.reuse ;  /* 0x0000001048467819 */ /* 0x100fe40000001249 */
[----:B------:R-:W-:Y:S02]  /*4d50*/  SHF.R.U32.HI R73, RZ, 0x10, R73 ;  /* 0x00000010ff497819 */ /* 0x000fe40000011649 */
[----:B------:R-:W-:Y:S02]  /*4d60*/  SHF.R.U32.HI R53, RZ, 0x10, R71 ;  /* 0x00000010ff357819 */ /* 0x000fe40000011647 */
[----:B------:R-:W-:Y:S02]  /*4d70*/  PRMT R169, R169, 0x5410, R74 ;  /* 0x00005410a9a97816 */ /* 0x000fe4000000004a */
[----:B------:R-:W-:-:S02]  /*4d80*/  PRMT R177, R177, 0x5410, R70 ;  /* 0x00005410b1b17816 */ /* 0x000fc40000000046 */
[----:B------:R-:W-:Y:S02]  /*4d90*/  PRMT R178, R178, 0x5410, R73 ;  /* 0x00005410b2b27816 */ /* 0x000fe40000000049 */
[----:B------:R-:W-:Y:S01]  /*4da0*/  PRMT R170, R170, 0x5410, R53 ;  /* 0x00005410aaaa7816 */ /* 0x000fe20000000035 */
[C---:B------:R-:W-:Y:S01]  /*4db0*/  IMAD.U32 R53, R41.reuse, 0x10000, RZ ;  /* 0x0001000029357824 */ /* 0x040fe200078e00ff */
[----:B------:R-:W-:Y:S01]  /*4dc0*/  LOP3.LUT R70, R41, 0xffff0000, RZ, 0xc0, !PT ;  /* 0xffff000029467812 */ /* 0x000fe200078ec0ff */
[----:B------:R-:W-:Y:S01]  /*4dd0*/  IMAD.U32 R75, R178, 0x10000, RZ ;  /* 0x00010000b24b7824 */ /* 0x000fe200078e00ff */
[----:B------:R-:W-:Y:S01]  /*4de0*/  LOP3.LUT R74, R177, 0xffff0000, RZ, 0xc0, !PT ;  /* 0xffff0000b14a7812 */ /* 0x000fe200078ec0ff */
[----:B------:R-:W-:Y:S01]  /*4df0*/  IMAD.U32 R73, R170, 0x10000, RZ ;  /* 0x00010000aa497824 */ /* 0x000fe200078e00ff */
[----:B------:R-:W-:Y:S01]  /*4e00*/  LOP3.LUT R72, R169, 0xffff0000, RZ, 0xc0, !PT ;  /* 0xffff0000a9487812 */ /* 0x000fe200078ec0ff */
[----:B------:R-:W-:Y:S01]  /*4e10*/  IMAD.U32 R41, R40, 0x10000, RZ ;  /* 0x0001000028297824 */ /* 0x000fe200078e00ff */
[----:B------:R-:W-:Y:S01]  /*4e20*/  LOP3.LUT R71, R42, 0xffff0000, RZ, 0xc0, !PT ;  /* 0xffff00002a477812 */ /* 0x000fe200078ec0ff */
[C---:B------:R-:W-:Y:S01]  /*4e30*/  FMUL.FTZ R76, R70.reuse, R74 ;  /* 0x0000004a464c7220 */ /* 0x040fe20000410000 */
[----:B------:R-:W-:Y:S01]  /*4e40*/  LOP3.LUT R42, R43, 0xffff0000, RZ, 0xc0, !PT ;  /* 0xffff00002b2a7812 */ /* 0x000fe200078ec0ff */
[----:B------:R-:W-:Y:S01]  /*4e50*/  FMUL.FTZ R77, R70, R72 ;  /* 0x00000048464d7220 */ /* 0x000fe20000410000 */
[----:B------:R-:W-:Y:S01]  /*4e60*/  LOP3.LUT R178, R178, 0xffff0000, RZ, 0xc0, !PT ;  /* 0xffff0000b2b27812 */ /* 0x000fe200078ec0ff */
[----:B------:R-:W-:Y:S01]  /*4e70*/  FMUL.FTZ R79, R71, R75 ;  /* 0x0000004b474f7220 */ /* 0x000fe20000410000 */
[----:B------:R-:W-:Y:S01]  /*4e80*/  LOP3.LUT R170, R170, 0xffff0000, RZ, 0xc0, !PT ;  /* 0xffff0000aaaa7812 */ /* 0x000fe200078ec0ff */
[----:B------:R-:W-:Y:S01]  /*4e90*/  IMAD.U32 R177, R177, 0x10000, RZ ;  /* 0x00010000b1b17824 */ /* 0x000fe200078e00ff */
[----:B------:R-:W-:Y:S01]  /*4ea0*/  LOP3.LUT R40, R40, 0xffff0000, RZ, 0xc0, !PT ;  /* 0xffff000028287812 */ /* 0x000fe200078ec0ff */
[----:B------:R-:W-:Y:S01]  /*4eb0*/  FMUL.FTZ R71, R71, R73 ;  /* 0x0000004947477220 */ /* 0x000fe20000410000 */
[----:B------:R-:W-:-:S02]  /*4ec0*/  IMAD.U32 R169, R169, 0x10000, RZ ;  /* 0x00010000a9a97824 */ /* 0x000fc400078e00ff */
[C---:B------:R-:W-:Y:S01]  /*4ed0*/  FFMA.FTZ R76, R53.reuse, R72, -R76 ;  /* 0x00000048354c7223 */ /* 0x040fe2000001084c */
[----:B------:R-:W-:Y:S01]  /*4ee0*/  FFMA.FTZ R77, R53, R74, R77 ;  /* 0x0000004a354d7223 */ /* 0x000fe2000001004d */
[C---:B------:R-:W-:Y:S01]  /*4ef0*/  FMUL.FTZ R70, R42.reuse, R178 ;  /* 0x000000b22a467220 */ /* 0x040fe20000410000 */
[----:B------:R-:W-:Y:S01]  /*4f00*/  FMUL.FTZ R53, R42, R170 ;  /* 0x000000aa2a357220 */ /* 0x000fe20000410000 */
[----:B------:R-:W-:Y:S01]  /*4f10*/  FFMA.FTZ R79, R52, R73, -R79 ;  /* 0x00000049344f7223 */ /* 0x000fe2000001084f */
[----:B------:R-:W-:Y:S01]  /*4f20*/  FMUL.FTZ R42, R40, R177 ;  /* 0x000000b1282a7220 */ /* 0x000fe20000410000 */
[----:B------:R-:W-:Y:S01]  /*4f30*/  FFMA.FTZ R52, R52, R75, R71 ;  /* 0x0000004b34347223 */ /* 0x000fe20000010047 */
[-C--:B------:R-:W-:Y:S01]  /*4f40*/  FMUL.FTZ R40, R40, R169.reuse ;  /* 0x000000a928287220 */ /* 0x080fe20000410000 */
[----:B------:R-:W-:Y:S02]  /*4f50*/  IMAD.U32 R43, R43, 0x10000, RZ ;  /* 0x000100002b2b7824 */ /* 0x000fe400078e00ff */
[----:B------:R-:W-:Y:S01]  /*4f60*/  FFMA.FTZ R42, R41, R169, -R42 ;  /* 0x000000a9292a7223 */ /* 0x000fe2000001082a */
[----:B------:R-:W-:Y:S01]  /*4f70*/  F2FP.BF16.F32.PACK_AB R76, R77, R76 ;  /* 0x0000004c4d4c723e */ /* 0x000fe200000010ff */
[----:B------:R-:W-:Y:S01]  /*4f80*/  FFMA.FTZ R41, R41, R177, R40 ;  /* 0x000000b129297223 */ /* 0x000fe20000010028 */
[C---:B------:R-:W-:Y:S01]  /*4f90*/  FFMA.FTZ R70, R43.reuse, R170, -R70 ;  /* 0x000000aa2b467223 */ /* 0x040fe20000010846 */
[----:B------:R-:W-:Y:S01]  /*4fa0*/  FFMA.FTZ R53, R43, R178, R53 ;  /* 0x000000b22b357223 */ /* 0x000fe20000010035 */
[----:B------:R-:W-:-:S02]  /*4fb0*/  F2FP.BF16.F32.PACK_AB R52, R52, R79 ;  /* 0x0000004f3434723e */ /* 0x000fc400000010ff */
[----:B------:R-:W-:Y:S01]  /*4fc0*/  F2FP.BF16.F32.PACK_AB R40, R41, R42 ;  /* 0x0000002a2928723e */ /* 0x000fe200000010ff */
[----:B------:R-:W-:Y:S01]  /*4fd0*/  IMAD.MOV.U32 R41, RZ, RZ, R76 ;  /* 0x000000ffff297224 */ /* 0x000fe200078e004c */
[----:B------:R-:W-:Y:S01]  /*4fe0*/  F2FP.BF16.F32.PACK_AB R43, R53, R70 ;  /* 0x00000046352b723e */ /* 0x000fe200000010ff */
[----:B------:R-:W-:-:S07]  /*4ff0*/  IMAD.MOV.U32 R42, RZ, RZ, R52 ;  /* 0x000000ffff2a7224 */ /* 0x000fce00078e0034 */
.L_x_659:
[----:B------:R-:W-:Y:S05]  /*5000*/  BSYNC B2 ;  /* 0x0000000000027941 */ /* 0x000fea0003800000 */
.L_x_658:
[----:B--2---:R0:W-:Y:S02]  /*5010*/  STG.E.128 desc[UR40][R48.64], R40 ;  /* 0x0000002830007986 */ /* 0x0041e4000c101d28 */
.L_x_657:
[----:B------:R-:W-:Y:S05]  /*5020*/  BSYNC B1 ;  /* 0x0000000000017941 */ /* 0x000fea0003800000 */
.L_x_656:
        /* <DEDUP_REMOVED lines=15> */
[----:B------:R-:W-:Y:S02]  /*5120*/  PRMT R168, R168, 0x5410, R71 ;  /* 0x00005410a8a87816 */ /* 0x000fe40000000047 */
[----:B------:R-:W-:Y:S01]  /*5130*/  LOP3.LUT R52, R41, 0xffff0000, RZ, 0xc0, !PT ;  /* 0xffff000029347812 */ /* 0x000fe200078ec0ff */
[----:B------:R-:W-:Y:S01]  /*5140*/  IMAD.U32 R71, R172, 0x10000, RZ ;  /* 0x00010000ac477824 */ /* 0x000fe200078e00ff */
[----:B------:R-:W-:Y:S01]  /*5150*/  LOP3.LUT R70, R171, 0xffff0000, RZ, 0xc0, !PT ;  /* 0xffff0000ab467812 */ /* 0x000fe200078ec0ff */
[----:B------:R-:W-:Y:S01]  /*5160*/  IMAD.U32 R69, R168, 0x10000, RZ ;  /* 0x00010000a8457824 */ /* 0x000fe200078e00ff */
[----:B------:R-:W-:Y:S01]  /*5170*/  LOP3.LUT R68, R167, 0xffff0000, RZ, 0xc0, !PT ;  /* 0xffff0000a7447812 */ /* 0x000fe200078ec0ff */
[----:B------:R-:W-:Y:S01]  /*5180*/  IMAD.U32 R171, R171, 0x10000, RZ ;  /* 0x00010000abab7824 */ /* 0x000fe200078e00ff */
[----:B------:R-:W-:Y:S01]  /*5190*/  LOP3.LUT R66, R42, 0xffff0000, RZ, 0xc0, !PT ;  /* 0xffff00002a427812 */ /* 0x000fe200078ec0ff */
[C---:B------:R-:W-:Y:S01]  /*51a0*/  IMAD.U32 R42, R43.reuse, 0x10000, RZ ;  /* 0x000100002b2a7824 */ /* 0x040fe200078e00ff */
[----:B------:R-:W-:Y:S01]  /*51b0*/  LOP3.LUT R67, R43, 0xffff0000, RZ, 0xc0, !PT ;  /* 0xffff00002b437812 */ /* 0x000fe200078ec0ff */
[----:B------:R-:W-:-:S02]  /*51c0*/  IMAD.U32 R43, R41, 0x10000, RZ ;  /* 0x00010000292b7824 */ /* 0x000fc400078e00ff */
[----:B------:R-:W-:Y:S01]  /*51d0*/  FMUL.FTZ R72, R52, R70 ;  /* 0x0000004634487220 */ /* 0x000fe20000410000 */
[----:B------:R-:W-:Y:S02]  /*51e0*/  IMAD.U32 R41, R40, 0x10000, RZ ;  /* 0x0001000028297824 */ /* 0x000fe400078e00ff */
[-C--:B------:R-:W-:Y:S01]  /*51f0*/  FMUL.FTZ R73, R52, R68.reuse ;  /* 0x0000004434497220 */ /* 0x080fe20000410000 */
[----:B------:R-:W-:Y:S01]  /*5200*/  LOP3.LUT R40, R40, 0xffff0000, RZ, 0xc0, !PT ;  /* 0xffff000028287812 */ /* 0x000fe200078ec0ff */
[----:B------:R-:W-:Y:S01]  /*5210*/  FMUL.FTZ R52, R66, R71 ;  /* 0x0000004742347220 */ /* 0x000fe20000410000 */
[----:B------:R-:W-:Y:S01]  /*5220*/  LOP3.LUT R172, R172, 0xffff0000, RZ, 0xc0, !PT ;  /* 0xffff0000acac7812 */ /* 0x000fe200078ec0ff */
[----:B------:R-:W-:Y:S01]  /*5230*/  IMAD.U32 R167, R167, 0x10000, RZ ;  /* 0x00010000a7a77824 */ /* 0x000fe200078e00ff */
[----:B------:R-:W-:Y:S01]  /*5240*/  LOP3.LUT R168, R168, 0xffff0000, RZ, 0xc0, !PT ;  /* 0xffff0000a8a87812 */ /* 0x000fe200078ec0ff */
[-C--:B------:R-:W-:Y:S01]  /*5250*/  FMUL.FTZ R66, R66, R69.reuse ;  /* 0x0000004542427220 */ /* 0x080fe20000410000 */
[C---:B------:R-:W-:Y:S01]  /*5260*/  FFMA.FTZ R72, R43.reuse, R68, -R72 ;  /* 0x000000442b487223 */ /* 0x040fe20000010848 */
[----:B------:R-:W-:Y:S01]  /*5270*/  FFMA.FTZ R73, R43, R70, R73 ;  /* 0x000000462b497223 */ /* 0x000fe20000010049 */
[----:B------:R-:W-:Y:S01]  /*5280*/  FFMA.FTZ R69, R53, R69, -R52 ;  /* 0x0000004535457223 */ /* 0x000fe20000010834 */
[C---:B------:R-:W-:Y:S01]  /*5290*/  FMUL.FTZ R43, R67.reuse, R172 ;  /* 0x000000ac432b7220 */ /* 0x040fe20000410000 */
[C---:B------:R-:W-:Y:S01]  /*52a0*/  FMUL.FTZ R52, R40.reuse, R171 ;  /* 0x000000ab28347220 */ /* 0x040fe20000410000 */
[-C--:B------:R-:W-:Y:S01]  /*52b0*/  FMUL.FTZ R67, R67, R168.reuse ;  /* 0x000000a843437220 */ /* 0x080fe20000410000 */
[-C--:B------:R-:W-:Y:S01]  /*52c0*/  FMUL.FTZ R40, R40, R167.reuse ;  /* 0x000000a728287220 */ /* 0x080fe20000410000 */
[C---:B------:R-:W-:Y:S01]  /*52d0*/  FFMA.FTZ R43, R42.reuse, R168, -R43 ;  /* 0x000000a82a2b7223 */ /* 0x040fe2000001082b */
[C---:B------:R-:W-:Y:S01]  /*52e0*/  FFMA.FTZ R52, R41.reuse, R167, -R52 ;  /* 0x000000a729347223 */ /* 0x040fe20000010834 */
[----:B------:R-:W-:Y:S01]  /*52f0*/  FFMA.FTZ R42, R42, R172, R67 ;  /* 0x000000ac2a2a7223 */ /* 0x000fe20000010043 */
[----:B------:R-:W-:Y:S01]  /*5300*/  FFMA.FTZ R41, R41, R171, R40 ;  /* 0x000000ab29297223 */ /* 0x000fe20000010028 */
[----:B------:R-:W-:Y:S01]  /*5310*/  FFMA.FTZ R66, R53, R71, R66 ;  /* 0x0000004735427223 */ /* 0x000fe20000010042 */
[----:B------:R-:W-:-:S02]  /*5320*/  F2FP.BF16.F32.PACK_AB R72, R73, R72 ;  /* 0x000000484948723e */ /* 0x000fc400000010ff */
[----:B------:R-:W-:Y:S02]  /*5330*/  F2FP.BF16.F32.PACK_AB R43, R42, R43 ;  /* 0x0000002b2a2b723e */ /* 0x000fe400000010ff */
[----:B------:R-:W-:Y:S01]  /*5340*/  F2FP.BF16.F32.PACK_AB R40, R41, R52 ;  /* 0x000000342928723e */ /* 0x000fe200000010ff */
[----:B------:R-:W-:Y:S01]  /*5350*/  IMAD.MOV.U32 R41, RZ, RZ, R72 ;  /* 0x000000ffff297224 */ /* 0x000fe200078e0048 */
[----:B------:R-:W-:-:S07]  /*5360*/  F2FP.BF16.F32.PACK_AB R42, R66, R69 ;  /* 0x00000045422a723e */ /* 0x000fce00000010ff */
.L_x_663:
[----:B------:R-:W-:Y:S05]  /*5370*/  BSYNC B2 ;  /* 0x0000000000027941 */ /* 0x000fea0003800000 */
.L_x_662:
[----:B--2---:R0:W-:Y:S02]  /*5380*/  STG.E.128 desc[UR40][R48.64+0x40], R40 ;  /* 0x0000402830007986 */ /* 0x0041e4000c101d28 */
.L_x_661:
[----:B------:R-:W-:Y:S05]  /*5390*/  BSYNC B1 ;  /* 0x0000000000017941 */ /* 0x000fea0003800000 */
.L_x_660:
[----:B------:R-:W-:Y:S01]  /*53a0*/  ISETP.NE.AND P3, PT, R9, RZ, PT ;  /* 0x000000ff0900720c */ /* 0x000fe20003f65270 */
[----:B------:R-:W-:-:S12]  /*53b0*/  BSSY B1, `(.L_x_664) ;  /* 0x0000036000017945 */ /* 0x000fd80003800000 */
[----:B------:R-:W-:Y:S05]  /*53c0*/  @!P3 BRA `(.L_x_665) ;  /* 0x0000000000d0b947 */ /* 0x000fea0003800000 */
[----:B0-234-:R0:W2:Y:S01]  /*53d0*/  LDS.128 R40, [R51+0x6000] ;  /* 0x0060000033287984 */ /* 0x01d0a20000000c00 */
[----:B------:R-:W-:Y:S01]  /*53e0*/  ISETP.GE.AND P3, PT, R186, R117, PT ;  /* 0x00000075ba00720c */ /* 0x000fe20003f66270 */
[----:B------:R-:W-:-:S12]  /*53f0*/  BSSY B2, `(.L_x_666) ;  /* 0x0000030000027945 */ /* 0x000fd80003800000 */
[----:B0-----:R-:W-:Y:S05]  /*5400*/  @P3 BRA `(.L_x_667) ;  /* 0x0000000000b83947 */ /* 0x001fea0003800000 */
[--C-:B------:R-:W-:Y:S01]  /*5410*/  SHF.R.U64 R67, R64, 0x10, R65.reuse ;  /* 0x0000001040437819 */ /* 0x100fe20000001241 */
[----:B--2---:R-:W-:Y:S01]  /*5420*/  IMAD.U32 R52, R42, 0x10000, RZ ;  /* 0x000100002a347824 */ /* 0x004fe200078e00ff */
[----:B------:R-:W-:Y:S02]  /*5430*/  SHF.R.U32.HI R64, RZ, 0x10, R65 ;  /* 0x00000010ff407819 */ /* 0x000fe40000011641 */
[--C-:B------:R-:W-:Y:S02]  /*5440*/  SHF.R.U32.HI R69, RZ, 0x10, R63.reuse ;  /* 0x00000010ff457819 */ /* 0x100fe4000001163f */
[----:B------:R-:W-:Y:S02]  /*5450*/  PRMT R165, R165, 0x5410, R64 ;  /* 0x00005410a5a57816 */ /* 0x000fe40000000040 */
[----:B------:R-:W-:Y:S01]  /*5460*/  SHF.R.U64 R71, R62, 0x10, R63 ;  /* 0x000000103e477819 */ /* 0x000fe2000000123f */
[----:B------:R-:W-:Y:S01]  /*5470*/  IMAD.U32 R62, R43, 0x10000, RZ ;  /* 0x000100002b3e7824 */ /* 0x000fe200078e00ff */
[----:B------:R-:W-:-:S02]  /*5480*/  PRMT R160, R160, 0x5410, R69 ;  /* 0x00005410a0a07816 */ /* 0x000fc40000000045 */
[----:B------:R-:W-:Y:S01]  /*5490*/  PRMT R162, R162, 0x5410, R67 ;  /* 0x00005410a2a27816 */ /* 0x000fe20000000043 */
[----:B------:R-:W-:Y:S01]  /*54a0*/  IMAD.U32 R67, R165, 0x10000, RZ ;  /* 0x00010000a5437824 */ /* 0x000fe200078e00ff */
[----:B------:R-:W-:Y:S01]  /*54b0*/  LOP3.LUT R53, R42, 0xffff0000, RZ, 0xc0, !PT ;  /* 0xffff00002a357812 */ /* 0x000fe200078ec0ff */
[----:B------:R-:W-:Y:S01]  /*54c0*/  IMAD.U32 R65, R160, 0x10000, RZ ;  /* 0x00010000a0417824 */ /* 0x000fe200078e00ff */
[----:B------:R-:W-:Y:S01]  /*54d0*/  LOP3.LUT R63, R43, 0xffff0000, RZ, 0xc0, !PT ;  /* 0xffff00002b3f7812 */ /* 0x000fe200078ec0ff */
[----:B------:R-:W-:Y:S01]  /*54e0*/  IMAD.U32 R42, R41, 0x10000, RZ ;  /* 0x00010000292a7824 */ /* 0x000fe200078e00ff */
[----:B------:R-:W-:Y:S01]  /*54f0*/  PRMT R156, R156, 0x5410, R71 ;  /* 0x000054109c9c7816 */ /* 0x000fe20000000047 */
[----:B------:R-:W-:Y:S01]  /*5500*/  FMUL.FTZ R71, R53, R67 ;  /* 0x0000004335477220 */ /* 0x000fe20000410000 */
[----:B------:R-:W-:Y:S01]  /*5510*/  LOP3.LUT R43, R41, 0xffff0000, RZ, 0xc0, !PT ;  /* 0xffff0000292b7812 */ /* 0x000fe200078ec0ff */
[-C--:B------:R-:W-:Y:S01]  /*5520*/  FMUL.FTZ R53, R53, R65.reuse ;  /* 0x0000004135357220 */ /* 0x080fe20000410000 */
[----:B------:R-:W-:Y:S01]  /*5530*/  LOP3.LUT R66, R162, 0xffff0000, RZ, 0xc0, !PT ;  /* 0xffff0000a2427812 */ /* 0x000fe200078ec0ff */
[----:B------:R-:W-:Y:S01]  /*5540*/  IMAD.U32 R41, R40, 0x10000, RZ ;  /* 0x0001000028297824 */ /* 0x000fe200078e00ff */
[----:B------:R-:W-:Y:S01]  /*5550*/  LOP3.LUT R64, R156, 0xffff0000, RZ, 0xc0, !PT ;  /* 0xffff00009c407812 */ /* 0x000fe200078ec0ff */
[----:B------:R-:W-:Y:S01]  /*5560*/  FFMA.FTZ R71, R52, R65, -R71 ;  /* 0x0000004134477223 */ /* 0x000fe20000010847 */
[----:B------:R-:W-:Y:S01]  /*5570*/  LOP3.LUT R165, R165, 0xffff0000, RZ, 0xc0, !PT ;  /* 0xffff0000a5a57812 */ /* 0x000fe200078ec0ff */
[C---:B------:R-:W-:Y:S01]  /*5580*/  FMUL.FTZ R69, R43.reuse, R66 ;  /* 0x000000422b457220 */ /* 0x040fe20000410000 */
[----:B------:R-:W-:Y:S01]  /*5590*/  LOP3.LUT R160, R160, 0xffff0000, RZ, 0xc0, !PT ;  /* 0xffff0000a0a07812 */ /* 0x000fe200078ec0ff */
[-C--:B------:R-:W-:Y:S01]  /*55a0*/  FMUL.FTZ R43, R43, R64.reuse ;  /* 0x000000402b2b7220 */ /* 0x080fe20000410000 */
[----:B------:R-:W-:Y:S01]  /*55b0*/  LOP3.LUT R40, R40, 0xffff0000, RZ, 0xc0, !PT ;  /* 0xffff000028287812 */ /* 0x000fe200078ec0ff */
[----:B------:R-:W-:Y:S01]  /*55c0*/  FFMA.FTZ R69, R42, R64, -R69 ;  /* 0x000000402a457223 */ /* 0x000fe20000010845 */
[----:B------:R-:W-:Y:S01]  /*55d0*/  FFMA.FTZ R52, R52, R67, R53 ;  /* 0x0000004334347223 */ /* 0x000fe20000010035 */
[----:B------:R-:W-:-:S02]  /*55e0*/  IMAD.U32 R162, R162, 0x10000, RZ ;  /* 0x00010000a2a27824 */ /* 0x000fc400078e00ff */
[CC--:B------:R-:W-:Y:S01]  /*55f0*/  FMUL.FTZ R53, R63.reuse, R165.reuse ;  /* 0x000000a53f357220 */ /* 0x0c0fe20000410000 */
[----:B------:R-:W-:Y:S02]  /*5600*/  IMAD.U32 R156, R156, 0x10000, RZ ;  /* 0x000100009c9c7824 */ /* 0x000fe400078e00ff */
[----:B------:R-:W-:Y:S01]  /*5610*/  FMUL.FTZ R64, R63, R160 ;  /* 0x000000a03f407220 */ /* 0x000fe20000410000 */
[----:B------:R-:W-:Y:S01]  /*5620*/  FFMA.FTZ R66, R42, R66, R43 ;  /* 0x000000422a427223 */ /* 0x000fe2000001002b */
[C---:B------:R-:W-:Y:S01]  /*5630*/  FMUL.FTZ R42, R40.reuse, R162 ;  /* 0x000000a2282a7220 */ /* 0x040fe20000410000 */
[----:B------:R-:W-:Y:S01]  /*5640*/  FMUL.FTZ R43, R40, R156 ;  /* 0x0000009c282b7220 */ /* 0x000fe20000410000 */
[C---:B------:R-:W-:Y:S01]  /*5650*/  FFMA.FTZ R53, R62.reuse, R160, -R53 ;  /* 0x000000a03e357223 */ /* 0x040fe20000010835 */
[----:B------:R-:W-:Y:S01]  /*5660*/  FFMA.FTZ R64, R62, R165, R64 ;  /* 0x000000a53e407223 */ /* 0x000fe20000010040 */
[C---:B------:R-:W-:Y:S01]  /*5670*/  FFMA.FTZ R42, R41.reuse, R156, -R42 ;  /* 0x0000009c292a7223 */ /* 0x040fe2000001082a */
[----:B------:R-:W-:Y:S01]  /*5680*/  FFMA.FTZ R43, R41, R162, R43 ;  /* 0x000000a2292b7223 */ /* 0x000fe2000001002b */
[----:B------:R-:W-:-:S02]  /*5690*/  F2FP.BF16.F32.PACK_AB R52, R52, R71 ;  /* 0x000000473434723e */ /* 0x000fc400000010ff */
[----:B------:R-:W-:Y:S02]  /*56a0*/  F2FP.BF16.F32.PACK_AB R53, R64, R53 ;  /* 0x000000354035723e */ /* 0x000fe400000010ff */
[----:B------:R-:W-:Y:S01]  /*56b0*/  F2FP.BF16.F32.PACK_AB R40, R43, R42 ;  /* 0x0000002a2b28723e */ /* 0x000fe200000010ff */
[----:B------:R-:W-:Y:S01]  /*56c0*/  IMAD.MOV.U32 R42, RZ, RZ, R52 ;  /* 0x000000ffff2a7224 */ /* 0x000fe200078e0034 */
[----:B------:R-:W-:Y:S01]  /*56d0*/  F2FP.BF16.F32.PACK_AB R41, R66, R69 ;  /* 0x000000454229723e */ /* 0x000fe200000010ff */
[----:B------:R-:W-:-:S07]  /*56e0*/  IMAD.MOV.U32 R43, RZ, RZ, R53 ;  /* 0x000000ffff2b7224 */ /* 0x000fce00078e0035 */
.L_x_667:
[----:B------:R-:W-:Y:S05]  /*56f0*/  BSYNC B2 ;  /* 0x0000000000027941 */ /* 0x000fea0003800000 */
.L_x_666:
[----:B--2---:R0:W-:Y:S02]  /*5700*/  STG.E.128 desc[UR40][R48.64+0x80], R40 ;  /* 0x0000802830007986 */ /* 0x0041e4000c101d28 */
.L_x_665:
[----:B------:R-:W-:Y:S05]  /*5710*/  BSYNC B1 ;  /* 0x0000000000017941 */ /* 0x000fea0003800000 */
.L_x_664:
        /* <DEDUP_REMOVED lines=11> */
[----:B------:R-:W-:Y:S01]  /*57d0*/  SHF.R.U64 R62, R58, 0x10, R59 ;  /* 0x000000103a3e7819 */ /* 0x000fe2000000123b */
[----:B------:R-:W-:Y:S01]  /*57e0*/  IMAD.U32 R58, R43, 0x10000, RZ ;  /* 0x000100002b3a7824 */ /* 0x000fe200078e00ff */
[----:B------:R-:W-:Y:S02]  /*57f0*/  PRMT R155, R155, 0x5410, R60 ;  /* 0x000054109b9b7816 */ /* 0x000fe4000000003c */
        /* <DEDUP_REMOVED lines=23> */
[----:B------:R-:W-:Y:S01]  /*5970*/  FMUL.FTZ R53, R59, R155 ;  /* 0x0000009b3b357220 */ /* 0x000fe20000410000 */
        /* <DEDUP_REMOVED lines=15> */
.L_x_671:
[----:B------:R-:W-:Y:S05]  /*5a70*/  BSYNC B2 ;  /* 0x0000000000027941 */ /* 0x000fea0003800000 */
.L_x_670:
[----:B--2---:R0:W-:Y:S02]  /*5a80*/  STG.E.128 desc[UR40][R48.64+0xc0], R40 ;  /* 0x0000c02830007986 */ /* 0x0041e4000c101d28 */
.L_x_669:
[----:B------:R-:W-:Y:S05]  /*5a90*/  BSYNC B1 ;  /* 0x0000000000017941 */ /* 0x000fea0003800000 */
.L_x_668:
        /* <DEDUP_REMOVED lines=9> */
[--C-:B------:R-:W-:Y:S01]  /*5b30*/  SHF.R.U64 R56, R56, 0x10, R57.reuse ;  /* 0x0000001038387819 */ /* 0x100fe20000001239 */
[----:B------:R-:W-:Y:S01]  /*5b40*/  IMAD.U32 R51, R42, 0x10000, RZ ;  /* 0x000100002a337824 */ /* 0x000fe200078e00ff */
        /* <DEDUP_REMOVED lines=10> */
[C---:B------:R-:W-:Y:S01]  /*5bf0*/  LOP3.LUT R57, R147.reuse, 0xffff0000, RZ, 0xc0, !PT ;  /* 0xffff000093397812 */ /* 0x040fe200078ec0ff */
[----:B------:R-:W-:Y:S01]  /*5c00*/  IMAD.U32 R147, R147, 0x10000, RZ ;  /* 0x0001000093937824 */ /* 0x000fe200078e00ff */
[C---:B------:R-:W-:Y:S01]  /*5c10*/  LOP3.LUT R55, R133.reuse, 0xffff0000, RZ, 0xc0, !PT ;  /* 0xffff000085377812 */ /* 0x040fe200078ec0ff */
[----:B------:R-:W-:Y:S01]  /*5c20*/  IMAD.U32 R133, R133, 0x10000, RZ ;  /* 0x0001000085857824 */ /* 0x000fe200078e00ff */
[----:B------:R-:W-:Y:S01]  /*5c30*/  LOP3.LUT R52, R42, 0xffff0000, RZ, 0xc0, !PT ;  /* 0xffff00002a347812 */ /* 0x000fe200078ec0ff */
[----:B------:R-:W-:-:S02]  /*5c40*/  IMAD.U32 R42, R41, 0x10000, RZ ;  /* 0x00010000292a7824 */ /* 0x000fc400078e00ff */
[C---:B------:R-:W-:Y:S01]  /*5c50*/  FMUL.FTZ R59, R43.reuse, R57 ;  /* 0x000000392b3b7220 */ /* 0x040fe20000410000 */
[C---:B------:R-:W-:Y:S02]  /*5c60*/  IMAD.U32 R41, R40.reuse, 0x10000, RZ ;  /* 0x0001000028297824 */ /* 0x040fe400078e00ff */
[-C--:B------:R-:W-:Y:S01]  /*5c70*/  FMUL.FTZ R60, R43, R55.reuse ;  /* 0x000000372b3c7220 */ /* 0x080fe20000410000 */
[----:B------:R-:W-:Y:S01]  /*5c80*/  LOP3.LUT R40, R40, 0xffff0000, RZ, 0xc0, !PT ;  /* 0xffff000028287812 */ /* 0x000fe200078ec0ff */
[C---:B------:R-:W-:Y:S01]  /*5c90*/  FMUL.FTZ R62, R52.reuse, R58 ;  /* 0x0000003a343e7220 */ /* 0x040fe20000410000 */
[-C--:B------:R-:W-:Y:S01]  /*5ca0*/  FMUL.FTZ R52, R52, R56.reuse ;  /* 0x0000003834347220 */ /* 0x080fe20000410000 */
[----:B------:R-:W-:Y:S01]  /*5cb0*/  LOP3.LUT R148, R148, 0xffff0000, RZ, 0xc0, !PT ;  /* 0xffff000094947812 */ /* 0x000fe200078ec0ff */
[----:B------:R-:W-:Y:S01]  /*5cc0*/  FFMA.FTZ R59, R42, R55, -R59 ;  /* 0x000000372a3b7223 */ /* 0x000fe2000001083b */
[----:B------:R-:W-:Y:S01]  /*5cd0*/  LOP3.LUT R132, R132, 0xffff0000, RZ, 0xc0, !PT ;  /* 0xffff000084847812 */ /* 0x000fe200078ec0ff */
[----:B------:R-:W-:Y:S01]  /*5ce0*/  FFMA.FTZ R60, R42, R57, R60 ;  /* 0x000000392a3c7223 */ /* 0x000fe2000001003c */
[C---:B------:R-:W-:Y:S01]  /*5cf0*/  FFMA.FTZ R62, R51.reuse, R56, -R62 ;  /* 0x00000038333e7223 */ /* 0x040fe2000001083e */
[C---:B------:R-:W-:Y:S01]  /*5d00*/  FMUL.FTZ R42, R40.reuse, R147 ;  /* 0x00000093282a7220 */ /* 0x040fe20000410000 */
[----:B------:R-:W-:Y:S01]  /*5d10*/  FFMA.FTZ R51, R51, R58, R52 ;  /* 0x0000003a33337223 */ /* 0x000fe20000010034 */
[-C--:B------:R-:W-:Y:S01]  /*5d20*/  FMUL.FTZ R40, R40, R133.reuse ;  /* 0x0000008528287220 */ /* 0x080fe20000410000 */
[C---:B------:R-:W-:Y:S01]  /*5d30*/  FMUL.FTZ R52, R54.reuse, R148 ;  /* 0x0000009436347220 */ /* 0x040fe20000410000 */
[-C--:B------:R-:W-:Y:S01]  /*5d40*/  FMUL.FTZ R43, R54, R132.reuse ;  /* 0x00000084362b7220 */ /* 0x080fe20000410000 */
        /* <DEDUP_REMOVED lines=10> */
.L_x_675:
[----:B------:R-:W-:Y:S05]  /*5df0*/  BSYNC B2 ;  /* 0x0000000000027941 */ /* 0x000fea0003800000 */
.L_x_674:
[----:B--2---:R0:W-:Y:S02]  /*5e00*/  STG.E.128 desc[UR40][R48.64+0x100], R40 ;  /* 0x0001002830007986 */ /* 0x0041e4000c101d28 */
.L_x_673:
[----:B------:R-:W-:Y:S05]  /*5e10*/  BSYNC B1 ;  /* 0x0000000000017941 */ /* 0x000fea0003800000 */
.L_x_672:
[----:B------:R-:W-:-:S13]  /*5e20*/  ISETP.NE.AND P3, PT, R6, RZ, PT ;  /* 0x000000ff0600720c */ /* 0x000fda0003f65270 */
[----:B------:R-:W-:Y:S05]  /*5e30*/  @!P3 BRA `(.L_x_655) ;  /* 0x000000440038b947 */ /* 0x000fea0003800000 */
[----:B0-234-:R0:W2:Y:S01]  /*5e40*/  LDS.128 R40, [R50+0xa000] ;  /* 0x00a0000032287984 */ /* 0x01d0a20000000c00 */
[----:B------:R-:W-:Y:S01]  /*5e50*/  ISETP.GE.AND P3, PT, R190, R117, PT ;  /* 0x00000075be00720c */ /* 0x000fe20003f66270 */
[----:B------:R-:W-:-:S12]  /*5e60*/  BSSY B1, `(.L_x_676) ;  /* 0x0000030000017945 */ /* 0x000fd80003800000 */
[----:B0-----:R-:W-:Y:S05]  /*5e70*/  @P3 BRA `(.L_x_677) ;  /* 0x0000000000b83947 */ /* 0x001fea0003800000 */
[----:B------:R-:W-:Y:S02]  /*5e80*/  SHF.R.U32.HI R50, RZ, 0x10, R47 ;  /* 0x00000010ff327819 */ /* 0x000fe4000001162f */
[----:B------:R-:W-:Y:S02]  /*5e90*/  SHF.R.U32.HI R53, RZ, 0x10, R45 ;  /* 0x00000010ff357819 */ /* 0x000fe4000001162d */
[----:B------:R-:W-:Y:S01]  /*5ea0*/  SHF.R.U64 R51, R46, 0x10, R47 ;  /* 0x000000102e337819 */ /* 0x000fe2000000122f */
[----:B--2---:R-:W-:Y:S01]  /*5eb0*/  IMAD.U32 R46, R43, 0x10000, RZ ;  /* 0x000100002b2e7824 */ /* 0x004fe200078e00ff */
        /* <DEDUP_REMOVED lines=42> */
.L_x_677:
[----:B------:R-:W-:Y:S05]  /*6160*/  BSYNC B1 ;  /* 0x0000000000017941 */ /* 0x000fea0003800000 */
.L_x_676:
[----:B--2---:R0:W-:Y:S01]  /*6170*/  STG.E.128 desc[UR40][R48.64+0x140], R40 ;  /* 0x0001402830007986 */ /* 0x0041e2000c101d28 */
[----:B------:R-:W-:Y:S05]  /*6180*/  BRA `(.L_x_655) ;  /* 0x0000004000647947 */ /* 0x000fea0003800000 */
.L_x_623:
[----:B------:R-:W-:Y:S01]  /*6190*/  ISETP.GE.AND P4, PT, R17, R4, PT ;  /* 0x000000041100720c */ /* 0x000fe20003f86270 */
[----:B------:R-:W-:Y:S01]  /*61a0*/  BSSY B1, `(.L_x_678) ;  /* 0x000002e000017945 */ /* 0x000fe20003800000 */
[----:B------:R-:W-:Y:S02]  /*61b0*/  CS2R R66, SRZ ;  /* 0x0000000000427805 */ /* 0x000fe4000001ff00 */
[----:B0-----:R-:W-:Y:S02]  /*61c0*/  CS2R R42, SRZ ;  /* 0x00000000002a7805 */ /* 0x001fe4000001ff00 */
        /* <DEDUP_REMOVED lines=14> */
[----:B------:R-:W-:Y:S02]  /*62b0*/  IADD3 R40, P3, R108, R88, RZ ;  /* 0x000000586c287210 */ /* 0x000fe40007f7e0ff */
[----:B------:R-:W-:Y:S02]  /*62c0*/  CS2R R50, SRZ ;  /* 0x0000000000327805 */ /* 0x000fe4000001ff00 */
[----:B------:R-:W-:Y:S01]  /*62d0*/  CS2R R48, SRZ ;  /* 0x0000000000307805 */ /* 0x000fe2000001ff00 */
[----:B------:R-:W-:Y:S01]  /*62e0*/  IMAD.X R42, R0, 0x1, R28, P2 ;  /* 0x00000001002a7824 */ /* 0x000fe200010e061c */
[----:B------:R-:W-:Y:S02]  /*62f0*/  LEA R64, P2, R41, UR4, 0x1 ;  /* 0x0000000429407c11 */ /* 0x000fe4000f8408ff */
[----:B------:R-:W-:-:S02]  /*6300*/  CS2R R62, SRZ ;  /* 0x00000000003e7805 */ /* 0x000fc4000001ff00 */
[----:B------:R-:W-:Y:S02]  /*6310*/  CS2R R60, SRZ ;  /* 0x00000000003c7805 */ /* 0x000fe4000001ff00 */
[----:B------:R-:W-:Y:S01]  /*6320*/  LEA.HI.X R65, R41, UR5, R42, 0x1, P2 ;  /* 0x0000000529417c11 */ /* 0x000fe200090f0c2a */
[----:B------:R-:W-:Y:S01]  /*6330*/  ULDC.64 UR4, c[0x0][0x400] ;  /* 0x0001000000047ab9 */ /* 0x000fe20000000a00 */
[----:B------:R-:W-:Y:S01]  /*6340*/  ISETP.GE.AND P2, PT, R18, R117, PT ;  /* 0x000000751200720c */ /* 0x000fe20003f46270 */
[----:B------:R-:W-:Y:S01]  /*6350*/  IMAD.X R41, R3, 0x1, R30, P3 ;  /* 0x0000000103297824 */ /* 0x000fe200018e061e */
[----:B------:R-:W-:-:S04]  /*6360*/  LEA R68, P3, R40, UR4, 0x1 ;  /* 0x0000000428447c11 */ /* 0x000fc8000f8608ff */
[----:B------:R-:W-:Y:S02]  /*6370*/  LEA.HI.X R69, R40, UR5, R41, 0x1, P3 ;  /* 0x0000000528457c11 */ /* 0x000fe400098f0c29 */
[----:B------:R-:W-:-:S05]  /*6380*/  ISETP.GE.AND P3, PT, R101, R117, PT ;  /* 0x000000756500720c */ /* 0x000fca0003f66270 */
[----:B------:R0:W5:Y:S04]  /*6390*/  @!P2 LDG.E.128 R48, desc[UR40][R64.64] ;  /* 0x000000284030a981 */ /* 0x000168000c1e1d00 */
[----:B------:R0:W5:Y:S01]  /*63a0*/  @!P2 LDG.E.128 R60, desc[UR40][R68.64] ;  /* 0x00000028443ca981 */ /* 0x000162000c1e1d00 */
[----:B------:R-:W-:Y:S02]  /*63b0*/  ISETP.GE.AND P2, PT, R100, R117, PT ;  /* 0x000000756400720c */ /* 0x000fe40003f46270 */
        /* <DEDUP_REMOVED lines=8> */
[----:B------:R0:W5:Y:S04]  /*6440*/  @!P3 LDG.E.128 R44, desc[UR40][R64.64+0x40] ;  /* 0x00004028402cb981 */ /* 0x000168000c1e1d00 */
[----:B------:R0:W5:Y:S04]  /*6450*/  @!P2 LDG.E.128 R40, desc[UR40][R64.64+0x80] ;  /* 0x000080284028a981 */ /* 0x000168000c1e1d00 */
[----:B------:R0:W5:Y:S04]  /*6460*/  @!P3 LDG.E.128 R56, desc[UR40][R68.64+0x40] ;  /* 0x000040284438b981 */ /* 0x000168000c1e1d00 */
[----:B------:R0:W5:Y:S02]  /*6470*/  @!P2 LDG.E.128 R52, desc[UR40][R68.64+0x80] ;  /* 0x000080284434a981 */ /* 0x000164000c1e1d00 */
.L_x_679:
[----:B------:R-:W-:Y:S05]  /*6480*/  BSYNC B1 ;  /* 0x0000000000017941 */ /* 0x000fea0003800000 */
.L_x_678:
[----:B------:R-:W-:Y:S01]  /*6490*/  ISETP.GE.AND P3, PT, R205, R4, PT ;  /* 0x00000004cd00720c */ /* 0x000fe20003f66270 */
[----:B------:R-:W-:Y:S01]  /*64a0*/  BSSY B1, `(.L_x_680) ;  /* 0x000002e000017945 */ /* 0x000fe20003800000 */
[----:B0-----:R-:W-:Y:S02]  /*64b0*/  CS2R R64, SRZ ;  /* 0x0000000000407805 */ /* 0x001fe4000001ff00 */
        /* <DEDUP_REMOVED lines=17> */
[----:B------:R-:W-:Y:S02]  /*65d0*/  IADD3.X R65, R28, R0, R35, P2, P5 ;  /* 0x000000001c417210 */ /* 0x000fe400017ea423 */
[----:B------:R-:W-:Y:S02]  /*65e0*/  CS2R R72, SRZ ;  /* 0x0000000000487805 */ /* 0x000fe4000001ff00 */
[----:B------:R-:W-:Y:S02]  /*65f0*/  IADD3 R0, P2, P5, R108, R88, R36 ;  /* 0x000000586c007210 */ /* 0x000fe40007d5e024 */
[----:B------:R-:W-:-:S02]  /*6600*/  CS2R R86, SRZ ;  /* 0x0000000000567805 */ /* 0x000fc4000001ff00 */
[----:B------:R-:W-:Y:S02]  /*6610*/  CS2R R84, SRZ ;  /* 0x0000000000547805 */ /* 0x000fe4000001ff00 */
[----:B------:R-:W-:Y:S02]  /*6620*/  IADD3.X R3, R30, R3, R38, P2, P5 ;  /* 0x000000031e037210 */ /* 0x000fe400017ea426 */
[----:B------:R-:W-:-:S04]  /*6630*/  LEA R88, P2, R90, UR4, 0x1 ;  /* 0x000000045a587c11 */ /* 0x000fc8000f8408ff */
[----:B------:R-:W-:Y:S02]  /*6640*/  LEA.HI.X R89, R90, UR5, R65, 0x1, P2 ;  /* 0x000000055a597c11 */ /* 0x000fe400090f0c41 */
[----:B------:R-:W-:-:S04]  /*6650*/  LEA R90, P2, R0, UR6, 0x1 ;  /* 0x00000006005a7c11 */ /* 0x000fc8000f8408ff */
[----:B------:R-:W-:Y:S02]  /*6660*/  LEA.HI.X R91, R0, UR7, R3, 0x1, P2 ;  /* 0x00000007005b7c11 */ /* 0x000fe400090f0c03 */
[----:B------:R-:W-:Y:S02]  /*6670*/  ISETP.GE.AND P2, PT, R18, R117, PT ;  /* 0x000000751200720c */ /* 0x000fe40003f46270 */
[----:B------:R-:W-:Y:S02]  /*6680*/  CS2R R70, SRZ ;  /* 0x0000000000467805 */ /* 0x000fe4000001ff00 */
[----:B------:R-:W-:Y:S02]  /*6690*/  CS2R R68, SRZ ;  /* 0x0000000000447805 */ /* 0x000fe4000001ff00 */
[----:B------:R-:W-:Y:S02]  /*66a0*/  CS2R R82, SRZ ;  /* 0x0000000000527805 */ /* 0x000fe4000001ff00 */
[----:B------:R-:W-:-:S05]  /*66b0*/  CS2R R80, SRZ ;  /* 0x0000000000507805 */ /* 0x000fca000001ff00 */
[----:B------:R0:W5:Y:S04]  /*66c0*/  @!P2 LDG.E.128 R72, desc[UR40][R88.64] ;  /* 0x000000285848a981 */ /* 0x000168000c1e1d00 */
[----:B------:R0:W5:Y:S01]  /*66d0*/  @!P2 LDG.E.128 R84, desc[UR40][R90.64] ;  /* 0x000000285a54a981 */ /* 0x000162000c1e1d00 */
[----:B------:R-:W-:Y:S02]  /*66e0*/  ISETP.GE.AND P2, PT, R101, R117, PT ;  /* 0x000000756500720c */ /* 0x000fe40003f46270 */
[----:B------:R-:W-:Y:S02]  /*66f0*/  CS2R R66, SRZ ;  /* 0x0000000000427805 */ /* 0x000fe4000001ff00 */
[----:B------:R-:W-:Y:S02]  /*6700*/  CS2R R64, SRZ ;  /* 0x0000000000407805 */ /* 0x000fe4000001ff00 */
[----:B------:R-:W-:-:S02]  /*6710*/  CS2R R78, SRZ ;  /* 0x00000000004e7805 */ /* 0x000fc4000001ff00 */
[----:B------:R-:W-:-:S05]  /*6720*/  CS2R R76, SRZ ;  /* 0x00000000004c7805 */ /* 0x000fca000001ff00 */
[----:B------:R0:W5:Y:S04]  /*6730*/  @!P2 LDG.E.128 R68, desc[UR40][R88.64+0x40] ;  /* 0x000040285844a981 */ /* 0x000168000c1e1d00 */
[----:B------:R0:W5:Y:S01]  /*6740*/  @!P2 LDG.E.128 R80, desc[UR40][R90.64+0x40] ;  /* 0x000040285a50a981 */ /* 0x000162000c1e1d00 */
[----:B------:R-:W-:-:S13]  /*6750*/  ISETP.GE.AND P2, PT, R100, R117, PT ;  /* 0x000000756400720c */ /* 0x000fda0003f46270 */
[----:B------:R0:W5:Y:S04]  /*6760*/  @!P2 LDG.E.128 R64, desc[UR40][R88.64+0x80] ;  /* 0x000080285840a981 */ /* 0x000168000c1e1d00 */
[----:B------:R0:W5:Y:S02]  /*6770*/  @!P2 LDG.E.128 R76, desc[UR40][R90.64+0x80] ;  /* 0x000080285a4ca981 */ /* 0x000164000c1e1d00 */
.L_x_681:
[----:B------:R-:W-:Y:S05]  /*6780*/  BSYNC B1 ;  /* 0x0000000000017941 */ /* 0x000fea0003800000 */
.L_x_680:
[----:B------:R-:W-:Y:S01]  /*6790*/  IMAD.MOV.U32 R0, RZ, RZ, R40 ;  /* 0x000000ffff007224 */ /* 0x000fe200078e0028 */
[----:B------:R-:W-:Y:S01]  /*67a0*/  PRMT R174, R174, 0x5410, R93 ;  /* 0x00005410aeae7816 */ /* 0x000fe2000000005d */
[----:B------:R-:W-:Y:S01]  /*67b0*/  IMAD.MOV.U32 R3, RZ, RZ, R41 ;  /* 0x000000ffff037224 */ /* 0x000fe200078e0029 */
[----:B------:R-:W-:Y:S01]  /*67c0*/  UISETP.NE.AND UP0, UPT, UR46, 0x3, UPT ;  /* 0x000000032e00788c */ /* 0x000fe2000bf05270 */
[----:B0-----:R-:W-:Y:S01]  /*67d0*/  IMAD.MOV.U32 R88, RZ, RZ, R46 ;  /* 0x000000ffff587224 */ /* 0x001fe200078e002e */
        /* <DEDUP_REMOVED lines=22> */
[----:B------:R-:W-:Y:S01]  /*6940*/  PLOP3.LUT P2, PT, PT, PT, UP0, 0x80, 0x0 ;  /* 0x000000000000781c */ /* 0x000fe20003f4f008 */
        /* <DEDUP_REMOVED lines=22> */
[----:B------:R-:W-:-:S02]  /*6ab0*/  IMAD.MOV.U32 R0, RZ, RZ, R70 ;  /* 0x000000ffff007224 */ /* 0x000fc400078e0046 */
[----:B------:R-:W-:Y:S01]  /*6ac0*/  IMAD.MOV.U32 R89, RZ, RZ, R67 ;  /* 0x000000ffff597224 */ /* 0x000fe200078e0043 */
[----:B------:R-:W-:Y:S01]  /*6ad0*/  PRMT R153, R88, 0x5410, R3 ;  /* 0x0000541058997816 */ /* 0x000fe20000000003 */
[----:B------:R-:W-:Y:S01]  /*6ae0*/  IMAD.MOV.U32 R88, RZ, RZ, R68 ;  /* 0x000000ffff587224 */ /* 0x000fe200078e0044 */
[----:B------:R-:W-:Y:S01]  /*6af0*/  PRMT R156, R0, 0x7610, R156 ;  /* 0x00007610009c7816 */ /* 0x000fe2000000009c */
[----:B------:R-:W-:Y:S01]  /*6b00*/  IMAD.MOV.U32 R3, RZ, RZ, R69 ;  /* 0x000000ffff037224 */ /* 0x000fe200078e0045 */
[----:B------:R-:W-:Y:S01]  /*6b10*/  PRMT R152, R152, 0x5410, R89 ;  /* 0x0000541098987816 */ /* 0x000fe20000000059 */
[----:B------:R-:W-:Y:S02]  /*6b20*/  IMAD.MOV.U32 R0, RZ, RZ, R74 ;  /* 0x000000ffff007224 */ /* 0x000fe400078e004a */
        /* <DEDUP_REMOVED lines=25> */
[----:B------:R-:W-:Y:S02]  /*6cc0*/  IMAD.MOV.U32 R3, RZ, RZ, R84 ;  /* 0x000000ffff037224 */ /* 0x000fe400078e0054 */
[----:B------:R-:W-:Y:S01]  /*6cd0*/  IMAD.MOV.U32 R0, RZ, RZ, R85 ;  /* 0x000000ffff007224 */ /* 0x000fe200078e0055 */
[----:B------:R-:W-:-:S04]  /*6ce0*/  PRMT R169, R89, 0x5410, R88 ;  /* 0x0000541059a97816 */ /* 0x000fc80000000058 */
[----:B------:R-:W-:Y:S01]  /*6cf0*/  PRMT R170, R3, 0x5410, R0 ;  /* 0x0000541003aa7816 */ /* 0x000fe20000000000 */
[----:B------:R-:W-:Y:S06]  /*6d00*/  @!P2 BRA `(.L_x_682) ;  /* 0x000000000004a947 */ /* 0x000fec0003800000 */
[----:B------:R-:W-:Y:S01]  /*6d10*/  BPT.TRAP 0x1 ;  /* 0x000000040000795c */ /* 0x000fe20000300000 */
.L_x_682:
[----:B------:R-:W-:Y:S01]  /*6d20*/  IMAD R3, R16, 0x8, R2 ;  /* 0x0000000810037824 */ /* 0x000fe200078e0202 */
[----:B------:R-:W-:Y:S01]  /*6d30*/  SHF.L.U32 R0, R184, 0x1f, RZ ;  /* 0x0000001fb8007819 */ /* 0x000fe200000006ff */
[----:B------:R-:W0:Y:S01]  /*6d40*/  LDC R147, c[0x0][0x2f4] ;  /* 0x0000bd00ff937b82 */ /* 0x000e220000000800 */
[----:B------:R-:W-:Y:S01]  /*6d50*/  BSSY B1, `(.L_x_683) ;  /* 0x0000005000017945 */ /* 0x000fe20003800000 */
[----:B------:R-:W-:Y:S01]  /*6d60*/  IMAD.MOV.U32 R127, RZ, RZ, R92 ;  /* 0x000000ffff7f7224 */ /* 0x000fe200078e005c */
[----:B------:R-:W1:Y:S05]  /*6d70*/  SYNCS.PHASECHK.TRANS64.TRYWAIT P5, [R3+URZ+0x34890], R0 ;  /* 0x03489000030075a7 */ /* 0x000e6a00080a017f */
[----:B------:R-:W2:Y:S01]  /*6d80*/  LDC.64 R128, c[0x0][0x300] ;  /* 0x0000c000ff807b82 */ /* 0x000ea20000000a00 */
[----:B-1----:R-:W-:Y:S05]  /*6d90*/  @!P5 BRA `(.L_x_684) ;  /* 0x0000018c00d8d947 */ /* 0x002fea0003800000 */
.L_x_979:
[----:B------:R-:W-:Y:S05]  /*6da0*/  BSYNC B1 ;  /* 0x0000000000017941 */ /* 0x000fea0003800000 */
.L_x_683:
[----:B------:R-:W-:Y:S01]  /*6db0*/  BSSY B1, `(.L_x_685) ;  /* 0x0000194000017945 */ /* 0x000fe20003800000 */
[----:B0-----:R-:W-:-:S03]  /*6dc0*/  IMAD.IADD R148, R147, 0x1, -R122 ;  /* 0x0000000193947824 */ /* 0x001fc600078e0a7a */
[----:B------:R-:W-:Y:S05]  /*6dd0*/  @P4 BRA `(.L_x_686) ;  /* 0x0000001800444947 */ /* 0x000fea0003800000 */
[----:B------:R-:W-:Y:S01]  /*6de0*/  ISETP.NE.AND P4, PT, R14, RZ, PT ;  /* 0x000000ff0e00720c */ /* 0x000fe20003f85270 */
[-C--:B--2---:R-:W-:Y:S01]  /*6df0*/  IMAD R157, R145, R128.reuse, RZ ;  /* 0x00000080919d7224 */ /* 0x084fe200078e02ff */
[----:B------:R-:W-:Y:S01]  /*6e00*/  BSSY B2, `(.L_x_687) ;  /* 0x0000087000027945 */ /* 0x000fe20003800000 */
[----:B------:R-:W-:-:S04]  /*6e10*/  IMAD.WIDE.U32 R132, R17, R128, R126 ;  /* 0x0000008011847225 */ /* 0x000fc800078e007e */
[----:B------:R-:W-:-:S04]  /*6e20*/  IMAD R157, R17, R129, R157 ;  /* 0x00000081119d7224 */ /* 0x000fc800078e029d */
[----:B------:R-:W-:Y:S02]  /*6e30*/  IMAD.IADD R157, R157, 0x1, R133 ;  /* 0x000000019d9d7824 */ /* 0x000fe400078e0285 */
[----:B------:R-:W-:Y:S05]  /*6e40*/  @!P4 BRA `(.L_x_688) ;  /* 0x000000080008c947 */ /* 0x000fea0003800000 */
[----:B------:R-:W-:Y:S01]  /*6e50*/  SEL R88, R122, R148, !P0 ;  /* 0x000000947a587207 */ /* 0x000fe20004000000 */
[----:B------:R-:W-:Y:S01]  /*6e60*/  BSSY B3, `(.L_x_689) ;  /* 0x0000074000037945 */ /* 0x000fe20003800000 */
[----:B------:R-:W-:Y:S02]  /*6e70*/  ISETP.GE.AND P4, PT, R18, R117, PT ;  /* 0x000000751200720c */ /* 0x000fe40003f86270 */
[----:B------:R-:W-:-:S04]  /*6e80*/  SHF.R.S32.HI R89, RZ, 0x1f, R88 ;  /* 0x0000001fff597819 */ /* 0x000fc80000011458 */
[----:B------:R-:W-:-:S04]  /*6e90*/  LEA.HI R89, R89, R88, RZ, 0x4 ;  /* 0x0000005859597211 */ /* 0x000fc800078f20ff */
[----:B------:R-:W-:-:S04]  /*6ea0*/  LEA.HI.SX32 R161, R89, R114, 0x1c ;  /* 0x0000007259a17211 */ /* 0x000fc800078fe2ff */
[----:B------:R-:W-:-:S04]  /*6eb0*/  SHF.R.S32.HI R88, RZ, 0x1f, R161 ;  /* 0x0000001fff587819 */ /* 0x000fc800000114a1 */
[----:B------:R-:W-:Y:S01]  /*6ec0*/  LEA.HI R88, R88, R161, RZ, 0x3 ;  /* 0x000000a158587211 */ /* 0x000fe200078f18ff */
[----:B------:R-:W-:-:S04]  /*6ed0*/  IMAD.SHL.U32 R161, R161, 0x8, RZ ;  /* 0x00000008a1a17824 */ /* 0x000fc800078e00ff */
[----:B------:R-:W-:Y:S01]  /*6ee0*/  IMAD.SHL.U32 R88, R88, 0x400, RZ ;  /* 0x0000040058587824 */ /* 0x000fe200078e00ff */
[----:B------:R-:W-:-:S04]  /*6ef0*/  LOP3.LUT R89, R191, 0x38, R161, 0xf8, !PT ;  /* 0x00000038bf597812 */ /* 0x000fc800078ef8a1 */
[----:B------:R-:W-:Y:S02]  /*6f00*/  LOP3.LUT R88, R88, 0x7fffe000, RZ, 0xc0, !PT ;  /* 0x7fffe00058587812 */ /* 0x000fe400078ec0ff */
[----:B------:R-:W-:-:S03]  /*6f10*/  LOP3.LUT R89, R89, R193, RZ, 0x3c, !PT ;  /* 0x000000c159597212 */ /* 0x000fc600078e3cff */
[----:B------:R-:W-:-:S04]  /*6f20*/  IMAD R88, R192, 0x200, R88 ;  /* 0x00000200c0587824 */ /* 0x000fc800078e0258 */
[----:B------:R-:W-:-:S04]  /*6f30*/  IMAD.IADD R88, R88, 0x1, R89 ;  /* 0x0000000158587824 */ /* 0x000fc800078e0259 */
[C---:B------:R-:W-:Y:S02]  /*6f40*/  IMAD R92, R16.reuse, 0x6000, R88 ;  /* 0x00006000105c7824 */ /* 0x040fe400078e0258 */
[----:B------:R-:W-:Y:S02]  /*6f50*/  IMAD R88, R16, 0x6000, R143 ;  /* 0x0000600010587824 */ /* 0x000fe400078e028f */
[--C-:B------:R-:W-:Y:S02]  /*6f60*/  IMAD R92, R92, 0x2, R2.reuse ;  /* 0x000000025c5c7824 */ /* 0x100fe400078e0202 */
[----:B------:R-:W-:-:S04]  /*6f70*/  IMAD R88, R88, 0x2, R2 ;  /* 0x0000000258587824 */ /* 0x000fc800078e0202 */
[----:B------:R-:W0:Y:S04]  /*6f80*/  LDS.128 R92, [R92+0x1c400] ;  /* 0x01c400005c5c7984 */ /* 0x000e280000000c00 */
[----:B------:R-:W2:Y:S01]  /*6f90*/  LDS.128 R88, [R88+0x1c400] ;  /* 0x01c4000058587984 */ /* 0x000ea20000000c00 */
[----:B------:R-:W-:Y:S05]  /*6fa0*/  @P4 BRA `(.L_x_690) ;  /* 0x00000004007c4947 */ /* 0x000fea0003800000 */
[--C-:B------:R-:W-:Y:S02]  /*6fb0*/  SHF.R.U64 R164, R48, 0x10, R49.reuse ;  /* 0x0000001030a47819 */ /* 0x100fe40000001231 */
[----:B------:R-:W-:Y:S02]  /*6fc0*/  SHF.R.U32.HI R48, RZ, 0x10, R49 ;  /* 0x00000010ff307819 */ /* 0x000fe40000011631 */
[--C-:B------:R-:W-:Y:S02]  /*6fd0*/  SHF.R.U64 R49, R60, 0x10, R61.reuse ;  /* 0x000000103c317819 */ /* 0x100fe4000000123d */
[----:B------:R-:W-:Y:S02]  /*6fe0*/  SHF.R.U32.HI R60, RZ, 0x10, R61 ;  /* 0x00000010ff3c7819 */ /* 0x000fe4000001163d */
[--C-:B------:R-:W-:Y:S02]  /*6ff0*/  SHF.R.U64 R50, R50, 0x10, R51.reuse ;  /* 0x0000001032327819 */ /* 0x100fe40000001233 */
[----:B------:R-:W-:-:S02]  /*7000*/  SHF.R.U32.HI R162, RZ, 0x10, R51 ;  /* 0x00000010ffa27819 */ /* 0x000fc40000011633 */
[--C-:B------:R-:W-:Y:S02]  /*7010*/  SHF.R.U64 R61, R62, 0x10, R63.reuse ;  /* 0x000000103e3d7819 */ /* 0x100fe4000000123f */
[----:B------:R-:W-:Y:S02]  /*7020*/  SHF.R.U32.HI R51, RZ, 0x10, R63 ;  /* 0x00000010ff337819 */ /* 0x000fe4000001163f */
[----:B------:R-:W-:Y:S02]  /*7030*/  PRMT R60, R178, 0x5432, R60 ;  /* 0x00005432b23c7816 */ /* 0x000fe4000000003c */
[----:B------:R-:W-:Y:S02]  /*7040*/  PRMT R63, R176, 0x5432, R48 ;  /* 0x00005432b03f7816 */ /* 0x000fe40000000030 */
[----:B------:R-:W-:Y:S01]  /*7050*/  PRMT R62, R163, 0x5432, R50 ;  /* 0x00005432a33e7816 */ /* 0x000fe20000000032 */
[----:B------:R-:W-:Y:S01]  /*7060*/  IMAD.U32 R50, R60, 0x10000, RZ ;  /* 0x000100003c327824 */ /* 0x000fe200078e00ff */
[----:B------:R-:W-:Y:S01]  /*7070*/  PRMT R48, R165, 0x5432, R162 ;  /* 0x00005432a5307816 */ /* 0x000fe200000000a2 */
[----:B0-----:R-:W-:Y:S01]  /*7080*/  IMAD.U32 R165, R93, 0x10000, RZ ;  /* 0x000100005da57824 */ /* 0x001fe200078e00ff */
[----:B------:R-:W-:Y:S01]  /*7090*/  PRMT R49, R163, 0x5410, R49 ;  /* 0x00005410a3317816 */ /* 0x000fe20000000031 */
[----:B------:R-:W-:Y:S01]  /*70a0*/  IMAD.U32 R163, R63, 0x10000, RZ ;  /* 0x000100003fa37824 */ /* 0x000fe200078e00ff */
[----:B------:R-:W-:Y:S01]  /*70b0*/  PRMT R164, R166, 0x5432, R164 ;  /* 0x00005432a6a47816 */ /* 0x000fe200000000a4 */
[----:B--2---:R-:W-:-:S02]  /*70c0*/  IMAD.U32 R162, R89, 0x10000, RZ ;  /* 0x0001000059a27824 */ /* 0x004fc400078e00ff */
[CC--:B------:R-:W-:Y:S01]  /*70d0*/  FMUL.FTZ R166, R165.reuse, R50.reuse ;  /* 0x00000032a5a67220 */ /* 0x0c0fe20000410000 */
[-C--:B------:R-:W-:Y:S01]  /*70e0*/  FMUL.FTZ R165, R165, R163.reuse ;  /* 0x000000a3a5a57220 */ /* 0x080fe20000410000 */
[----:B------:R-:W-:Y:S02]  /*70f0*/  LOP3.LUT R93, R93, 0xffff0000, RZ, 0xc0, !PT ;  /* 0xffff00005d5d7812 */ /* 0x000fe400078ec0ff */
[C---:B------:R-:W-:Y:S01]  /*7100*/  FFMA.FTZ R163, R162.reuse, R163, -R166 ;  /* 0x000000a3a2a37223 */ /* 0x040fe200000108a6 */
[----:B------:R-:W-:Y:S01]  /*7110*/  FFMA.FTZ R162, R162, R50, R165 ;  /* 0x00000032a2a27223 */ /* 0x000fe200000100a5 */
[----:B------:R-:W-:Y:S01]  /*7120*/  LOP3.LUT R165, R63, 0xffff0000, RZ, 0xc0, !PT ;  /* 0xffff00003fa57812 */ /* 0x000fe200078ec0ff */
[----:B------:R-:W-:Y:S01]  /*7130*/  IMAD.U32 R166, R95, 0x10000, RZ ;  /* 0x000100005fa67824 */ /* 0x000fe200078e00ff */
[----:B------:R-:W-:Y:S02]  /*7140*/  LOP3.LUT R63, R60, 0xffff0000, RZ, 0xc0, !PT ;  /* 0xffff00003c3f7812 */ /* 0x000fe400078ec0ff */
[----:B------:R-:W-:Y:S01]  /*7150*/  LOP3.LUT R50, R89, 0xffff0000, RZ, 0xc0, !PT ;  /* 0xffff000059327812 */ /* 0x000fe200078ec0ff */
[C---:B------:R-:W-:Y:S01]  /*7160*/  FMUL.FTZ R89, R93.reuse, R165 ;  /* 0x000000a55d597220 */ /* 0x040fe20000410000 */
[----:B------:R-:W-:Y:S01]  /*7170*/  PRMT R51, R182, 0x5410, R51 ;  /* 0x00005410b6337816 */ /* 0x000fe20000000033 */
[----:B------:R-:W-:Y:S01]  /*7180*/  FMUL.FTZ R60, R93, R63 ;  /* 0x0000003f5d3c7220 */ /* 0x000fe20000410000 */
[----:B------:R-:W-:Y:S01]  /*7190*/  IMAD.U32 R93, R91, 0x10000, RZ ;  /* 0x000100005b5d7824 */ /* 0x000fe200078e00ff */
[----:B------:R-:W-:-:S02]  /*71a0*/  LOP3.LUT R95, R95, 0xffff0000, RZ, 0xc0, !PT ;  /* 0xffff00005f5f7812 */ /* 0x000fc400078ec0ff */
[C---:B------:R-:W-:Y:S01]  /*71b0*/  FFMA.FTZ R60, R50.reuse, R165, -R60 ;  /* 0x000000a5323c7223 */ /* 0x040fe2000001083c */
[----:B------:R-:W-:Y:S02]  /*71c0*/  IMAD.U32 R165, R51, 0x10000, RZ ;  /* 0x0001000033a57824 */ /* 0x000fe400078e00ff */
[----:B------:R-:W-:Y:S01]  /*71d0*/  FFMA.FTZ R50, R50, R63, R89 ;  /* 0x0000003f32327223 */ /* 0x000fe20000010059 */
[C---:B------:R-:W-:Y:S01]  /*71e0*/  IMAD.U32 R63, R48.reuse, 0x10000, RZ ;  /* 0x00010000303f7824 */ /* 0x040fe200078e00ff */
[----:B------:R-:W-:Y:S01]  /*71f0*/  LOP3.LUT R48, R48, 0xffff0000, RZ, 0xc0, !PT ;  /* 0xffff000030307812 */ /* 0x000fe200078ec0ff */
[C---:B------:R-:W-:Y:S01]  /*7200*/  FMUL.FTZ R89, R166.reuse, R165 ;  /* 0x000000a5a6597220 */ /* 0x040fe20000410000 */
[----:B------:R-:W-:Y:S02]  /*7210*/  LOP3.LUT R91, R91, 0xffff0000, RZ, 0xc0, !PT ;  /* 0xffff00005b5b7812 */ /* 0x000fe400078ec0ff */
[----:B------:R-:W-:Y:S01]  /*7220*/  PRMT R61, R181, 0x5410, R61 ;  /* 0x00005410b53d7816 */ /* 0x000fe2000000003d */
[-C--:B------:R-:W-:Y:S01]  /*7230*/  FFMA.FTZ R89, R93, R63.reuse, -R89 ;  /* 0x0000003f5d597223 */ /* 0x080fe20000010859 */
[----:B------:R-:W-:Y:S01]  /*7240*/  FMUL.FTZ R63, R166, R63 ;  /* 0x0000003fa63f7220 */ /* 0x000fe20000410000 */
[----:B------:R-:W-:-:S02]  /*7250*/  F2FP.BF16.F32.PACK_AB R60, R60, R163 ;  /* 0x000000a33c3c723e */ /* 0x000fc400000010ff */
[----:B------:R-:W-:Y:S01]  /*7260*/  F2FP.BF16.F32.PACK_AB R50, R50, R162 ;  /* 0x000000a23232723e */ /* 0x000fe200000010ff */
[----:B------:R-:W-:Y:S01]  /*7270*/  FFMA.FTZ R63, R93, R165, R63 ;  /* 0x000000a55d3f7223 */ /* 0x000fe2000001003f */
[----:B------:R-:W-:Y:S01]  /*7280*/  LOP3.LUT R93, R51, 0xffff0000, RZ, 0xc0, !PT ;  /* 0xffff0000335d7812 */ /* 0x000fe200078ec0ff */
[----:B------:R-:W-:-:S04]  /*7290*/  IMAD.U32 R165, R164, 0x10000, RZ ;  /* 0x00010000a4a57824 */ /* 0x000fc800078e00ff */
[----:B------:R-:W-:-:S04]  /*72a0*/  FMUL.FTZ R51, R95, R93 ;  /* 0x0000005d5f337220 */ /* 0x000fc80000410000 */
[-C--:B------:R-:W-:Y:S01]  /*72b0*/  FFMA.FTZ R51, R91, R48.reuse, -R51 ;  /* 0x000000305b337223 */ /* 0x080fe20000010833 */
[----:B------:R-:W-:Y:S01]  /*72c0*/  FMUL.FTZ R48, R95, R48 ;  /* 0x000000305f307220 */ /* 0x000fe20000410000 */
[C---:B------:R-:W-:Y:S01]  /*72d0*/  IMAD.U32 R95, R92.reuse, 0x10000, RZ ;  /* 0x000100005c5f7824 */ /* 0x040fe200078e00ff */
[----:B------:R-:W-:Y:S02]  /*72e0*/  LOP3.LUT R92, R92, 0xffff0000, RZ, 0xc0, !PT ;  /* 0xffff00005c5c7812 */ /* 0x000fe400078ec0ff */
[----:B------:R-:W-:Y:S01]  /*72f0*/  FFMA.FTZ R48, R91, R93, R48 ;  /* 0x0000005d5b307223 */ /* 0x000fe20000010030 */
[----:B------:R-:W-:Y:S01]  /*7300*/  IMAD.U32 R93, R49, 0x10000, RZ ;  /* 0x00010000315d7824 */ /* 0x000fe200078e00ff */
[----:B------:R-:W-:Y:S01]  /*7310*/  F2FP.BF16.F32.PACK_AB R51, R51, R89 ;  /* 0x000000593333723e */ /* 0x000fe200000010ff */
[C---:B------:R-:W-:Y:S01]  /*7320*/  IMAD.U32 R91, R88.reuse, 0x10000, RZ ;  /* 0x00010000585b7824 */ /* 0x040fe200078e00ff */
[----:B------:R-:W-:Y:S01]  /*7330*/  LOP3.LUT R88, R88, 0xffff0000, RZ, 0xc0, !PT ;  /* 0xffff000058587812 */ /* 0x000fe200078ec0ff */
[C---:B------:R-:W-:Y:S01]  /*7340*/  FMUL.FTZ R166, R95.reuse, R93 ;  /* 0x0000005d5fa67220 */ /* 0x040fe20000410000 */
[----:B------:R-:W-:Y:S01]  /*7350*/  FMUL.FTZ R95, R95, R165 ;  /* 0x000000a55f5f7220 */ /* 0x000fe20000410000 */
[----:B------:R-:W-:Y:S01]  /*7360*/  F2FP.BF16.F32.PACK_AB R48, R48, R63 ;  /* 0x0000003f3030723e */ /* 0x000fe200000010ff */
[----:B------:R-:W-:-:S02]  /*7370*/  IMAD.MOV.U32 R89, RZ, RZ, R60 ;  /* 0x000000ffff597224 */ /* 0x000fc400078e003c */
[C---:B------:R-:W-:Y:S01]  /*7380*/  FFMA.FTZ R166, R91.reuse, R165, -R166 ;  /* 0x000000a55ba67223 */ /* 0x040fe200000108a6 */
[----:B------:R-:W-:Y:S01]  /*7390*/  FFMA.FTZ R95, R91, R93, R95 ;  /* 0x0000005d5b5f7223 */ /* 0x000fe2000001005f */
[----:B------:R-:W-:Y:S02]  /*73a0*/  LOP3.LUT R91, R49, 0xffff0000, RZ, 0xc0, !PT ;  /* 0xffff0000315b7812 */ /* 0x000fe400078ec0ff */
[----:B------:R-:W-:Y:S01]  /*73b0*/  LOP3.LUT R49, R164, 0xffff0000, RZ, 0xc0, !PT ;  /* 0xffff0000a4317812 */ /* 0x000fe200078ec0ff */
[C---:B------:R-:W-:Y:S01]  /*73c0*/  IMAD.U32 R164, R62.reuse, 0x10000, RZ ;  /* 0x000100003ea47824 */ /* 0x040fe200078e00ff */
[----:B------:R-:W-:Y:S01]  /*73d0*/  LOP3.LUT R62, R62, 0xffff0000, RZ, 0xc0, !PT ;  /* 0xffff00003e3e7812 */ /* 0x000fe200078ec0ff */
[C---:B------:R-:W-:Y:S02]  /*73e0*/  FMUL.FTZ R93, R92.reuse, R91 ;  /* 0x0000005b5c5d7220 */ /* 0x040fe40000410000 */
[-C--:B------:R-:W-:Y:S02]  /*73f0*/  FMUL.FTZ R92, R92, R49.reuse ;  /* 0x000000315c5c7220 */ /* 0x080fe40000410000 */
[----:B------:R-:W-:Y:S01]  /*7400*/  FFMA.FTZ R49, R88, R49, -R93 ;  /* 0x0000003158317223 */ /* 0x000fe2000001085d */
[----:B------:R-:W-:-:S02]  /*7410*/  IMAD.U32 R93, R94, 0x10000, RZ ;  /* 0x000100005e5d7824 */ /* 0x000fc400078e00ff */
[----:B------:R-:W-:Y:S01]  /*7420*/  FFMA.FTZ R88, R88, R91, R92 ;  /* 0x0000005b58587223 */ /* 0x000fe2000001005c */
[C---:B------:R-:W-:Y:S01]  /*7430*/  IMAD.U32 R92, R61.reuse, 0x10000, RZ ;  /* 0x000100003d5c7824 */ /* 0x040fe200078e00ff */
[----:B------:R-:W-:Y:S01]  /*7440*/  LOP3.LUT R94, R94, 0xffff0000, RZ, 0xc0, !PT ;  /* 0xffff00005e5e7812 */ /* 0x000fe200078ec0ff */
[C---:B------:R-:W-:Y:S01]  /*7450*/  IMAD.U32 R91, R90.reuse, 0x10000, RZ ;  /* 0x000100005a5b7824 */ /* 0x040fe200078e00ff */
[----:B------:R-:W-:Y:S01]  /*7460*/  LOP3.LUT R61, R61, 0xffff0000, RZ, 0xc0, !PT ;  /* 0xffff00003d3d7812 */ /* 0x000fe200078ec0ff */
[C---:B------:R-:W-:Y:S01]  /*7470*/  FMUL.FTZ R165, R93.reuse, R92 ;  /* 0x0000005c5da57220 */ /* 0x040fe20000410000 */
[-C--:B------:R-:W-:Y:S01]  /*7480*/  FMUL.FTZ R93, R93, R164.reuse ;  /* 0x000000a45d5d7220 */ /* 0x080fe20000410000 */
[----:B------:R-:W-:Y:S02]  /*7490*/  LOP3.LUT R90, R90, 0xffff0000, RZ, 0xc0, !PT ;  /* 0xffff00005a5a7812 */ /* 0x000fe400078ec0ff */
[C---:B------:R-:W-:Y:S01]  /*74a0*/  FFMA.FTZ R165, R91.reuse, R164, -R165 ;  /* 0x000000a45ba57223 */ /* 0x040fe200000108a5 */
[----:B------:R-:W-:Y:S01]  /*74b0*/  FFMA.FTZ R93, R91, R92, R93 ;  /* 0x0000005c5b5d7223 */ /* 0x000fe2000001005d */
[C---:B------:R-:W-:Y:S01]  /*74c0*/  FMUL.FTZ R91, R94.reuse, R61 ;  /* 0x0000003d5e5b7220 */ /* 0x040fe20000410000 */
[----:B------:R-:W-:Y:S01]  /*74d0*/  FMUL.FTZ R94, R94, R62 ;  /* 0x0000003e5e5e7220 */ /* 0x000fe20000410000 */
[----:B------:R-:W-:-:S02]  /*74e0*/  F2FP.BF16.F32.PACK_AB R95, R88, R95 ;  /* 0x0000005f585f723e */ /* 0x000fc400000010ff */
[C---:B------:R-:W-:Y:S01]  /*74f0*/  FFMA.FTZ R91, R90.reuse, R62, -R91 ;  /* 0x0000003e5a5b7223 */ /* 0x040fe2000001085b */
[----:B------:R-:W-:Y:S01]  /*7500*/  FFMA.FTZ R94, R90, R61, R94 ;  /* 0x0000003d5a5e7223 */ /* 0x000fe2000001005e */
[----:B------:R-:W-:Y:S01]  /*7510*/  F2FP.BF16.F32.PACK_AB R49, R49, R166 ;  /* 0x000000a63131723e */ /* 0x000fe200000010ff */
[----:B------:R-:W-:Y:S02]  /*7520*/  IMAD.MOV.U32 R92, RZ, RZ, R95 ;  /* 0x000000ffff5c7224 */ /* 0x000fe400078e005f */
[----:B------:R-:W-:Y:S01]  /*7530*/  F2FP.BF16.F32.PACK_AB R91, R91, R165 ;  /* 0x000000a55b5b723e */ /* 0x000fe200000010ff */
[----:B------:R-:W-:Y:S01]  /*7540*/  IMAD.MOV.U32 R95, RZ, RZ, R48 ;  /* 0x000000ffff5f7224 */ /* 0x000fe200078e0030 */
[----:B------:R-:W-:Y:S01]  /*7550*/  F2FP.BF16.F32.PACK_AB R94, R94, R93 ;  /* 0x0000005d5e5e723e */ /* 0x000fe200000010ff */
[----:B------:R-:W-:Y:S02]  /*7560*/  IMAD.MOV.U32 R88, RZ, RZ, R49 ;  /* 0x000000ffff587224 */ /* 0x000fe400078e0031 */
[----:B------:R-:W-:-:S02]  /*7570*/  IMAD.MOV.U32 R90, RZ, RZ, R91 ;  /* 0x000000ffff5a7224 */ /* 0x000fc400078e005b */
[----:B------:R-:W-:Y:S02]  /*7580*/  IMAD.MOV.U32 R93, RZ, RZ, R50 ;  /* 0x000000ffff5d7224 */ /* 0x000fe400078e0032 */
[----:B------:R-:W-:-:S07]  /*7590*/  IMAD.MOV.U32 R91, RZ, RZ, R51 ;  /* 0x000000ffff5b7224 */ /* 0x000fce00078e0033 */
.L_x_690:
[----:B------:R-:W-:Y:S05]  /*75a0*/  BSYNC B3 ;  /* 0x0000000000037941 */ /* 0x000fea0003800000 */
.L_x_689:
[----:B------:R-:W-:-:S13]  /*75b0*/  ISETP.GE.AND P4, PT, R161, R147, PT ;  /* 0x00000093a100720c */ /* 0x000fda0003f86270 */
[--C-:B------:R-:W-:Y:S02]  /*75c0*/  @!P4 SHF.R.S32.HI R51, RZ, 0x1f, R161.reuse ;  /* 0x0000001fff33c819 */ /* 0x100fe400000114a1 */
[----:B------:R-:W-:-:S04]  /*75d0*/  @!P4 IADD3 R161, P5, P6, R102, R132, R161 ;  /* 0x0000008466a1c210 */ /* 0x000fc80007ebe0a1 */
[----:B------:R-:W-:Y:S02]  /*75e0*/  @!P4 IADD3.X R51, R97, R157, R51, P5, P6 ;  /* 0x0000009d6133c210 */ /* 0x000fe40002fec433 */
[----:B------:R-:W-:-:S04]  /*75f0*/  IADD3 R49, P5, P6, R102, R132, R27 ;  /* 0x0000008466317210 */ /* 0x000fc80007ebe01b */
[----:B------:R-:W-:Y:S02]  /*7600*/  IADD3.X R50, R97, R157, R13, P5, P6 ;  /* 0x0000009d61327210 */ /* 0x000fe40002fec40d */
[----:B------:R-:W-:-:S04]  /*7610*/  LEA R48, P5, R49, R120, 0x1 ;  /* 0x0000007831307211 */ /* 0x000fc800078a08ff */
[----:B------:R-:W-:Y:S02]  /*7620*/  LEA.HI.X R49, R49, R121, R50, 0x1, P5 ;  /* 0x0000007931317211 */ /* 0x000fe400028f0c32 */
[----:B------:R-:W-:-:S03]  /*7630*/  @!P4 LEA R50, P5, R161, R120, 0x1 ;  /* 0x00000078a132c211 */ /* 0x000fc600078a08ff */
[----:B--2---:R2:W-:Y:S01]  /*7640*/  STG.E.128 desc[UR40][R48.64], R88 ;  /* 0x0000005830007986 */ /* 0x0045e2000c101d28 */
[----:B------:R-:W-:-:S05]  /*7650*/  @!P4 LEA.HI.X R51, R161, R121, R51, 0x1, P5 ;  /* 0x00000079a133c211 */ /* 0x000fca00028f0c33 */
[----:B0-----:R2:W-:Y:S04]  /*7660*/  @!P4 STG.E.128 desc[UR40][R50.64], R92 ;  /* 0x0000005c3200c986 */ /* 0x0015e8000c101d28 */
.L_x_688:
[----:B------:R-:W-:Y:S05]  /*7670*/  BSYNC B2 ;  /* 0x0000000000027941 */ /* 0x000fea0003800000 */
.L_x_687:
[----:B------:R-:W-:Y:S01]  /*7680*/  ISETP.NE.AND P4, PT, R10, RZ, PT ;  /* 0x000000ff0a00720c */ /* 0x000fe20003f85270 */
[----:B------:R-:W-:-:S12]  /*7690*/  BSSY B2, `(.L_x_691) ;  /* 0x0000083000027945 */ /* 0x000fd80003800000 */
[----:B------:R-:W-:Y:S05]  /*76a0*/  @!P4 BRA `(.L_x_692) ;  /* 0x000000080004c947 */ /* 0x000fea0003800000 */
[----:B--2---:R-:W-:Y:S01]  /*76b0*/  SEL R48, R122, R148, !P1 ;  /* 0x000000947a307207 */ /* 0x004fe20004800000 */
[----:B------:R-:W-:Y:S01]  /*76c0*/  BSSY B3, `(.L_x_693) ;  /* 0x000007d000037945 */ /* 0x000fe20003800000 */
[----:B------:R-:W-:Y:S02]  /*76d0*/  IADD3 R60, P4, P5, R102, R132, R21 ;  /* 0x00000084663c7210 */ /* 0x000fe40007d9e015 */
[----:B------:R-:W-:Y:S02]  /*76e0*/  SHF.R.S32.HI R49, RZ, 0x1f, R48 ;  /* 0x0000001fff317819 */ /* 0x000fe40000011430 */
[----:B------:R-:W-:Y:S02]  /*76f0*/  IADD3.X R61, R97, R157, R12, P4, P5 ;  /* 0x0000009d613d7210 */ /* 0x000fe400027ea40c */
[----:B------:R-:W-:-:S04]  /*7700*/  LEA.HI R48, R49, R48, RZ, 0x4 ;  /* 0x0000003031307211 */ /* 0x000fc800078f20ff */
[----:B------:R-:W-:-:S05]  /*7710*/  LEA.HI.SX32 R48, R48, R26, 0x1c ;  /* 0x0000001a30307211 */ /* 0x000fca00078fe2ff */
[----:B------:R-:W-:-:S05]  /*7720*/  IMAD.SHL.U32 R49, R48, 0x8, RZ ;  /* 0x0000000830317824 */ /* 0x000fca00078e00ff */
[----:B------:R-:W-:-:S13]  /*7730*/  ISETP.GE.AND P4, PT, R49, R147, PT ;  /* 0x000000933100720c */ /* 0x000fda0003f86270 */
[--C-:B------:R-:W-:Y:S02]  /*7740*/  @!P4 SHF.R.S32.HI R51, RZ, 0x1f, R49.reuse ;  /* 0x0000001fff33c819 */ /* 0x100fe40000011431 */
[--C-:B------:R-:W-:Y:S02]  /*7750*/  @!P4 IADD3 R50, P5, P6, R102, R132, R49.reuse ;  /* 0x000000846632c210 */ /* 0x100fe40007ebe031 */
[----:B------:R-:W-:Y:S02]  /*7760*/  LOP3.LUT R49, R191, 0x38, R49, 0xf8, !PT ;  /* 0x00000038bf317812 */ /* 0x000fe400078ef831 */
[----:B------:R-:W-:Y:S02]  /*7770*/  @!P4 IADD3.X R51, R97, R157, R51, P5, P6 ;  /* 0x0000009d6133c210 */ /* 0x000fe40002fec433 */
[----:B------:R-:W-:Y:S02]  /*7780*/  LEA R88, P5, R60, R120, 0x1 ;  /* 0x000000783c587211 */ /* 0x000fe400078a08ff */
[----:B------:R-:W-:-:S02]  /*7790*/  LOP3.LUT R49, R49, R193, RZ, 0x3c, !PT ;  /* 0x000000c131317212 */ /* 0x000fc400078e3cff */
[----:B------:R-:W-:Y:S02]  /*77a0*/  LEA.HI.X R89, R60, R121, R61, 0x1, P5 ;  /* 0x000000793c597211 */ /* 0x000fe400028f0c3d */
[----:B------:R-:W-:-:S04]  /*77b0*/  @!P4 LEA R90, P5, R50, R120, 0x1 ;  /* 0x00000078325ac211 */ /* 0x000fc800078a08ff */
[----:B------:R-:W-:Y:S02]  /*77c0*/  @!P4 LEA.HI.X R91, R50, R121, R51, 0x1, P5 ;  /* 0x00000079325bc211 */ /* 0x000fe400028f0c33 */
[----:B------:R-:W-:Y:S02]  /*77d0*/  SHF.R.S32.HI R50, RZ, 0x1f, R48 ;  /* 0x0000001fff327819 */ /* 0x000fe40000011430 */
[----:B------:R-:W-:Y:S02]  /*77e0*/  ISETP.GE.AND P5, PT, R101, R117, PT ;  /* 0x000000756500720c */ /* 0x000fe40003fa6270 */
[----:B------:R-:W-:-:S05]  /*77f0*/  LEA.HI R48, R50, R48, RZ, 0x3 ;  /* 0x0000003032307211 */ /* 0x000fca00078f18ff */
[----:B------:R-:W-:-:S05]  /*7800*/  IMAD.SHL.U32 R48, R48, 0x400, RZ ;  /* 0x0000040030307824 */ /* 0x000fca00078e00ff */
[----:B------:R-:W-:-:S05]  /*7810*/  LOP3.LUT R48, R48, 0x7fffe000, RZ, 0xc0, !PT ;  /* 0x7fffe00030307812 */ /* 0x000fca00078ec0ff */
[----:B------:R-:W-:-:S04]  /*7820*/  IMAD R48, R192, 0x200, R48 ;  /* 0x00000200c0307824 */ /* 0x000fc800078e0230 */
[----:B------:R-:W-:Y:S02]  /*7830*/  IMAD.IADD R49, R48, 0x1, R49 ;  /* 0x0000000130317824 */ /* 0x000fe400078e0231 */
[C---:B------:R-:W-:Y:S02]  /*7840*/  IMAD R48, R16.reuse, 0x6000, R142 ;  /* 0x0000600010307824 */ /* 0x040fe400078e028e */
[----:B------:R-:W-:Y:S02]  /*7850*/  IMAD R60, R16, 0x6000, R49 ;  /* 0x00006000103c7824 */ /* 0x000fe400078e0231 */
[--C-:B------:R-:W-:Y:S02]  /*7860*/  IMAD R48, R48, 0x2, R2.reuse ;  /* 0x0000000230307824 */ /* 0x100fe400078e0202 */
[----:B------:R-:W-:-:S04]  /*7870*/  IMAD R60, R60, 0x2, R2 ;  /* 0x000000023c3c7824 */ /* 0x000fc800078e0202 */
[----:B------:R-:W0:Y:S04]  /*7880*/  LDS.128 R48, [R48+0x1c400] ;  /* 0x01c4000030307984 */ /* 0x000e280000000c00 */
[----:B------:R-:W2:Y:S01]  /*7890*/  LDS.128 R60, [R60+0x1c400] ;  /* 0x01c400003c3c7984 */ /* 0x000ea20000000c00 */
[----:B------:R-:W-:Y:S05]  /*78a0*/  @P5 BRA `(.L_x_694) ;  /* 0x0000000400785947 */ /* 0x000fea0003800000 */
[----:B------:R-:W-:Y:S01]  /*78b0*/  SHF.R.U32.HI R92, RZ, 0x10, R57 ;  /* 0x00000010ff5c7819 */ /* 0x000fe20000011639 */
[----:B--2---:R-:W-:Y:S01]  /*78c0*/  IMAD.U32 R162, R61, 0x10000, RZ ;  /* 0x000100003da27824 */ /* 0x004fe200078e00ff */
[----:B------:R-:W-:Y:S01]  /*78d0*/  SHF.R.U32.HI R93, RZ, 0x10, R45 ;  /* 0x00000010ff5d7819 */ /* 0x000fe2000001162d */
[----:B0-----:R-:W-:Y:S01]  /*78e0*/  IMAD.U32 R94, R49, 0x10000, RZ ;  /* 0x00010000315e7824 */ /* 0x001fe200078e00ff */
[----:B------:R-:W-:Y:S02]  /*78f0*/  PRMT R92, R177, 0x5432, R92 ;  /* 0x00005432b15c7816 */ /* 0x000fe4000000005c */
[----:B------:R-:W-:Y:S02]  /*7900*/  PRMT R93, R180, 0x5410, R93 ;  /* 0x00005410b45d7816 */ /* 0x000fe4000000005d */
[----:B------:R-:W-:Y:S01]  /*7910*/  LOP3.LUT R61, R61, 0xffff0000, RZ, 0xc0, !PT ;  /* 0xffff00003d3d7812 */ /* 0x000fe200078ec0ff */
[----:B------:R-:W-:Y:S01]  /*7920*/  IMAD.U32 R161, R92, 0x10000, RZ ;  /* 0x000100005ca17824 */ /* 0x000fe200078e00ff */
[----:B------:R-:W-:Y:S01]  /*7930*/  LOP3.LUT R49, R49, 0xffff0000, RZ, 0xc0, !PT ;  /* 0xffff000031317812 */ /* 0x000fe200078ec0ff */
[----:B------:R-:W-:Y:S01]  /*7940*/  IMAD.U32 R95, R93, 0x10000, RZ ;  /* 0x000100005d5f7824 */ /* 0x000fe200078e00ff */
[----:B------:R-:W-:Y:S01]  /*7950*/  SHF.R.U64 R57, R56, 0x10, R57 ;  /* 0x0000001038397819 */ /* 0x000fe20000001239 */
[C---:B------:R-:W-:Y:S01]  /*7960*/  FMUL.FTZ R163, R162.reuse, R161 ;  /* 0x000000a1a2a37220 */ /* 0x040fe20000410000 */
[----:B------:R-:W-:Y:S01]  /*7970*/  LOP3.LUT R56, R63, 0xffff0000, RZ, 0xc0, !PT ;  /* 0xffff00003f387812 */ /* 0x000fe200078ec0ff */
[-C--:B------:R-:W-:Y:S01]  /*7980*/  FMUL.FTZ R162, R162, R95.reuse ;  /* 0x0000005fa2a27220 */ /* 0x080fe20000410000 */
[----:B------:R-:W-:Y:S01]  /*7990*/  SHF.R.U64 R45, R44, 0x10, R45 ;  /* 0x000000102c2d7819 */ /* 0x000fe2000000122d */
[C---:B------:R-:W-:Y:S01]  /*79a0*/  FFMA.FTZ R95, R94.reuse, R95, -R163 ;  /* 0x0000005f5e5f7223 */ /* 0x040fe200000108a3 */
[----:B------:R-:W-:Y:S01]  /*79b0*/  LOP3.LUT R44, R51, 0xffff0000, RZ, 0xc0, !PT ;  /* 0xffff0000332c7812 */ /* 0x000fe200078ec0ff */
[----:B------:R-:W-:Y:S01]  /*79c0*/  FFMA.FTZ R94, R94, R161, R162 ;  /* 0x000000a15e5e7223 */ /* 0x000fe200000100a2 */
[----:B------:R-:W-:Y:S01]  /*79d0*/  LOP3.LUT R161, R93, 0xffff0000, RZ, 0xc0, !PT ;  /* 0xffff00005da17812 */ /* 0x000fe200078ec0ff */
[----:B------:R-:W-:Y:S01]  /*79e0*/  IMAD.U32 R163, R63, 0x10000, RZ ;  /* 0x000100003fa37824 */ /* 0x000fe200078e00ff */
[----:B------:R-:W-:-:S02]  /*79f0*/  LOP3.LUT R93, R92, 0xffff0000, RZ, 0xc0, !PT ;  /* 0xffff00005c5d7812 */ /* 0x000fc400078ec0ff */
[----:B------:R-:W-:Y:S02]  /*7a00*/  SHF.R.U64 R46, R46, 0x10, R47 ;  /* 0x000000102e2e7819 */ /* 0x000fe4000000122f */
[----:B------:R-:W-:Y:S01]  /*7a10*/  SHF.R.U64 R58, R58, 0x10, R59 ;  /* 0x000000103a3a7819 */ /* 0x000fe2000000123b */
[C---:B------:R-:W-:Y:S01]  /*7a20*/  FMUL.FTZ R92, R61.reuse, R93 ;  /* 0x0000005d3d5c7220 */ /* 0x040fe20000410000 */
[-C--:B------:R-:W-:Y:S01]  /*7a30*/  FMUL.FTZ R61, R61, R161.reuse ;  /* 0x000000a13d3d7220 */ /* 0x080fe20000410000 */
[----:B------:R-:W-:Y:S02]  /*7a40*/  PRMT R46, R175, 0x5432, R46 ;  /* 0x00005432af2e7816 */ /* 0x000fe4000000002e */
[C---:B------:R-:W-:Y:S01]  /*7a50*/  FFMA.FTZ R92, R49.reuse, R161, -R92 ;  /* 0x000000a1315c7223 */ /* 0x040fe2000001085c */
[----:B------:R-:W-:Y:S01]  /*7a60*/  FFMA.FTZ R49, R49, R93, R61 ;  /* 0x0000005d31317223 */ /* 0x000fe2000001003d */
[----:B------:R-:W-:Y:S01]  /*7a70*/  SHF.R.U32.HI R61, RZ, 0x10, R59 ;  /* 0x00000010ff3d7819 */ /* 0x000fe2000001163b */
[----:B------:R-:W-:Y:S01]  /*7a80*/  IMAD.U32 R161, R51, 0x10000, RZ ;  /* 0x0001000033a17824 */ /* 0x000fe200078e00ff */
[----:B------:R-:W-:-:S02]  /*7a90*/  SHF.R.U32.HI R93, RZ, 0x10, R47 ;  /* 0x00000010ff5d7819 */ /* 0x000fc4000001162f */
[----:B------:R-:W-:Y:S02]  /*7aa0*/  PRMT R61, R179, 0x5410, R61 ;  /* 0x00005410b33d7816 */ /* 0x000fe4000000003d */
[----:B------:R-:W-:Y:S02]  /*7ab0*/  PRMT R93, R178, 0x5410, R93 ;  /* 0x00005410b25d7816 */ /* 0x000fe4000000005d */
[----:B------:R-:W-:Y:S01]  /*7ac0*/  PRMT R58, R175, 0x5410, R58 ;  /* 0x00005410af3a7816 */ /* 0x000fe2000000003a */
[C---:B------:R-:W-:Y:S01]  /*7ad0*/  IMAD.U32 R162, R61.reuse, 0x10000, RZ ;  /* 0x000100003da27824 */ /* 0x040fe200078e00ff */
[----:B------:R-:W-:Y:S01]  /*7ae0*/  LOP3.LUT R61, R61, 0xffff0000, RZ, 0xc0, !PT ;  /* 0xffff00003d3d7812 */ /* 0x000fe200078ec0ff */
[C---:B------:R-:W-:Y:S01]  /*7af0*/  IMAD.U32 R164, R93.reuse, 0x10000, RZ ;  /* 0x000100005da47824 */ /* 0x040fe200078e00ff */
[----:B------:R-:W-:Y:S01]  /*7b00*/  LOP3.LUT R93, R93, 0xffff0000, RZ, 0xc0, !PT ;  /* 0xffff00005d5d7812 */ /* 0x000fe200078ec0ff */
[C---:B------:R-:W-:Y:S01]  /*7b10*/  FMUL.FTZ R165, R163.reuse, R162 ;  /* 0x000000a2a3a57220 */ /* 0x040fe20000410000 */
[----:B------:R-:W-:Y:S01]  /*7b20*/  F2FP.BF16.F32.PACK_AB R92, R92, R95 ;  /* 0x0000005f5c5c723e */ /* 0x000fe200000010ff */
[C---:B------:R-:W-:Y:S01]  /*7b30*/  FMUL.FTZ R51, R56.reuse, R61 ;  /* 0x0000003d38337220 */ /* 0x040fe20000410000 */
[-C--:B------:R-:W-:Y:S01]  /*7b40*/  FMUL.FTZ R163, R163, R164.reuse ;  /* 0x000000a4a3a37220 */ /* 0x080fe20000410000 */
[-C--:B------:R-:W-:Y:S01]  /*7b50*/  FMUL.FTZ R56, R56, R93.reuse ;  /* 0x0000005d38387220 */ /* 0x080fe20000410000 */
[C---:B------:R-:W-:Y:S01]  /*7b60*/  FFMA.FTZ R164, R161.reuse, R164, -R165 ;  /* 0x000000a4a1a47223 */ /* 0x040fe200000108a5 */
[C---:B------:R-:W-:Y:S01]  /*7b70*/  FFMA.FTZ R51, R44.reuse, R93, -R51 ;  /* 0x0000005d2c337223 */ /* 0x040fe20000010833 */
[----:B------:R-:W-:Y:S01]  /*7b80*/  FFMA.FTZ R163, R161, R162, R163 ;  /* 0x000000a2a1a37223 */ /* 0x000fe200000100a3 */
[----:B------:R-:W-:Y:S01]  /*7b90*/  FFMA.FTZ R44, R44, R61, R56 ;  /* 0x0000003d2c2c7223 */ /* 0x000fe20000010038 */
[----:B------:R-:W-:Y:S01]  /*7ba0*/  PRMT R56, R177, 0x5410, R45 ;  /* 0x00005410b1387816 */ /* 0x000fe2000000002d */
[----:B------:R-:W-:Y:S01]  /*7bb0*/  IMAD.U32 R161, R60, 0x10000, RZ ;  /* 0x000100003ca17824 */ /* 0x000fe200078e00ff */
[----:B------:R-:W-:Y:S01]  /*7bc0*/  PRMT R45, R176, 0x5410, R57 ;  /* 0x00005410b02d7816 */ /* 0x000fe20000000039 */
[----:B------:R-:W-:Y:S01]  /*7bd0*/  IMAD.U32 R57, R48, 0x10000, RZ ;  /* 0x0001000030397824 */ /* 0x000fe200078e00ff */
[----:B------:R-:W-:Y:S01]  /*7be0*/  LOP3.LUT R60, R60, 0xffff0000, RZ, 0xc0, !PT ;  /* 0xffff00003c3c7812 */ /* 0x000fe200078ec0ff */
[C---:B------:R-:W-:Y:S01]  /*7bf0*/  IMAD.U32 R63, R56.reuse, 0x10000, RZ ;  /* 0x00010000383f7824 */ /* 0x040fe200078e00ff */
[C---:B------:R-:W-:Y:S01]  /*7c00*/  LOP3.LUT R47, R45.reuse, 0xffff0000, RZ, 0xc0, !PT ;  /* 0xffff00002d2f7812 */ /* 0x040fe200078ec0ff */
[----:B------:R-:W-:Y:S01]  /*7c10*/  IMAD.U32 R61, R45, 0x10000, RZ ;  /* 0x000100002d3d7824 */ /* 0x000fe200078e00ff */
[----:B------:R-:W-:-:S02]  /*7c20*/  LOP3.LUT R45, R56, 0xffff0000, RZ, 0xc0, !PT ;  /* 0xffff0000382d7812 */ /* 0x000fc400078ec0ff */
[----:B------:R-:W-:Y:S01]  /*7c30*/  LOP3.LUT R48, R48, 0xffff0000, RZ, 0xc0, !PT ;  /* 0xffff000030307812 */ /* 0x000fe200078ec0ff */
[C---:B------:R-:W-:Y:S01]  /*7c40*/  FMUL.FTZ R56, R60.reuse, R47 ;  /* 0x0000002f3c387220 */ /* 0x040fe20000410000 */
[C---:B------:R-:W-:Y:S01]  /*7c50*/  FMUL.FTZ R93, R161.reuse, R61 ;  /* 0x0000003da15d7220 */ /* 0x040fe20000410000 */
[----:B------:R-:W-:Y:S01]  /*7c60*/  FMUL.FTZ R60, R60, R45 ;  /* 0x0000002d3c3c7220 */ /* 0x000fe20000410000 */
[----:B------:R-:W-:Y:S01]  /*7c70*/  FMUL.FTZ R161, R161, R63 ;  /* 0x0000003fa1a17220 */ /* 0x000fe20000410000 */
[C---:B------:R-:W-:Y:S01]  /*7c80*/  FFMA.FTZ R45, R48.reuse, R45, -R56 ;  /* 0x0000002d302d7223 */ /* 0x040fe20000010838 */
[C---:B------:R-:W-:Y:S01]  /*7c90*/  FFMA.FTZ R93, R57.reuse, R63, -R93 ;  /* 0x0000003f395d7223 */ /* 0x040fe2000001085d */
[----:B------:R-:W-:Y:S01]  /*7ca0*/  FFMA.FTZ R47, R48, R47, R60 ;  /* 0x0000002f302f7223 */ /* 0x000fe2000001003c */
[----:B------:R-:W-:Y:S01]  /*7cb0*/  FFMA.FTZ R161, R57, R61, R161 ;  /* 0x0000003d39a17223 */ /* 0x000fe200000100a1 */
[C---:B------:R-:W-:Y:S01]  /*7cc0*/  IMAD.U32 R60, R62.reuse, 0x10000, RZ ;  /* 0x000100003e3c7824 */ /* 0x040fe200078e00ff */
        /* <DEDUP_REMOVED lines=8> */
[----:B------:R-:W-:Y:S01]  /*7d50*/  LOP3.LUT R50, R50, 0xffff0000, RZ, 0xc0, !PT ;  /* 0xffff000032327812 */ /* 0x000fe200078ec0ff */
[C---:B------:R-:W-:Y:S02]  /*7d60*/  FFMA.FTZ R59, R48.reuse, R57, -R59 ;  /* 0x00000039303b7223 */ /* 0x040fe4000001083b */
[----:B------:R-:W-:Y:S01]  /*7d70*/  FFMA.FTZ R60, R48, R56, R60 ;  /* 0x00000038303c7223 */ /* 0x000fe2000001003c */
[C---:B------:R-:W-:Y:S01]  /*7d80*/  FMUL.FTZ R48, R62.reuse, R58 ;  /* 0x0000003a3e307220 */ /* 0x040fe20000410000 */
[----:B------:R-:W-:Y:S01]  /*7d90*/  FMUL.FTZ R62, R62, R46 ;  /* 0x0000002e3e3e7220 */ /* 0x000fe20000410000 */
[----:B------:R-:W-:Y:S01]  /*7da0*/  F2FP.BF16.F32.PACK_AB R94, R49, R94 ;  /* 0x0000005e315e723e */ /* 0x000fe200000010ff */
[----:B------:R-:W-:Y:S02]  /*7db0*/  IMAD.MOV.U32 R49, RZ, RZ, R92 ;  /* 0x000000ffff317224 */ /* 0x000fe400078e005c */
[C---:B------:R-:W-:Y:S01]  /*7dc0*/  FFMA.FTZ R48, R50.reuse, R46, -R48 ;  /* 0x0000002e32307223 */ /* 0x040fe20000010830 */
[----:B------:R-:W-:Y:S01]  /*7dd0*/  FFMA.FTZ R62, R50, R58, R62 ;  /* 0x0000003a323e7223 */ /* 0x000fe2000001003e */
[----:B------:R-:W-:Y:S01]  /*7de0*/  F2FP.BF16.F32.PACK_AB R44, R44, R163 ;  /* 0x000000a32c2c723e */ /* 0x000fe200000010ff */
[----:B------:R-:W-:Y:S01]  /*7df0*/  IMAD.MOV.U32 R61, RZ, RZ, R94 ;  /* 0x000000ffff3d7224 */ /* 0x000fe200078e005e */
[----:B------:R-:W-:-:S02]  /*7e00*/  F2FP.BF16.F32.PACK_AB R45, R45, R93 ;  /* 0x0000005d2d2d723e */ /* 0x000fc400000010ff */
[----:B------:R-:W-:Y:S01]  /*7e10*/  F2FP.BF16.F32.PACK_AB R47, R47, R161 ;  /* 0x000000a12f2f723e */ /* 0x000fe200000010ff */
[----:B------:R-:W-:Y:S01]  /*7e20*/  IMAD.MOV.U32 R63, RZ, RZ, R44 ;  /* 0x000000ffff3f7224 */ /* 0x000fe200078e002c */
[----:B------:R-:W-:Y:S01]  /*7e30*/  F2FP.BF16.F32.PACK_AB R59, R48, R59 ;  /* 0x0000003b303b723e */ /* 0x000fe200000010ff */
[----:B------:R-:W-:Y:S01]  /*7e40*/  IMAD.MOV.U32 R48, RZ, RZ, R45 ;  /* 0x000000ffff307224 */ /* 0x000fe200078e002d */
[----:B------:R-:W-:Y:S01]  /*7e50*/  F2FP.BF16.F32.PACK_AB R62, R62, R60 ;  /* 0x0000003c3e3e723e */ /* 0x000fe200000010ff */
[----:B------:R-:W-:Y:S01]  /*7e60*/  IMAD.MOV.U32 R60, RZ, RZ, R47 ;  /* 0x000000ffff3c7224 */ /* 0x000fe200078e002f */
[----:B------:R-:W-:Y:S01]  /*7e70*/  F2FP.BF16.F32.PACK_AB R51, R51, R164 ;  /* 0x000000a43333723e */ /* 0x000fe200000010ff */
[----:B------:R-:W-:-:S07]  /*7e80*/  IMAD.MOV.U32 R50, RZ, RZ, R59 ;  /* 0x000000ffff327224 */ /* 0x000fce00078e003b */
.L_x_694:
[----:B------:R-:W-:Y:S05]  /*7e90*/  BSYNC B3 ;  /* 0x0000000000037941 */ /* 0x000fea0003800000 */
.L_x_693:
[----:B0-----:R0:W-:Y:S04]  /*7ea0*/  STG.E.128 desc[UR40][R88.64], R48 ;  /* 0x0000003058007986 */ /* 0x0011e8000c101d28 */
[----:B--2---:R0:W-:Y:S02]  /*7eb0*/  @!P4 STG.E.128 desc[UR40][R90.64], R60 ;  /* 0x0000003c5a00c986 */ /* 0x0041e4000c101d28 */
.L_x_692:
[----:B------:R-:W-:Y:S05]  /*7ec0*/  BSYNC B2 ;  /* 0x0000000000027941 */ /* 0x000fea0003800000 */
.L_x_691:
[----:B------:R-:W-:-:S13]  /*7ed0*/  ISETP.NE.AND P4, PT, R9, RZ, PT ;  /* 0x000000ff0900720c */ /* 0x000fda0003f85270 */
[----:B------:R-:W-:Y:S05]  /*7ee0*/  @!P4 BRA `(.L_x_686) ;  /* 0x000000080000c947 */ /* 0x000fea0003800000 */
[----:B------:R-:W3:Y:S01]  /*7ef0*/  LDL R44, [R1+0x10] ;  /* 0x00001000012c7983 */ /* 0x000ee20000100800 */
[----:B------:R-:W-:Y:S01]  /*7f00*/  IADD3 R47, P4, P5, R102, R132, R15 ;  /* 0x00000084662f7210 */ /* 0x000fe20007d9e00f */
[----:B------:R-:W-:Y:S03]  /*7f10*/  BSSY B2, `(.L_x_695) ;  /* 0x000007b000027945 */ /* 0x000fe60003800000 */
[----:B------:R-:W-:Y:S02]  /*7f20*/  IADD3.X R46, R97, R157, R11, P4, P5 ;  /* 0x0000009d612e7210 */ /* 0x000fe400027ea40b */
[----:B---3--:R-:W-:-:S04]  /*7f30*/  LOP3.LUT P6, RZ, R44, 0x1, RZ, 0xc0, !PT ;  /* 0x000000012cff7812 */ /* 0x008fc800078cc0ff */
[----:B------:R-:W-:-:S04]  /*7f40*/  SEL R44, R122, R148, !P6 ;  /* 0x000000947a2c7207 */ /* 0x000fc80007000000 */
[----:B------:R-:W-:-:S04]  /*7f50*/  SHF.R.S32.HI R45, RZ, 0x1f, R44 ;  /* 0x0000001fff2d7819 */ /* 0x000fc8000001142c */
[----:B------:R-:W-:-:S04]  /*7f60*/  LEA.HI R45, R45, R44, RZ, 0x4 ;  /* 0x0000002c2d2d7211 */ /* 0x000fc800078f20ff */
[----:B------:R-:W-:-:S05]  /*7f70*/  LEA.HI.SX32 R45, R45, R20, 0x1c ;  /* 0x000000142d2d7211 */ /* 0x000fca00078fe2ff */
[----:B------:R-:W-:-:S05]  /*7f80*/  IMAD.SHL.U32 R44, R45, 0x8, RZ ;  /* 0x000000082d2c7824 */ /* 0x000fca00078e00ff */
[----:B------:R-:W-:-:S13]  /*7f90*/  ISETP.GE.AND P4, PT, R44, R147, PT ;  /* 0x000000932c00720c */ /* 0x000fda0003f86270 */
[--C-:B0-2---:R-:W-:Y:S02]  /*7fa0*/  @!P4 SHF.R.S32.HI R48, RZ, 0x1f, R44.reuse ;  /* 0x0000001fff30c819 */ /* 0x105fe4000001142c */
[--C-:B------:R-:W-:Y:S02]  /*7fb0*/  @!P4 IADD3 R132, P5, P6, R102, R132, R44.reuse ;  /* 0x000000846684c210 */ /* 0x100fe40007ebe02c */
[----:B------:R-:W-:Y:S02]  /*7fc0*/  LOP3.LUT R44, R191, 0x38, R44, 0xf8, !PT ;  /* 0x00000038bf2c7812 */ /* 0x000fe400078ef82c */
[----:B------:R-:W-:Y:S02]  /*7fd0*/  @!P4 IADD3.X R157, R97, R157, R48, P5, P6 ;  /* 0x0000009d619dc210 */ /* 0x000fe40002fec430 */
[----:B------:R-:W-:Y:S02]  /*7fe0*/  LEA R56, P5, R47, R120, 0x1 ;  /* 0x000000782f387211 */ /* 0x000fe400078a08ff */
[----:B------:R-:W-:-:S02]  /*7ff0*/  LOP3.LUT R44, R44, R193, RZ, 0x3c, !PT ;  /* 0x000000c12c2c7212 */ /* 0x000fc400078e3cff */
[----:B------:R-:W-:Y:S01]  /*8000*/  LEA.HI.X R57, R47, R121, R46, 0x1, P5 ;  /* 0x000000792f397211 */ /* 0x000fe200028f0c2e */
[----:B------:R-:W-:Y:S01]  /*8010*/  IMAD R47, R16, 0x6000, R140 ;  /* 0x00006000102f7824 */ /* 0x000fe200078e028c */
[----:B------:R-:W-:Y:S02]  /*8020*/  SHF.R.S32.HI R46, RZ, 0x1f, R45 ;  /* 0x0000001fff2e7819 */ /* 0x000fe4000001142d */
[----:B------:R-:W-:Y:S02]  /*8030*/  @!P4 LEA R58, P5, R132, R120, 0x1 ;  /* 0x00000078843ac211 */ /* 0x000fe400078a08ff */
[----:B------:R-:W-:Y:S02]  /*8040*/  LEA.HI R45, R46, R45, RZ, 0x3 ;  /* 0x0000002d2e2d7211 */ /* 0x000fe400078f18ff */
[----:B------:R-:W-:Y:S02]  /*8050*/  @!P4 LEA.HI.X R59, R132, R121, R157, 0x1, P5 ;  /* 0x00000079843bc211 */ /* 0x000fe400028f0c9d */
[----:B------:R-:W-:Y:S01]  /*8060*/  ISETP.GE.AND P5, PT, R100, R117, PT ;  /* 0x000000756400720c */ /* 0x000fe20003fa6270 */
[----:B------:R-:W-:-:S05]  /*8070*/  IMAD.SHL.U32 R45, R45, 0x400, RZ ;  /* 0x000004002d2d7824 */ /* 0x000fca00078e00ff */
[----:B------:R-:W-:-:S05]  /*8080*/  LOP3.LUT R45, R45, 0x7fffe000, RZ, 0xc0, !PT ;  /* 0x7fffe0002d2d7812 */ /* 0x000fca00078ec0ff */
[----:B------:R-:W-:-:S04]  /*8090*/  IMAD R45, R192, 0x200, R45 ;  /* 0x00000200c02d7824 */ /* 0x000fc800078e022d */
[----:B------:R-:W-:Y:S02]  /*80a0*/  IMAD.IADD R45, R45, 0x1, R44 ;  /* 0x000000012d2d7824 */ /* 0x000fe400078e022c */
[----:B------:R-:W-:Y:S02]  /*80b0*/  IMAD R44, R47, 0x2, R2 ;  /* 0x000000022f2c7824 */ /* 0x000fe400078e0202 */
[----:B------:R-:W-:-:S04]  /*80c0*/  IMAD R45, R16, 0x6000, R45 ;  /* 0x00006000102d7824 */ /* 0x000fc800078e022d */
[----:B------:R-:W-:Y:S02]  /*80d0*/  IMAD R48, R45, 0x2, R2 ;  /* 0x000000022d307824 */ /* 0x000fe400078e0202 */
[----:B------:R-:W0:Y:S04]  /*80e0*/  LDS.128 R44, [R44+0x1c400] ;  /* 0x01c400002c2c7984 */ /* 0x000e280000000c00 */
[----:B------:R-:W2:Y:S01]  /*80f0*/  LDS.128 R48, [R48+0x1c400] ;  /* 0x01c4000030307984 */ /* 0x000ea20000000c00 */
[----:B------:R-:W-:Y:S05]  /*8100*/  @P5 BRA `(.L_x_696) ;  /* 0x00000004006c5947 */ /* 0x000fea0003800000 */
[--C-:B------:R-:W-:Y:S01]  /*8110*/  SHF.R.U64 R42, R42, 0x10, R43.reuse ;  /* 0x000000102a2a7819 */ /* 0x100fe2000000122b */
[----:B--2---:R-:W-:Y:S01]  /*8120*/  IMAD.U32 R62, R49, 0x10000, RZ ;  /* 0x00010000313e7824 */ /* 0x004fe200078e00ff */
[----:B------:R-:W-:Y:S01]  /*8130*/  SHF.R.U32.HI R60, RZ, 0x10, R43 ;  /* 0x00000010ff3c7819 */ /* 0x000fe2000001162b */
[----:B------:R-:W-:Y:S01]  /*8140*/  IMAD.U32 R90, R51, 0x10000, RZ ;  /* 0x00010000335a7824 */ /* 0x000fe200078e00ff */
[--C-:B------:R-:W-:Y:S01]  /*8150*/  SHF.R.U64 R43, R52, 0x10, R53.reuse ;  /* 0x00000010342b7819 */ /* 0x100fe20000001235 */
[----:B0-----:R-:W-:Y:S01]  /*8160*/  IMAD.U32 R89, R47, 0x10000, RZ ;  /* 0x000100002f597824 */ /* 0x001fe200078e00ff */
[----:B------:R-:W-:Y:S01]  /*8170*/  SHF.R.U32.HI R52, RZ, 0x10, R53 ;  /* 0x00000010ff347819 */ /* 0x000fe20000011635 */
[----:B------:R-:W-:Y:S01]  /*8180*/  IMAD.U32 R91, R50, 0x10000, RZ ;  /* 0x00010000325b7824 */ /* 0x000fe200078e00ff */
[--C-:B------:R-:W-:Y:S01]  /*8190*/  SHF.R.U64 R40, R40, 0x10, R41.reuse ;  /* 0x0000001028287819 */ /* 0x100fe20000001229 */
[----:B------:R-:W-:Y:S01]  /*81a0*/  IMAD.U32 R88, R46, 0x10000, RZ ;  /* 0x000100002e587824 */ /* 0x000fe200078e00ff */
[----:B------:R-:W-:-:S02]  /*81b0*/  SHF.R.U32.HI R41, RZ, 0x10, R41 ;  /* 0x00000010ff297819 */ /* 0x000fc40000011629 */
[----:B------:R-:W-:Y:S02]  /*81c0*/  PRMT R52, R173, 0x5432, R52 ;  /* 0x00005432ad347816 */ /* 0x000fe40000000034 */
[----:B------:R-:W-:Y:S02]  /*81d0*/  SHF.R.U64 R53, R54, 0x10, R55 ;  /* 0x0000001036357819 */ /* 0x000fe40000001237 */
[----:B------:R-:W-:Y:S01]  /*81e0*/  PRMT R41, R171, 0x5410, R41 ;  /* 0x00005410ab297816 */ /* 0x000fe20000000029 */
[----:B------:R-:W-:Y:S01]  /*81f0*/  IMAD.U32 R92, R52, 0x10000, RZ ;  /* 0x00010000345c7824 */ /* 0x000fe200078e00ff */
[----:B------:R-:W-:Y:S01]  /*8200*/  SHF.R.U32.HI R54, RZ, 0x10, R55 ;  /* 0x00000010ff367819 */ /* 0x000fe20000011637 */
[----:B------:R-:W-:Y:S01]  /*8210*/  IMAD.U32 R55, R45, 0x10000, RZ ;  /* 0x000100002d377824 */ /* 0x000fe200078e00ff */
[----:B------:R-:W-:Y:S01]  /*8220*/  PRMT R43, R172, 0x5432, R43 ;  /* 0x00005432ac2b7816 */ /* 0x000fe2000000002b */
[----:B------:R-:W-:Y:S01]  /*8230*/  IMAD.U32 R93, R41, 0x10000, RZ ;  /* 0x00010000295d7824 */ /* 0x000fe200078e00ff */
[----:B------:R-:W-:Y:S01]  /*8240*/  LOP3.LUT R63, R49, 0xffff0000, RZ, 0xc0, !PT ;  /* 0xffff0000313f7812 */ /* 0x000fe200078ec0ff */
[----:B------:R-:W-:Y:S01]  /*8250*/  IMAD.U32 R49, R48, 0x10000, RZ ;  /* 0x0001000030317824 */ /* 0x000fe200078e00ff */
[----:B------:R-:W-:Y:S01]  /*8260*/  PRMT R172, R172, 0x5410, R53 ;  /* 0x00005410acac7816 */ /* 0x000fe20000000035 */
[----:B------:R-:W-:Y:S01]  /*8270*/  FMUL.FTZ R53, R62, R92 ;  /* 0x0000005c3e357220 */ /* 0x000fe20000410000 */
[----:B------:R-:W-:Y:S01]  /*8280*/  LOP3.LUT R52, R52, 0xffff0000, RZ, 0xc0, !PT ;  /* 0xffff000034347812 */ /* 0x000fe200078ec0ff */
[-C--:B------:R-:W-:Y:S01]  /*8290*/  FMUL.FTZ R62, R62, R93.reuse ;  /* 0x0000005d3e3e7220 */ /* 0x080fe20000410000 */
[----:B------:R-:W-:Y:S01]  /*82a0*/  PRMT R54, R173, 0x5410, R54 ;  /* 0x00005410ad367816 */ /* 0x000fe20000000036 */
[----:B------:R-:W-:Y:S01]  /*82b0*/  FFMA.FTZ R53, R55, R93, -R53 ;  /* 0x0000005d37357223 */ /* 0x000fe20000010835 */
[----:B------:R-:W-:Y:S01]  /*82c0*/  LOP3.LUT R41, R41, 0xffff0000, RZ, 0xc0, !PT ;  /* 0xffff000029297812 */ /* 0x000fe200078ec0ff */
[----:B------:R-:W-:Y:S01]  /*82d0*/  FMUL.FTZ R94, R63, R52 ;  /* 0x000000343f5e7220 */ /* 0x000fe20000410000 */
[----:B------:R-:W-:Y:S01]  /*82e0*/  LOP3.LUT R61, R45, 0xffff0000, RZ, 0xc0, !PT ;  /* 0xffff00002d3d7812 */ /* 0x000fe200078ec0ff */
[C---:B------:R-:W-:Y:S01]  /*82f0*/  IMAD.U32 R93, R54.reuse, 0x10000, RZ ;  /* 0x00010000365d7824 */ /* 0x040fe200078e00ff */
[----:B------:R-:W-:Y:S01]  /*8300*/  PRMT R60, R171, 0x5432, R60 ;  /* 0x00005432ab3c7816 */ /* 0x000fe2000000003c */
[-C--:B------:R-:W-:Y:S01]  /*8310*/  FMUL.FTZ R63, R63, R41.reuse ;  /* 0x000000293f3f7220 */ /* 0x080fe20000410000 */
[----:B------:R-:W-:Y:S01]  /*8320*/  LOP3.LUT R51, R51, 0xffff0000, RZ, 0xc0, !PT ;  /* 0xffff000033337812 */ /* 0x000fe200078ec0ff */
[----:B------:R-:W-:Y:S01]  /*8330*/  FFMA.FTZ R62, R55, R92, R62 ;  /* 0x0000005c373e7223 */ /* 0x000fe2000001003e */
[----:B------:R-:W-:Y:S01]  /*8340*/  LOP3.LUT R54, R54, 0xffff0000, RZ, 0xc0, !PT ;  /* 0xffff000036367812 */ /* 0x000fe200078ec0ff */
[----:B------:R-:W-:Y:S01]  /*8350*/  FFMA.FTZ R94, R61, R41, -R94 ;  /* 0x000000293d5e7223 */ /* 0x000fe2000001085e */
[----:B------:R-:W-:-:S02]  /*8360*/  IMAD.U32 R55, R60, 0x10000, RZ ;  /* 0x000100003c377824 */ /* 0x000fc400078e00ff */
[----:B------:R-:W-:Y:S01]  /*8370*/  FMUL.FTZ R41, R90, R93 ;  /* 0x0000005d5a297220 */ /* 0x000fe20000410000 */
[----:B------:R-:W-:Y:S01]  /*8380*/  PRMT R40, R174, 0x5410, R40 ;  /* 0x00005410ae287816 */ /* 0x000fe20000000028 */
[----:B------:R-:W-:Y:S01]  /*8390*/  FFMA.FTZ R63, R61, R52, R63 ;  /* 0x000000343d3f7223 */ /* 0x000fe2000001003f */
[----:B------:R-:W-:Y:S01]  /*83a0*/  LOP3.LUT R47, R47, 0xffff0000, RZ, 0xc0, !PT ;  /* 0xffff00002f2f7812 */ /* 0x000fe200078ec0ff */
[----:B------:R-:W-:Y:S01]  /*83b0*/  FMUL.FTZ R61, R51, R54 ;  /* 0x00000036333d7220 */ /* 0x000fe20000410000 */
[----:B------:R-:W-:Y:S01]  /*83c0*/  LOP3.LUT R60, R60, 0xffff0000, RZ, 0xc0, !PT ;  /* 0xffff00003c3c7812 */ /* 0x000fe200078ec0ff */
[-C--:B------:R-:W-:Y:S01]  /*83d0*/  FMUL.FTZ R90, R90, R55.reuse ;  /* 0x000000375a5a7220 */ /* 0x080fe20000410000 */
[----:B------:R-:W-:Y:S01]  /*83e0*/  FFMA.FTZ R41, R89, R55, -R41 ;  /* 0x0000003759297223 */ /* 0x000fe20000010829 */
[----:B------:R-:W-:Y:S01]  /*83f0*/  IMAD.U32 R55, R43, 0x10000, RZ ;  /* 0x000100002b377824 */ /* 0x000fe200078e00ff */
[----:B------:R-:W-:Y:S01]  /*8400*/  LOP3.LUT R48, R48, 0xffff0000, RZ, 0xc0, !PT ;  /* 0xffff000030307812 */ /* 0x000fe200078ec0ff */
[----:B------:R-:W-:-:S02]  /*8410*/  IMAD.U32 R52, R40, 0x10000, RZ ;  /* 0x0001000028347824 */ /* 0x000fc400078e00ff */
[-C--:B------:R-:W-:Y:S01]  /*8420*/  FMUL.FTZ R51, R51, R60.reuse ;  /* 0x0000003c33337220 */ /* 0x080fe20000410000 */
[----:B------:R-:W-:Y:S01]  /*8430*/  FFMA.FTZ R61, R47, R60, -R61 ;  /* 0x0000003c2f3d7223 */ /* 0x000fe2000001083d */
[----:B------:R-:W-:Y:S01]  /*8440*/  LOP3.LUT R60, R40, 0xffff0000, RZ, 0xc0, !PT ;  /* 0xffff0000283c7812 */ /* 0x000fe200078ec0ff */
[-C--:B------:R-:W-:Y:S01]  /*8450*/  FMUL.FTZ R40, R49, R55.reuse ;  /* 0x0000003731287220 */ /* 0x080fe20000410000 */
[----:B------:R-:W-:Y:S01]  /*8460*/  IMAD.U32 R45, R44, 0x10000, RZ ;  /* 0x000100002c2d7824 */ /* 0x000fe200078e00ff */
[----:B------:R-:W-:Y:S01]  /*8470*/  LOP3.LUT R43, R43, 0xffff0000, RZ, 0xc0, !PT ;  /* 0xffff00002b2b7812 */ /* 0x000fe200078ec0ff */
[----:B------:R-:W-:Y:S01]  /*8480*/  FMUL.FTZ R49, R49, R52 ;  /* 0x0000003431317220 */ /* 0x000fe20000410000 */
[----:B------:R-:W-:Y:S01]  /*8490*/  PRMT R42, R174, 0x5432, R42 ;  /* 0x00005432ae2a7816 */ /* 0x000fe2000000002a */
[----:B------:R-:W-:Y:S01]  /*84a0*/  FFMA.FTZ R51, R47, R54, R51 ;  /* 0x000000362f337223 */ /* 0x000fe20000010033 */
[C---:B------:R-:W-:Y:S01]  /*84b0*/  FFMA.FTZ R40, R45.reuse, R52, -R40 ;  /* 0x000000342d287223 */ /* 0x040fe20000010828 */
[----:B------:R-:W-:Y:S01]  /*84c0*/  FFMA.FTZ R49, R45, R55, R49 ;  /* 0x000000372d317223 */ /* 0x000fe20000010031 */
[----:B------:R-:W-:Y:S01]  /*84d0*/  LOP3.LUT R44, R44, 0xffff0000, RZ, 0xc0, !PT ;  /* 0xffff00002c2c7812 */ /* 0x000fe200078ec0ff */
[-C--:B------:R-:W-:Y:S01]  /*84e0*/  FMUL.FTZ R47, R48, R43.reuse ;  /* 0x0000002b302f7220 */ /* 0x080fe20000410000 */
[----:B------:R-:W-:Y:S01]  /*84f0*/  IMAD.U32 R45, R172, 0x10000, RZ ;  /* 0x00010000ac2d7824 */ /* 0x000fe200078e00ff */
[----:B------:R-:W-:Y:S01]  /*8500*/  LOP3.LUT R50, R50, 0xffff0000, RZ, 0xc0, !PT ;  /* 0xffff000032327812 */ /* 0x000fe200078ec0ff */
[-C--:B------:R-:W-:Y:S01]  /*8510*/  FMUL.FTZ R48, R48, R60.reuse ;  /* 0x0000003c30307220 */ /* 0x080fe20000410000 */
[----:B------:R-:W-:Y:S01]  /*8520*/  IMAD.U32 R52, R42, 0x10000, RZ ;  /* 0x000100002a347824 */ /* 0x000fe200078e00ff */
[----:B------:R-:W-:Y:S01]  /*8530*/  LOP3.LUT R172, R172, 0xffff0000, RZ, 0xc0, !PT ;  /* 0xffff0000acac7812 */ /* 0x000fe200078ec0ff */
[----:B------:R-:W-:Y:S01]  /*8540*/  FFMA.FTZ R47, R44, R60, -R47 ;  /* 0x0000003c2c2f7223 */ /* 0x000fe2000001082f */
[----:B------:R-:W-:Y:S01]  /*8550*/  LOP3.LUT R42, R42, 0xffff0000, RZ, 0xc0, !PT ;  /* 0xffff00002a2a7812 */ /* 0x000fe200078ec0ff */
[----:B------:R-:W-:Y:S01]  /*8560*/  FFMA.FTZ R48, R44, R43, R48 ;  /* 0x0000002b2c307223 */ /* 0x000fe20000010030 */
[----:B------:R-:W-:Y:S01]  /*8570*/  LOP3.LUT R46, R46, 0xffff0000, RZ, 0xc0, !PT ;  /* 0xffff00002e2e7812 */ /* 0x000fe200078ec0ff */
[C---:B------:R-:W-:Y:S01]  /*8580*/  FMUL.FTZ R43, R91.reuse, R45 ;  /* 0x0000002d5b2b7220 */ /* 0x040fe20000410000 */
[C---:B------:R-:W-:Y:S01]  /*8590*/  FMUL.FTZ R44, R50.reuse, R172 ;  /* 0x000000ac322c7220 */ /* 0x040fe20000410000 */
[----:B------:R-:W-:Y:S01]  /*85a0*/  FMUL.FTZ R91, R91, R52 ;  /* 0x000000345b5b7220 */ /* 0x000fe20000410000 */
[----:B------:R-:W-:Y:S01]  /*85b0*/  FMUL.FTZ R50, R50, R42 ;  /* 0x0000002a32327220 */ /* 0x000fe20000410000 */
[----:B------:R-:W-:Y:S01]  /*85c0*/  FFMA.FTZ R43, R88, R52, -R43 ;  /* 0x00000034582b7223 */ /* 0x000fe2000001082b */
[----:B------:R-:W-:Y:S01]  /*85d0*/  FFMA.FTZ R44, R46, R42, -R44 ;  /* 0x0000002a2e2c7223 */ /* 0x000fe2000001082c */
[----:B------:R-:W-:Y:S01]  /*85e0*/  FFMA.FTZ R90, R89, R93, R90 ;  /* 0x0000005d595a7223 */ /* 0x000fe2000001005a */
[----:B------:R-:W-:Y:S01]  /*85f0*/  FFMA.FTZ R91, R88, R45, R91 ;  /* 0x0000002d585b7223 */ /* 0x000fe2000001005b */
[----:B------:R-:W-:Y:S01]  /*8600*/  FFMA.FTZ R50, R46, R172, R50 ;  /* 0x000000ac2e327223 */ /* 0x000fe20000010032 */
[----:B------:R-:W-:-:S02]  /*8610*/  F2FP.BF16.F32.PACK_AB R41, R61, R41 ;  /* 0x000000293d29723e */ /* 0x000fc400000010ff */
[----:B------:R-:W-:Y:S02]  /*8620*/  F2FP.BF16.F32.PACK_AB R62, R63, R62 ;  /* 0x0000003e3f3e723e */ /* 0x000fe400000010ff */
[----:B------:R-:W-:Y:S01]  /*8630*/  F2FP.BF16.F32.PACK_AB R40, R47, R40 ;  /* 0x000000282f28723e */ /* 0x000fe200000010ff */
[----:B------:R-:W-:Y:S01]  /*8640*/  IMAD.MOV.U32 R47, RZ, RZ, R41 ;  /* 0x000000ffff2f7224 */ /* 0x000fe200078e0029 */
[----:B------:R-:W-:Y:S01]  /*8650*/  F2FP.BF16.F32.PACK_AB R48, R48, R49 ;  /* 0x000000313030723e */ /* 0x000fe200000010ff */
[----:B------:R-:W-:Y:S01]  /*8660*/  IMAD.MOV.U32 R49, RZ, RZ, R62 ;  /* 0x000000ffff317224 */ /* 0x000fe200078e003e */
[----:B------:R-:W-:Y:S01]  /*8670*/  F2FP.BF16.F32.PACK_AB R46, R44, R43 ;  /* 0x0000002b2c2e723e */ /* 0x000fe200000010ff */
[----:B------:R-:W-:Y:S01]  /*8680*/  IMAD.MOV.U32 R44, RZ, RZ, R40 ;  /* 0x000000ffff2c7224 */ /* 0x000fe200078e0028 */
[----:B------:R-:W-:Y:S02]  /*8690*/  F2FP.BF16.F32.PACK_AB R45, R94, R53 ;  /* 0x000000355e2d723e */ /* 0x000fe400000010ff */
[----:B------:R-:W-:-:S02]  /*86a0*/  F2FP.BF16.F32.PACK_AB R51, R51, R90 ;  /* 0x0000005a3333723e */ /* 0x000fc400000010ff */
[----:B------:R-:W-:-:S07]  /*86b0*/  F2FP.BF16.F32.PACK_AB R50, R50, R91 ;  /* 0x0000005b3232723e */ /* 0x000fce00000010ff */
.L_x_696:
[----:B------:R-:W-:Y:S05]  /*86c0*/  BSYNC B2 ;  /* 0x0000000000027941 */ /* 0x000fea0003800000 */
.L_x_695:
[----:B0-----:R3:W-:Y:S04]  /*86d0*/  STG.E.128 desc[UR40][R56.64], R44 ;  /* 0x0000002c38007986 */ /* 0x0017e8000c101d28 */
[----:B--2---:R3:W-:Y:S02]  /*86e0*/  @!P4 STG.E.128 desc[UR40][R58.64], R48 ;  /* 0x000000303a00c986 */ /* 0x0047e4000c101d28 */
.L_x_686:
[----:B------:R-:W-:Y:S05]  /*86f0*/  BSYNC B1 ;  /* 0x0000000000017941 */ /* 0x000fea0003800000 */
.L_x_685:
[-C--:B--2---:R-:W-:Y:S02]  /*8700*/  IMAD R40, R146, R128.reuse, RZ ;  /* 0x0000008092287224 */ /* 0x084fe400078e02ff */
[----:B------:R-:W-:-:S04]  /*8710*/  IMAD.WIDE.U32 R126, R205, R128, R126 ;  /* 0x00000080cd7e7225 */ /* 0x000fc800078e007e */
[----:B------:R-:W-:Y:S01]  /*8720*/  IMAD R129, R205, R129, R40 ;  /* 0x00000081cd817224 */ /* 0x000fe200078e0228 */
[----:B------:R-:W-:Y:S06]  /*8730*/  @P3 BRA `(.L_x_655) ;  /* 0x0000001800f83947 */ /* 0x000fec0003800000 */
[----:B------:R-:W-:Y:S01]  /*8740*/  ISETP.NE.AND P3, PT, R14, RZ, PT ;  /* 0x000000ff0e00720c */ /* 0x000fe20003f65270 */
[----:B------:R-:W-:Y:S01]  /*8750*/  BSSY B1, `(.L_x_697) ;  /* 0x0000083000017945 */ /* 0x000fe20003800000 */
[----:B------:R-:W-:-:S11]  /*8760*/  IMAD.IADD R52, R127, 0x1, R129 ;  /* 0x000000017f347824 */ /* 0x000fd600078e0281 */
[----:B------:R-:W-:Y:S05]  /*8770*/  @!P3 BRA `(.L_x_698) ;  /* 0x000000080000b947 */ /* 0x000fea0003800000 */
[----:B------:R-:W-:Y:S01]  /*8780*/  SEL R40, R122, R148, !P0 ;  /* 0x000000947a287207 */ /* 0x000fe20004000000 */
[----:B------:R-:W-:Y:S01]  /*8790*/  BSSY B2, `(.L_x_699) ;  /* 0x000007c000027945 */ /* 0x000fe20003800000 */
[----:B---3--:R-:W-:Y:S02]  /*87a0*/  IADD3 R44, P3, P4, R102, R126, R27 ;  /* 0x0000007e662c7210 */ /* 0x008fe40007c7e01b */
[----:B------:R-:W-:Y:S02]  /*87b0*/  SHF.R.S32.HI R41, RZ, 0x1f, R40 ;  /* 0x0000001fff297819 */ /* 0x000fe40000011428 */
[----:B------:R-:W-:Y:S02]  /*87c0*/  IADD3.X R46, R97, R52, R13, P3, P4 ;  /* 0x00000034612e7210 */ /* 0x000fe40001fe840d */
[----:B------:R-:W-:-:S04]  /*87d0*/  LEA.HI R41, R41, R40, RZ, 0x4 ;  /* 0x0000002829297211 */ /* 0x000fc800078f20ff */
[----:B------:R-:W-:-:S04]  /*87e0*/  LEA.HI.SX32 R41, R41, R114, 0x1c ;  /* 0x0000007229297211 */ /* 0x000fc800078fe2ff */
[----:B0-----:R-:W-:Y:S01]  /*87f0*/  SHF.R.S32.HI R48, RZ, 0x1f, R41 ;  /* 0x0000001fff307819 */ /* 0x001fe20000011429 */
[----:B------:R-:W-:-:S03]  /*8800*/  IMAD.SHL.U32 R40, R41, 0x8, RZ ;  /* 0x0000000829287824 */ /* 0x000fc600078e00ff */
[----:B------:R-:W-:Y:S02]  /*8810*/  LEA.HI R48, R48, R41, RZ, 0x3 ;  /* 0x0000002930307211 */ /* 0x000fe400078f18ff */
[----:B------:R-:W-:Y:S02]  /*8820*/  ISETP.GE.AND P3, PT, R40, R147, PT ;  /* 0x000000932800720c */ /* 0x000fe40003f66270 */
[----:B------:R-:W-:Y:S01]  /*8830*/  LOP3.LUT R41, R185, 0x38, R40, 0xf8, !PT ;  /* 0x00000038b9297812 */ /* 0x000fe200078ef828 */
[----:B------:R-:W-:-:S05]  /*8840*/  IMAD.SHL.U32 R48, R48, 0x400, RZ ;  /* 0x0000040030307824 */ /* 0x000fca00078e00ff */
[----:B------:R-:W-:-:S05]  /*8850*/  LOP3.LUT R43, R48, 0x7fffe000, RZ, 0xc0, !PT ;  /* 0x7fffe000302b7812 */ /* 0x000fca00078ec0ff */
[--C-:B------:R-:W-:Y:S02]  /*8860*/  @!P3 SHF.R.S32.HI R45, RZ, 0x1f, R40.reuse ;  /* 0x0000001fff2db819 */ /* 0x100fe40000011428 */
[----:B------:R-:W-:Y:S02]  /*8870*/  @!P3 IADD3 R42, P4, P5, R102, R126, R40 ;  /* 0x0000007e662ab210 */ /* 0x000fe40007d9e028 */
[----:B------:R-:W-:Y:S01]  /*8880*/  LOP3.LUT R40, R41, R230, RZ, 0x3c, !PT ;  /* 0x000000e629287212 */ /* 0x000fe200078e3cff */
[----:B------:R-:W-:Y:S01]  /*8890*/  IMAD R41, R16, 0x6000, R141 ;  /* 0x0000600010297824 */ /* 0x000fe200078e028d */
[----:B------:R-:W-:Y:S02]  /*88a0*/  @!P3 IADD3.X R45, R97, R52, R45, P4, P5 ;  /* 0x00000034612db210 */ /* 0x000fe400027ea42d */
[----:B------:R-:W-:Y:S01]  /*88b0*/  IADD3 R43, R40, R43, R195 ;  /* 0x0000002b282b7210 */ /* 0x000fe20007ffe0c3 */
[----:B------:R-:W-:Y:S01]  /*88c0*/  IMAD R41, R41, 0x2, R2 ;  /* 0x0000000229297824 */ /* 0x000fe200078e0202 */
[----:B------:R-:W-:-:S03]  /*88d0*/  LEA R48, P4, R44, R120, 0x1 ;  /* 0x000000782c307211 */ /* 0x000fc600078808ff */
[----:B------:R-:W-:Y:S01]  /*88e0*/  IMAD R43, R16, 0x6000, R43 ;  /* 0x00006000102b7824 */ /* 0x000fe200078e022b */
[----:B------:R-:W-:Y:S02]  /*88f0*/  LEA.HI.X R49, R44, R121, R46, 0x1, P4 ;  /* 0x000000792c317211 */ /* 0x000fe400020f0c2e */
[----:B------:R-:W-:Y:S01]  /*8900*/  @!P3 LEA R50, P4, R42, R120, 0x1 ;  /* 0x000000782a32b211 */ /* 0x000fe200078808ff */
[----:B------:R-:W-:-:S03]  /*8910*/  IMAD R44, R43, 0x2, R2 ;  /* 0x000000022b2c7824 */ /* 0x000fc600078e0202 */
[----:B------:R-:W-:Y:S02]  /*8920*/  @!P3 LEA.HI.X R51, R42, R121, R45, 0x1, P4 ;  /* 0x000000792a33b211 */ /* 0x000fe400020f0c2d */
[----:B------:R-:W0:Y:S01]  /*8930*/  LDS.128 R40, [R41+0x1c400] ;  /* 0x01c4000029287984 */ /* 0x000e220000000c00 */
[----:B------:R-:W-:-:S03]  /*8940*/  ISETP.GE.AND P4, PT, R18, R117, PT ;  /* 0x000000751200720c */ /* 0x000fc60003f86270 */
[----:B------:R-:W2:Y:S10]  /*8950*/  LDS.128 R44, [R44+0x1c400] ;  /* 0x01c400002c2c7984 */ /* 0x000eb40000000c00 */
[----:B------:R-:W-:Y:S05]  /*8960*/  @P4 BRA `(.L_x_700) ;  /* 0x0000000400784947 */ /* 0x000fea0003800000 */
[----:B------:R-:W-:Y:S01]  /*8970*/  SHF.R.U64 R53, R72, 0x10, R73 ;  /* 0x0000001048357819 */ /* 0x000fe20000001249 */
[----:B--2---:R-:W-:Y:S01]  /*8980*/  IMAD.U32 R59, R45, 0x10000, RZ ;  /* 0x000100002d3b7824 */ /* 0x004fe200078e00ff */
[----:B------:R-:W-:Y:S01]  /*8990*/  SHF.R.U64 R55, R84, 0x10, R85 ;  /* 0x0000001054377819 */ /* 0x000fe20000001255 */
[----:B0-----:R-:W-:Y:S01]  /*89a0*/  IMAD.U32 R57, R41, 0x10000, RZ ;  /* 0x0001000029397824 */ /* 0x001fe200078e00ff */
[----:B------:R-:W-:Y:S01]  /*89b0*/  SHF.R.U32.HI R73, RZ, 0x10, R73 ;  /* 0x00000010ff497819 */ /* 0x000fe20000011649 */
[----:B------:R-:W-:Y:S01]  /*89c0*/  IMAD.U32 R72, R47, 0x10000, RZ ;  /* 0x000100002f487824 */ /* 0x000fe200078e00ff */
[----:B------:R-:W-:Y:S01]  /*89d0*/  SHF.R.U32.HI R85, RZ, 0x10, R85 ;  /* 0x00000010ff557819 */ /* 0x000fe20000011655 */
[----:B------:R-:W-:Y:S01]  /*89e0*/  IMAD.U32 R62, R43, 0x10000, RZ ;  /* 0x000100002b3e7824 */ /* 0x000fe200078e00ff */
[----:B------:R-:W-:Y:S01]  /*89f0*/  PRMT R73, R168, 0x5432, R73 ;  /* 0x00005432a8497816 */ /* 0x000fe20000000049 */
[----:B------:R-:W-:Y:S01]  /*8a00*/  IMAD.U32 R61, R42, 0x10000, RZ ;  /* 0x000100002a3d7824 */ /* 0x000fe200078e00ff */
[----:B------:R-:W-:-:S02]  /*8a10*/  PRMT R85, R170, 0x5432, R85 ;  /* 0x00005432aa557816 */ /* 0x000fc40000000055 */
[----:B------:R-:W-:Y:S01]  /*8a20*/  SHF.R.U64 R56, R86, 0x10, R87 ;  /* 0x0000001056387819 */ /* 0x000fe20000001257 */
[----:B------:R-:W-:Y:S01]  /*8a30*/  IMAD.U32 R88, R73, 0x10000, RZ ;  /* 0x0001000049587824 */ /* 0x000fe200078e00ff */
[----:B------:R-:W-:Y:S01]  /*8a40*/  SHF.R.U64 R54, R74, 0x10, R75 ;  /* 0x000000104a367819 */ /* 0x000fe2000000124b */
[----:B------:R-:W-:Y:S01]  /*8a50*/  IMAD.U32 R84, R85, 0x10000, RZ ;  /* 0x0001000055547824 */ /* 0x000fe200078e00ff */
[----:B------:R-:W-:Y:S01]  /*8a60*/  SHF.R.U32.HI R86, RZ, 0x10, R87 ;  /* 0x00000010ff567819 */ /* 0x000fe20000011657 */
[C---:B------:R-:W-:Y:S01]  /*8a70*/  FMUL.FTZ R92, R59.reuse, R88 ;  /* 0x000000583b5c7220 */ /* 0x040fe20000410000 */
[----:B------:R-:W-:Y:S01]  /*8a80*/  SHF.R.U32.HI R74, RZ, 0x10, R75 ;  /* 0x00000010ff4a7819 */ /* 0x000fe2000001164b */
[----:B------:R-:W-:Y:S01]  /*8a90*/  FMUL.FTZ R90, R59, R84 ;  /* 0x000000543b5a7220 */ /* 0x000fe20000410000 */
[----:B------:R-:W-:Y:S01]  /*8aa0*/  LOP3.LUT R60, R45, 0xffff0000, RZ, 0xc0, !PT ;  /* 0xffff00002d3c7812 */ /* 0x000fe200078ec0ff */
[----:B------:R-:W-:Y:S01]  /*8ab0*/  IMAD.U32 R45, R44, 0x10000, RZ ;  /* 0x000100002c2d7824 */ /* 0x000fe200078e00ff */
[----:B------:R-:W-:-:S02]  /*8ac0*/  LOP3.LUT R75, R85, 0xffff0000, RZ, 0xc0, !PT ;  /* 0xffff0000554b7812 */ /* 0x000fc400078ec0ff */
[----:B------:R-:W-:Y:S02]  /*8ad0*/  PRMT R86, R169, 0x5432, R86 ;  /* 0x00005432a9567816 */ /* 0x000fe40000000056 */
[----:B------:R-:W-:Y:S01]  /*8ae0*/  PRMT R74, R167, 0x5432, R74 ;  /* 0x00005432a74a7816 */ /* 0x000fe2000000004a */
[----:B------:R-:W-:Y:S01]  /*8af0*/  FMUL.FTZ R87, R60, R75 ;  /* 0x0000004b3c577220 */ /* 0x000fe20000410000 */
[----:B------:R-:W-:Y:S01]  /*8b00*/  LOP3.LUT R59, R73, 0xffff0000, RZ, 0xc0, !PT ;  /* 0xffff0000493b7812 */ /* 0x000fe200078ec0ff */
[----:B------:R-:W-:Y:S01]  /*8b10*/  IMAD.U32 R73, R86, 0x10000, RZ ;  /* 0x0001000056497824 */ /* 0x000fe200078e00ff */
[----:B------:R-:W-:Y:S01]  /*8b20*/  LOP3.LUT R58, R41, 0xffff0000, RZ, 0xc0, !PT ;  /* 0xffff0000293a7812 */ /* 0x000fe200078ec0ff */
[----:B------:R-:W-:Y:S01]  /*8b30*/  IMAD.U32 R85, R74, 0x10000, RZ ;  /* 0x000100004a557824 */ /* 0x000fe200078e00ff */
[----:B------:R-:W-:Y:S01]  /*8b40*/  PRMT R170, R170, 0x5410, R55 ;  /* 0x00005410aaaa7816 */ /* 0x000fe20000000037 */
[C---:B------:R-:W-:Y:S01]  /*8b50*/  FFMA.FTZ R55, R57.reuse, R88, -R90 ;  /* 0x0000005839377223 */ /* 0x040fe2000001085a */
[-C--:B------:R-:W-:Y:S01]  /*8b60*/  FMUL.FTZ R89, R60, R59.reuse ;  /* 0x0000003b3c597220 */ /* 0x080fe20000410000 */
[----:B------:R-:W-:Y:S01]  /*8b70*/  FFMA.FTZ R57, R57, R84, R92 ;  /* 0x0000005439397223 */ /* 0x000fe2000001005c */
[----:B------:R-:W-:Y:S01]  /*8b80*/  FFMA.FTZ R60, R58, R59, -R87 ;  /* 0x0000003b3a3c7223 */ /* 0x000fe20000010857 */
[----:B------:R-:W-:Y:S01]  /*8b90*/  LOP3.LUT R47, R47, 0xffff0000, RZ, 0xc0, !PT ;  /* 0xffff00002f2f7812 */ /* 0x000fe200078ec0ff */
[----:B------:R-:W-:Y:S01]  /*8ba0*/  FMUL.FTZ R59, R72, R73 ;  /* 0x00000049483b7220 */ /* 0x000fe20000410000 */
[----:B------:R-:W-:Y:S01]  /*8bb0*/  LOP3.LUT R84, R86, 0xffff0000, RZ, 0xc0, !PT ;  /* 0xffff000056547812 */ /* 0x000fe200078ec0ff */
[-C--:B------:R-:W-:Y:S01]  /*8bc0*/  FMUL.FTZ R86, R72, R85.reuse ;  /* 0x0000005548567220 */ /* 0x080fe20000410000 */
[----:B------:R-:W-:Y:S01]  /*8bd0*/  PRMT R53, R168, 0x5410, R53 ;  /* 0x00005410a8357816 */ /* 0x000fe20000000035 */
[----:B------:R-:W-:Y:S01]  /*8be0*/  FFMA.FTZ R59, R62, R85, -R59 ;  /* 0x000000553e3b7223 */ /* 0x000fe2000001083b */
[----:B------:R-:W-:Y:S01]  /*8bf0*/  LOP3.LUT R72, R74, 0xffff0000, RZ, 0xc0, !PT ;  /* 0xffff00004a487812 */ /* 0x000fe200078ec0ff */
[----:B------:R-:W-:Y:S01]  /*8c00*/  FFMA.FTZ R62, R62, R73, R86 ;  /* 0x000000493e3e7223 */ /* 0x000fe20000010056 */
[----:B------:R-:W-:Y:S01]  /*8c10*/  LOP3.LUT R43, R43, 0xffff0000, RZ, 0xc0, !PT ;  /* 0xffff00002b2b7812 */ /* 0x000fe200078ec0ff */
[----:B------:R-:W-:Y:S01]  /*8c20*/  FMUL.FTZ R88, R47, R84 ;  /* 0x000000542f587220 */ /* 0x000fe20000410000 */
[----:B------:R-:W-:-:S02]  /*8c30*/  IMAD.U32 R86, R170, 0x10000, RZ ;  /* 0x00010000aa567824 */ /* 0x000fc400078e00ff */
[-C--:B------:R-:W-:Y:S01]  /*8c40*/  FMUL.FTZ R90, R47, R72.reuse ;  /* 0x000000482f5a7220 */ /* 0x080fe20000410000 */
[----:B------:R-:W-:Y:S02]  /*8c50*/  IMAD.U32 R74, R53, 0x10000, RZ ;  /* 0x00010000354a7824 */ /* 0x000fe400078e00ff */
[----:B------:R-:W-:Y:S01]  /*8c60*/  FFMA.FTZ R72, R43, R72, -R88 ;  /* 0x000000482b487223 */ /* 0x000fe20000010858 */
[----:B------:R-:W-:Y:S01]  /*8c70*/  IMAD.U32 R41, R40, 0x10000, RZ ;  /* 0x0001000028297824 */ /* 0x000fe200078e00ff */
[----:B------:R-:W-:Y:S01]  /*8c80*/  LOP3.LUT R44, R44, 0xffff0000, RZ, 0xc0, !PT ;  /* 0xffff00002c2c7812 */ /* 0x000fe200078ec0ff */
[C---:B------:R-:W-:Y:S01]  /*8c90*/  FMUL.FTZ R88, R45.reuse, R86 ;  /* 0x000000562d587220 */ /* 0x040fe20000410000 */
[----:B------:R-:W-:Y:S01]  /*8ca0*/  LOP3.LUT R47, R170, 0xffff0000, RZ, 0xc0, !PT ;  /* 0xffff0000aa2f7812 */ /* 0x000fe200078ec0ff */
[-C--:B------:R-:W-:Y:S01]  /*8cb0*/  FMUL.FTZ R73, R45, R74.reuse ;  /* 0x0000004a2d497220 */ /* 0x080fe20000410000 */
[----:B------:R-:W-:Y:S01]  /*8cc0*/  PRMT R56, R169, 0x5410, R56 ;  /* 0x00005410a9387816 */ /* 0x000fe20000000038 */
[----:B------:R-:W-:Y:S01]  /*8cd0*/  FFMA.FTZ R58, R58, R75, R89 ;  /* 0x0000004b3a3a7223 */ /* 0x000fe20000010059 */
[----:B------:R-:W-:Y:S01]  /*8ce0*/  LOP3.LUT R53, R53, 0xffff0000, RZ, 0xc0, !PT ;  /* 0xffff000035357812 */ /* 0x000fe200078ec0ff */
[C---:B------:R-:W-:Y:S01]  /*8cf0*/  FFMA.FTZ R45, R41.reuse, R74, -R88 ;  /* 0x0000004a292d7223 */ /* 0x040fe20000010858 */
[----:B------:R-:W-:Y:S01]  /*8d00*/  LOP3.LUT R40, R40, 0xffff0000, RZ, 0xc0, !PT ;  /* 0xffff000028287812 */ /* 0x000fe200078ec0ff */
[----:B------:R-:W-:Y:S01]  /*8d10*/  FMUL.FTZ R75, R44, R47 ;  /* 0x0000002f2c4b7220 */ /* 0x000fe20000410000 */
[----:B------:R-:W-:Y:S01]  /*8d20*/  LOP3.LUT R63, R42, 0xffff0000, RZ, 0xc0, !PT ;  /* 0xffff00002a3f7812 */ /* 0x000fe200078ec0ff */
[----:B------:R-:W-:Y:S01]  /*8d30*/  FFMA.FTZ R41, R41, R86, R73 ;  /* 0x0000005629297223 */ /* 0x000fe20000010049 */
[----:B------:R-:W-:Y:S01]  /*8d40*/  PRMT R54, R167, 0x5410, R54 ;  /* 0x00005410a7367816 */ /* 0x000fe20000000036 */
[C---:B------:R-:W-:Y:S01]  /*8d50*/  IMAD.U32 R42, R46.reuse, 0x10000, RZ ;  /* 0x000100002e2a7824 */ /* 0x040fe200078e00ff */
[----:B------:R-:W-:Y:S01]  /*8d60*/  LOP3.LUT R46, R46, 0xffff0000, RZ, 0xc0, !PT ;  /* 0xffff00002e2e7812 */ /* 0x000fe200078ec0ff */
[C---:B------:R-:W-:Y:S01]  /*8d70*/  IMAD.U32 R73, R56.reuse, 0x10000, RZ ;  /* 0x0001000038497824 */ /* 0x040fe200078e00ff */
[----:B------:R-:W-:Y:S01]  /*8d80*/  LOP3.LUT R56, R56, 0xffff0000, RZ, 0xc0, !PT ;  /* 0xffff000038387812 */ /* 0x000fe200078ec0ff */
[-C--:B------:R-:W-:Y:S01]  /*8d90*/  FMUL.FTZ R85, R44, R53.reuse ;  /* 0x000000352c557220 */ /* 0x080fe20000410000 */
[----:B------:R-:W-:Y:S01]  /*8da0*/  FFMA.FTZ R44, R40, R53, -R75 ;  /* 0x00000035282c7223 */ /* 0x000fe2000001084b */
[----:B------:R-:W-:-:S02]  /*8db0*/  IMAD.U32 R53, R54, 0x10000, RZ ;  /* 0x0001000036357824 */ /* 0x000fc400078e00ff */
[----:B------:R-:W-:Y:S01]  /*8dc0*/  FFMA.FTZ R43, R43, R84, R90 ;  /* 0x000000542b2b7223 */ /* 0x000fe2000001005a */
[----:B------:R-:W-:Y:S01]  /*8dd0*/  LOP3.LUT R54, R54, 0xffff0000, RZ, 0xc0, !PT ;  /* 0xffff000036367812 */ /* 0x000fe200078ec0ff */
[----:B------:R-:W-:Y:S01]  /*8de0*/  FMUL.FTZ R74, R42, R73 ;  /* 0x000000492a4a7220 */ /* 0x000fe20000410000 */
[----:B------:R-:W-:Y:S01]  /*8df0*/  FMUL.FTZ R84, R46, R56 ;  /* 0x000000382e547220 */ /* 0x000fe20000410000 */
[----:B------:R-:W-:Y:S01]  /*8e00*/  FFMA.FTZ R40, R40, R47, R85 ;  /* 0x0000002f28287223 */ /* 0x000fe20000010055 */
[-C--:B------:R-:W-:Y:S01]  /*8e10*/  FMUL.FTZ R42, R42, R53.reuse ;  /* 0x000000352a2a7220 */ /* 0x080fe20000410000 */
[-C--:B------:R-:W-:Y:S01]  /*8e20*/  FMUL.FTZ R75, R46, R54.reuse ;  /* 0x000000362e4b7220 */ /* 0x080fe20000410000 */
[----:B------:R-:W-:Y:S01]  /*8e30*/  FFMA.FTZ R74, R61, R53, -R74 ;  /* 0x000000353d4a7223 */ /* 0x000fe2000001084a */
[----:B------:R-:W-:Y:S01]  /*8e40*/  FFMA.FTZ R47, R63, R54, -R84 ;  /* 0x000000363f2f7223 */ /* 0x000fe20000010854 */
[----:B------:R-:W-:Y:S01]  /*8e50*/  FFMA.FTZ R42, R61, R73, R42 ;  /* 0x000000493d2a7223 */ /* 0x000fe2000001002a */
[----:B------:R-:W-:Y:S01]  /*8e60*/  FFMA.FTZ R75, R63, R56, R75 ;  /* 0x000000383f4b7223 */ /* 0x000fe2000001004b */
[----:B------:R-:W-:-:S02]  /*8e70*/  F2FP.BF16.F32.PACK_AB R57, R58, R57 ;  /* 0x000000393a39723e */ /* 0x000fc400000010ff */
[----:B------:R-:W-:Y:S02]  /*8e80*/  F2FP.BF16.F32.PACK_AB R55, R60, R55 ;  /* 0x000000373c37723e */ /* 0x000fe400000010ff */
[----:B------:R-:W-:Y:S02]  /*8e90*/  F2FP.BF16.F32.PACK_AB R59, R72, R59 ;  /* 0x0000003b483b723e */ /* 0x000fe400000010ff */
[----:B------:R-:W-:Y:S02]  /*8ea0*/  F2FP.BF16.F32.PACK_AB R62, R43, R62 ;  /* 0x0000003e2b3e723e */ /* 0x000fe400000010ff */
[----:B------:R-:W-:Y:S01]  /*8eb0*/  F2FP.BF16.F32.PACK_AB R54, R44, R45 ;  /* 0x0000002d2c36723e */ /* 0x000fe200000010ff */
[----:B------:R-:W-:Y:S01]  /*8ec0*/  IMAD.MOV.U32 R45, RZ, RZ, R57 ;  /* 0x000000ffff2d7224 */ /* 0x000fe200078e0039 */
[----:B------:R-:W-:Y:S01]  /*8ed0*/  F2FP.BF16.F32.PACK_AB R58, R47, R74 ;  /* 0x0000004a2f3a723e */ /* 0x000fe200000010ff */
[----:B------:R-:W-:Y:S01]  /*8ee0*/  IMAD.MOV.U32 R43, RZ, RZ, R59 ;  /* 0x000000ffff2b7224 */ /* 0x000fe200078e003b */
[----:B------:R-:W-:Y:S01]  /*8ef0*/  F2FP.BF16.F32.PACK_AB R44, R40, R41 ;  /* 0x00000029282c723e */ /* 0x000fe200000010ff */
[----:B------:R-:W-:Y:S01]  /*8f00*/  IMAD.MOV.U32 R40, RZ, RZ, R54 ;  /* 0x000000ffff287224 */ /* 0x000fe200078e0036 */
[----:B------:R-:W-:Y:S01]  /*8f10*/  F2FP.BF16.F32.PACK_AB R46, R75, R42 ;  /* 0x0000002a4b2e723e */ /* 0x000fe200000010ff */
[----:B------:R-:W-:-:S02]  /*8f20*/  IMAD.MOV.U32 R41, RZ, RZ, R55 ;  /* 0x000000ffff297224 */ /* 0x000fc400078e0037 */
[----:B------:R-:W-:Y:S02]  /*8f30*/  IMAD.MOV.U32 R42, RZ, RZ, R58 ;  /* 0x000000ffff2a7224 */ /* 0x000fe400078e003a */
[----:B------:R-:W-:-:S07]  /*8f40*/  IMAD.MOV.U32 R47, RZ, RZ, R62 ;  /* 0x000000ffff2f7224 */ /* 0x000fce00078e003e */
.L_x_700:
[----:B------:R-:W-:Y:S05]  /*8f50*/  BSYNC B2 ;  /* 0x0000000000027941 */ /* 0x000fea0003800000 */
.L_x_699:
[----:B0-----:R4:W-:Y:S04]  /*8f60*/  STG.E.128 desc[UR40][R48.64], R40 ;  /* 0x0000002830007986 */ /* 0x0019e8000c101d28 */
[----:B--2---:R4:W-:Y:S02]  /*8f70*/  @!P3 STG.E.128 desc[UR40][R50.64], R44 ;  /* 0x0000002c3200b986 */ /* 0x0049e4000c101d28 */
.L_x_698:
[----:B------:R-:W-:Y:S05]  /*8f80*/  BSYNC B1 ;  /* 0x0000000000017941 */ /* 0x000fea0003800000 */
.L_x_697:
[----:B------:R-:W-:Y:S01]  /*8f90*/  ISETP.NE.AND P3, PT, R10, RZ, PT ;  /* 0x000000ff0a00720c */ /* 0x000fe20003f65270 */
[----:B------:R-:W-:-:S12]  /*8fa0*/  BSSY B1, `(.L_x_701) ;  /* 0x000007f000017945 */ /* 0x000fd80003800000 */
[----:B------:R-:W-:Y:S05]  /*8fb0*/  @!P3 BRA `(.L_x_702) ;  /* 0x0000000400f4b947 */ /* 0x000fea0003800000 */
[----:B----4-:R-:W-:Y:S01]  /*8fc0*/  SEL R40, R122, R148, !P1 ;  /* 0x000000947a287207 */ /* 0x010fe20004800000 */
        /* <DEDUP_REMOVED lines=30> */
[--C-:B------:R-:W-:Y:S01]  /*91b0*/  SHF.R.U64 R75, R68, 0x10, R69.reuse ;  /* 0x00000010444b7819 */ /* 0x100fe20000001245 */
[----:B--2---:R-:W-:Y:S01]  /*91c0*/  IMAD.U32 R58, R45, 0x10000, RZ ;  /* 0x000100002d3a7824 */ /* 0x004fe200078e00ff */
[----:B------:R-:W-:Y:S01]  /*91d0*/  SHF.R.U32.HI R73, RZ, 0x10, R69 ;  /* 0x00000010ff497819 */ /* 0x000fe20000011645 */
[----:B------:R-:W-:Y:S01]  /*91e0*/  IMAD.U32 R68, R47, 0x10000, RZ ;  /* 0x000100002f447824 */ /* 0x000fe200078e00ff */
[----:B------:R-:W-:Y:S01]  /*91f0*/  SHF.R.U32.HI R69, RZ, 0x10, R81 ;  /* 0x00000010ff457819 */ /* 0x000fe20000011651 */
[----:B0-----:R-:W-:Y:S01]  /*9200*/  IMAD.U32 R61, R41, 0x10000, RZ ;  /* 0x00010000293d7824 */ /* 0x001fe200078e00ff */
[----:B------:R-:W-:Y:S01]  /*9210*/  PRMT R60, R158, 0x5410, R75 ;  /* 0x000054109e3c7816 */ /* 0x000fe2000000004b */
[----:B------:R-:W-:Y:S01]  /*9220*/  IMAD.U32 R59, R43, 0x10000, RZ ;  /* 0x000100002b3b7824 */ /* 0x000fe200078e00ff */
[----:B------:R-:W-:Y:S02]  /*9230*/  PRMT R69, R160, 0x5432, R69 ;  /* 0x00005432a0457816 */ /* 0x000fe40000000045 */
[----:B------:R-:W-:-:S02]  /*9240*/  SHF.R.U64 R63, R70, 0x10, R71 ;  /* 0x00000010463f7819 */ /* 0x000fc40000001247 */
[----:B------:R-:W-:Y:S01]  /*9250*/  SHF.R.U64 R55, R80, 0x10, R81 ;  /* 0x0000001050377819 */ /* 0x000fe20000001251 */
[----:B------:R-:W-:Y:S01]  /*9260*/  IMAD.U32 R70, R69, 0x10000, RZ ;  /* 0x0001000045467824 */ /* 0x000fe200078e00ff */
[----:B------:R-:W-:Y:S02]  /*9270*/  PRMT R158, R158, 0x5432, R73 ;  /* 0x000054329e9e7816 */ /* 0x000fe40000000049 */
[--C-:B------:R-:W-:Y:S02]  /*9280*/  SHF.R.U64 R72, R82, 0x10, R83.reuse ;  /* 0x0000001052487819 */ /* 0x100fe40000001253 */
[----:B------:R-:W-:Y:S02]  /*9290*/  LOP3.LUT R56, R47, 0xffff0000, RZ, 0xc0, !PT ;  /* 0xffff00002f387812 */ /* 0x000fe400078ec0ff */
[----:B------:R-:W-:Y:S02]  /*92a0*/  SHF.R.U32.HI R82, RZ, 0x10, R83 ;  /* 0x00000010ff527819 */ /* 0x000fe40000011653 */
[----:B------:R-:W-:Y:S01]  /*92b0*/  PRMT R47, R156, 0x5410, R63 ;  /* 0x000054109c2f7816 */ /* 0x000fe2000000003f */
[----:B------:R-:W-:Y:S01]  /*92c0*/  IMAD.U32 R63, R158, 0x10000, RZ ;  /* 0x000100009e3f7824 */ /* 0x000fe200078e00ff */
[----:B------:R-:W-:-:S02]  /*92d0*/  PRMT R160, R160, 0x5410, R55 ;  /* 0x00005410a0a07816 */ /* 0x000fc40000000037 */
[----:B------:R-:W-:Y:S01]  /*92e0*/  SHF.R.U32.HI R71, RZ, 0x10, R71 ;  /* 0x00000010ff477819 */ /* 0x000fe20000011647 */
[CC--:B------:R-:W-:Y:S01]  /*92f0*/  FMUL.FTZ R74, R58.reuse, R63.reuse ;  /* 0x0000003f3a4a7220 */ /* 0x0c0fe20000410000 */
[C---:B------:R-:W-:Y:S01]  /*9300*/  PRMT R55, R159.reuse, 0x5410, R72 ;  /* 0x000054109f377816 */ /* 0x040fe20000000048 */
[-C--:B------:R-:W-:Y:S01]  /*9310*/  FMUL.FTZ R72, R58, R70.reuse ;  /* 0x000000463a487220 */ /* 0x080fe20000410000 */
[----:B------:R-:W-:Y:S02]  /*9320*/  PRMT R159, R159, 0x5432, R82 ;  /* 0x000054329f9f7816 */ /* 0x000fe40000000052 */
[----:B------:R-:W-:Y:S01]  /*9330*/  PRMT R156, R156, 0x5432, R71 ;  /* 0x000054329c9c7816 */ /* 0x000fe20000000047 */
[----:B------:R-:W-:Y:S01]  /*9340*/  FFMA.FTZ R58, R61, R63, -R72 ;  /* 0x0000003f3d3a7223 */ /* 0x000fe20000010848 */
[----:B------:R-:W-:Y:S01]  /*9350*/  LOP3.LUT R62, R45, 0xffff0000, RZ, 0xc0, !PT ;  /* 0xffff00002d3e7812 */ /* 0x000fe200078ec0ff */
[----:B------:R-:W-:Y:S01]  /*9360*/  IMAD.U32 R72, R159, 0x10000, RZ ;  /* 0x000100009f487824 */ /* 0x000fe200078e00ff */
[----:B------:R-:W-:Y:S01]  /*9370*/  LOP3.LUT R71, R69, 0xffff0000, RZ, 0xc0, !PT ;  /* 0xffff000045477812 */ /* 0x000fe200078ec0ff */
[----:B------:R-:W-:Y:S01]  /*9380*/  FFMA.FTZ R61, R61, R70, R74 ;  /* 0x000000463d3d7223 */ /* 0x000fe2000001004a */
[----:B------:R-:W-:Y:S01]  /*9390*/  LOP3.LUT R63, R158, 0xffff0000, RZ, 0xc0, !PT ;  /* 0xffff00009e3f7812 */ /* 0x000fe200078ec0ff */
[----:B------:R-:W-:Y:S01]  /*93a0*/  IMAD.U32 R69, R156, 0x10000, RZ ;  /* 0x000100009c457824 */ /* 0x000fe200078e00ff */
[----:B------:R-:W-:Y:S01]  /*93b0*/  LOP3.LUT R57, R41, 0xffff0000, RZ, 0xc0, !PT ;  /* 0xffff000029397812 */ /* 0x000fe200078ec0ff */
[----:B------:R-:W-:Y:S01]  /*93c0*/  FMUL.FTZ R80, R62, R71 ;  /* 0x000000473e507220 */ /* 0x000fe20000410000 */
[----:B------:R-:W-:Y:S01]  /*93d0*/  FMUL.FTZ R70, R68, R72 ;  /* 0x0000004844467220 */ /* 0x000fe20000410000 */
[----:B------:R-:W-:Y:S01]  /*93e0*/  FMUL.FTZ R62, R62, R63 ;  /* 0x0000003f3e3e7220 */ /* 0x000fe20000410000 */
[----:B------:R-:W-:Y:S01]  /*93f0*/  FMUL.FTZ R73, R68, R69 ;  /* 0x0000004544497220 */ /* 0x000fe20000410000 */
[----:B------:R-:W-:Y:S01]  /*9400*/  FFMA.FTZ R63, R57, R63, -R80 ;  /* 0x0000003f393f7223 */ /* 0x000fe20000010850 */
[----:B------:R-:W-:Y:S01]  /*9410*/  LOP3.LUT R159, R159, 0xffff0000, RZ, 0xc0, !PT ;  /* 0xffff00009f9f7812 */ /* 0x000fe200078ec0ff */
[----:B------:R-:W-:Y:S01]  /*9420*/  FFMA.FTZ R62, R57, R71, R62 ;  /* 0x00000047393e7223 */ /* 0x000fe2000001003e */
[----:B------:R-:W-:Y:S01]  /*9430*/  FFMA.FTZ R57, R59, R69, -R70 ;  /* 0x000000453b397223 */ /* 0x000fe20000010846 */
[----:B------:R-:W-:Y:S01]  /*9440*/  LOP3.LUT R69, R156, 0xffff0000, RZ, 0xc0, !PT ;  /* 0xffff00009c457812 */ /* 0x000fe200078ec0ff */
[----:B------:R-:W-:-:S02]  /*9450*/  IMAD.U32 R45, R44, 0x10000, RZ ;  /* 0x000100002c2d7824 */ /* 0x000fc400078e00ff */
[----:B------:R-:W-:Y:S01]  /*9460*/  FFMA.FTZ R59, R59, R72, R73 ;  /* 0x000000483b3b7223 */ /* 0x000fe20000010049 */
[----:B------:R-:W-:Y:S02]  /*9470*/  IMAD.U32 R70, R160, 0x10000, RZ ;  /* 0x00010000a0467824 */ /* 0x000fe400078e00ff */
[----:B------:R-:W-:Y:S01]  /*9480*/  FMUL.FTZ R71, R56, R159 ;  /* 0x0000009f38477220 */ /* 0x000fe20000410000 */
[----:B------:R-:W-:Y:S02]  /*9490*/  IMAD.U32 R68, R60, 0x10000, RZ ;  /* 0x000100003c447824 */ /* 0x000fe400078e00ff */
[-C--:B------:R-:W-:Y:S01]  /*94a0*/  FMUL.FTZ R73, R56, R69.reuse ;  /* 0x0000004538497220 */ /* 0x080fe20000410000 */
[----:B------:R-:W-:Y:S01]  /*94b0*/  LOP3.LUT R54, R43, 0xffff0000, RZ, 0xc0, !PT ;  /* 0xffff00002b367812 */ /* 0x000fe200078ec0ff */
[C---:B------:R-:W-:Y:S01]  /*94c0*/  FMUL.FTZ R56, R45.reuse, R70 ;  /* 0x000000462d387220 */ /* 0x040fe20000410000 */
[----:B------:R-:W-:Y:S01]  /*94d0*/  IMAD.U32 R41, R40, 0x10000, RZ ;  /* 0x0001000028297824 */ /* 0x000fe200078e00ff */
[----:B------:R-:W-:Y:S01]  /*94e0*/  LOP3.LUT R53, R44, 0xffff0000, RZ, 0xc0, !PT ;  /* 0xffff00002c357812 */ /* 0x000fe200078ec0ff */
[----:B------:R-:W-:Y:S01]  /*94f0*/  FMUL.FTZ R45, R45, R68 ;  /* 0x000000442d2d7220 */ /* 0x000fe20000410000 */
[----:B------:R-:W-:Y:S01]  /*9500*/  LOP3.LUT R160, R160, 0xffff0000, RZ, 0xc0, !PT ;  /* 0xffff0000a0a07812 */ /* 0x000fe200078ec0ff */
[----:B------:R-:W-:Y:S01]  /*9510*/  IMAD.U32 R43, R42, 0x10000, RZ ;  /* 0x000100002a2b7824 */ /* 0x000fe200078e00ff */
[----:B------:R-:W-:Y:S01]  /*9520*/  LOP3.LUT R60, R60, 0xffff0000, RZ, 0xc0, !PT ;  /* 0xffff00003c3c7812 */ /* 0x000fe200078ec0ff */
[----:B------:R-:W-:Y:S01]  /*9530*/  FFMA.FTZ R72, R54, R69, -R71 ;  /* 0x0000004536487223 */ /* 0x000fe20000010847 */
[----:B------:R-:W-:Y:S01]  /*9540*/  LOP3.LUT R44, R42, 0xffff0000, RZ, 0xc0, !PT ;  /* 0xffff00002a2c7812 */ /* 0x000fe200078ec0ff */
[----:B------:R-:W-:Y:S01]  /*9550*/  FFMA.FTZ R70, R41, R70, R45 ;  /* 0x0000004629467223 */ /* 0x000fe2000001002d */
[----:B------:R-:W-:Y:S01]  /*9560*/  LOP3.LUT R40, R40, 0xffff0000, RZ, 0xc0, !PT ;  /* 0xffff000028287812 */ /* 0x000fe200078ec0ff */
[----:B------:R-:W-:-:S02]  /*9570*/  IMAD.U32 R42, R46, 0x10000, RZ ;  /* 0x000100002e2a7824 */ /* 0x000fc400078e00ff */
[----:B------:R-:W-:Y:S01]  /*9580*/  FMUL.FTZ R69, R53, R160 ;  /* 0x000000a035457220 */ /* 0x000fe20000410000 */
[----:B------:R-:W-:Y:S01]  /*9590*/  FFMA.FTZ R56, R41, R68, -R56 ;  /* 0x0000004429387223 */ /* 0x000fe20000010838 */
[----:B------:R-:W-:Y:S01]  /*95a0*/  IMAD.U32 R45, R55, 0x10000, RZ ;  /* 0x00010000372d7824 */ /* 0x000fe200078e00ff */
[----:B------:R-:W-:Y:S01]  /*95b0*/  LOP3.LUT R46, R46, 0xffff0000, RZ, 0xc0, !PT ;  /* 0xffff00002e2e7812 */ /* 0x000fe200078ec0ff */
[-C--:B------:R-:W-:Y:S01]  /*95c0*/  FMUL.FTZ R53, R53, R60.reuse ;  /* 0x0000003c35357220 */ /* 0x080fe20000410000 */
[----:B------:R-:W-:Y:S01]  /*95d0*/  IMAD.U32 R41, R47, 0x10000, RZ ;  /* 0x000100002f297824 */ /* 0x000fe200078e00ff */
[----:B------:R-:W-:Y:S01]  /*95e0*/  LOP3.LUT R55, R55, 0xffff0000, RZ, 0xc0, !PT ;  /* 0xffff000037377812 */ /* 0x000fe200078ec0ff */
[C---:B------:R-:W-:Y:S01]  /*95f0*/  FFMA.FTZ R69, R40.reuse, R60, -R69 ;  /* 0x0000003c28457223 */ /* 0x040fe20000010845 */
[----:B------:R-:W-:Y:S01]  /*9600*/  LOP3.LUT R47, R47, 0xffff0000, RZ, 0xc0, !PT ;  /* 0xffff00002f2f7812 */ /* 0x000fe200078ec0ff */
[----:B------:R-:W-:Y:S01]  /*9610*/  FFMA.FTZ R53, R40, R160, R53 ;  /* 0x000000a028357223 */ /* 0x000fe20000010035 */
[----:B------:R-:W-:Y:S01]  /*9620*/  FMUL.FTZ R40, R42, R45 ;  /* 0x0000002d2a287220 */ /* 0x000fe20000410000 */
[----:B------:R-:W-:Y:S01]  /*9630*/  FMUL.FTZ R71, R46, R55 ;  /* 0x000000372e477220 */ /* 0x000fe20000410000 */
[----:B------:R-:W-:Y:S01]  /*9640*/  FMUL.FTZ R42, R42, R41 ;  /* 0x000000292a2a7220 */ /* 0x000fe20000410000 */
[----:B------:R-:W-:Y:S01]  /*9650*/  FMUL.FTZ R46, R46, R47 ;  /* 0x0000002f2e2e7220 */ /* 0x000fe20000410000 */
[----:B------:R-:W-:Y:S01]  /*9660*/  FFMA.FTZ R54, R54, R159, R73 ;  /* 0x0000009f36367223 */ /* 0x000fe20000010049 */
[C---:B------:R-:W-:Y:S01]  /*9670*/  FFMA.FTZ R40, R43.reuse, R41, -R40 ;  /* 0x000000292b287223 */ /* 0x040fe20000010828 */
[C---:B------:R-:W-:Y:S01]  /*9680*/  FFMA.FTZ R71, R44.reuse, R47, -R71 ;  /* 0x0000002f2c477223 */ /* 0x040fe20000010847 */
[----:B------:R-:W-:Y:S01]  /*9690*/  FFMA.FTZ R42, R43, R45, R42 ;  /* 0x0000002d2b2a7223 */ /* 0x000fe2000001002a */
[----:B------:R-:W-:Y:S01]  /*96a0*/  FFMA.FTZ R55, R44, R55, R46 ;  /* 0x000000372c377223 */ /* 0x000fe2000001002e */
[----:B------:R-:W-:-:S02]  /*96b0*/  F2FP.BF16.F32.PACK_AB R47, R54, R59 ;  /* 0x0000003b362f723e */ /* 0x000fc400000010ff */
        /* <DEDUP_REMOVED lines=8> */
[----:B------:R-:W-:-:S02]  /*9740*/  F2FP.BF16.F32.PACK_AB R45, R62, R61 ;  /* 0x0000003d3e2d723e */ /* 0x000fc400000010ff */
[----:B------:R-:W-:-:S07]  /*9750*/  F2FP.BF16.F32.PACK_AB R44, R53, R70 ;  /* 0x00000046352c723e */ /* 0x000fce00000010ff */
.L_x_704:
[----:B------:R-:W-:Y:S05]  /*9760*/  BSYNC B2 ;  /* 0x0000000000027941 */ /* 0x000fea0003800000 */
.L_x_703:
[----:B0-----:R0:W-:Y:S04]  /*9770*/  STG.E.128 desc[UR40][R48.64], R40 ;  /* 0x0000002830007986 */ /* 0x0011e8000c101d28 */
[----:B--2---:R0:W-:Y:S02]  /*9780*/  @!P3 STG.E.128 desc[UR40][R50.64], R44 ;  /* 0x0000002c3200b986 */ /* 0x0041e4000c101d28 */
.L_x_702:
[----:B------:R-:W-:Y:S05]  /*9790*/  BSYNC B1 ;  /* 0x0000000000017941 */ /* 0x000fea0003800000 */
.L_x_701:
[----:B------:R-:W-:-:S13]  /*97a0*/  ISETP.NE.AND P3, PT, R9, RZ, PT ;  /* 0x000000ff0900720c */ /* 0x000fda0003f65270 */
[----:B------:R-:W-:Y:S05]  /*97b0*/  @!P3 BRA `(.L_x_655) ;  /* 0x0000000800d8b947 */ /* 0x000fea0003800000 */
[----:B0---4-:R-:W2:Y:S01]  /*97c0*/  LDL R40, [R1+0x10] ;  /* 0x0000100001287983 */ /* 0x011ea20000100800 */
[----:B------:R-:W-:Y:S01]  /*97d0*/  BSSY B1, `(.L_x_705) ;  /* 0x0000074000017945 */ /* 0x000fe20003800000 */
[----:B--2---:R-:W-:-:S04]  /*97e0*/  LOP3.LUT P4, RZ, R40, 0x1, RZ, 0xc0, !PT ;  /* 0x0000000128ff7812 */ /* 0x004fc8000788c0ff */
[----:B------:R-:W-:Y:S02]  /*97f0*/  SEL R148, R122, R148, !P4 ;  /* 0x000000947a947207 */ /* 0x000fe40006000000 */
[----:B---3--:R-:W-:Y:S02]  /*9800*/  IADD3 R49, P3, P4, R102, R126, R15 ;  /* 0x0000007e66317210 */ /* 0x008fe40007c7e00f */
[----:B------:R-:W-:Y:S02]  /*9810*/  SHF.R.S32.HI R41, RZ, 0x1f, R148 ;  /* 0x0000001fff297819 */ /* 0x000fe40000011494 */
[----:B------:R-:W-:Y:S02]  /*9820*/  IADD3.X R54, R97, R52, R11, P3, P4 ;  /* 0x0000003461367210 */ /* 0x000fe40001fe840b */
[----:B------:R-:W-:Y:S02]  /*9830*/  LEA.HI R41, R41, R148, RZ, 0x4 ;  /* 0x0000009429297211 */ /* 0x000fe400078f20ff */
[----:B------:R-:W-:-:S02]  /*9840*/  ISETP.GE.AND P4, PT, R100, R117, PT ;  /* 0x000000756400720c */ /* 0x000fc40003f86270 */
[----:B------:R-:W-:Y:S02]  /*9850*/  LEA.HI.SX32 R41, R41, R20, 0x1c ;  /* 0x0000001429297211 */ /* 0x000fe400078fe2ff */
[----:B------:R-:W-:Y:S02]  /*9860*/  LEA R48, P3, R49, R120, 0x1 ;  /* 0x0000007831307211 */ /* 0x000fe400078608ff */
[----:B------:R-:W-:Y:S01]  /*9870*/  SHF.R.S32.HI R40, RZ, 0x1f, R41 ;  /* 0x0000001fff287819 */ /* 0x000fe20000011429 */
[----:B------:R-:W-:Y:S01]  /*9880*/  IMAD.SHL.U32 R50, R41, 0x8, RZ ;  /* 0x0000000829327824 */ /* 0x000fe200078e00ff */
[----:B------:R-:W-:Y:S02]  /*9890*/  LEA.HI.X R49, R49, R121, R54, 0x1, P3 ;  /* 0x0000007931317211 */ /* 0x000fe400018f0c36 */
[----:B------:R-:W-:Y:S02]  /*98a0*/  LEA.HI R40, R40, R41, RZ, 0x3 ;  /* 0x0000002928287211 */ /* 0x000fe400078f18ff */
[----:B------:R-:W-:-:S03]  /*98b0*/  LOP3.LUT R41, R185, 0x38, R50, 0xf8, !PT ;  /* 0x00000038b9297812 */ /* 0x000fc600078ef832 */
[----:B------:R-:W-:Y:S01]  /*98c0*/  IMAD.SHL.U32 R42, R40, 0x400, RZ ;  /* 0x00000400282a7824 */ /* 0x000fe200078e00ff */
[----:B------:R-:W-:Y:S01]  /*98d0*/  LOP3.LUT R40, R41, R230, RZ, 0x3c, !PT ;  /* 0x000000e629287212 */ /* 0x000fe200078e3cff */
[----:B------:R-:W-:-:S03]  /*98e0*/  IMAD R41, R16, 0x6000, R138 ;  /* 0x0000600010297824 */ /* 0x000fc600078e028a */
[----:B------:R-:W-:Y:S01]  /*98f0*/  LOP3.LUT R42, R42, 0x7fffe000, RZ, 0xc0, !PT ;  /* 0x7fffe0002a2a7812 */ /* 0x000fe200078ec0ff */
[----:B------:R-:W-:-:S03]  /*9900*/  IMAD R41, R41, 0x2, R2 ;  /* 0x0000000229297824 */ /* 0x000fc600078e0202 */
[----:B------:R-:W-:-:S05]  /*9910*/  IADD3 R43, R40, R42, R195 ;  /* 0x0000002a282b7210 */ /* 0x000fca0007ffe0c3 */
[----:B------:R-:W-:-:S04]  /*9920*/  IMAD R43, R16, 0x6000, R43 ;  /* 0x00006000102b7824 */ /* 0x000fc800078e022b */
[----:B------:R-:W-:Y:S02]  /*9930*/  IMAD R44, R43, 0x2, R2 ;  /* 0x000000022b2c7824 */ /* 0x000fe400078e0202 */
[----:B------:R-:W0:Y:S04]  /*9940*/  LDS.128 R40, [R41+0x1c400] ;  /* 0x01c4000029287984 */ /* 0x000e280000000c00 */
[----:B------:R-:W2:Y:S01]  /*9950*/  LDS.128 R44, [R44+0x1c400] ;  /* 0x01c400002c2c7984 */ /* 0x000ea20000000c00 */
[----:B------:R-:W-:Y:S05]  /*9960*/  @P4 BRA `(.L_x_706) ;  /* 0x0000000400684947 */ /* 0x000fea0003800000 */
[----:B------:R-:W-:Y:S01]  /*9970*/  SHF.R.U64 R68, R64, 0x10, R65 ;  /* 0x0000001040447819 */ /* 0x000fe20000001241 */
[----:B--2---:R-:W-:Y:S01]  /*9980*/  IMAD.U32 R58, R45, 0x10000, RZ ;  /* 0x000100002d3a7824 */ /* 0x004fe200078e00ff */
[----:B------:R-:W-:Y:S01]  /*9990*/  SHF.R.U64 R63, R66, 0x10, R67 ;  /* 0x00000010423f7819 */ /* 0x000fe20000001243 */
[----:B0-----:R-:W-:Y:S01]  /*99a0*/  IMAD.U32 R55, R41, 0x10000, RZ ;  /* 0x0001000029377824 */ /* 0x001fe200078e00ff */
[----:B------:R-:W-:Y:S01]  /*99b0*/  SHF.R.U64 R62, R76, 0x10, R77 ;  /* 0x000000104c3e7819 */ /* 0x000fe2000000124d */
[----:B------:R-:W-:Y:S01]  /*99c0*/  IMAD.U32 R60, R47, 0x10000, RZ ;  /* 0x000100002f3c7824 */ /* 0x000fe200078e00ff */
[----:B------:R-:W-:Y:S01]  /*99d0*/  SHF.R.U32.HI R64, RZ, 0x10, R65 ;  /* 0x00000010ff407819 */ /* 0x000fe20000011641 */
[----:B------:R-:W-:Y:S01]  /*99e0*/  IMAD.U32 R57, R43, 0x10000, RZ ;  /* 0x000100002b397824 */ /* 0x000fe200078e00ff */
[----:B------:R-:W-:Y:S01]  /*99f0*/  SHF.R.U32.HI R76, RZ, 0x10, R77 ;  /* 0x00000010ff4c7819 */ /* 0x000fe2000001164d */
[----:B------:R-:W-:Y:S01]  /*9a00*/  IMAD.U32 R53, R44, 0x10000, RZ ;  /* 0x000100002c357824 */ /* 0x000fe200078e00ff */
[----:B------:R-:W-:Y:S01]  /*9a10*/  LOP3.LUT R59, R45, 0xffff0000, RZ, 0xc0, !PT ;  /* 0xffff00002d3b7812 */ /* 0x000fe200078ec0ff */
[----:B------:R-:W-:Y:S01]  /*9a20*/  IMAD.U32 R51, R40, 0x10000, RZ ;  /* 0x0001000028337824 */ /* 0x000fe200078e00ff */
[----:B------:R-:W-:-:S02]  /*9a30*/  PRMT R61, R153, 0x5410, R68 ;  /* 0x00005410993d7816 */ /* 0x000fc40000000044 */
[----:B------:R-:W-:Y:S02]  /*9a40*/  PRMT R45, R152, 0x5410, R63 ;  /* 0x00005410982d7816 */ /* 0x000fe4000000003f */
[----:B------:R-:W-:Y:S02]  /*9a50*/  PRMT R153, R153, 0x5432, R64 ;  /* 0x0000543299997816 */ /* 0x000fe40000000040 */
[C---:B------:R-:W-:Y:S02]  /*9a60*/  PRMT R63, R155.reuse, 0x5432, R76 ;  /* 0x000054329b3f7816 */ /* 0x040fe4000000004c */
[----:B------:R-:W-:Y:S01]  /*9a70*/  PRMT R155, R155, 0x5410, R62 ;  /* 0x000054109b9b7816 */ /* 0x000fe2000000003e */
[----:B------:R-:W-:Y:S01]  /*9a80*/  IMAD.U32 R62, R153, 0x10000, RZ ;  /* 0x00010000993e7824 */ /* 0x000fe200078e00ff */
[----:B------:R-:W-:Y:S01]  /*9a90*/  SHF.R.U32.HI R67, RZ, 0x10, R67 ;  /* 0x00000010ff437819 */ /* 0x000fe20000011643 */
[----:B------:R-:W-:Y:S01]  /*9aa0*/  IMAD.U32 R64, R63, 0x10000, RZ ;  /* 0x000100003f407824 */ /* 0x000fe200078e00ff */
[--C-:B------:R-:W-:Y:S01]  /*9ab0*/  SHF.R.U64 R65, R78, 0x10, R79.reuse ;  /* 0x000000104e417819 */ /* 0x100fe2000000124f */
[C---:B------:R-:W-:Y:S01]  /*9ac0*/  FMUL.FTZ R68, R58.reuse, R62 ;  /* 0x0000003e3a447220 */ /* 0x040fe20000410000 */
[----:B------:R-:W-:Y:S01]  /*9ad0*/  SHF.R.U32.HI R79, RZ, 0x10, R79 ;  /* 0x00000010ff4f7819 */ /* 0x000fe2000001164f */
[-C--:B------:R-:W-:Y:S01]  /*9ae0*/  FMUL.FTZ R66, R58, R64.reuse ;  /* 0x000000403a427220 */ /* 0x080fe20000410000 */
[----:B------:R-:W-:Y:S01]  /*9af0*/  PRMT R152, R152, 0x5432, R67 ;  /* 0x0000543298987816 */ /* 0x000fe20000000043 */
[C---:B------:R-:W-:Y:S01]  /*9b00*/  FFMA.FTZ R68, R55.reuse, R64, R68 ;  /* 0x0000004037447223 */ /* 0x040fe20000010044 */
[C---:B------:R-:W-:Y:S01]  /*9b10*/  PRMT R65, R154.reuse, 0x5410, R65 ;  /* 0x000054109a417816 */ /* 0x040fe20000000041 */
[----:B------:R-:W-:Y:S01]  /*9b20*/  FFMA.FTZ R66, R55, R62, -R66 ;  /* 0x0000003e37427223 */ /* 0x000fe20000010842 */
[----:B------:R-:W-:Y:S01]  /*9b30*/  PRMT R154, R154, 0x5432, R79 ;  /* 0x000054329a9a7816 */ /* 0x000fe2000000004f */
[----:B------:R-:W-:Y:S01]  /*9b40*/  IMAD.U32 R55, R152, 0x10000, RZ ;  /* 0x0001000098377824 */ /* 0x000fe200078e00ff */
[----:B------:R-:W-:-:S02]  /*9b50*/  LOP3.LUT R63, R63, 0xffff0000, RZ, 0xc0, !PT ;  /* 0xffff00003f3f7812 */ /* 0x000fc400078ec0ff */
[----:B------:R-:W-:Y:S01]  /*9b60*/  LOP3.LUT R153, R153, 0xffff0000, RZ, 0xc0, !PT ;  /* 0xffff000099997812 */ /* 0x000fe200078ec0ff */
[----:B------:R-:W-:Y:S02]  /*9b70*/  IMAD.U32 R58, R154, 0x10000, RZ ;  /* 0x000100009a3a7824 */ /* 0x000fe400078e00ff */
[C---:B------:R-:W-:Y:S01]  /*9b80*/  FMUL.FTZ R69, R60.reuse, R55 ;  /* 0x000000373c457220 */ /* 0x040fe20000410000 */
[----:B------:R-:W-:Y:S01]  /*9b90*/  LOP3.LUT R56, R41, 0xffff0000, RZ, 0xc0, !PT ;  /* 0xffff000029387812 */ /* 0x000fe200078ec0ff */
[----:B------:R-:W-:Y:S01]  /*9ba0*/  FMUL.FTZ R67, R59, R63 ;  /* 0x0000003f3b437220 */ /* 0x000fe20000410000 */
[----:B------:R-:W-:Y:S01]  /*9bb0*/  LOP3.LUT R47, R47, 0xffff0000, RZ, 0xc0, !PT ;  /* 0xffff00002f2f7812 */ /* 0x000fe200078ec0ff */
[----:B------:R-:W-:Y:S01]  /*9bc0*/  FMUL.FTZ R59, R59, R153 ;  /* 0x000000993b3b7220 */ /* 0x000fe20000410000 */
[-C--:B------:R-:W-:Y:S01]  /*9bd0*/  FMUL.FTZ R62, R60, R58.reuse ;  /* 0x0000003a3c3e7220 */ /* 0x080fe20000410000 */
[----:B------:R-:W-:Y:S01]  /*9be0*/  LOP3.LUT R154, R154, 0xffff0000, RZ, 0xc0, !PT ;  /* 0xffff00009a9a7812 */ /* 0x000fe200078ec0ff */
[----:B------:R-:W-:Y:S01]  /*9bf0*/  FFMA.FTZ R69, R57, R58, R69 ;  /* 0x0000003a39457223 */ /* 0x000fe20000010045 */
[----:B------:R-:W-:Y:S01]  /*9c00*/  LOP3.LUT R152, R152, 0xffff0000, RZ, 0xc0, !PT ;  /* 0xffff000098987812 */ /* 0x000fe200078ec0ff */
[----:B------:R-:W-:-:S02]  /*9c10*/  IMAD.U32 R58, R155, 0x10000, RZ ;  /* 0x000100009b3a7824 */ /* 0x000fc400078e00ff */
[C---:B------:R-:W-:Y:S01]  /*9c20*/  FFMA.FTZ R67, R56.reuse, R153, -R67 ;  /* 0x0000009938437223 */ /* 0x040fe20000010843 */
[----:B------:R-:W-:Y:S01]  /*9c30*/  FFMA.FTZ R59, R56, R63, R59 ;  /* 0x0000003f383b7223 */ /* 0x000fe2000001003b */
[----:B------:R-:W-:Y:S01]  /*9c40*/  FFMA.FTZ R62, R57, R55, -R62 ;  /* 0x00000037393e7223 */ /* 0x000fe2000001083e */
[----:B------:R-:W-:Y:S01]  /*9c50*/  LOP3.LUT R54, R43, 0xffff0000, RZ, 0xc0, !PT ;  /* 0xffff00002b367812 */ /* 0x000fe200078ec0ff */
[----:B------:R-:W-:Y:S01]  /*9c60*/  FMUL.FTZ R55, R47, R154 ;  /* 0x0000009a2f377220 */ /* 0x000fe20000410000 */
[----:B------:R-:W-:Y:S01]  /*9c70*/  IMAD.U32 R56, R61, 0x10000, RZ ;  /* 0x000100003d387824 */ /* 0x000fe200078e00ff */
[----:B------:R-:W-:Y:S01]  /*9c80*/  LOP3.LUT R44, R44, 0xffff0000, RZ, 0xc0, !PT ;  /* 0xffff00002c2c7812 */ /* 0x000fe200078ec0ff */
[----:B------:R-:W-:Y:S01]  /*9c90*/  FMUL.FTZ R47, R47, R152 ;  /* 0x000000982f2f7220 */ /* 0x000fe20000410000 */
[----:B------:R-:W-:Y:S01]  /*9ca0*/  LOP3.LUT R155, R155, 0xffff0000, RZ, 0xc0, !PT ;  /* 0xffff00009b9b7812 */ /* 0x000fe200078ec0ff */
[----:B------:R-:W-:Y:S01]  /*9cb0*/  FMUL.FTZ R60, R53, R58 ;  /* 0x0000003a353c7220 */ /* 0x000fe20000410000 */
[----:B------:R-:W-:Y:S01]  /*9cc0*/  LOP3.LUT R61, R61, 0xffff0000, RZ, 0xc0, !PT ;  /* 0xffff00003d3d7812 */ /* 0x000fe200078ec0ff */
[----:B------:R-:W-:Y:S01]  /*9cd0*/  FFMA.FTZ R55, R54, R152, -R55 ;  /* 0x0000009836377223 */ /* 0x000fe20000010837 */
[----:B------:R-:W-:Y:S01]  /*9ce0*/  LOP3.LUT R41, R40, 0xffff0000, RZ, 0xc0, !PT ;  /* 0xffff000028297812 */ /* 0x000fe200078ec0ff */
[----:B------:R-:W-:Y:S01]  /*9cf0*/  FMUL.FTZ R53, R53, R56 ;  /* 0x0000003835357220 */ /* 0x000fe20000410000 */
[----:B------:R-:W-:Y:S01]  /*9d00*/  FFMA.FTZ R154, R54, R154, R47 ;  /* 0x0000009a369a7223 */ /* 0x000fe2000001002f */
[----:B------:R-:W-:Y:S01]  /*9d10*/  FFMA.FTZ R60, R51, R56, -R60 ;  /* 0x00000038333c7223 */ /* 0x000fe2000001083c */
[----:B------:R-:W-:-:S02]  /*9d20*/  IMAD.U32 R43, R46, 0x10000, RZ ;  /* 0x000100002e2b7824 */ /* 0x000fc400078e00ff */
[C---:B------:R-:W-:Y:S01]  /*9d30*/  FMUL.FTZ R54, R44.reuse, R155 ;  /* 0x0000009b2c367220 */ /* 0x040fe20000410000 */
[-C--:B------:R-:W-:Y:S01]  /*9d40*/  FMUL.FTZ R56, R44, R61.reuse ;  /* 0x0000003d2c387220 */ /* 0x080fe20000410000 */
[----:B------:R-:W-:Y:S01]  /*9d50*/  IMAD.U32 R47, R65, 0x10000, RZ ;  /* 0x00010000412f7824 */ /* 0x000fe200078e00ff */
[----:B------:R-:W-:Y:S01]  /*9d60*/  LOP3.LUT R46, R46, 0xffff0000, RZ, 0xc0, !PT ;  /* 0xffff00002e2e7812 */ /* 0x000fe200078ec0ff */
[----:B------:R-:W-:Y:S01]  /*9d70*/  IMAD.U32 R44, R45, 0x10000, RZ ;  /* 0x000100002d2c7824 */ /* 0x000fe200078e00ff */
[----:B------:R-:W-:Y:S01]  /*9d80*/  LOP3.LUT R65, R65, 0xffff0000, RZ, 0xc0, !PT ;  /* 0xffff000041417812 */ /* 0x000fe200078ec0ff */
[C---:B------:R-:W-:Y:S01]  /*9d90*/  IMAD.U32 R40, R42.reuse, 0x10000, RZ ;  /* 0x000100002a287824 */ /* 0x040fe200078e00ff */
[----:B------:R-:W-:Y:S01]  /*9da0*/  LOP3.LUT R45, R45, 0xffff0000, RZ, 0xc0, !PT ;  /* 0xffff00002d2d7812 */ /* 0x000fe200078ec0ff */
[C---:B------:R-:W-:Y:S01]  /*9db0*/  FFMA.FTZ R61, R41.reuse, R61, -R54 ;  /* 0x0000003d293d7223 */ /* 0x040fe20000010836 */
[----:B------:R-:W-:Y:S01]  /*9dc0*/  FFMA.FTZ R56, R41, R155, R56 ;  /* 0x0000009b29387223 */ /* 0x000fe20000010038 */
[----:B------:R-:W-:Y:S01]  /*9dd0*/  LOP3.LUT R42, R42, 0xffff0000, RZ, 0xc0, !PT ;  /* 0xffff00002a2a7812 */ /* 0x000fe200078ec0ff */
[C---:B------:R-:W-:Y:S01]  /*9de0*/  FMUL.FTZ R41, R43.reuse, R47 ;  /* 0x0000002f2b297220 */ /* 0x040fe20000410000 */
[-C--:B------:R-:W-:Y:S01]  /*9df0*/  FMUL.FTZ R54, R43, R44.reuse ;  /* 0x0000002c2b367220 */ /* 0x080fe20000410000 */
[C---:B------:R-:W-:Y:S01]  /*9e00*/  FMUL.FTZ R43, R46.reuse, R65 ;  /* 0x000000412e2b7220 */ /* 0x040fe20000410000 */
[----:B------:R-:W-:Y:S01]  /*9e10*/  FMUL.FTZ R46, R46, R45 ;  /* 0x0000002d2e2e7220 */ /* 0x000fe20000410000 */
[C---:B------:R-:W-:Y:S01]  /*9e20*/  FFMA.FTZ R41, R40.reuse, R44, -R41 ;  /* 0x0000002c28297223 */ /* 0x040fe20000010829 */
[----:B------:R-:W-:Y:S01]  /*9e30*/  FFMA.FTZ R54, R40, R47, R54 ;  /* 0x0000002f28367223 */ /* 0x000fe20000010036 */
[C---:B------:R-:W-:Y:S01]  /*9e40*/  FFMA.FTZ R40, R42.reuse, R45, -R43 ;  /* 0x0000002d2a287223 */ /* 0x040fe2000001082b */
        /* <DEDUP_REMOVED lines=8> */
[----:B------:R-:W-:Y:S02]  /*9ed0*/  F2FP.BF16.F32.PACK_AB R45, R59, R68 ;  /* 0x000000443b2d723e */ /* 0x000fe400000010ff */
[----:B------:R-:W-:Y:S02]  /*9ee0*/  F2FP.BF16.F32.PACK_AB R47, R154, R69 ;  /* 0x000000459a2f723e */ /* 0x000fe400000010ff */
[----:B------:R-:W-:-:S02]  /*9ef0*/  F2FP.BF16.F32.PACK_AB R44, R56, R53 ;  /* 0x00000035382c723e */ /* 0x000fc400000010ff */
[----:B------:R-:W-:-:S07]  /*9f00*/  F2FP.BF16.F32.PACK_AB R46, R65, R54 ;  /* 0x00000036412e723e */ /* 0x000fce00000010ff */
.L_x_706:
[----:B------:R-:W-:Y:S05]  /*9f10*/  BSYNC B1 ;  /* 0x0000000000017941 */ /* 0x000fea0003800000 */
.L_x_705:
[----:B0-----:R0:W-:Y:S01]  /*9f20*/  STG.E.128 desc[UR40][R48.64], R40 ;  /* 0x0000002830007986 */ /* 0x0011e2000c101d28 */
[----:B------:R-:W-:-:S13]  /*9f30*/  ISETP.GE.AND P3, PT, R50, R147, PT ;  /* 0x000000933200720c */ /* 0x000fda0003f66270 */
[----:B------:R-:W-:Y:S05]  /*9f40*/  @P3 BRA `(.L_x_655) ;  /* 0x0000000000f43947 */ /* 0x000fea0003800000 */
[--C-:B------:R-:W-:Y:S02]  /*9f50*/  IADD3 R126, P3, P4, R102, R126, R50.reuse ;  /* 0x0000007e667e7210 */ /* 0x100fe40007c7e032 */
[----:B------:R-:W-:-:S04]  /*9f60*/  SHF.R.S32.HI R50, RZ, 0x1f, R50 ;  /* 0x0000001fff327819 */ /* 0x000fc80000011432 */
[----:B------:R-:W-:Y:S02]  /*9f70*/  IADD3.X R52, R97, R52, R50, P3, P4 ;  /* 0x0000003461347210 */ /* 0x000fe40001fe8432 */
[----:B------:R-:W-:-:S04]  /*9f80*/  LEA R120, P3, R126, R120, 0x1 ;  /* 0x000000787e787211 */ /* 0x000fc800078608ff */
[----:B------:R-:W-:-:S05]  /*9f90*/  LEA.HI.X R121, R126, R121, R52, 0x1, P3 ;  /* 0x000000797e797211 */ /* 0x000fca00018f0c34 */
[----:B--2---:R2:W-:Y:S01]  /*9fa0*/  STG.E.128 desc[UR40][R120.64], R44 ;  /* 0x0000002c78007986 */ /* 0x0045e2000c101d28 */
[----:B------:R-:W-:Y:S05]  /*9fb0*/  BRA `(.L_x_655) ;  /* 0x0000000000d87947 */ /* 0x000fea0003800000 */
.L_x_622:
[----:B------:R-:W-:-:S06]  /*9fc0*/  UISETP.NE.AND UP0, UPT, UR46, 0x3, UPT ;  /* 0x000000032e00788c */ /* 0x000fcc000bf05270 */
[----:B------:R-:W-:-:S13]  /*9fd0*/  PLOP3.LUT P2, PT, PT, PT, UP0, 0x80, 0x0 ;  /* 0x000000000000781c */ /* 0x000fda0003f4f008 */
[----:B------:R-:W-:Y:S05]  /*9fe0*/  @!P2 BRA `(.L_x_707) ;  /* 0x000000000004a947 */ /* 0x000fea0003800000 */
[----:B------:R-:W-:Y:S01]  /*9ff0*/  BPT.TRAP 0x1 ;  /* 0x000000040000795c */ /* 0x000fe20000300000 */
.L_x_707:
[----:B------:R-:W-:Y:S01]  /*a000*/  IMAD R3, R16, 0x8, R2 ;  /* 0x0000000810037824 */ /* 0x000fe200078e0202 */
[----:B------:R-:W-:Y:S01]  /*a010*/  SHF.L.U32 R0, R184, 0x1f, RZ ;  /* 0x0000001fb8007819 */ /* 0x000fe200000006ff */
[----:B------:R-:W-:Y:S01]  /*a020*/  IMAD R4, R24, -0x80, R25 ;  /* 0xffffff8018047824 */ /* 0x000fe200078e0219 */
[----:B------:R-:W-:Y:S02]  /*a030*/  BSSY B1, `(.L_x_708) ;  /* 0x0000005000017945 */ /* 0x000fe40003800000 */
[----:B------:R-:W1:Y:S02]  /*a040*/  SYNCS.PHASECHK.TRANS64.TRYWAIT P4, [R3+URZ+0x34890], R0 ;  /* 0x03489000030075a7 */ /* 0x000e64000808017f */
[----:B------:R-:W-:-:S04]  /*a050*/  VIMNMX R4, R4, 0x80, PT ;  /* 0x0000008004047848 */ /* 0x000fc80003fe0100 */
[----:B------:R-:W-:Y:S01]  /*a060*/  ISETP.GE.AND P3, PT, R17, R4, PT ;  /* 0x000000041100720c */ /* 0x000fe20003f66270 */
[----:B-1----:R-:W-:-:S12]  /*a070*/  @!P4 BRA `(.L_x_709) ;  /* 0x0000015c0034c947 */ /* 0x002fd80003800000 */
.L_x_980:
[----:B------:R-:W-:Y:S05]  /*a080*/  BSYNC B1 ;  /* 0x0000000000017941 */ /* 0x000fea0003800000 */
.L_x_708:
[----:B------:R-:W-:Y:S04]  /*a090*/  BSSY B1, `(.L_x_710) ;  /* 0x0000014000017945 */ /* 0x000fe80003800000 */
[----:B------:R-:W-:Y:S05]  /*a0a0*/  @P3 BRA `(.L_x_711) ;  /* 0x0000000000483947 */ /* 0x000fea0003800000 */
[----:B------:R-:W-:Y:S02]  /*a0b0*/  ISETP.NE.AND P4, PT, R14, RZ, PT ;  /* 0x000000ff0e00720c */ /* 0x000fe40003f85270 */
[----:B------:R-:W-:-:S11]  /*a0c0*/  ISETP.NE.AND P3, PT, R10, RZ, PT ;  /* 0x000000ff0a00720c */ /* 0x000fd60003f65270 */
[----:B0-----:R-:W0:Y:S04]  /*a0d0*/  @P4 LDS.128 R40, [R51] ;  /* 0x0000000033284984 */ /* 0x001e280000000c00 */
[----:B------:R-:W2:Y:S04]  /*a0e0*/  @P3 LDS.128 R44, [R50] ;  /* 0x00000000322c3984 */ /* 0x000ea80000000c00 */
[----:B0-----:R-:W-:Y:S01]  /*a0f0*/  @P4 STG.E.128 desc[UR40][R52.64], R40 ;  /* 0x0000002834004986 */ /* 0x001fe2000c101d28 */
[----:B------:R-:W-:-:S03]  /*a100*/  ISETP.NE.AND P4, PT, R9, RZ, PT ;  /* 0x000000ff0900720c */ /* 0x000fc60003f85270 */
[----:B--2---:R-:W-:Y:S01]  /*a110*/  @P3 STG.E.128 desc[UR40][R52.64+0x40], R44 ;  /* 0x0000402c34003986 */ /* 0x004fe2000c101d28 */
[----:B------:R-:W-:-:S09]  /*a120*/  ISETP.NE.AND P3, PT, R8, RZ, PT ;  /* 0x000000ff0800720c */ /* 0x000fd20003f65270 */
[----:B------:R-:W0:Y:S04]  /*a130*/  @P4 LDS.128 R40, [R51+0x4000] ;  /* 0x0040000033284984 */ /* 0x000e280000000c00 */
[----:B------:R-:W2:Y:S04]  /*a140*/  @P3 LDS.128 R44, [R50+0x4000] ;  /* 0x00400000322c3984 */ /* 0x000ea80000000c00 */
[----:B0-----:R-:W-:Y:S01]  /*a150*/  @P4 STG.E.128 desc[UR40][R52.64+0x80], R40 ;  /* 0x0000802834004986 */ /* 0x001fe2000c101d28 */
[----:B------:R-:W-:-:S03]  /*a160*/  ISETP.NE.AND P4, PT, R6, RZ, PT ;  /* 0x000000ff0600720c */ /* 0x000fc60003f85270 */
[----:B--2---:R-:W-:Y:S01]  /*a170*/  @P3 STG.E.128 desc[UR40][R52.64+0xc0], R44 ;  /* 0x0000c02c34003986 */ /* 0x004fe2000c101d28 */
[----:B------:R-:W-:-:S09]  /*a180*/  ISETP.NE.AND P3, PT, R7, RZ, PT ;  /* 0x000000ff0700720c */ /* 0x000fd20003f65270 */
[----:B------:R-:W0:Y:S04]  /*a190*/  @P4 LDS.128 R44, [R50+0x8000] ;  /* 0x00800000322c4984 */ /* 0x000e280000000c00 */
[----:B------:R-:W2:Y:S04]  /*a1a0*/  @P3 LDS.128 R40, [R51+0x8000] ;  /* 0x0080000033283984 */ /* 0x000ea80000000c00 */
[----:B0-----:R3:W-:Y:S04]  /*a1b0*/  @P4 STG.E.128 desc[UR40][R52.64+0x140], R44 ;  /* 0x0001402c34004986 */ /* 0x0017e8000c101d28 */
[----:B--2---:R3:W-:Y:S02]  /*a1c0*/  @P3 STG.E.128 desc[UR40][R52.64+0x100], R40 ;  /* 0x0001002834003986 */ /* 0x0047e4000c101d28 */
.L_x_711:
[----:B------:R-:W-:Y:S05]  /*a1d0*/  BSYNC B1 ;  /* 0x0000000000017941 */ /* 0x000fea0003800000 */
.L_x_710:
[----:B------:R-:W-:-:S13]  /*a1e0*/  ISETP.GE.AND P3, PT, R205, R4, PT ;  /* 0x00000004cd00720c */ /* 0x000fda0003f66270 */
[----:B------:R-:W-:Y:S05]  /*a1f0*/  @P3 BRA `(.L_x_655) ;  /* 0x0000000000483947 */ /* 0x000fea0003800000 */
[----:B------:R-:W-:Y:S02]  /*a200*/  ISETP.NE.AND P4, PT, R14, RZ, PT ;  /* 0x000000ff0e00720c */ /* 0x000fe40003f85270 */
[----:B------:R-:W-:-:S11]  /*a210*/  ISETP.NE.AND P3, PT, R9, RZ, PT ;  /* 0x000000ff0900720c */ /* 0x000fd60003f65270 */
[----:B0--3--:R-:W0:Y:S04]  /*a220*/  @P4 LDS.128 R40, [R51+0x2000] ;  /* 0x0020000033284984 */ /* 0x009e280000000c00 */
[----:B------:R-:W2:Y:S04]  /*a230*/  @P3 LDS.128 R44, [R51+0x6000] ;  /* 0x00600000332c3984 */ /* 0x000ea80000000c00 */
        /* <DEDUP_REMOVED lines=14> */
.L_x_655:
[----:B------:R-:W-:Y:S05]  /*a320*/  BSYNC B0 ;  /* 0x0000000000007941 */ /* 0x000fea0003800000 */
.L_x_621:
[----:B0-234-:R-:W0:Y:S01]  /*a330*/  S2R R40, SR_TID.X ;  /* 0x0000000000287919 */ /* 0x01de220000002100 */
[----:B------:R-:W-:Y:S01]  /*a340*/  @!PT LDS RZ, [RZ] ;  /* 0x00000000fffff984 */ /* 0x000fe20000000800 */
[----:B------:R-:W-:Y:S01]  /*a350*/  @!PT LDS RZ, [RZ] ;  /* 0x00000000fffff984 */ /* 0x000fe20000000800 */
[----:B------:R-:W-:Y:S01]  /*a360*/  @!PT LDS RZ, [RZ] ;  /* 0x00000000fffff984 */ /* 0x000fe20000000800 */
[----:B------:R-:W-:Y:S01]  /*a370*/  @!PT LDS RZ, [RZ] ;  /* 0x00000000fffff984 */ /* 0x000fe20000000800 */
[----:B------:R2:W-:Y:S06]  /*a380*/  MEMBAR.ALL.CTA ;  /* 0x0000000000007992 */ /* 0x0005ec0000008000 */
[----:B--2---:R-:W2:Y:S01]  /*a390*/  FENCE.VIEW.ASYNC.S ;  /* 0x00000000000073c6 */ /* 0x004ea20000000000 */
[----:B------:R-:W-:Y:S05]  /*a3a0*/  WARPSYNC.ALL ;  /* 0x0000000000007948 */ /* 0x000fea0003800000 */
[----:B------:R-:W-:Y:S01]  /*a3b0*/  BSSY B0, `(.L_x_712) ;  /* 0x0000009000007945 */ /* 0x000fe20003800000 */
[----:B0-----:R-:W-:Y:S01]  /*a3c0*/  LOP3.LUT R40, R40, 0x7f, RZ, 0xc0, !PT ;  /* 0x0000007f28287812 */ /* 0x001fe200078ec0ff */
[----:B--2---:R0:W-:Y:S03]  /*a3d0*/  BAR.SYNC.DEFER_BLOCKING R151, 0x80 ;  /* 0x000200970000751d */ /* 0x0041e60000010000 */
[----:B------:R-:W-:-:S13]  /*a3e0*/  ISETP.NE.AND P3, PT, R40, RZ, PT ;  /* 0x000000ff2800720c */ /* 0x000fda0003f65270 */
[----:B------:R-:W-:-:S05]  /*a3f0*/  @!P3 VIADD R40, R3, 0x348a0 ;  /* 0x000348a00328b836 */ /* 0x000fca0000000000 */
[----:B------:R-:W-:-:S04]  /*a400*/  @!P3 PRMT R40, RZ, 0x654, R40 ;  /* 0x00000654ff28b816 */ /* 0x000fc80000000028 */
[----:B------:R0:W-:Y:S01]  /*a410*/  @!P3 SYNCS.ARRIVE.TRANS64.RED.A1T0 RZ, [R40+URZ], RZ ;  /* 0x000000ff28ffb9a7 */ /* 0x0001e2000810043f */
[----:B------:R-:W-:Y:S05]  /*a420*/  @!P2 BRA `(.L_x_713) ;  /* 0x000000000004a947 */ /* 0x000fea0003800000 */
[----:B------:R-:W-:Y:S01]  /*a430*/  BPT.TRAP 0x1 ;  /* 0x000000040000795c */ /* 0x000fe20000300000 */
.L_x_713:
[----:B------:R-:W-:Y:S05]  /*a440*/  BSYNC B0 ;  /* 0x0000000000007941 */ /* 0x000fea0003800000 */
.L_x_712:
[----:B------:R-:W2:Y:S01]  /*a450*/  SYNCS.PHASECHK.TRANS64.TRYWAIT P4, [R3+URZ+0x348b0], R0 ;  /* 0x0348b000030075a7 */ /* 0x000ea2000808017f */
[----:B0-----:R-:W-:Y:S01]  /*a460*/  IMAD R40, R16, 0x4000, R32 ;  /* 0x0000400010287824 */ /* 0x001fe200078e0220 */
[----:B------:R-:W-:Y:S01]  /*a470*/  ULDC UR47, c[0x0][0x320] ;  /* 0x0000c800002f7ab9 */ /* 0x000fe20000000800 */
[----:B------:R-:W-:Y:S01]  /*a480*/  ULDC.64 UR44, c[0x0][0x328] ;  /* 0x0000ca00002c7ab9 */ /* 0x000fe20000000a00 */
[----:B------:R-:W-:Y:S01]  /*a490*/  ULDC.64 UR42, c[0x0][0x318] ;  /* 0x0000c600002a7ab9 */ /* 0x000fe20000000a00 */
[----:B------:R-:W-:Y:S01]  /*a4a0*/  BSSY B0, `(.L_x_714) ;  /* 0x0000004000007945 */ /* 0x000fe20003800000 */
[----:B------:R-:W-:Y:S01]  /*a4b0*/  ISETP.GE.AND P2, PT, R17, R4, PT ;  /* 0x000000041100720c */ /* 0x000fe20003f46270 */
[----:B------:R-:W-:Y:S02]  /*a4c0*/  IMAD.IADD R42, R124, 0x1, R40 ;  /* 0x000000017c2a7824 */ /* 0x000fe400078e0228 */
[----:B--2---:R-:W-:Y:S10]  /*a4d0*/  @!P4 BRA `(.L_x_715) ;  /* 0x000001580030c947 */ /* 0x004ff40003800000 */
.L_x_981:
[----:B------:R-:W-:Y:S05]  /*a4e0*/  BSYNC B0 ;  /* 0x0000000000007941 */ /* 0x000fea0003800000 */
.L_x_714:
[----:B------:R-:W-:Y:S01]  /*a4f0*/  BSSY B0, `(.L_x_716) ;  /* 0x0000019000007945 */ /* 0x000fe20003800000 */
[----:B01----:R-:W-:Y:S02]  /*a500*/  IMAD R0, R40, 0x2, R115 ;  /* 0x0000000228007824 */ /* 0x003fe400078e0273 */
[----:B------:R-:W-:-:S04]  /*a510*/  IMAD.WIDE R48, R24, 0x80, R118 ;  /* 0x0000008018307825 */ /* 0x000fc800078e0276 */
[----:B------:R-:W-:Y:S01]  /*a520*/  IMAD R52, R42, 0x2, R115 ;  /* 0x000000022a347824 */ /* 0x000fe200078e0273 */
[----:B------:R-:W-:Y:S06]  /*a530*/  @P2 BRA `(.L_x_717) ;  /* 0x0000000000502947 */ /* 0x000fec0003800000 */
[----:B------:R-:W-:Y:S01]  /*a540*/  IMAD R43, R49, UR44, RZ ;  /* 0x0000002c312b7c24 */ /* 0x000fe2000f8e02ff */
[----:B------:R-:W-:Y:S01]  /*a550*/  ISETP.GE.AND P4, PT, R18, UR47, PT ;  /* 0x0000002f12007c0c */ /* 0x000fe2000bf86270 */
[----:B------:R-:W-:Y:S02]  /*a560*/  IMAD.MOV.U32 R40, RZ, RZ, R104 ;  /* 0x000000ffff287224 */ /* 0x000fe400078e0068 */
[----:B------:R-:W-:Y:S02]  /*a570*/  IMAD.MOV.U32 R41, RZ, RZ, R5 ;  /* 0x000000ffff297224 */ /* 0x000fe400078e0005 */
[C---:B------:R-:W-:Y:S02]  /*a580*/  IMAD R43, R48.reuse, UR45, R43 ;  /* 0x0000002d302b7c24 */ /* 0x040fe4000f8e022b */
[----:B------:R-:W-:-:S04]  /*a590*/  IMAD.WIDE.U32 R40, R48, UR44, R40 ;  /* 0x0000002c30287c25 */ /* 0x000fc8000f8e0028 */
[----:B------:R-:W-:Y:S01]  /*a5a0*/  IMAD.IADD R41, R41, 0x1, R43 ;  /* 0x0000000129297824 */ /* 0x000fe200078e022b */
[----:B------:R-:W-:-:S04]  /*a5b0*/  LEA R50, P2, R40, UR42, 0x1 ;  /* 0x0000002a28327c11 */ /* 0x000fc8000f8408ff */
[----:B------:R-:W-:Y:S02]  /*a5c0*/  LEA.HI.X R51, R40, UR43, R41, 0x1, P2 ;  /* 0x0000002b28337c11 */ /* 0x000fe400090f0c29 */
[----:B------:R-:W-:Y:S01]  /*a5d0*/  ISETP.GE.AND P2, PT, R101, UR47, PT ;  /* 0x0000002f65007c0c */ /* 0x000fe2000bf46270 */
[----:B------:R-:W0:-:S12]  /*a5e0*/  @!P4 LDS.128 R40, [R0] ;  /* 0x000000000028c984 */ /* 0x000e180000000c00 */
[----:B------:R-:W1:Y:S04]  /*a5f0*/  @!P2 LDS.128 R44, [R52] ;  /* 0x00000000342ca984 */ /* 0x000e680000000c00 */
[----:B0-----:R-:W-:Y:S01]  /*a600*/  @!P4 STG.E.128 desc[UR40][R50.64], R40 ;  /* 0x000000283200c986 */ /* 0x001fe2000c101d28 */
[----:B------:R-:W-:-:S03]  /*a610*/  ISETP.GE.AND P4, PT, R100, UR47, PT ;  /* 0x0000002f64007c0c */ /* 0x000fc6000bf86270 */
[----:B-1----:R-:W-:Y:S01]  /*a620*/  @!P2 STG.E.128 desc[UR40][R50.64+0x40], R44 ;  /* 0x0000402c3200a986 */ /* 0x002fe2000c101d28 */
[----:B------:R-:W-:-:S09]  /*a630*/  ISETP.GE.AND P2, PT, R99, UR47, PT ;  /* 0x0000002f63007c0c */ /* 0x000fd2000bf46270 */
[----:B------:R-:W0:Y:S04]  /*a640*/  @!P4 LDS.128 R40, [R0+0x4000] ;  /* 0x004000000028c984 */ /* 0x000e280000000c00 */
[----:B------:R-:W1:Y:S04]  /*a650*/  @!P2 LDS.128 R44, [R52+0x4000] ;  /* 0x00400000342ca984 */ /* 0x000e680000000c00 */
[----:B0-----:R0:W-:Y:S04]  /*a660*/  @!P4 STG.E.128 desc[UR40][R50.64+0x80], R40 ;  /* 0x000080283200c986 */ /* 0x0011e8000c101d28 */
[----:B-1----:R0:W-:Y:S02]  /*a670*/  @!P2 STG.E.128 desc[UR40][R50.64+0xc0], R44 ;  /* 0x0000c02c3200a986 */ /* 0x0021e4000c101d28 */
.L_x_717:
[----:B------:R-:W-:Y:S05]  /*a680*/  BSYNC B0 ;  /* 0x0000000000007941 */ /* 0x000fea0003800000 */
.L_x_716:
[----:B------:R-:W-:Y:S01]  /*a690*/  ISETP.GE.AND P2, PT, R205, R4, PT ;  /* 0x00000004cd00720c */ /* 0x000fe20003f46270 */
[----:B------:R-:W-:-:S12]  /*a6a0*/  BSSY B0, `(.L_x_718) ;  /* 0x0000017000007945 */ /* 0x000fd80003800000 */
[----:B------:R-:W-:Y:S05]  /*a6b0*/  @P2 BRA `(.L_x_719) ;  /* 0x0000000000542947 */ /* 0x000fea0003800000 */
[----:B0-----:R-:W-:Y:S01]  /*a6c0*/  IADD3 R43, P2, R48, 0x40, RZ ;  /* 0x00000040302b7810 */ /* 0x001fe20007f5e0ff */
[----:B------:R-:W-:Y:S01]  /*a6d0*/  IMAD.MOV.U32 R4, RZ, RZ, R104 ;  /* 0x000000ffff047224 */ /* 0x000fe200078e0068 */
[----:B------:R-:W-:-:S03]  /*a6e0*/  ISETP.GE.AND P4, PT, R18, UR47, PT ;  /* 0x0000002f12007c0c */ /* 0x000fc6000bf86270 */
[----:B------:R-:W-:Y:S02]  /*a6f0*/  IMAD.X R48, RZ, RZ, R49, P2 ;  /* 0x000000ffff307224 */ /* 0x000fe400010e0631 */
[----:B------:R-:W-:-:S04]  /*a700*/  IMAD.WIDE.U32 R40, R43, UR44, R4 ;  /* 0x0000002c2b287c25 */ /* 0x000fc8000f8e0004 */
[----:B------:R-:W-:-:S04]  /*a710*/  IMAD R48, R48, UR44, RZ ;  /* 0x0000002c30307c24 */ /* 0x000fc8000f8e02ff */
[----:B------:R-:W-:Y:S01]  /*a720*/  IMAD R43, R43, UR45, R48 ;  /* 0x0000002d2b2b7c24 */ /* 0x000fe2000f8e0230 */
[----:B------:R-:W-:-:S03]  /*a730*/  LEA R48, P2, R40, UR42, 0x1 ;  /* 0x0000002a28307c11 */ /* 0x000fc6000f8408ff */
[----:B------:R-:W-:-:S05]  /*a740*/  IMAD.IADD R41, R41, 0x1, R43 ;  /* 0x0000000129297824 */ /* 0x000fca00078e022b */
[----:B------:R-:W-:Y:S02]  /*a750*/  LEA.HI.X R49, R40, UR43, R41, 0x1, P2 ;  /* 0x0000002b28317c11 */ /* 0x000fe400090f0c29 */
[----:B------:R-:W-:Y:S01]  /*a760*/  ISETP.GE.AND P2, PT, R100, UR47, PT ;  /* 0x0000002f64007c0c */ /* 0x000fe2000bf46270 */
[----:B------:R-:W0:-:S12]  /*a770*/  @!P4 LDS.128 R40, [R0+0x2000] ;  /* 0x002000000028c984 */ /* 0x000e180000000c00 */
[----:B------:R-:W1:Y:S04]  /*a780*/  @!P2 LDS.128 R44, [R0+0x6000] ;  /* 0x00600000002ca984 */ /* 0x000e680000000c00 */
        /* <DEDUP_REMOVED lines=8> */
.L_x_719:
[----:B------:R-:W-:Y:S05]  /*a810*/  BSYNC B0 ;  /* 0x0000000000007941 */ /* 0x000fea0003800000 */
.L_x_718:
[----:B------:R-:W3:Y:S01]  /*a820*/  LDL R0, [R1+0x10] ;  /* 0x0000100001007983 */ /* 0x000ee20000100800 */
[----:B------:R-:W-:Y:S01]  /*a830*/  @!P3 VIADD R3, R3, 0x348c0 ;  /* 0x000348c00303b836 */ /* 0x000fe20000000000 */
[----:B------:R-:W-:Y:S01]  /*a840*/  PLOP3.LUT P2, PT, PT, PT, PT, 0x8, 0x0 ;  /* 0x000000000000781c */ /* 0x000fe20003f4e170 */
[----:B------:R-:W-:Y:S01]  /*a850*/  VIADD R16, R16, 0x1 ;  /* 0x0000000110107836 */ /* 0x000fe20000000000 */
[----:B------:R-:W-:Y:S01]  /*a860*/  @!PT LDS RZ, [RZ] ;  /* 0x00000000fffff984 */ /* 0x000fe20000000800 */
[----:B------:R-:W-:Y:S01]  /*a870*/  @!PT LDS RZ, [RZ] ;  /* 0x00000000fffff984 */ /* 0x000fe20000000800 */
[----:B------:R-:W-:Y:S01]  /*a880*/  @!PT LDS RZ, [RZ] ;  /* 0x00000000fffff984 */ /* 0x000fe20000000800 */
[----:B------:R-:W-:Y:S01]  /*a890*/  @!PT LDS RZ, [RZ] ;  /* 0x00000000fffff984 */ /* 0x000fe20000000800 */
[----:B------:R1:W-:Y:S06]  /*a8a0*/  MEMBAR.ALL.CTA ;  /* 0x0000000000007992 */ /* 0x0003ec0000008000 */
[----:B-1----:R-:W1:Y:S01]  /*a8b0*/  FENCE.VIEW.ASYNC.S ;  /* 0x00000000000073c6 */ /* 0x002e620000000000 */
[----:B------:R-:W-:Y:S01]  /*a8c0*/  @!P3 PRMT R3, RZ, 0x654, R3 ;  /* 0x00000654ff03b816 */ /* 0x000fe20000000003 */
[----:B-1----:R1:W-:Y:S06]  /*a8d0*/  BAR.SYNC.DEFER_BLOCKING R151, 0x80 ;  /* 0x000200970000751d */ /* 0x0023ec0000010000 */
[----:B------:R4:W-:Y:S01]  /*a8e0*/  @!P3 SYNCS.ARRIVE.TRANS64.RED.A1T0 RZ, [R3+URZ], RZ ;  /* 0x000000ff03ffb9a7 */ /* 0x0009e2000810043f */
[----:B------:R-:W-:-:S04]  /*a8f0*/  ISETP.NE.AND P3, PT, R16, 0x2, PT ;  /* 0x000000021000780c */ /* 0x000fc80003f65270 */
[----:B------:R-:W-:Y:S02]  /*a900*/  SEL R16, R16, RZ, P3 ;  /* 0x000000ff10107207 */ /* 0x000fe40001800000 */
[----:B----4-:R-:W-:-:S04]  /*a910*/  SEL R3, RZ, 0x1, P3 ;  /* 0x00000001ff037807 */ /* 0x010fc80001800000 */
[----:B------:R-:W-:Y:S02]  /*a920*/  LOP3.LUT R184, R184, R3, RZ, 0x3c, !PT ;  /* 0x00000003b8b87212 */ /* 0x000fe400078e3cff */
[----:B---3--:R-:W-:-:S13]  /*a930*/  LOP3.LUT P4, RZ, R0, 0x2, RZ, 0xc0, !PT ;  /* 0x0000000200ff7812 */ /* 0x008fda000788c0ff */
[----:B-1----:R-:W-:Y:S05]  /*a940*/  @P4 BRA `(.L_x_720) ;  /* 0xffffff7c00944947 */ /* 0x002fea000383ffff */
.L_x_616:
[----:B------:R-:W-:Y:S01]  /*a950*/  BSSY B0, `(.L_x_721) ;  /* 0x000002a000007945 */ /* 0x000fe20003800000 */
[----:B------:R-:W-:Y:S02]  /*a960*/  ISETP.GE.AND P1, PT, R150, 0x1, PT ;  /* 0x000000019600780c */ /* 0x000fe40003f26270 */
[----:B------:R-:W-:Y:S02]  /*a970*/  CS2R R88, SRZ ;  /* 0x0000000000587805 */ /* 0x000fe4000001ff00 */
[----:B------:R-:W-:Y:S02]  /*a980*/  PLOP3.LUT P0, PT, PT, PT, PT, 0x80, 0x0 ;  /* 0x000000000000781c */ /* 0x000fe40003f0f070 */
        /* <DEDUP_REMOVED lines=20> */
[----:B0-----:R-:W-:-:S02]  /*aad0*/  CS2R R50, SRZ ;  /* 0x0000000000327805 */ /* 0x001fc4000001ff00 */
[----:B--2---:R-:W-:Y:S02]  /*aae0*/  CS2R R48, SRZ ;  /* 0x0000000000307805 */ /* 0x004fe4000001ff00 */
[----:B------:R-:W-:Y:S02]  /*aaf0*/  CS2R R46, SRZ ;  /* 0x00000000002e7805 */ /* 0x000fe4000001ff00 */
[----:B------:R-:W-:Y:S02]  /*ab00*/  CS2R R44, SRZ ;  /* 0x00000000002c7805 */ /* 0x000fe4000001ff00 */
[----:B------:R-:W-:Y:S02]  /*ab10*/  CS2R R42, SRZ ;  /* 0x00000000002a7805 */ /* 0x000fe4000001ff00 */
[----:B------:R-:W-:Y:S02]  /*ab20*/  CS2R R40, SRZ ;  /* 0x0000000000287805 */ /* 0x000fe4000001ff00 */
[----:B------:R-:W-:Y:S01]  /*ab30*/  CS2R R36, SRZ ;  /* 0x0000000000247805 */ /* 0x000fe2000001ff00 */
[----:B------:R-:W-:-:S02]  /*ab40*/  IMAD.MOV.U32 R91, RZ, RZ, RZ ;  /* 0x000000ffff5b7224 */ /* 0x000fc400078e00ff */
[----:B------:R-:W-:Y:S02]  /*ab50*/  IMAD.MOV.U32 R0, RZ, RZ, RZ ;  /* 0x000000ffff007224 */ /* 0x000fe400078e00ff */
[----:B------:R-:W-:Y:S02]  /*ab60*/  IMAD.MOV.U32 R26, RZ, RZ, RZ ;  /* 0x000000ffff1a7224 */ /* 0x000fe400078e00ff */
[----:B------:R-:W-:Y:S02]  /*ab70*/  IMAD.MOV.U32 R93, RZ, RZ, RZ ;  /* 0x000000ffff5d7224 */ /* 0x000fe400078e00ff */
[----:B------:R-:W-:Y:S02]  /*ab80*/  IMAD.MOV.U32 R3, RZ, RZ, RZ ;  /* 0x000000ffff037224 */ /* 0x000fe400078e00ff */
[----:B------:R-:W-:Y:S02]  /*ab90*/  IMAD.MOV.U32 R10, RZ, RZ, RZ ;  /* 0x000000ffff0a7224 */ /* 0x000fe400078e00ff */
[----:B------:R-:W-:-:S02]  /*aba0*/  IMAD.MOV.U32 R28, RZ, RZ, RZ ;  /* 0x000000ffff1c7224 */ /* 0x000fc400078e00ff */
[----:B------:R-:W-:Y:S01]  /*abb0*/  IMAD.MOV.U32 R95, RZ, RZ, RZ ;  /* 0x000000ffff5f7224 */ /* 0x000fe200078e00ff */
[----:B------:R-:W-:Y:S06]  /*abc0*/  @P2 BRA `(.L_x_722) ;  /* 0x0000000000082947 */ /* 0x000fec0003800000 */
[----:B------:R-:W0:Y:S02]  /*abd0*/  FENCE.VIEW.ASYNC.G ;  /* 0x00000000000073c6 */ /* 0x000e240000000100 */
[----:B0-----:R-:W-:Y:S06]  /*abe0*/  BAR.ARV 0xc, 0x180 ;  /* 0x0306000000007b1d */ /* 0x001fec0000002000 */
.L_x_722:
[----:B------:R-:W-:Y:S05]  /*abf0*/  BSYNC B0 ;  /* 0x0000000000007941 */ /* 0x000fea0003800000 */
.L_x_721:
[----:B------:R-:W-:Y:S02]  /*ac00*/  IMAD.MOV.U32 R11, RZ, RZ, RZ ;  /* 0x000000ffff0b7224 */ /* 0x000fe400078e00ff */
[----:B------:R-:W-:Y:S01]  /*ac10*/  IMAD.MOV.U32 R24, RZ, RZ, RZ ;  /* 0x000000ffff187224 */ /* 0x000fe200078e00ff */
[----:B------:R-:W-:Y:S06]  /*ac20*/  @!P1 BRA `(.L_x_723) ;  /* 0x000000b800809947 */ /* 0x000fec0003800000 */
[----:B------:R-:W0:Y:S02]  /*ac30*/  SHFL.IDX PT, R0, R231, RZ, 0x1f ;  /* 0x00001fffe7007589 */ /* 0x000e2400000e0000 */
[----:B0-----:R-:W-:-:S04]  /*ac40*/  LEA.HI R3, R0, R0, RZ, 0x1 ;  /* 0x0000000000037211 */ /* 0x001fc800078f08ff */
[----:B------:R-:W-:-:S05]  /*ac50*/  LOP3.LUT R3, R3, 0x1e, RZ, 0xc0, !PT ;  /* 0x0000001e03037812 */ /* 0x000fca00078ec0ff */
[----:B------:R-:W-:Y:S02]  /*ac60*/  IMAD.IADD R3, R0, 0x1, -R3 ;  /* 0x0000000100037824 */ /* 0x000fe400078e0a03 */
[----:B------:R-:W-:-:S03]  /*ac70*/  IMAD.U32 R0, RZ, RZ, UR60 ;  /* 0x0000003cff007e24 */ /* 0x000fc6000f8e00ff */
[----:B------:R-:W-:Y:S02]  /*ac80*/  LEA R3, R3, UR60, 0xd ;  /* 0x0000003c03037c11 */ /* 0x000fe4000f8e68ff */
[----:B------:R-:W-:Y:S02]  /*ac90*/  LOP3.LUT P0, RZ, R0, 0x3ff, RZ, 0xc0, !PT ;  /* 0x000003ff00ff7812 */ /* 0x000fe4000780c0ff */
[----:B------:R-:W-:Y:S02]  /*aca0*/  SHF.R.U32.HI R3, RZ, 0x4, R3 ;  /* 0x00000004ff037819 */ /* 0x000fe40000011603 */
[----:B------:R-:W-:Y:S02]  /*acb0*/  P2R R24, PR, RZ, 0x1 ;  /* 0x00000001ff187803 */ /* 0x000fe40000000000 */
[----:B------:R-:W-:-:S07]  /*acc0*/  LOP3.LUT R36, R3, 0x3fff, RZ, 0xc0, !PT ;  /* 0x00003fff03247812 */ /* 0x000fce00078ec0ff */
        /* <DEDUP_REMOVED lines=17> */
.L_x_724:
[----:B------:R-:W-:Y:S02]  /*ade0*/  ULDC UR4, c[0x0][0x3f4] ;  /* 0x0000fd0000047ab9 */ /* 0x000fe40000000800 */
[----:B------:R-:W-:-:S13]  /*adf0*/  ISETP.LT.AND P0, PT, RZ, UR4, PT ;  /* 0x00000004ff007c0c */ /* 0x000fda000bf01270 */
[----:B------:R-:W-:Y:S05]  /*ae00*/  @P0 BRA `(.L_x_725) ;  /* 0x00000000003c0947 */ /* 0x000fea0003800000 */
[----:B------:R-:W-:-:S04]  /*ae10*/  LEA.HI R0, R204, R204, RZ, 0x1 ;  /* 0x000000cccc007211 */ /* 0x000fc800078f08ff */
[----:B------:R-:W-:-:S05]  /*ae20*/  LOP3.LUT R3, R0, 0xfffffffe, RZ, 0xc0, !PT ;  /* 0xfffffffe00037812 */ /* 0x000fca00078ec0ff */
[----:B------:R-:W-:-:S05]  /*ae30*/  IMAD.IADD R3, R204, 0x1, -R3 ;  /* 0x00000001cc037824 */ /* 0x000fca00078e0a03 */
[----:B------:R-:W-:-:S04]  /*ae40*/  SHF.L.U32 R3, R3, 0x1f, RZ ;  /* 0x0000001f03037819 */ /* 0x000fc800000006ff */
[----:B------:R0:W1:Y:S03]  /*ae50*/  SYNCS.PHASECHK.TRANS64.TRYWAIT P0, [R2+URZ+0x34800], R3 ;  /* 0x03480003020075a7 */ /* 0x000066000800017f */
[----:B-1----:R-:W-:Y:S05]  /*ae60*/  @!P0 NANOSLEEP.SYNCS 0x989680 ;  /* 0x009896800000895d */ /* 0x002fea0003900000 */
[----:B------:R-:W1:Y:S01]  /*ae70*/  @!P0 SYNCS.PHASECHK.TRANS64 P0, [R2+URZ+0x34800], R3 ;  /* 0x03480003020085a7 */ /* 0x000e62000800007f */
[----:B------:R-:W-:Y:S04]  /*ae80*/  BSSY B0, `(.L_x_726) ;  /* 0x0000006000007945 */ /* 0x000fe80003800000 */
[----:B-1----:R-:W-:Y:S05]  /*ae90*/  @P0 BRA `(.L_x_727) ;  /* 0x0000000000100947 */ /* 0x002fea0003800000 */
.L_x_728:
[----:B-1----:R1:W2:Y:S02]  /*aea0*/  SYNCS.PHASECHK.TRANS64.TRYWAIT P0, [R2+URZ+0x34800], R3 ;  /* 0x03480003020075a7 */ /* 0x0022a4000800017f */
[----:B--2---:R-:W-:Y:S05]  /*aeb0*/  @!P0 NANOSLEEP.SYNCS 0x989680 ;  /* 0x009896800000895d */ /* 0x004fea0003900000 */
[----:B------:R-:W2:Y:S02]  /*aec0*/  @!P0 SYNCS.PHASECHK.TRANS64 P0, [R2+URZ+0x34800], R3 ;  /* 0x03480003020085a7 */ /* 0x000ea4000800007f */
[----:B--2---:R-:W-:Y:S05]  /*aed0*/  @!P0 BRA `(.L_x_728) ;  /* 0xfffffffc00f08947 */ /* 0x004fea000383ffff */
.L_x_727:
[----:B------:R-:W-:Y:S05]  /*aee0*/  BSYNC B0 ;  /* 0x0000000000007941 */ /* 0x000fea0003800000 */
.L_x_726:
[----:B------:R-:W-:Y:S05]  /*aef0*/  BRA `(.L_x_729) ;  /* 0x0000005800487947 */ /* 0x000fea0003800000 */
.L_x_725:
[----:B-----5:R-:W-:Y:S01]  /*af00*/  SHF.R.S32.HI R0, RZ, 0x1f, R144 ;  /* 0x0000001fff007819 */ /* 0x020fe20000011490 */
[----:B------:R-:W-:Y:S01]  /*af10*/  ULDC.64 UR4, c[0x0][0x3f8] ;  /* 0x0000fe0000047ab9 */ /* 0x000fe20000000a00 */
[----:B------:R-:W-:Y:S01]  /*af20*/  ULDC.64 UR6, c[0x0][0x408] ;  /* 0x0001020000067ab9 */ /* 0x000fe20000000a00 */
[----:B------:R-:W-:Y:S01]  /*af30*/  ISETP.NE.AND P2, PT, R24, RZ, PT ;  /* 0x000000ff1800720c */ /* 0x000fe20003f45270 */
[----:B------:R-:W-:-:S04]  /*af40*/  IMAD.WIDE.U32 R4, R144, UR4, RZ ;  /* 0x0000000490047c25 */ /* 0x000fc8000f8e00ff */
[C---:B------:R-:W-:Y:S02]  /*af50*/  IMAD R3, R0.reuse, UR4, RZ ;  /* 0x0000000400037c24 */ /* 0x040fe4000f8e02ff */
[----:B------:R-:W-:Y:S02]  /*af60*/  IMAD R9, R0, UR6, RZ ;  /* 0x0000000600097c24 */ /* 0x000fe4000f8e02ff */
[C---:B------:R-:W-:Y:S01]  /*af70*/  IMAD R3, R144.reuse, UR5, R3 ;  /* 0x0000000590037c24 */ /* 0x040fe2000f8e0203 */
[----:B------:R-:W-:Y:S01]  /*af80*/  ULDC.64 UR4, c[0x0][0x3e8] ;  /* 0x0000fa0000047ab9 */ /* 0x000fe20000000a00 */
[----:B------:R-:W-:Y:S01]  /*af90*/  IMAD.WIDE.U32 R6, R144, UR6, RZ ;  /* 0x0000000690067c25 */ /* 0x000fe2000f8e00ff */
[----:B------:R-:W-:-:S03]  /*afa0*/  LEA R24, P0, R4, UR4, 0x1 ;  /* 0x0000000404187c11 */ /* 0x000fc6000f8008ff */
[----:B------:R-:W-:Y:S01]  /*afb0*/  IMAD R9, R144, UR7, R9 ;  /* 0x0000000790097c24 */ /* 0x000fe2000f8e0209 */
[----:B------:R-:W-:Y:S01]  /*afc0*/  ULDC.64 UR6, c[0x0][0x400] ;  /* 0x0001000000067ab9 */ /* 0x000fe20000000a00 */
[----:B------:R-:W-:Y:S01]  /*afd0*/  IMAD.IADD R25, R3, 0x1, R5 ;  /* 0x0000000103197824 */ /* 0x000fe200078e0205 */
[----:B------:R-:W-:Y:S01]  /*afe0*/  LEA R26, P1, R6, UR6, 0x1 ;  /* 0x00000006061a7c11 */ /* 0x000fe2000f8208ff */
[----:B------:R-:W-:-:S03]  /*aff0*/  IMAD.IADD R27, R9, 0x1, R7 ;  /* 0x00000001091b7824 */ /* 0x000fc600078e0207 */
[----:B------:R-:W-:Y:S02]  /*b000*/  LEA.HI.X R25, R4, UR5, R25, 0x1, P0 ;  /* 0x0000000504197c11 */ /* 0x000fe400080f0c19 */
[----:B------:R-:W-:Y:S01]  /*b010*/  LEA.HI.X R27, R6, UR7, R27, 0x1, P1 ;  /* 0x00000007061b7c11 */ /* 0x000fe200088f0c1b */
[----:B------:R-:W-:Y:S06]  /*b020*/  @!P2 BRA `(.L_x_730) ;  /* 0x000000000040a947 */ /* 0x000fec0003800000 */
        /* <DEDUP_REMOVED lines=16> */
.L_x_730:
[----:B------:R-:W-:Y:S01]  /*b130*/  ULDC.U8 UR4, c[0x0][0x410] ;  /* 0x0001040000047ab9 */ /* 0x000fe20000000000 */
[----:B------:R-:W-:Y:S01]  /*b140*/  BSSY B0, `(.L_x_731) ;  /* 0x0000565000007945 */ /* 0x000fe20003800000 */
[----:B------:R-:W-:Y:S01]  /*b150*/  ISETP.NE.AND P0, PT, RZ, UR4, PT ;  /* 0x00000004ff007c0c */ /* 0x000fe2000bf05270 */
[----:B------:R-:W-:-:S12]  /*b160*/  IMAD R6, R125, 0x80, R17 ;  /* 0x000000807d067824 */ /* 0x000fd800078e0211 */
[----:B------:R-:W-:Y:S05]  /*b170*/  @!P0 BRA `(.L_x_732) ;  /* 0x0000002800a08947 */ /* 0x000fea0003800000 */
[----:B------:R-:W-:-:S03]  /*b180*/  UMOV UR4, 0xffffffff ;  /* 0xffffffff00047882 */ /* 0x000fc60000000000 */
[----:B------:R-:W-:Y:S05]  /*b190*/  BRA.DIV UR4, `(.L_x_733) ;  /* 0x0000014e04147947 */ /* 0x000fea000b800000 */
[----:B------:R0:W1:Y:S04]  /*b1a0*/  SHFL.IDX PT, R0, R25, RZ, 0x1c1f ;  /* 0x001c1fff19007589 */ /* 0x00006800000e0000 */
[----:B------:R0:W2:Y:S04]  /*b1b0*/  SHFL.IDX PT, R3, R24, RZ, 0x1c1f ;  /* 0x001c1fff18037589 */ /* 0x0000a800000e0000 */
[----:B------:R0:W3:Y:S04]  /*b1c0*/  SHFL.IDX PT, R4, R27, RZ, 0x1c1f ;  /* 0x001c1fff1b047589 */ /* 0x0000e800000e0000 */
[----:B------:R0:W4:Y:S02]  /*b1d0*/  SHFL.IDX PT, R5, R26, RZ, 0x1c1f ;  /* 0x001c1fff1a057589 */ /* 0x00012400000e0000 */
.L_x_987:
[----:B------:R-:W-:Y:S01]  /*b1e0*/  ULDC UR4, c[0x0][0x448] ;  /* 0x0001120000047ab9 */ /* 0x000fe20000000800 */
[----:B------:R-:W-:Y:S01]  /*b1f0*/  LOP3.LUT R8, R191, 0x18, R18, 0xf8, !PT ;  /* 0x00000018bf087812 */ /* 0x000fe200078ef812 */
[----:B------:R-:W-:Y:S01]  /*b200*/  IMAD R37, R149, UR4, RZ ;  /* 0x0000000495257c24 */ /* 0x000fe2000f8e02ff */
[----:B------:R-:W-:Y:S01]  /*b210*/  BSSY B1, `(.L_x_734) ;  /* 0x000004f000017945 */ /* 0x000fe20003800000 */
[----:B------:R-:W-:Y:S02]  /*b220*/  LOP3.LUT P0, RZ, R213, 0x4, RZ, 0xc0, !PT ;  /* 0x00000004d5ff7812 */ /* 0x000fe4000780c0ff */
[----:B0-----:R-:W-:Y:S02]  /*b230*/  CS2R R24, SRZ ;  /* 0x0000000000187805 */ /* 0x001fe4000001ff00 */
[----:B------:R-:W-:Y:S02]  /*b240*/  LOP3.LUT R9, R8, R193, RZ, 0x3c, !PT ;  /* 0x000000c108097212 */ /* 0x000fe400078e3cff */
[----:B------:R-:W-:-:S02]  /*b250*/  CS2R R12, SRZ ;  /* 0x00000000000c7805 */ /* 0x000fc4000001ff00 */
[----:B------:R-:W-:Y:S01]  /*b260*/  ISETP.GE.AND P1, PT, R6, R37, PT ;  /* 0x000000250600720c */ /* 0x000fe20003f26270 */
[----:B------:R-:W-:Y:S01]  /*b270*/  IMAD R37, R125, -0x80, R37 ;  /* 0xffffff807d257824 */ /* 0x000fe200078e0225 */
[----:B------:R-:W-:Y:S01]  /*b280*/  CS2R R6, SRZ ;  /* 0x0000000000067805 */ /* 0x000fe2000001ff00 */
[----:B------:R-:W-:Y:S01]  /*b290*/  IMAD R9, R192, 0x200, R9 ;  /* 0x00000200c0097824 */ /* 0x000fe200078e0209 */
[----:B------:R-:W-:Y:S02]  /*b2a0*/  CS2R R14, SRZ ;  /* 0x00000000000e7805 */ /* 0x000fe4000001ff00 */
[----:B------:R-:W-:Y:S02]  /*b2b0*/  CS2R R20, SRZ ;  /* 0x0000000000147805 */ /* 0x000fe4000001ff00 */
[----:B------:R-:W-:Y:S01]  /*b2c0*/  CS2R R10, SRZ ;  /* 0x00000000000a7805 */ /* 0x000fe2000001ff00 */
[----:B------:R-:W-:Y:S01]  /*b2d0*/  IMAD R9, R9, 0x2, R2 ;  /* 0x0000000209097824 */ /* 0x000fe200078e0202 */
[----:B------:R-:W-:-:S02]  /*b2e0*/  CS2R R30, SRZ ;  /* 0x00000000001e7805 */ /* 0x000fc4000001ff00 */
[----:B------:R-:W-:Y:S02]  /*b2f0*/  CS2R R32, SRZ ;  /* 0x0000000000207805 */ /* 0x000fe4000001ff00 */
[----:B------:R-:W-:Y:S02]  /*b300*/  CS2R R34, SRZ ;  /* 0x0000000000227805 */ /* 0x000fe4000001ff00 */
[----:B------:R-:W-:Y:S02]  /*b310*/  CS2R R38, SRZ ;  /* 0x0000000000267805 */ /* 0x000fe4000001ff00 */
[----:B------:R-:W-:Y:S01]  /*b320*/  CS2R R28, SRZ ;  /* 0x00000000001c7805 */ /* 0x000fe2000001ff00 */
[C---:B------:R-:W-:Y:S01]  /*b330*/  VIADD R52, R9.reuse, 0x10400 ;  /* 0x0001040009347836 */ /* 0x040fe20000000000 */
[----:B------:R-:W-:Y:S01]  /*b340*/  CS2R R26, SRZ ;  /* 0x00000000001a7805 */ /* 0x000fe2000001ff00 */
[----:B------:R-:W-:Y:S01]  /*b350*/  VIADD R8, R9, 0x10440 ;  /* 0x0001044009087836 */ /* 0x000fe20000000000 */
[----:B------:R-:W-:Y:S06]  /*b360*/  @P1 BRA `(.L_x_735) ;  /* 0x0000000000e41947 */ /* 0x000fec0003800000 */
[----:B------:R-:W-:Y:S01]  /*b370*/  ULDC UR4, c[0x0][0x3f4] ;  /* 0x0000fd0000047ab9 */ /* 0x000fe20000000800 */
[----:B------:R-:W-:Y:S02]  /*b380*/  CS2R R30, SRZ ;  /* 0x00000000001e7805 */ /* 0x000fe4000001ff00 */
[----:B------:R-:W-:Y:S02]  /*b390*/  ISETP.GE.AND P2, PT, R22, UR4, PT ;  /* 0x0000000416007c0c */ /* 0x000fe4000bf46270 */
[----:B------:R-:W-:Y:S02]  /*b3a0*/  CS2R R6, SRZ ;  /* 0x0000000000067805 */ /* 0x000fe4000001ff00 */
[----:B------:R-:W-:Y:S02]  /*b3b0*/  ISETP.GE.AND P3, PT, R187, UR4, PT ;  /* 0x00000004bb007c0c */ /* 0x000fe4000bf66270 */
[----:B------:R-:W-:Y:S02]  /*b3c0*/  CS2R R32, SRZ ;  /* 0x0000000000207805 */ /* 0x000fe4000001ff00 */
[----:B------:R-:W-:-:S05]  /*b3d0*/  ISETP.GE.AND P4, PT, R186, UR4, PT ;  /* 0x00000004ba007c0c */ /* 0x000fca000bf86270 */
[----:B--2---:R-:W-:Y:S02]  /*b3e0*/  @!P2 IMAD.MOV.U32 R10, RZ, RZ, R3 ;  /* 0x000000ffff0aa224 */ /* 0x004fe400078e0003 */
[----:B-1----:R-:W-:Y:S02]  /*b3f0*/  @!P2 IMAD.MOV.U32 R11, RZ, RZ, R0 ;  /* 0x000000ffff0ba224 */ /* 0x002fe400078e0000 */
[----:B------:R-:W-:Y:S01]  /*b400*/  @!P3 IADD3 R14, P1, R3, R216, RZ ;  /* 0x000000d8030eb210 */ /* 0x000fe20007f3e0ff */
[----:B----4-:R-:W-:Y:S02]  /*b410*/  @!P2 IMAD.MOV.U32 R12, RZ, RZ, R5 ;  /* 0x000000ffff0ca224 */ /* 0x010fe400078e0005 */
[----:B---3--:R-:W-:Y:S02]  /*b420*/  @!P2 IMAD.MOV.U32 R13, RZ, RZ, R4 ;  /* 0x000000ffff0da224 */ /* 0x008fe400078e0004 */
[----:B------:R-:W-:-:S04]  /*b430*/  @!P2 IMAD.WIDE R10, R22, 0x2, R10 ;  /* 0x00000002160aa825 */ /* 0x000fc800078e020a */
[----:B------:R-:W-:Y:S01]  /*b440*/  @!P2 IMAD.WIDE R12, R22, 0x2, R12 ;  /* 0x00000002160ca825 */ /* 0x000fe200078e020c */
[----:B------:R-:W5:Y:S03]  /*b450*/  @!P2 LD.E.64 R30, desc[UR40][R10.64] ;  /* 0x000000280a1ea980 */ /* 0x000f66000c101b00 */
[----:B------:R-:W-:Y:S01]  /*b460*/  @!P3 IMAD.X R15, R0, 0x1, R215, P1 ;  /* 0x00000001000fb824 */ /* 0x000fe200008e06d7 */
[----:B------:R0:W5:Y:S01]  /*b470*/  @!P2 LD.E.64 R6, desc[UR40][R12.64] ;  /* 0x000000280c06a980 */ /* 0x000162000c101b00 */
[----:B------:R-:W-:Y:S02]  /*b480*/  @!P3 IADD3 R20, P1, R5, R216, RZ ;  /* 0x000000d80514b210 */ /* 0x000fe40007f3e0ff */
[----:B------:R-:W-:Y:S02]  /*b490*/  ISETP.GE.AND P2, PT, R189, UR4, PT ;  /* 0x00000004bd007c0c */ /* 0x000fe4000bf46270 */
[----:B------:R-:W-:-:S02]  /*b4a0*/  CS2R R24, SRZ ;  /* 0x0000000000187805 */ /* 0x000fc4000001ff00 */
[-C--:B------:R-:W-:Y:S02]  /*b4b0*/  @!P4 IADD3 R26, P5, R3, R218.reuse, RZ ;  /* 0x000000da031ac210 */ /* 0x080fe40007fbe0ff */
[----:B------:R-:W-:Y:S01]  /*b4c0*/  @!P4 IADD3 R40, P6, R5, R218, RZ ;  /* 0x000000da0528c210 */ /* 0x000fe20007fde0ff */
[----:B------:R-:W-:Y:S01]  /*b4d0*/  @!P3 IMAD.X R21, R4, 0x1, R215, P1 ;  /* 0x000000010415b824 */ /* 0x000fe200008e06d7 */
[----:B------:R-:W-:Y:S02]  /*b4e0*/  CS2R R34, SRZ ;  /* 0x0000000000227805 */ /* 0x000fe4000001ff00 */
[----:B0-----:R-:W-:Y:S01]  /*b4f0*/  CS2R R12, SRZ ;  /* 0x00000000000c7805 */ /* 0x001fe2000001ff00 */
[--C-:B------:R-:W-:Y:S01]  /*b500*/  @!P4 IMAD.X R27, R0, 0x1, R217.reuse, P5 ;  /* 0x00000001001bc824 */ /* 0x100fe200028e06d9 */
[----:B------:R0:W5:Y:S01]  /*b510*/  @!P3 LD.E.64 R32, desc[UR40][R14.64] ;  /* 0x000000280e20b980 */ /* 0x000162000c101b00 */
[----:B------:R-:W-:Y:S01]  /*b520*/  @!P4 IMAD.X R41, R4, 0x1, R217, P6 ;  /* 0x000000010429c824 */ /* 0x000fe200030e06d9 */
[----:B------:R-:W-:-:S02]  /*b530*/  ISETP.GE.AND P1, PT, R188, UR4, PT ;  /* 0x00000004bc007c0c */ /* 0x000fc4000bf26270 */
[----:B------:R-:W5:Y:S01]  /*b540*/  @!P3 LD.E.64 R24, desc[UR40][R20.64] ;  /* 0x000000281418b980 */ /* 0x000f62000c101b00 */
[----:B------:R-:W-:Y:S02]  /*b550*/  ISETP.GE.AND P3, PT, R190, UR4, PT ;  /* 0x00000004be007c0c */ /* 0x000fe4000bf66270 */
[-C--:B------:R-:W-:Y:S01]  /*b560*/  @!P2 IADD3 R44, P5, R5, R220.reuse, RZ ;  /* 0x000000dc052ca210 */ /* 0x080fe20007fbe0ff */
[----:B------:R-:W5:Y:S04]  /*b570*/  @!P4 LD.E.64 R34, desc[UR40][R26.64] ;  /* 0x000000281a22c980 */ /* 0x000f68000c101b00 */
[----:B------:R1:W5:Y:S01]  /*b580*/  @!P4 LD.E.64 R12, desc[UR40][R40.64] ;  /* 0x00000028280cc980 */ /* 0x000362000c101b00 */
[----:B------:R-:W-:Y:S02]  /*b590*/  @!P2 IADD3 R42, P4, R3, R220, RZ ;  /* 0x000000dc032aa210 */ /* 0x000fe40007f9e0ff */
[----:B------:R-:W-:-:S02]  /*b5a0*/  CS2R R38, SRZ ;  /* 0x0000000000267805 */ /* 0x000fc4000001ff00 */
[----:B0-----:R-:W-:Y:S01]  /*b5b0*/  CS2R R14, SRZ ;  /* 0x00000000000e7805 */ /* 0x001fe2000001ff00 */
[--C-:B------:R-:W-:Y:S02]  /*b5c0*/  @!P2 IMAD.X R45, R4, 0x1, R219.reuse, P5 ;  /* 0x00000001042da824 */ /* 0x100fe400028e06db */
[----:B------:R-:W-:Y:S01]  /*b5d0*/  @!P2 IMAD.X R43, R0, 0x1, R219, P4 ;  /* 0x00000001002ba824 */ /* 0x000fe200020e06db */
[C---:B------:R-:W-:Y:S02]  /*b5e0*/  @!P1 IADD3 R46, P6, R3.reuse, R222, RZ ;  /* 0x000000de032e9210 */ /* 0x040fe40007fde0ff */
[----:B------:R0:W5:Y:S01]  /*b5f0*/  @!P2 LD.E.64 R14, desc[UR40][R44.64] ;  /* 0x000000282c0ea980 */ /* 0x000162000c101b00 */
[-C--:B------:R-:W-:Y:S02]  /*b600*/  @!P3 IADD3 R48, P4, R3, R224.reuse, RZ ;  /* 0x000000e00330b210 */ /* 0x080fe40007f9e0ff */
[C---:B------:R-:W-:Y:S01]  /*b610*/  @!P3 IADD3 R50, P5, R5.reuse, R224, RZ ;  /* 0x000000e00532b210 */ /* 0x040fe20007fbe0ff */
[----:B------:R0:W5:Y:S01]  /*b620*/  @!P2 LD.E.64 R38, desc[UR40][R42.64] ;  /* 0x000000282a26a980 */ /* 0x000162000c101b00 */
[----:B-1----:R-:W-:-:S02]  /*b630*/  @!P1 IADD3 R40, P2, R5, R222, RZ ;  /* 0x000000de05289210 */ /* 0x002fc40007f5e0ff */
[----:B------:R-:W-:Y:S02]  /*b640*/  CS2R R28, SRZ ;  /* 0x00000000001c7805 */ /* 0x000fe4000001ff00 */
[----:B------:R-:W-:Y:S02]  /*b650*/  CS2R R20, SRZ ;  /* 0x0000000000147805 */ /* 0x000fe4000001ff00 */
[----:B------:R-:W-:Y:S02]  /*b660*/  CS2R R26, SRZ ;  /* 0x00000000001a7805 */ /* 0x000fe4000001ff00 */
[----:B------:R-:W-:Y:S01]  /*b670*/  CS2R R10, SRZ ;  /* 0x00000000000a7805 */ /* 0x000fe2000001ff00 */
[--C-:B------:R-:W-:Y:S02]  /*b680*/  @!P1 IMAD.X R47, R0, 0x1, R221.reuse, P6 ;  /* 0x00000001002f9824 */ /* 0x100fe400030e06dd */
[----:B------:R-:W-:Y:S02]  /*b690*/  @!P1 IMAD.X R41, R4, 0x1, R221, P2 ;  /* 0x0000000104299824 */ /* 0x000fe400010e06dd */
[--C-:B------:R-:W-:Y:S01]  /*b6a0*/  @!P3 IMAD.X R49, R0, 0x1, R223.reuse, P4 ;  /* 0x000000010031b824 */ /* 0x100fe200020e06df */
[----:B------:R0:W5:Y:S01]  /*b6b0*/  @!P1 LD.E.64 R28, desc[UR40][R46.64] ;  /* 0x000000282e1c9980 */ /* 0x000162000c101b00 */
[----:B------:R-:W-:-:S03]  /*b6c0*/  @!P3 IMAD.X R51, R4, 0x1, R223, P5 ;  /* 0x000000010433b824 */ /* 0x000fc600028e06df */
[----:B------:R0:W5:Y:S04]  /*b6d0*/  @!P1 LD.E.64 R20, desc[UR40][R40.64] ;  /* 0x0000002828149980 */ /* 0x000168000c101b00 */
[----:B------:R0:W5:Y:S04]  /*b6e0*/  @!P3 LD.E.64 R26, desc[UR40][R48.64] ;  /* 0x00000028301ab980 */ /* 0x000168000c101b00 */
[----:B------:R0:W5:Y:S02]  /*b6f0*/  @!P3 LD.E.64 R10, desc[UR40][R50.64] ;  /* 0x00000028320ab980 */ /* 0x000164000c101b00 */
.L_x_735:
[----:B------:R-:W-:Y:S05]  /*b700*/  BSYNC B1 ;  /* 0x0000000000017941 */ /* 0x000fea0003800000 */
.L_x_734:
[----:B---3--:R-:W-:Y:S01]  /*b710*/  LEA.HI R4, R204, R204, RZ, 0x1 ;  /* 0x000000cccc047211 */ /* 0x008fe200078f08ff */
[----:B------:R-:W-:Y:S01]  /*b720*/  @P0 VIADD R8, R52, 0xffffffc0 ;  /* 0xffffffc034080836 */ /* 0x000fe20000000000 */
[----:B-----5:R-:W-:Y:S01]  /*b730*/  SHF.R.U64 R67, R34, 0x10, R35 ;  /* 0x0000001022437819 */ /* 0x020fe20000001223 */
[----:B0-----:R-:W-:Y:S01]  /*b740*/  IMAD.MOV.U32 R40, RZ, RZ, R34 ;  /* 0x000000ffff287224 */ /* 0x001fe200078e0022 */
[----:B----4-:R-:W-:Y:S01]  /*b750*/  LOP3.LUT R5, R4, 0xfffffffe, RZ, 0xc0, !PT ;  /* 0xfffffffe04057812 */ /* 0x010fe200078ec0ff */
[----:B-1----:R-:W-:Y:S01]  /*b760*/  IMAD.MOV.U32 R0, RZ, RZ, R30 ;  /* 0x000000ffff007224 */ /* 0x002fe200078e001e */
[--C-:B------:R-:W-:Y:S01]  /*b770*/  SHF.R.U64 R71, R30, 0x10, R31.reuse ;  /* 0x000000101e477819 */ /* 0x100fe2000000121f */
[--C-:B--2---:R-:W-:Y:S01]  /*b780*/  IMAD.MOV.U32 R3, RZ, RZ, R31.reuse ;  /* 0x000000ffff037224 */ /* 0x104fe200078e001f */
[----:B------:R-:W-:Y:S01]  /*b790*/  SHF.R.U32.HI R68, RZ, 0x10, R31 ;  /* 0x00000010ff447819 */ /* 0x000fe2000001161f */
[----:B------:R-:W-:Y:S01]  /*b7a0*/  IMAD.IADD R5, R204, 0x1, -R5 ;  /* 0x00000001cc057824 */ /* 0x000fe200078e0a05 */
[--C-:B------:R-:W-:Y:S01]  /*b7b0*/  SHF.R.U64 R69, R32, 0x10, R33.reuse ;  /* 0x0000001020457819 */ /* 0x100fe20000001221 */
[----:B------:R-:W-:Y:S01]  /*b7c0*/  IMAD.MOV.U32 R30, RZ, RZ, R32 ;  /* 0x000000ffff1e7224 */ /* 0x000fe200078e0020 */
[--C-:B------:R-:W-:Y:S01]  /*b7d0*/  SHF.R.U32.HI R66, RZ, 0x10, R33.reuse ;  /* 0x00000010ff427819 */ /* 0x100fe20000011621 */
[----:B------:R-:W-:Y:S01]  /*b7e0*/  IMAD.MOV.U32 R31, RZ, RZ, R33 ;  /* 0x000000ffff1f7224 */ /* 0x000fe200078e0021 */
[----:B------:R-:W-:Y:S01]  /*b7f0*/  SHF.L.U32 R5, R5, 0x1f, RZ ;  /* 0x0000001f05057819 */ /* 0x000fe200000006ff */
[--C-:B------:R-:W-:Y:S01]  /*b800*/  IMAD.MOV.U32 R43, RZ, RZ, R39.reuse ;  /* 0x000000ffff2b7224 */ /* 0x100fe200078e0027 */
[--C-:B------:R-:W-:Y:S01]  /*b810*/  SHF.R.U64 R65, R38, 0x10, R39.reuse ;  /* 0x0000001026417819 */ /* 0x100fe20000001227 */
[----:B------:R-:W-:Y:S01]  /*b820*/  IMAD.MOV.U32 R42, RZ, RZ, R38 ;  /* 0x000000ffff2a7224 */ /* 0x000fe200078e0026 */
[----:B------:R-:W0:Y:S01]  /*b830*/  SYNCS.PHASECHK.TRANS64.TRYWAIT P0, [R2+URZ+0x34800], R5 ;  /* 0x03480005020075a7 */ /* 0x000e22000800017f */
[----:B------:R-:W-:Y:S01]  /*b840*/  SHF.R.U32.HI R62, RZ, 0x10, R39 ;  /* 0x00000010ff3e7819 */ /* 0x000fe20000011627 */
[----:B------:R-:W-:Y:S01]  /*b850*/  IMAD.MOV.U32 R39, RZ, RZ, R28 ;  /* 0x000000ffff277224 */ /* 0x000fe200078e001c */
[--C-:B------:R-:W-:Y:S01]  /*b860*/  SHF.R.U64 R60, R28, 0x10, R29.reuse ;  /* 0x000000101c3c7819 */ /* 0x100fe2000000121d */
[--C-:B------:R-:W-:Y:S01]  /*b870*/  IMAD.MOV.U32 R44, RZ, RZ, R29.reuse ;  /* 0x000000ffff2c7224 */ /* 0x100fe200078e001d */
[----:B------:R-:W-:Y:S01]  /*b880*/  SHF.R.U32.HI R63, RZ, 0x10, R29 ;  /* 0x00000010ff3f7819 */ /* 0x000fe2000001161d */
[----:B------:R-:W-:Y:S01]  /*b890*/  IMAD.MOV.U32 R45, RZ, RZ, R26 ;  /* 0x000000ffff2d7224 */ /* 0x000fe200078e001a */
[----:B------:R-:W-:Y:S01]  /*b8a0*/  SHF.R.U64 R58, R26, 0x10, R27 ;  /* 0x000000101a3a7819 */ /* 0x000fe2000000121b */
[----:B------:R-:W-:Y:S01]  /*b8b0*/  IMAD.MOV.U32 R32, RZ, RZ, R24 ;  /* 0x000000ffff207224 */ /* 0x000fe200078e0018 */
[--C-:B------:R-:W-:Y:S01]  /*b8c0*/  SHF.R.U64 R55, R24, 0x10, R25.reuse ;  /* 0x0000001018377819 */ /* 0x100fe20000001219 */
[--C-:B------:R-:W-:Y:S01]  /*b8d0*/  IMAD.MOV.U32 R33, RZ, RZ, R25.reuse ;  /* 0x000000ffff217224 */ /* 0x100fe200078e0019 */
[----:B------:R-:W-:Y:S01]  /*b8e0*/  SHF.R.U32.HI R56, RZ, 0x10, R25 ;  /* 0x00000010ff387819 */ /* 0x000fe20000011619 */
[----:B------:R-:W-:Y:S01]  /*b8f0*/  IMAD.MOV.U32 R41, RZ, RZ, R35 ;  /* 0x000000ffff297224 */ /* 0x000fe200078e0023 */
[----:B------:R-:W-:Y:S01]  /*b900*/  PRMT R26, R40, 0x5410, R67 ;  /* 0x00005410281a7816 */ /* 0x000fe20000000043 */
[----:B------:R-:W-:Y:S01]  /*b910*/  IMAD.MOV.U32 R46, RZ, RZ, R27 ;  /* 0x000000ffff2e7224 */ /* 0x000fe200078e001b */
[----:B------:R-:W-:Y:S01]  /*b920*/  SHF.R.U32.HI R64, RZ, 0x10, R35 ;  /* 0x00000010ff407819 */ /* 0x000fe20000011623 */
[----:B------:R-:W-:Y:S01]  /*b930*/  IMAD.MOV.U32 R4, RZ, RZ, R6 ;  /* 0x000000ffff047224 */ /* 0x000fe200078e0006 */
[----:B------:R-:W-:Y:S01]  /*b940*/  SHF.R.U32.HI R61, RZ, 0x10, R27 ;  /* 0x00000010ff3d7819 */ /* 0x000fe2000001161b */
[--C-:B------:R-:W-:Y:S01]  /*b950*/  IMAD.MOV.U32 R38, RZ, RZ, R7.reuse ;  /* 0x000000ffff267224 */ /* 0x100fe200078e0007 */
[--C-:B------:R-:W-:Y:S01]  /*b960*/  SHF.R.U64 R59, R6, 0x10, R7.reuse ;  /* 0x00000010063b7819 */ /* 0x100fe20000001207 */
        /* <DEDUP_REMOVED lines=8> */
[----:B------:R-:W-:Y:S01]  /*b9f0*/  BSSY B1, `(.L_x_736) ;  /* 0x0000020000017945 */ /* 0x000fe20003800000 */
[----:B------:R-:W-:Y:S01]  /*ba00*/  SHF.R.U32.HI R52, RZ, 0x10, R15 ;  /* 0x00000010ff347819 */ /* 0x000fe2000001160f */
[----:B------:R-:W-:Y:S01]  /*ba10*/  IMAD.MOV.U32 R14, RZ, RZ, R20 ;  /* 0x000000ffff0e7224 */ /* 0x000fe200078e0014 */
[----:B------:R-:W-:Y:S01]  /*ba20*/  VIMNMX R40, R37, 0x80, PT ;  /* 0x0000008025287848 */ /* 0x000fe20003fe0100 */
[--C-:B------:R-:W-:Y:S01]  /*ba30*/  IMAD.MOV.U32 R15, RZ, RZ, R21.reuse ;  /* 0x000000ffff0f7224 */ /* 0x100fe200078e0015 */
[--C-:B------:R-:W-:Y:S01]  /*ba40*/  SHF.R.U64 R49, R20, 0x10, R21.reuse ;  /* 0x0000001014317819 */ /* 0x100fe20000001215 */
[----:B------:R-:W-:Y:S01]  /*ba50*/  IMAD.MOV.U32 R6, RZ, RZ, R10 ;  /* 0x000000ffff067224 */ /* 0x000fe200078e000a */
[----:B------:R-:W-:Y:S01]  /*ba60*/  SHF.R.U32.HI R50, RZ, 0x10, R21 ;  /* 0x00000010ff327819 */ /* 0x000fe20000011615 */
[----:B------:R-:W-:Y:S01]  /*ba70*/  IMAD.MOV.U32 R7, RZ, RZ, R11 ;  /* 0x000000ffff077224 */ /* 0x000fe200078e000b */
[----:B------:R-:W-:-:S02]  /*ba80*/  PRMT R34, R0, 0x5410, R71 ;  /* 0x0000541000227816 */ /* 0x000fc40000000047 */
[----:B------:R-:W-:Y:S02]  /*ba90*/  PRMT R35, R3, 0x5410, R68 ;  /* 0x0000541003237816 */ /* 0x000fe40000000044 */
[--C-:B------:R-:W-:Y:S02]  /*baa0*/  SHF.R.U64 R47, R10, 0x10, R11.reuse ;  /* 0x000000100a2f7819 */ /* 0x100fe4000000120b */
[----:B------:R-:W-:Y:S02]  /*bab0*/  SHF.R.U32.HI R48, RZ, 0x10, R11 ;  /* 0x00000010ff307819 */ /* 0x000fe4000001160b */
[----:B------:R-:W-:Y:S02]  /*bac0*/  PRMT R30, R30, 0x5410, R69 ;  /* 0x000054101e1e7816 */ /* 0x000fe40000000045 */
[----:B------:R-:W-:Y:S02]  /*bad0*/  PRMT R31, R31, 0x5410, R66 ;  /* 0x000054101f1f7816 */ /* 0x000fe40000000042 */
[----:B------:R-:W-:-:S02]  /*bae0*/  PRMT R27, R41, 0x5410, R64 ;  /* 0x00005410291b7816 */ /* 0x000fc40000000040 */
[----:B------:R-:W-:Y:S02]  /*baf0*/  PRMT R20, R42, 0x5410, R65 ;  /* 0x000054102a147816 */ /* 0x000fe40000000041 */
[----:B------:R-:W-:Y:S02]  /*bb00*/  PRMT R21, R43, 0x5410, R62 ;  /* 0x000054102b157816 */ /* 0x000fe4000000003e */
[----:B------:R-:W-:Y:S02]  /*bb10*/  PRMT R12, R39, 0x5410, R60 ;  /* 0x00005410270c7816 */ /* 0x000fe4000000003c */
[----:B------:R-:W-:Y:S02]  /*bb20*/  PRMT R13, R44, 0x5410, R63 ;  /* 0x000054102c0d7816 */ /* 0x000fe4000000003f */
[----:B------:R-:W-:Y:S02]  /*bb30*/  PRMT R0, R45, 0x5410, R58 ;  /* 0x000054102d007816 */ /* 0x000fe4000000003a */
[----:B------:R-:W-:-:S02]  /*bb40*/  PRMT R3, R46, 0x5410, R61 ;  /* 0x000054102e037816 */ /* 0x000fc4000000003d */
[----:B------:R-:W-:Y:S02]  /*bb50*/  PRMT R37, R4, 0x5410, R59 ;  /* 0x0000541004257816 */ /* 0x000fe4000000003b */
[----:B------:R-:W-:Y:S02]  /*bb60*/  ISETP.GE.AND P1, PT, R17, R40, PT ;  /* 0x000000281100720c */ /* 0x000fe40003f26270 */
[----:B------:R-:W-:Y:S02]  /*bb70*/  PRMT R38, R38, 0x5410, R57 ;  /* 0x0000541026267816 */ /* 0x000fe40000000039 */
[----:B------:R-:W-:Y:S02]  /*bb80*/  PRMT R32, R32, 0x5410, R55 ;  /* 0x0000541020207816 */ /* 0x000fe40000000037 */
[----:B------:R-:W-:Y:S02]  /*bb90*/  PRMT R33, R33, 0x5410, R56 ;  /* 0x0000541021217816 */ /* 0x000fe40000000038 */
[----:B------:R-:W-:-:S02]  /*bba0*/  PRMT R28, R28, 0x5410, R53 ;  /* 0x000054101c1c7816 */ /* 0x000fc40000000035 */
[----:B------:R-:W-:Y:S02]  /*bbb0*/  PRMT R29, R29, 0x5410, R54 ;  /* 0x000054101d1d7816 */ /* 0x000fe40000000036 */
[----:B------:R-:W-:Y:S02]  /*bbc0*/  PRMT R24, R24, 0x5410, R51 ;  /* 0x0000541018187816 */ /* 0x000fe40000000033 */
[----:B------:R-:W-:Y:S01]  /*bbd0*/  PRMT R25, R25, 0x5410, R52 ;  /* 0x0000541019197816 */ /* 0x000fe20000000034 */
[----:B0-----:R-:W-:Y:S06]  /*bbe0*/  @!P0 BRA `(.L_x_737) ;  /* 0x0000014000f48947 */ /* 0x001fec0003800000 */
.L_x_988:
[----:B------:R-:W-:Y:S05]  /*bbf0*/  BSYNC B1 ;  /* 0x0000000000017941 */ /* 0x000fea0003800000 */
.L_x_736:
[----:B------:R-:W-:Y:S01]  /*bc00*/  BSSY B1, `(.L_x_738) ;  /* 0x0000101000017945 */ /* 0x000fe20003800000 */
[----:B------:R-:W-:Y:S02]  /*bc10*/  PRMT R14, R14, 0x5410, R49 ;  /* 0x000054100e0e7816 */ /* 0x000fe40000000031 */
[----:B------:R-:W-:Y:S02]  /*bc20*/  PRMT R15, R15, 0x5410, R50 ;  /* 0x000054100f0f7816 */ /* 0x000fe40000000032 */
[----:B------:R-:W-:Y:S02]  /*bc30*/  PRMT R10, R6, 0x5410, R47 ;  /* 0x00005410060a7816 */ /* 0x000fe4000000002f */
[----:B------:R-:W-:Y:S01]  /*bc40*/  PRMT R11, R7, 0x5410, R48 ;  /* 0x00005410070b7816 */ /* 0x000fe20000000030 */
[----:B------:R-:W-:Y:S06]  /*bc50*/  @P1 BRA `(.L_x_739) ;  /* 0x0000000c00ec1947 */ /* 0x000fec0003800000 */
[----:B0-----:R-:W0:Y:S01]  /*bc60*/  LDC R5, c[0x0][0x3f4] ;  /* 0x0000fd00ff057b82 */ /* 0x001e220000000800 */
[----:B------:R-:W-:Y:S01]  /*bc70*/  BSSY B2, `(.L_x_740) ;  /* 0x000002e000027945 */ /* 0x000fe20003800000 */
[-C--:B0-----:R-:W-:Y:S02]  /*bc80*/  ISETP.GE.AND P0, PT, R22, R5.reuse, PT ;  /* 0x000000051600720c */ /* 0x081fe40003f06270 */
[-C--:B------:R-:W-:Y:S02]  /*bc90*/  ISETP.GE.AND P1, PT, R187, R5.reuse, PT ;  /* 0x00000005bb00720c */ /* 0x080fe40003f26270 */
[-C--:B------:R-:W-:Y:S02]  /*bca0*/  ISETP.GE.AND P2, PT, R186, R5.reuse, PT ;  /* 0x00000005ba00720c */ /* 0x080fe40003f46270 */
[-C--:B------:R-:W-:Y:S02]  /*bcb0*/  ISETP.GE.AND P3, PT, R189, R5.reuse, PT ;  /* 0x00000005bd00720c */ /* 0x080fe40003f66270 */
[----:B------:R-:W-:-:S02]  /*bcc0*/  ISETP.GE.AND P4, PT, R188, R5, PT ;  /* 0x00000005bc00720c */ /* 0x000fc40003f86270 */
[----:B------:R-:W-:-:S03]  /*bcd0*/  ISETP.GE.AND P5, PT, R190, R5, PT ;  /* 0x00000005be00720c */ /* 0x000fc60003fa6270 */
[----:B------:R-:W-:Y:S10]  /*bce0*/  @P0 BRA `(.L_x_741) ;  /* 0x0000000000980947 */ /* 0x000ff40003800000 */
[----:B------:R-:W0:Y:S01]  /*bcf0*/  LDS.128 R4, [R9+0x10400] ;  /* 0x0104000009047984 */ /* 0x000e220000000c00 */
[C---:B------:R-:W-:Y:S01]  /*bd00*/  IMAD.U32 R45, R37.reuse, 0x10000, RZ ;  /* 0x00010000252d7824 */ /* 0x040fe200078e00ff */
[----:B------:R-:W-:Y:S01]  /*bd10*/  LOP3.LUT R48, R37, 0xffff0000, RZ, 0xc0, !PT ;  /* 0xffff000025307812 */ /* 0x000fe200078ec0ff */
[C---:B------:R-:W-:Y:S01]  /*bd20*/  IMAD.U32 R44, R34.reuse, 0x10000, RZ ;  /* 0x00010000222c7824 */ /* 0x040fe200078e00ff */
[----:B------:R-:W-:Y:S01]  /*bd30*/  LOP3.LUT R46, R34, 0xffff0000, RZ, 0xc0, !PT ;  /* 0xffff0000222e7812 */ /* 0x000fe200078ec0ff */
[C---:B0-----:R-:W-:Y:S01]  /*bd40*/  IMAD.U32 R39, R4.reuse, 0x10000, RZ ;  /* 0x0001000004277824 */ /* 0x041fe200078e00ff */
[----:B------:R-:W-:Y:S01]  /*bd50*/  LOP3.LUT R4, R4, 0xffff0000, RZ, 0xc0, !PT ;  /* 0xffff000004047812 */ /* 0x000fe200078ec0ff */
[C---:B------:R-:W-:Y:S01]  /*bd60*/  IMAD.U32 R41, R5.reuse, 0x10000, RZ ;  /* 0x0001000005297824 */ /* 0x040fe200078e00ff */
[----:B------:R-:W-:Y:S01]  /*bd70*/  LOP3.LUT R5, R5, 0xffff0000, RZ, 0xc0, !PT ;  /* 0xffff000005057812 */ /* 0x000fe200078ec0ff */
[C---:B------:R-:W-:Y:S01]  /*bd80*/  IMAD.U32 R42, R6.reuse, 0x10000, RZ ;  /* 0x00010000062a7824 */ /* 0x040fe200078e00ff */
[----:B------:R-:W-:Y:S01]  /*bd90*/  LOP3.LUT R6, R6, 0xffff0000, RZ, 0xc0, !PT ;  /* 0xffff000006067812 */ /* 0x000fe200078ec0ff */
[C---:B------:R-:W-:Y:S01]  /*bda0*/  FMUL.FTZ R50, R4.reuse, R45 ;  /* 0x0000002d04327220 */ /* 0x040fe20000410000 */
[----:B------:R-:W-:Y:S01]  /*bdb0*/  FMUL.FTZ R4, R4, R44 ;  /* 0x0000002c04047220 */ /* 0x000fe20000410000 */
[----:B------:R-:W-:-:S02]  /*bdc0*/  IMAD.U32 R43, R7, 0x10000, RZ ;  /* 0x00010000072b7824 */ /* 0x000fc400078e00ff */
[----:B------:R-:W-:Y:S01]  /*bdd0*/  FMUL.FTZ R52, R5, R48 ;  /* 0x0000003005347220 */ /* 0x000fe20000410000 */
[C---:B------:R-:W-:Y:S01]  /*bde0*/  FFMA.FTZ R50, R39.reuse, R44, -R50 ;  /* 0x0000002c27327223 */ /* 0x040fe20000010832 */
[----:B------:R-:W-:Y:S01]  /*bdf0*/  FFMA.FTZ R45, R39, R45, R4 ;  /* 0x0000002d272d7223 */ /* 0x000fe20000010004 */
[----:B------:R-:W-:Y:S01]  /*be00*/  LOP3.LUT R7, R7, 0xffff0000, RZ, 0xc0, !PT ;  /* 0xffff000007077812 */ /* 0x000fe200078ec0ff */
[-C--:B------:R-:W-:Y:S01]  /*be10*/  FMUL.FTZ R54, R5, R46.reuse ;  /* 0x0000002e05367220 */ /* 0x080fe20000410000 */
[C---:B------:R-:W-:Y:S01]  /*be20*/  LOP3.LUT R44, R38.reuse, 0xffff0000, RZ, 0xc0, !PT ;  /* 0xffff0000262c7812 */ /* 0x040fe200078ec0ff */
[----:B------:R-:W-:Y:S01]  /*be30*/  IMAD.U32 R39, R38, 0x10000, RZ ;  /* 0x0001000026277824 */ /* 0x000fe200078e00ff */
[C---:B------:R-:W-:Y:S01]  /*be40*/  LOP3.LUT R4, R35.reuse, 0xffff0000, RZ, 0xc0, !PT ;  /* 0xffff000023047812 */ /* 0x040fe200078ec0ff */
[----:B------:R-:W-:Y:S02]  /*be50*/  IMAD.U32 R5, R35, 0x10000, RZ ;  /* 0x0001000023057824 */ /* 0x000fe400078e00ff */
[C---:B------:R-:W-:Y:S01]  /*be60*/  FFMA.FTZ R52, R41.reuse, R46, -R52 ;  /* 0x0000002e29347223 */ /* 0x040fe20000010834 */
[----:B------:R-:W-:Y:S01]  /*be70*/  FFMA.FTZ R41, R41, R48, R54 ;  /* 0x0000003029297223 */ /* 0x000fe20000010036 */
[C---:B------:R-:W-:Y:S01]  /*be80*/  FMUL.FTZ R47, R6.reuse, R39 ;  /* 0x00000027062f7220 */ /* 0x040fe20000410000 */
        /* <DEDUP_REMOVED lines=9> */
[----:B------:R-:W-:Y:S02]  /*bf20*/  F2FP.BF16.F32.PACK_AB R6, R39, R6 ;  /* 0x000000062706723e */ /* 0x000fe400000010ff */
[----:B------:R-:W-:-:S05]  /*bf30*/  F2FP.BF16.F32.PACK_AB R7, R44, R7 ;  /* 0x000000072c07723e */ /* 0x000fca00000010ff */
[----:B------:R0:W-:Y:S02]  /*bf40*/  STS.128 [R9+0x10400], R4 ;  /* 0x0104000409007388 */ /* 0x0001e40000000c00 */
.L_x_741:
[----:B------:R-:W-:Y:S05]  /*bf50*/  BSYNC B2 ;  /* 0x0000000000027941 */ /* 0x000fea0003800000 */
.L_x_740:
[----:B------:R-:W-:Y:S04]  /*bf60*/  BSSY B2, `(.L_x_742) ;  /* 0x0000028000027945 */ /* 0x000fe80003800000 */
[----:B------:R-:W-:Y:S05]  /*bf70*/  @P1 BRA `(.L_x_743) ;  /* 0x0000000000981947 */ /* 0x000fea0003800000 */
[----:B0-----:R-:W0:Y:S01]  /*bf80*/  LDS.128 R4, [R8] ;  /* 0x0000000008047984 */ /* 0x001e220000000c00 */
        /* <DEDUP_REMOVED lines=36> */
[----:B------:R1:W-:Y:S02]  /*c1d0*/  STS.128 [R8], R4 ;  /* 0x0000000408007388 */ /* 0x0003e40000000c00 */
.L_x_743:
[----:B------:R-:W-:Y:S05]  /*c1e0*/  BSYNC B2 ;  /* 0x0000000000027941 */ /* 0x000fea0003800000 */
.L_x_742:
[----:B------:R-:W-:Y:S04]  /*c1f0*/  BSSY B2, `(.L_x_744) ;  /* 0x0000028000027945 */ /* 0x000fe80003800000 */
[----:B------:R-:W-:Y:S05]  /*c200*/  @P2 BRA `(.L_x_745) ;  /* 0x0000000000982947 */ /* 0x000fea0003800000 */
[----:B01----:R-:W0:Y:S01]  /*c210*/  LDS.128 R4, [R9+0x14400] ;  /* 0x0144000009047984 */ /* 0x003e220000000c00 */
        /* <DEDUP_REMOVED lines=37> */
.L_x_745:
[----:B------:R-:W-:Y:S05]  /*c470*/  BSYNC B2 ;  /* 0x0000000000027941 */ /* 0x000fea0003800000 */
.L_x_744:
[----:B------:R-:W-:Y:S04]  /*c480*/  BSSY B2, `(.L_x_746) ;  /* 0x0000028000027945 */ /* 0x000fe80003800000 */
[----:B------:R-:W-:Y:S05]  /*c490*/  @P3 BRA `(.L_x_747) ;  /* 0x0000000000983947 */ /* 0x000fea0003800000 */
[----:B012---:R-:W0:Y:S01]  /*c4a0*/  LDS.128 R4, [R8+0x4000] ;  /* 0x0040000008047984 */ /* 0x007e220000000c00 */
        /* <DEDUP_REMOVED lines=37> */
.L_x_747:
[----:B------:R-:W-:Y:S05]  /*c700*/  BSYNC B2 ;  /* 0x0000000000027941 */ /* 0x000fea0003800000 */
.L_x_746:
[----:B------:R-:W-:Y:S04]  /*c710*/  BSSY B2, `(.L_x_748) ;  /* 0x0000028000027945 */ /* 0x000fe80003800000 */
[----:B------:R-:W-:Y:S05]  /*c720*/  @P4 BRA `(.L_x_749) ;  /* 0x0000000000984947 */ /* 0x000fea0003800000 */
[----:B0123--:R-:W0:Y:S01]  /*c730*/  LDS.128 R4, [R9+0x18400] ;  /* 0x0184000009047984 */ /* 0x00fe220000000c00 */
        /* <DEDUP_REMOVED lines=37> */
.L_x_749:
[----:B------:R-:W-:Y:S05]  /*c990*/  BSYNC B2 ;  /* 0x0000000000027941 */ /* 0x000fea0003800000 */
.L_x_748:
[----:B------:R-:W-:Y:S05]  /*c9a0*/  @P5 BRA `(.L_x_739) ;  /* 0x0000000000985947 */ /* 0x000fea0003800000 */
[----:B01234-:R-:W0:Y:S01]  /*c9b0*/  LDS.128 R4, [R8+0x8000] ;  /* 0x0080000008047984 */ /* 0x01fe220000000c00 */
        /* <DEDUP_REMOVED lines=37> */
.L_x_739:
[----:B------:R-:W-:Y:S05]  /*cc10*/  BSYNC B1 ;  /* 0x0000000000017941 */ /* 0x000fea0003800000 */
.L_x_738:
[----:B------:R-:W-:-:S13]  /*cc20*/  ISETP.GE.AND P0, PT, R205, R40, PT ;  /* 0x00000028cd00720c */ /* 0x000fda0003f06270 */
[----:B------:R-:W-:Y:S05]  /*cc30*/  @P0 BRA `(.L_x_750) ;  /* 0x0000003800d40947 */ /* 0x000fea0003800000 */
[----:B01234-:R-:W0:Y:S01]  /*cc40*/  LDC R5, c[0x0][0x3f4] ;  /* 0x0000fd00ff057b82 */ /* 0x01fe220000000800 */
        /* <DEDUP_REMOVED lines=12> */
[----:B------:R-:W-:Y:S02]  /*cd10*/  LOP3.LUT R46, R34, 0xffff0000, RZ, 0xc0, !PT ;  /* 0xffff0000222e7812 */ /* 0x000fe400078ec0ff */
[----:B------:R-:W-:Y:S01]  /*cd20*/  LOP3.LUT R47, R38, 0xffff0000, RZ, 0xc0, !PT ;  /* 0xffff0000262f7812 */ /* 0x000fe200078ec0ff */
[C---:B0-----:R-:W-:Y:S01]  /*cd30*/  IMAD.U32 R39, R4.reuse, 0x10000, RZ ;  /* 0x0001000004277824 */ /* 0x041fe200078e00ff */
[----:B------:R-:W-:Y:S01]  /*cd40*/  LOP3.LUT R4, R4, 0xffff0000, RZ, 0xc0, !PT ;  /* 0xffff000004047812 */ /* 0x000fe200078ec0ff */
[C---:B------:R-:W-:Y:S01]  /*cd50*/  IMAD.U32 R40, R5.reuse, 0x10000, RZ ;  /* 0x0001000005287824 */ /* 0x040fe200078e00ff */
[----:B------:R-:W-:Y:S01]  /*cd60*/  LOP3.LUT R5, R5, 0xffff0000, RZ, 0xc0, !PT ;  /* 0xffff000005057812 */ /* 0x000fe200078ec0ff */
[C---:B------:R-:W-:Y:S01]  /*cd70*/  IMAD.U32 R34, R6.reuse, 0x10000, RZ ;  /* 0x0001000006227824 */ /* 0x040fe200078e00ff */
[----:B------:R-:W-:Y:S01]  /*cd80*/  LOP3.LUT R6, R6, 0xffff0000, RZ, 0xc0, !PT ;  /* 0xffff000006067812 */ /* 0x000fe200078ec0ff */
[-C--:B------:R-:W-:Y:S01]  /*cd90*/  FMUL.FTZ R42, R45, R4.reuse ;  /* 0x000000042d2a7220 */ /* 0x080fe20000410000 */
[----:B------:R-:W-:Y:S01]  /*cda0*/  FMUL.FTZ R44, R43, R4 ;  /* 0x000000042b2c7220 */ /* 0x000fe20000410000 */
[----:B------:R-:W-:Y:S01]  /*cdb0*/  FMUL.FTZ R41, R48, R5 ;  /* 0x0000000530297220 */ /* 0x000fe20000410000 */
[----:B------:R-:W-:-:S02]  /*cdc0*/  IMAD.U32 R37, R7, 0x10000, RZ ;  /* 0x0001000007257824 */ /* 0x000fc400078e00ff */
[-C--:B------:R-:W-:Y:S01]  /*cdd0*/  FFMA.FTZ R4, R43, R39.reuse, -R42 ;  /* 0x000000272b047223 */ /* 0x080fe2000001082a */
[----:B------:R-:W-:Y:S01]  /*cde0*/  FFMA.FTZ R39, R45, R39, R44 ;  /* 0x000000272d277223 */ /* 0x000fe2000001002c */
[C---:B------:R-:W-:Y:S01]  /*cdf0*/  FMUL.FTZ R43, R46.reuse, R5 ;  /* 0x000000052e2b7220 */ /* 0x040fe20000410000 */
[----:B------:R-:W-:Y:S01]  /*ce00*/  LOP3.LUT R7, R7, 0xffff0000, RZ, 0xc0, !PT ;  /* 0xffff000007077812 */ /* 0x000fe200078ec0ff */
[-C--:B------:R-:W-:Y:S01]  /*ce10*/  FFMA.FTZ R5, R46, R40.reuse, -R41 ;  /* 0x000000282e057223 */ /* 0x080fe20000010829 */
[C---:B------:R-:W-:Y:S01]  /*ce20*/  LOP3.LUT R45, R35.reuse, 0xffff0000, RZ, 0xc0, !PT ;  /* 0xffff0000232d7812 */ /* 0x040fe200078ec0ff */
[----:B------:R-:W-:Y:S02]  /*ce30*/  IMAD.U32 R46, R38, 0x10000, RZ ;  /* 0x00010000262e7824 */ /* 0x000fe400078e00ff */
[----:B------:R-:W-:Y:S01]  /*ce40*/  FFMA.FTZ R40, R48, R40, R43 ;  /* 0x0000002830287223 */ /* 0x000fe2000001002b */
[----:B------:R-:W-:Y:S02]  /*ce50*/  IMAD.U32 R44, R35, 0x10000, RZ ;  /* 0x00010000232c7824 */ /* 0x000fe400078e00ff */
[-C--:B------:R-:W-:Y:S01]  /*ce60*/  FMUL.FTZ R38, R47, R7.reuse ;  /* 0x000000072f267220 */ /* 0x080fe20000410000 */
[-C--:B------:R-:W-:Y:S01]  /*ce70*/  FMUL.FTZ R35, R46, R6.reuse ;  /* 0x000000062e237220 */ /* 0x080fe20000410000 */
[C---:B------:R-:W-:Y:S01]  /*ce80*/  FMUL.FTZ R42, R45.reuse, R7 ;  /* 0x000000072d2a7220 */ /* 0x040fe20000410000 */
[C---:B------:R-:W-:Y:S01]  /*ce90*/  FMUL.FTZ R41, R44.reuse, R6 ;  /* 0x000000062c297220 */ /* 0x040fe20000410000 */
[-C--:B------:R-:W-:Y:S01]  /*cea0*/  FFMA.FTZ R7, R45, R37.reuse, -R38 ;  /* 0x000000252d077223 */ /* 0x080fe20000010826 */
[-C--:B------:R-:W-:Y:S01]  /*ceb0*/  FFMA.FTZ R6, R44, R34.reuse, -R35 ;  /* 0x000000222c067223 */ /* 0x080fe20000010823 */
[----:B------:R-:W-:Y:S01]  /*cec0*/  FFMA.FTZ R42, R47, R37, R42 ;  /* 0x000000252f2a7223 */ /* 0x000fe2000001002a */
[----:B------:R-:W-:Y:S01]  /*ced0*/  FFMA.FTZ R41, R46, R34, R41 ;  /* 0x000000222e297223 */ /* 0x000fe20000010029 */
[----:B------:R-:W-:-:S02]  /*cee0*/  F2FP.BF16.F32.PACK_AB R4, R39, R4 ;  /* 0x000000042704723e */ /* 0x000fc400000010ff */
[----:B------:R-:W-:Y:S02]  /*cef0*/  F2FP.BF16.F32.PACK_AB R5, R40, R5 ;  /* 0x000000052805723e */ /* 0x000fe400000010ff */
[----:B------:R-:W-:Y:S02]  /*cf00*/  F2FP.BF16.F32.PACK_AB R6, R41, R6 ;  /* 0x000000062906723e */ /* 0x000fe400000010ff */
[----:B------:R-:W-:-:S05]  /*cf10*/  F2FP.BF16.F32.PACK_AB R7, R42, R7 ;  /* 0x000000072a07723e */ /* 0x000fca00000010ff */
[----:B------:R0:W-:Y:S02]  /*cf20*/  STS.128 [R9+0x12400], R4 ;  /* 0x0124000409007388 */ /* 0x0001e40000000c00 */
.L_x_752:
[----:B------:R-:W-:Y:S05]  /*cf30*/  BSYNC B1 ;  /* 0x0000000000017941 */ /* 0x000fea0003800000 */
.L_x_751:
[----:B------:R-:W-:Y:S04]  /*cf40*/  BSSY B1, `(.L_x_753) ;  /* 0x0000028000017945 */ /* 0x000fe80003800000 */
[----:B------:R-:W-:Y:S05]  /*cf50*/  @P1 BRA `(.L_x_754) ;  /* 0x0000000000981947 */ /* 0x000fea0003800000 */
[----:B0-----:R-:W0:Y:S01]  /*cf60*/  LDS.128 R4, [R8+0x2000] ;  /* 0x0020000008047984 */ /* 0x001e220000000c00 */
[----:B------:R-:W-:Y:S01]  /*cf70*/  IMAD.U32 R40, R30, 0x10000, RZ ;  /* 0x000100001e287824 */ /* 0x000fe200078e00ff */
[C---:B------:R-:W-:Y:S01]  /*cf80*/  LOP3.LUT R43, R32.reuse, 0xffff0000, RZ, 0xc0, !PT ;  /* 0xffff0000202b7812 */ /* 0x040fe200078ec0ff */
[----:B------:R-:W-:Y:S01]  /*cf90*/  IMAD.U32 R42, R32, 0x10000, RZ ;  /* 0x00010000202a7824 */ /* 0x000fe200078e00ff */
        /* <DEDUP_REMOVED lines=17> */
[----:B------:R-:W-:Y:S01]  /*d0b0*/  LOP3.LUT R40, R31, 0xffff0000, RZ, 0xc0, !PT ;  /* 0xffff00001f287812 */ /* 0x000fe200078ec0ff */
[----:B------:R-:W-:Y:S02]  /*d0c0*/  IMAD.U32 R42, R33, 0x10000, RZ ;  /* 0x00010000212a7824 */ /* 0x000fe400078e00ff */
[----:B------:R-:W-:Y:S01]  /*d0d0*/  FFMA.FTZ R34, R43, R35, R34 ;  /* 0x000000232b227223 */ /* 0x000fe20000010022 */
[----:B------:R-:W-:Y:S02]  /*d0e0*/  IMAD.U32 R38, R31, 0x10000, RZ ;  /* 0x000100001f267824 */ /* 0x000fe400078e00ff */
[-C--:B------:R-:W-:Y:S01]  /*d0f0*/  FMUL.FTZ R35, R44, R7.reuse ;  /* 0x000000072c237220 */ /* 0x080fe20000410000 */
[-C--:B------:R-:W-:Y:S01]  /*d100*/  FMUL.FTZ R31, R42, R6.reuse ;  /* 0x000000062a1f7220 */ /* 0x080fe20000410000 */
[----:B------:R-:W-:Y:S01]  /*d110*/  FMUL.FTZ R37, R40, R7 ;  /* 0x0000000728257220 */ /* 0x000fe20000410000 */
[----:B------:R-:W-:Y:S01]  /*d120*/  FMUL.FTZ R33, R38, R6 ;  /* 0x0000000626217220 */ /* 0x000fe20000410000 */
[----:B------:R-:W-:Y:S01]  /*d130*/  FFMA.FTZ R7, R40, R32, -R35 ;  /* 0x0000002028077223 */ /* 0x000fe20000010823 */
[----:B------:R-:W-:Y:S01]  /*d140*/  FFMA.FTZ R6, R38, R30, -R31 ;  /* 0x0000001e26067223 */ /* 0x000fe2000001081f */
[----:B------:R-:W-:Y:S01]  /*d150*/  FFMA.FTZ R32, R44, R32, R37 ;  /* 0x000000202c207223 */ /* 0x000fe20000010025 */
[----:B------:R-:W-:Y:S01]  /*d160*/  FFMA.FTZ R33, R42, R30, R33 ;  /* 0x0000001e2a217223 */ /* 0x000fe20000010021 */
[----:B------:R-:W-:-:S02]  /*d170*/  F2FP.BF16.F32.PACK_AB R4, R39, R4 ;  /* 0x000000042704723e */ /* 0x000fc400000010ff */
[----:B------:R-:W-:Y:S02]  /*d180*/  F2FP.BF16.F32.PACK_AB R5, R34, R5 ;  /* 0x000000052205723e */ /* 0x000fe400000010ff */
[----:B------:R-:W-:Y:S02]  /*d190*/  F2FP.BF16.F32.PACK_AB R6, R33, R6 ;  /* 0x000000062106723e */ /* 0x000fe400000010ff */
[----:B------:R-:W-:-:S05]  /*d1a0*/  F2FP.BF16.F32.PACK_AB R7, R32, R7 ;  /* 0x000000072007723e */ /* 0x000fca00000010ff */
[----:B------:R1:W-:Y:S02]  /*d1b0*/  STS.128 [R8+0x2000], R4 ;  /* 0x0020000408007388 */ /* 0x0003e40000000c00 */
.L_x_754:
[----:B------:R-:W-:Y:S05]  /*d1c0*/  BSYNC B1 ;  /* 0x0000000000017941 */ /* 0x000fea0003800000 */
.L_x_753:
[----:B------:R-:W-:Y:S04]  /*d1d0*/  BSSY B1, `(.L_x_755) ;  /* 0x0000028000017945 */ /* 0x000fe80003800000 */
[----:B------:R-:W-:Y:S05]  /*d1e0*/  @P2 BRA `(.L_x_756) ;  /* 0x0000000000982947 */ /* 0x000fea0003800000 */
[----:B01----:R-:W0:Y:S01]  /*d1f0*/  LDS.128 R4, [R9+0x16400] ;  /* 0x0164000009047984 */ /* 0x003e220000000c00 */
        /* <DEDUP_REMOVED lines=37> */
.L_x_756:
[----:B------:R-:W-:Y:S05]  /*d450*/  BSYNC B1 ;  /* 0x0000000000017941 */ /* 0x000fea0003800000 */
.L_x_755:
[----:B------:R-:W-:Y:S04]  /*d460*/  BSSY B1, `(.L_x_757) ;  /* 0x0000028000017945 */ /* 0x000fe80003800000 */
[----:B------:R-:W-:Y:S05]  /*d470*/  @P3 BRA `(.L_x_758) ;  /* 0x0000000000983947 */ /* 0x000fea0003800000 */
[----:B012---:R-:W0:Y:S01]  /*d480*/  LDS.128 R4, [R8+0x6000] ;  /* 0x0060000008047984 */ /* 0x007e220000000c00 */
        /* <DEDUP_REMOVED lines=37> */
.L_x_758:
[----:B------:R-:W-:Y:S05]  /*d6e0*/  BSYNC B1 ;  /* 0x0000000000017941 */ /* 0x000fea0003800000 */
.L_x_757:
[----:B------:R-:W-:Y:S04]  /*d6f0*/  BSSY B1, `(.L_x_759) ;  /* 0x0000028000017945 */ /* 0x000fe80003800000 */
[----:B------:R-:W-:Y:S05]  /*d700*/  @P4 BRA `(.L_x_760) ;  /* 0x0000000000984947 */ /* 0x000fea0003800000 */
[----:B0123--:R-:W0:Y:S01]  /*d710*/  LDS.128 R4, [R9+0x1a400] ;  /* 0x01a4000009047984 */ /* 0x00fe220000000c00 */
        /* <DEDUP_REMOVED lines=37> */
.L_x_760:
[----:B------:R-:W-:Y:S05]  /*d970*/  BSYNC B1 ;  /* 0x0000000000017941 */ /* 0x000fea0003800000 */
.L_x_759:
[----:B------:R-:W-:Y:S05]  /*d980*/  @P5 BRA `(.L_x_750) ;  /* 0x0000002c00805947 */ /* 0x000fea0003800000 */
[----:B01234-:R-:W0:Y:S01]  /*d990*/  LDS.128 R4, [R8+0xa000] ;  /* 0x00a0000008047984 */ /* 0x01fe220000000c00 */
        /* <DEDUP_REMOVED lines=17> */
[----:B------:R-:W-:Y:S01]  /*dab0*/  FMUL.FTZ R15, R24, R5 ;  /* 0x00000005180f7220 */ /* 0x000fe20000410000 */
        /* <DEDUP_REMOVED lines=18> */
[----:B------:R0:W-:Y:S01]  /*dbe0*/  STS.128 [R8+0xa000], R4 ;  /* 0x00a0000408007388 */ /* 0x0001e20000000c00 */
[----:B------:R-:W-:Y:S05]  /*dbf0*/  BRA `(.L_x_750) ;  /* 0x0000002800e47947 */ /* 0x000fea0003800000 */
.L_x_732:
[----:B------:R-:W-:-:S03]  /*dc00*/  UMOV UR4, 0xffffffff ;  /* 0xffffffff00047882 */ /* 0x000fc60000000000 */
[----:B------:R-:W-:Y:S05]  /*dc10*/  BRA.DIV UR4, `(.L_x_761) ;  /* 0x0000012204fc7947 */ /* 0x000fea000b800000 */
[----:B------:R-:W0:Y:S04]  /*dc20*/  SHFL.IDX PT, R3, R25, RZ, 0x1c1f ;  /* 0x001c1fff19037589 */ /* 0x000e2800000e0000 */
[----:B------:R-:W1:Y:S04]  /*dc30*/  SHFL.IDX PT, R0, R24, RZ, 0x1c1f ;  /* 0x001c1fff18007589 */ /* 0x000e6800000e0000 */
[----:B------:R2:W3:Y:S04]  /*dc40*/  SHFL.IDX PT, R5, R27, RZ, 0x1c1f ;  /* 0x001c1fff1b057589 */ /* 0x0004e800000e0000 */
[----:B------:R2:W4:Y:S01]  /*dc50*/  SHFL.IDX PT, R14, R26, RZ, 0x1c1f ;  /* 0x001c1fff1a0e7589 */ /* 0x00052200000e0000 */
[----:B0-----:R-:W-:-:S02]  /*dc60*/  IMAD.MOV.U32 R43, RZ, RZ, R3 ;  /* 0x000000ffff2b7224 */ /* 0x001fc400078e0003 */
[----:B-12---:R-:W-:-:S07]  /*dc70*/  IMAD.MOV.U32 R42, RZ, RZ, R0 ;  /* 0x000000ffff2a7224 */ /* 0x006fce00078e0000 */
.L_x_994:
[----:B------:R-:W-:Y:S01]  /*dc80*/  ULDC UR4, c[0x0][0x448] ;  /* 0x0001120000047ab9 */ /* 0x000fe20000000800 */
[----:B------:R-:W-:Y:S01]  /*dc90*/  BSSY B1, `(.L_x_762) ;  /* 0x0000033000017945 */ /* 0x000fe20003800000 */
[----:B------:R-:W-:Y:S01]  /*dca0*/  IMAD R37, R149, UR4, RZ ;  /* 0x0000000495257c24 */ /* 0x000fe2000f8e02ff */
[----:B------:R-:W-:Y:S01]  /*dcb0*/  CS2R R8, SRZ ;  /* 0x0000000000087805 */ /* 0x000fe2000001ff00 */
[----:B----4-:R-:W-:Y:S01]  /*dcc0*/  IMAD.MOV.U32 R20, RZ, RZ, R14 ;  /* 0x000000ffff147224 */ /* 0x010fe200078e000e */
[----:B------:R-:W-:Y:S01]  /*dcd0*/  CS2R R10, SRZ ;  /* 0x00000000000a7805 */ /* 0x000fe2000001ff00 */
[----:B---3--:R-:W-:Y:S01]  /*dce0*/  IMAD.MOV.U32 R21, RZ, RZ, R5 ;  /* 0x000000ffff157224 */ /* 0x008fe200078e0005 */
[----:B------:R-:W-:Y:S01]  /*dcf0*/  ISETP.GE.AND P0, PT, R6, R37, PT ;  /* 0x000000250600720c */ /* 0x000fe20003f06270 */
[----:B------:R-:W-:Y:S01]  /*dd00*/  IMAD R37, R125, -0x80, R37 ;  /* 0xffffff807d257824 */ /* 0x000fe200078e0225 */
        /* <DEDUP_REMOVED lines=11> */
[C---:B------:R-:W-:Y:S01]  /*ddc0*/  VIADD R0, R18.reuse, 0x20 ;  /* 0x0000002012007836 */ /* 0x040fe20000000000 */
[----:B------:R-:W-:Y:S01]  /*ddd0*/  ULDC UR4, c[0x0][0x3f4] ;  /* 0x0000fd0000047ab9 */ /* 0x000fe20000000800 */
[C---:B------:R-:W-:Y:S01]  /*dde0*/  VIADD R3, R18.reuse, 0x40 ;  /* 0x0000004012037836 */ /* 0x040fe20000000000 */
[----:B------:R-:W-:Y:S02]  /*ddf0*/  ISETP.GE.AND P0, PT, R18, UR4, PT ;  /* 0x0000000412007c0c */ /* 0x000fe4000bf06270 */
[----:B------:R-:W-:Y:S02]  /*de00*/  CS2R R24, SRZ ;  /* 0x0000000000187805 */ /* 0x000fe4000001ff00 */
[----:B------:R-:W-:Y:S02]  /*de10*/  ISETP.GE.AND P1, PT, R0, UR4, PT ;  /* 0x0000000400007c0c */ /* 0x000fe4000bf26270 */
[----:B------:R-:W-:Y:S02]  /*de20*/  CS2R R26, SRZ ;  /* 0x00000000001a7805 */ /* 0x000fe4000001ff00 */
[----:B------:R-:W-:-:S02]  /*de30*/  ISETP.GE.AND P2, PT, R3, UR4, PT ;  /* 0x0000000403007c0c */ /* 0x000fc4000bf46270 */
[----:B------:R-:W-:Y:S02]  /*de40*/  CS2R R4, SRZ ;  /* 0x0000000000047805 */ /* 0x000fe4000001ff00 */
[----:B------:R-:W-:Y:S02]  /*de50*/  CS2R R6, SRZ ;  /* 0x0000000000067805 */ /* 0x000fe4000001ff00 */
[----:B------:R-:W-:Y:S01]  /*de60*/  CS2R R28, SRZ ;  /* 0x00000000001c7805 */ /* 0x000fe2000001ff00 */
[----:B------:R-:W-:-:S04]  /*de70*/  @!P0 IMAD.WIDE R12, R18, 0x2, R42 ;  /* 0x00000002120c8825 */ /* 0x000fc800078e022a */
[----:B------:R-:W-:Y:S01]  /*de80*/  @!P1 IMAD.SHL.U32 R41, R211, 0x8, RZ ;  /* 0x00000008d3299824 */ /* 0x000fe200078e00ff */
[----:B------:R0:W5:Y:S01]  /*de90*/  @!P0 LD.E.128 R24, desc[UR40][R12.64] ;  /* 0x000000280c188980 */ /* 0x000162000c101d00 */
[----:B------:R-:W-:Y:S01]  /*dea0*/  @!P2 IMAD.SHL.U32 R45, R212, 0x8, RZ ;  /* 0x00000008d42da824 */ /* 0x000fe200078e00ff */
[----:B------:R-:W-:Y:S01]  /*deb0*/  CS2R R30, SRZ ;  /* 0x00000000001e7805 */ /* 0x000fe2000001ff00 */
[--C-:B------:R-:W-:Y:S01]  /*dec0*/  @!P1 IMAD.WIDE R38, R41, 0x2, R42.reuse ;  /* 0x0000000229269825 */ /* 0x100fe200078e022a */
[----:B------:R-:W-:Y:S02]  /*ded0*/  CS2R R8, SRZ ;  /* 0x0000000000087805 */ /* 0x000fe4000001ff00 */
[----:B------:R-:W-:Y:S02]  /*dee0*/  CS2R R10, SRZ ;  /* 0x00000000000a7805 */ /* 0x000fe4000001ff00 */
[----:B------:R-:W-:Y:S01]  /*def0*/  CS2R R32, SRZ ;  /* 0x0000000000207805 */ /* 0x000fe2000001ff00 */
[----:B------:R-:W-:Y:S01]  /*df00*/  @!P2 IMAD.WIDE R42, R45, 0x2, R42 ;  /* 0x000000022d2aa825 */ /* 0x000fe200078e022a */
[----:B------:R-:W-:-:S02]  /*df10*/  CS2R R34, SRZ ;  /* 0x0000000000227805 */ /* 0x000fc4000001ff00 */
[----:B------:R-:W-:Y:S02]  /*df20*/  CS2R R14, SRZ ;  /* 0x00000000000e7805 */ /* 0x000fe4000001ff00 */
[----:B0-----:R-:W-:Y:S01]  /*df30*/  CS2R R12, SRZ ;  /* 0x00000000000c7805 */ /* 0x001fe2000001ff00 */
[--C-:B------:R-:W-:Y:S01]  /*df40*/  @!P1 IMAD.WIDE R40, R41, 0x2, R20.reuse ;  /* 0x0000000229289825 */ /* 0x100fe200078e0214 */
[----:B------:R0:W5:Y:S03]  /*df50*/  @!P1 LD.E.128 R28, desc[UR40][R38.64] ;  /* 0x00000028261c9980 */ /* 0x000166000c101d00 */
[--C-:B------:R-:W-:Y:S01]  /*df60*/  @!P2 IMAD.WIDE R44, R45, 0x2, R20.reuse ;  /* 0x000000022d2ca825 */ /* 0x100fe200078e0214 */
[----:B------:R0:W5:Y:S03]  /*df70*/  @!P1 LD.E.128 R8, desc[UR40][R40.64] ;  /* 0x0000002828089980 */ /* 0x000166000c101d00 */
[----:B------:R-:W-:Y:S01]  /*df80*/  @!P0 IMAD.WIDE R20, R18, 0x2, R20 ;  /* 0x0000000212148825 */ /* 0x000fe200078e0214 */
[----:B------:R0:W5:Y:S04]  /*df90*/  @!P2 LD.E.128 R32, desc[UR40][R42.64] ;  /* 0x000000282a20a980 */ /* 0x000168000c101d00 */
[----:B------:R0:W5:Y:S04]  /*dfa0*/  @!P0 LD.E.128 R4, desc[UR40][R20.64] ;  /* 0x0000002814048980 */ /* 0x000168000c101d00 */
[----:B------:R0:W5:Y:S02]  /*dfb0*/  @!P2 LD.E.128 R12, desc[UR40][R44.64] ;  /* 0x000000282c0ca980 */ /* 0x000164000c101d00 */
.L_x_763:
[----:B------:R-:W-:Y:S05]  /*dfc0*/  BSYNC B1 ;  /* 0x0000000000017941 */ /* 0x000fea0003800000 */
.L_x_762:
[----:B0-----:R-:W-:Y:S01]  /*dfd0*/  LEA.HI R20, R204, R204, RZ, 0x1 ;  /* 0x000000cccc147211 */ /* 0x001fe200078f08ff */
[--C-:B-----5:R-:W-:Y:S01]  /*dfe0*/  IMAD.MOV.U32 R38, RZ, RZ, R5.reuse ;  /* 0x000000ffff267224 */ /* 0x120fe200078e0005 */
[----:B------:R-:W-:Y:S01]  /*dff0*/  SHF.R.U64 R55, R4, 0x10, R5 ;  /* 0x0000001004377819 */ /* 0x000fe20000001205 */
[----:B------:R-:W-:Y:S01]  /*e000*/  IMAD.MOV.U32 R3, RZ, RZ, R25 ;  /* 0x000000ffff037224 */ /* 0x000fe200078e0019 */
[----:B------:R-:W-:Y:S01]  /*e010*/  LOP3.LUT R21, R20, 0xfffffffe, RZ, 0xc0, !PT ;  /* 0xfffffffe14157812 */ /* 0x000fe200078ec0ff */
[----:B------:R-:W-:Y:S01]  /*e020*/  IMAD.MOV.U32 R42, RZ, RZ, R31 ;  /* 0x000000ffff2a7224 */ /* 0x000fe200078e001f */
[----:B------:R-:W-:Y:S01]  /*e030*/  SHF.R.U32.HI R53, RZ, 0x10, R5 ;  /* 0x00000010ff357819 */ /* 0x000fe20000011605 */
[----:B------:R-:W-:Y:S01]  /*e040*/  IMAD.MOV.U32 R0, RZ, RZ, R24 ;  /* 0x000000ffff007224 */ /* 0x000fe200078e0018 */
[----:B------:R-:W-:Y:S01]  /*e050*/  SHF.R.U64 R67, R24, 0x10, R25 ;  /* 0x0000001018437819 */ /* 0x000fe20000001219 */
[----:B------:R-:W-:Y:S01]  /*e060*/  IMAD.IADD R21, R204, 0x1, -R21 ;  /* 0x00000001cc157824 */ /* 0x000fe200078e0a15 */
[----:B------:R-:W-:Y:S01]  /*e070*/  SHF.R.U32.HI R64, RZ, 0x10, R25 ;  /* 0x00000010ff407819 */ /* 0x000fe20000011619 */
[--C-:B------:R-:W-:Y:S01]  /*e080*/  IMAD.MOV.U32 R25, RZ, RZ, R27.reuse ;  /* 0x000000ffff197224 */ /* 0x100fe200078e001b */
[----:B------:R-:W-:Y:S01]  /*e090*/  SHF.R.U64 R65, R26, 0x10, R27 ;  /* 0x000000101a417819 */ /* 0x000fe2000000121b */
[----:B------:R-:W-:Y:S01]  /*e0a0*/  IMAD.MOV.U32 R46, RZ, RZ, R35 ;  /* 0x000000ffff2e7224 */ /* 0x000fe200078e0023 */
[----:B------:R-:W-:Y:S01]  /*e0b0*/  SHF.L.U32 R5, R21, 0x1f, RZ ;  /* 0x0000001f15057819 */ /* 0x000fe200000006ff */
[----:B------:R-:W-:Y:S01]  /*e0c0*/  IMAD.MOV.U32 R24, RZ, RZ, R26 ;  /* 0x000000ffff187224 */ /* 0x000fe200078e001a */
[----:B------:R-:W-:Y:S01]  /*e0d0*/  SHF.R.U32.HI R62, RZ, 0x10, R27 ;  /* 0x00000010ff3e7819 */ /* 0x000fe2000001161b */
[--C-:B------:R-:W-:Y:S01]  /*e0e0*/  IMAD.MOV.U32 R27, RZ, RZ, R29.reuse ;  /* 0x000000ffff1b7224 */ /* 0x100fe200078e001d */
[----:B------:R-:W0:Y:S01]  /*e0f0*/  SYNCS.PHASECHK.TRANS64.TRYWAIT P0, [R2+URZ+0x34800], R5 ;  /* 0x03480005020075a7 */ /* 0x000e22000800017f */
[----:B------:R-:W-:Y:S01]  /*e100*/  SHF.R.U32.HI R60, RZ, 0x10, R29 ;  /* 0x00000010ff3c7819 */ /* 0x000fe2000001161d */
[----:B------:R-:W-:Y:S01]  /*e110*/  IMAD.MOV.U32 R26, RZ, RZ, R28 ;  /* 0x000000ffff1a7224 */ /* 0x000fe200078e001c */
[----:B------:R-:W-:Y:S01]  /*e120*/  SHF.R.U32.HI R61, RZ, 0x10, R31 ;  /* 0x00000010ff3d7819 */ /* 0x000fe2000001161f */
[----:B------:R-:W-:Y:S01]  /*e130*/  IMAD.MOV.U32 R41, RZ, RZ, R30 ;  /* 0x000000ffff297224 */ /* 0x000fe200078e001e */
[--C-:B------:R-:W-:Y:S01]  /*e140*/  SHF.R.U64 R54, R34, 0x10, R35.reuse ;  /* 0x0000001022367819 */ /* 0x100fe20000001223 */
[----:B------:R-:W-:Y:S01]  /*e150*/  IMAD.MOV.U32 R43, RZ, RZ, R32 ;  /* 0x000000ffff2b7224 */ /* 0x000fe200078e0020 */
[----:B------:R-:W-:Y:S01]  /*e160*/  SHF.R.U32.HI R57, RZ, 0x10, R35 ;  /* 0x00000010ff397819 */ /* 0x000fe20000011623 */
[----:B------:R-:W-:Y:S01]  /*e170*/  IMAD.MOV.U32 R44, RZ, RZ, R33 ;  /* 0x000000ffff2c7224 */ /* 0x000fe200078e0021 */
[----:B------:R-:W-:Y:S01]  /*e180*/  PRMT R35, R25, 0x5410, R62 ;  /* 0x0000541019237816 */ /* 0x000fe2000000003e */
[----:B------:R-:W-:Y:S01]  /*e190*/  IMAD.MOV.U32 R45, RZ, RZ, R34 ;  /* 0x000000ffff2d7224 */ /* 0x000fe200078e0022 */
[----:B------:R-:W-:Y:S01]  /*e1a0*/  SHF.R.U64 R63, R28, 0x10, R29 ;  /* 0x000000101c3f7819 */ /* 0x000fe2000000121d */
[----:B------:R-:W-:Y:S01]  /*e1b0*/  IMAD.MOV.U32 R20, RZ, RZ, R4 ;  /* 0x000000ffff147224 */ /* 0x000fe200078e0004 */
[----:B------:R-:W-:Y:S01]  /*e1c0*/  SHF.R.U64 R58, R30, 0x10, R31 ;  /* 0x000000101e3a7819 */ /* 0x000fe2000000121f */
[----:B------:R-:W-:Y:S01]  /*e1d0*/  IMAD.MOV.U32 R39, RZ, RZ, R6 ;  /* 0x000000ffff277224 */ /* 0x000fe200078e0006 */
[----:B------:R-:W-:Y:S01]  /*e1e0*/  PRMT R25, R27, 0x5410, R60 ;  /* 0x000054101b197816 */ /* 0x000fe2000000003c */
[----:B------:R-:W-:Y:S01]  /*e1f0*/  IMAD.MOV.U32 R40, RZ, RZ, R7 ;  /* 0x000000ffff287224 */ /* 0x000fe200078e0007 */
[----:B------:R-:W-:Y:S01]  /*e200*/  PRMT R27, R42, 0x5410, R61 ;  /* 0x000054102a1b7816 */ /* 0x000fe2000000003d */
[----:B------:R-:W-:Y:S01]  /*e210*/  IMAD.MOV.U32 R28, RZ, RZ, R8 ;  /* 0x000000ffff1c7224 */ /* 0x000fe200078e0008 */
[----:B------:R-:W-:Y:S01]  /*e220*/  SHF.R.U64 R56, R32, 0x10, R33 ;  /* 0x0000001020387819 */ /* 0x000fe20000001221 */
[----:B------:R-:W-:Y:S01]  /*e230*/  IMAD.MOV.U32 R29, RZ, RZ, R9 ;  /* 0x000000ffff1d7224 */ /* 0x000fe200078e0009 */
[----:B------:R-:W-:Y:S01]  /*e240*/  SHF.R.U32.HI R59, RZ, 0x10, R33 ;  /* 0x00000010ff3b7819 */ /* 0x000fe20000011621 */
[----:B------:R-:W-:Y:S01]  /*e250*/  IMAD.MOV.U32 R30, RZ, RZ, R10 ;  /* 0x000000ffff1e7224 */ /* 0x000fe200078e000a */
[----:B------:R-:W-:Y:S01]  /*e260*/  SHF.R.U64 R52, R6, 0x10, R7 ;  /* 0x0000001006347819 */ /* 0x000fe20000001207 */
[----:B------:R-:W-:Y:S01]  /*e270*/  IMAD.MOV.U32 R31, RZ, RZ, R11 ;  /* 0x000000ffff1f7224 */ /* 0x000fe200078e000b */
[----:B------:R-:W-:Y:S01]  /*e280*/  SHF.R.U32.HI R51, RZ, 0x10, R7 ;  /* 0x00000010ff337819 */ /* 0x000fe20000011607 */
[----:B------:R-:W-:Y:S01]  /*e290*/  BSSY B1, `(.L_x_764) ;  /* 0x0000021000017945 */ /* 0x000fe20003800000 */
[--C-:B------:R-:W-:Y:S01]  /*e2a0*/  SHF.R.U64 R49, R8, 0x10, R9.reuse ;  /* 0x0000001008317819 */ /* 0x100fe20000001209 */
[----:B------:R-:W-:Y:S01]  /*e2b0*/  IMAD.MOV.U32 R4, RZ, RZ, R12 ;  /* 0x000000ffff047224 */ /* 0x000fe200078e000c */
[----:B------:R-:W-:Y:S01]  /*e2c0*/  SHF.R.U32.HI R50, RZ, 0x10, R9 ;  /* 0x00000010ff327819 */ /* 0x000fe20000011609 */
[----:B------:R-:W-:Y:S01]  /*e2d0*/  IMAD.MOV.U32 R6, RZ, RZ, R13 ;  /* 0x000000ffff067224 */ /* 0x000fe200078e000d */
[--C-:B------:R-:W-:Y:S01]  /*e2e0*/  SHF.R.U64 R47, R10, 0x10, R11.reuse ;  /* 0x000000100a2f7819 */ /* 0x100fe2000000120b */
[----:B------:R-:W-:Y:S01]  /*e2f0*/  IMAD.MOV.U32 R7, RZ, RZ, R14 ;  /* 0x000000ffff077224 */ /* 0x000fe200078e000e */
[----:B------:R-:W-:Y:S01]  /*e300*/  SHF.R.U32.HI R48, RZ, 0x10, R11 ;  /* 0x00000010ff307819 */ /* 0x000fe2000001160b */
[----:B------:R-:W-:Y:S01]  /*e310*/  IMAD.MOV.U32 R21, RZ, RZ, R15 ;  /* 0x000000ffff157224 */ /* 0x000fe200078e000f */
[----:B------:R-:W-:-:S02]  /*e320*/  VIMNMX R42, R37, 0x80, PT ;  /* 0x00000080252a7848 */ /* 0x000fc40003fe0100 */
[----:B------:R-:W-:Y:S02]  /*e330*/  PRMT R34, R24, 0x5410, R65 ;  /* 0x0000541018227816 */ /* 0x000fe40000000041 */
[--C-:B------:R-:W-:Y:S02]  /*e340*/  SHF.R.U64 R11, R12, 0x10, R13.reuse ;  /* 0x000000100c0b7819 */ /* 0x100fe4000000120d */
[----:B------:R-:W-:Y:S02]  /*e350*/  SHF.R.U32.HI R9, RZ, 0x10, R13 ;  /* 0x00000010ff097819 */ /* 0x000fe4000001160d */
[----:B------:R-:W-:Y:S02]  /*e360*/  PRMT R32, R0, 0x5410, R67 ;  /* 0x0000541000207816 */ /* 0x000fe40000000043 */
[----:B------:R-:W-:Y:S02]  /*e370*/  PRMT R33, R3, 0x5410, R64 ;  /* 0x0000541003217816 */ /* 0x000fe40000000040 */
[----:B------:R-:W-:-:S02]  /*e380*/  PRMT R24, R26, 0x5410, R63 ;  /* 0x000054101a187816 */ /* 0x000fc4000000003f */
[--C-:B------:R-:W-:Y:S02]  /*e390*/  SHF.R.U64 R10, R14, 0x10, R15.reuse ;  /* 0x000000100e0a7819 */ /* 0x100fe4000000120f */
[----:B------:R-:W-:Y:S02]  /*e3a0*/  SHF.R.U32.HI R8, RZ, 0x10, R15 ;  /* 0x00000010ff087819 */ /* 0x000fe4000001160f */
[----:B------:R-:W-:Y:S02]  /*e3b0*/  PRMT R26, R41, 0x5410, R58 ;  /* 0x00005410291a7816 */ /* 0x000fe4000000003a */
[----:B------:R-:W-:Y:S02]  /*e3c0*/  PRMT R0, R43, 0x5410, R56 ;  /* 0x000054102b007816 */ /* 0x000fe40000000038 */
[----:B------:R-:W-:Y:S02]  /*e3d0*/  PRMT R3, R44, 0x5410, R59 ;  /* 0x000054102c037816 */ /* 0x000fe4000000003b */
[----:B------:R-:W-:-:S02]  /*e3e0*/  PRMT R12, R45, 0x5410, R54 ;  /* 0x000054102d0c7816 */ /* 0x000fc40000000036 */
[----:B------:R-:W-:Y:S02]  /*e3f0*/  PRMT R13, R46, 0x5410, R57 ;  /* 0x000054102e0d7816 */ /* 0x000fe40000000039 */
[----:B------:R-:W-:Y:S02]  /*e400*/  PRMT R37, R20, 0x5410, R55 ;  /* 0x0000541014257816 */ /* 0x000fe40000000037 */
[----:B------:R-:W-:Y:S02]  /*e410*/  ISETP.GE.AND P1, PT, R17, R42, PT ;  /* 0x0000002a1100720c */ /* 0x000fe40003f26270 */
[----:B------:R-:W-:Y:S02]  /*e420*/  PRMT R38, R38, 0x5410, R53 ;  /* 0x0000541026267816 */ /* 0x000fe40000000035 */
[----:B------:R-:W-:Y:S02]  /*e430*/  PRMT R39, R39, 0x5410, R52 ;  /* 0x0000541027277816 */ /* 0x000fe40000000034 */
[----:B------:R-:W-:-:S02]  /*e440*/  PRMT R40, R40, 0x5410, R51 ;  /* 0x0000541028287816 */ /* 0x000fc40000000033 */
[----:B------:R-:W-:Y:S02]  /*e450*/  PRMT R28, R28, 0x5410, R49 ;  /* 0x000054101c1c7816 */ /* 0x000fe40000000031 */
[----:B------:R-:W-:Y:S02]  /*e460*/  PRMT R29, R29, 0x5410, R50 ;  /* 0x000054101d1d7816 */ /* 0x000fe40000000032 */
[----:B------:R-:W-:Y:S02]  /*e470*/  PRMT R30, R30, 0x5410, R47 ;  /* 0x000054101e1e7816 */ /* 0x000fe4000000002f */
[----:B------:R-:W-:Y:S01]  /*e480*/  PRMT R31, R31, 0x5410, R48 ;  /* 0x000054101f1f7816 */ /* 0x000fe20000000030 */
[----:B0-----:R-:W-:Y:S06]  /*e490*/  @!P0 BRA `(.L_x_765) ;  /* 0x0000011c00548947 */ /* 0x001fec0003800000 */
.L_x_995:
[----:B------:R-:W-:Y:S05]  /*e4a0*/  BSYNC B1 ;  /* 0x0000000000017941 */ /* 0x000fea0003800000 */
.L_x_764:
[----:B------:R-:W-:Y:S01]  /*e4b0*/  BSSY B1, `(.L_x_766) ;  /* 0x000011c000017945 */ /* 0x000fe20003800000 */
[----:B------:R-:W-:Y:S02]  /*e4c0*/  PRMT R14, R4, 0x5410, R11 ;  /* 0x00005410040e7816 */ /* 0x000fe4000000000b */
[----:B------:R-:W-:Y:S02]  /*e4d0*/  PRMT R15, R6, 0x5410, R9 ;  /* 0x00005410060f7816 */ /* 0x000fe40000000009 */
[----:B------:R-:W-:Y:S02]  /*e4e0*/  PRMT R20, R7, 0x5410, R10 ;  /* 0x0000541007147816 */ /* 0x000fe4000000000a */
[----:B------:R-:W-:Y:S01]  /*e4f0*/  PRMT R21, R21, 0x5410, R8 ;  /* 0x0000541015157816 */ /* 0x000fe20000000008 */
[----:B------:R-:W-:Y:S06]  /*e500*/  @P1 BRA `(.L_x_767) ;  /* 0x0000001000581947 */ /* 0x000fec0003800000 */
[----:B------:R-:W1:Y:S01]  /*e510*/  LDC R41, c[0x0][0x3f4] ;  /* 0x0000fd00ff297b82 */ /* 0x000e620000000800 */
[C---:B------:R-:W-:Y:S01]  /*e520*/  VIADD R4, R18.reuse, 0x20 ;  /* 0x0000002012047836 */ /* 0x040fe20000000000 */
[----:B------:R-:W-:Y:S01]  /*e530*/  BSSY B2, `(.L_x_768) ;  /* 0x0000061000027945 */ /* 0x000fe20003800000 */
[C---:B------:R-:W-:Y:S01]  /*e540*/  VIADD R6, R18.reuse, 0x40 ;  /* 0x0000004012067836 */ /* 0x040fe20000000000 */
[-C--:B-1----:R-:W-:Y:S02]  /*e550*/  ISETP.GE.AND P0, PT, R18, R41.reuse, PT ;  /* 0x000000291200720c */ /* 0x082fe40003f06270 */
[-C--:B------:R-:W-:Y:S02]  /*e560*/  ISETP.GE.AND P1, PT, R4, R41.reuse, PT ;  /* 0x000000290400720c */ /* 0x080fe40003f26270 */
[----:B------:R-:W-:-:S09]  /*e570*/  ISETP.GE.AND P2, PT, R6, R41, PT ;  /* 0x000000290600720c */ /* 0x000fd20003f46270 */
[----:B------:R-:W-:Y:S05]  /*e580*/  @P0 BRA `(.L_x_769) ;  /* 0x00000004006c0947 */ /* 0x000fea0003800000 */
[----:B0-----:R-:W-:Y:S01]  /*e590*/  LEA.HI R5, R41, R209, RZ, 0x1d ;  /* 0x000000d129057211 */ /* 0x001fe200078fe8ff */
[----:B------:R-:W-:Y:S01]  /*e5a0*/  IMAD.U32 R54, R37, 0x10000, RZ ;  /* 0x0001000025367824 */ /* 0x000fe200078e00ff */
[----:B------:R-:W-:Y:S01]  /*e5b0*/  LOP3.LUT R4, R191, 0x38, R18, 0xf8, !PT ;  /* 0x00000038bf047812 */ /* 0x000fe200078ef812 */
[----:B------:R-:W-:Y:S01]  /*e5c0*/  IMAD.U32 R52, R32, 0x10000, RZ ;  /* 0x0001000020347824 */ /* 0x000fe200078e00ff */
[----:B------:R-:W-:Y:S01]  /*e5d0*/  SHF.R.S32.HI R6, RZ, 0x1f, R5 ;  /* 0x0000001fff067819 */ /* 0x000fe20000011405 */
[----:B------:R-:W-:Y:S01]  /*e5e0*/  IMAD.U32 R53, R38, 0x10000, RZ ;  /* 0x0001000026357824 */ /* 0x000fe200078e00ff */
[----:B------:R-:W-:Y:S02]  /*e5f0*/  LOP3.LUT R51, R37, 0xffff0000, RZ, 0xc0, !PT ;  /* 0xffff000025337812 */ /* 0x000fe400078ec0ff */
[----:B------:R-:W-:Y:S01]  /*e600*/  LEA.HI R7, R6, R5, RZ, 0x3 ;  /* 0x0000000506077211 */ /* 0x000fe200078f18ff */
[----:B------:R-:W-:Y:S01]  /*e610*/  IMAD.SHL.U32 R6, R5, 0x8, RZ ;  /* 0x0000000805067824 */ /* 0x000fe200078e00ff */
[----:B------:R-:W-:-:S03]  /*e620*/  LOP3.LUT R5, R4, R193, RZ, 0x3c, !PT ;  /* 0x000000c104057212 */ /* 0x000fc600078e3cff */
[----:B------:R-:W-:Y:S01]  /*e630*/  IMAD.SHL.U32 R7, R7, 0x400, RZ ;  /* 0x0000040007077824 */ /* 0x000fe200078e00ff */
[----:B------:R-:W-:Y:S01]  /*e640*/  LOP3.LUT R6, R191, 0x38, R6, 0xf8, !PT ;  /* 0x00000038bf067812 */ /* 0x000fe200078ef806 */
[----:B------:R-:W-:-:S03]  /*e650*/  IMAD R5, R192, 0x200, R5 ;  /* 0x00000200c0057824 */ /* 0x000fc600078e0205 */
[----:B------:R-:W-:Y:S01]  /*e660*/  LOP3.LUT R7, R7, 0x7fffe000, RZ, 0xc0, !PT ;  /* 0x7fffe00007077812 */ /* 0x000fe200078ec0ff */
[----:B------:R-:W-:Y:S01]  /*e670*/  IMAD R61, R5, 0x2, R2 ;  /* 0x00000002053d7824 */ /* 0x000fe200078e0202 */
[----:B------:R-:W-:-:S03]  /*e680*/  LOP3.LUT R6, R6, R193, RZ, 0x3c, !PT ;  /* 0x000000c106067212 */ /* 0x000fc600078e3cff */
[----:B------:R-:W-:-:S04]  /*e690*/  IMAD R7, R192, 0x200, R7 ;  /* 0x00000200c0077824 */ /* 0x000fc800078e0207 */
[----:B------:R-:W-:Y:S02]  /*e6a0*/  IMAD.IADD R9, R7, 0x1, R6 ;  /* 0x0000000107097824 */ /* 0x000fe400078e0206 */
[----:B------:R-:W0:Y:S02]  /*e6b0*/  LDS.128 R4, [R61+0x10400] ;  /* 0x010400003d047984 */ /* 0x000e240000000c00 */
[----:B------:R-:W-:-:S05]  /*e6c0*/  IMAD R62, R9, 0x2, R2 ;  /* 0x00000002093e7824 */ /* 0x000fca00078e0202 */
[----:B------:R-:W1:Y:S01]  /*e6d0*/  LDS.128 R8, [R62+0x10400] ;  /* 0x010400003e087984 */ /* 0x000e620000000c00 */
[C---:B0-----:R-:W-:Y:S01]  /*e6e0*/  IMAD.U32 R43, R4.reuse, 0x10000, RZ ;  /* 0x00010000042b7824 */ /* 0x041fe200078e00ff */
[----:B------:R-:W-:Y:S01]  /*e6f0*/  LOP3.LUT R4, R4, 0xffff0000, RZ, 0xc0, !PT ;  /* 0xffff000004047812 */ /* 0x000fe200078ec0ff */
[C---:B------:R-:W-:Y:S01]  /*e700*/  IMAD.U32 R44, R5.reuse, 0x10000, RZ ;  /* 0x00010000052c7824 */ /* 0x040fe200078e00ff */
[----:B------:R-:W-:Y:S01]  /*e710*/  LOP3.LUT R5, R5, 0xffff0000, RZ, 0xc0, !PT ;  /* 0xffff000005057812 */ /* 0x000fe200078ec0ff */
[C---:B------:R-:W-:Y:S01]  /*e720*/  IMAD.U32 R45, R6.reuse, 0x10000, RZ ;  /* 0x00010000062d7824 */ /* 0x040fe200078e00ff */
[----:B------:R-:W-:Y:S01]  /*e730*/  LOP3.LUT R6, R6, 0xffff0000, RZ, 0xc0, !PT ;  /* 0xffff000006067812 */ /* 0x000fe200078ec0ff */
[C---:B------:R-:W-:Y:S01]  /*e740*/  IMAD.U32 R46, R7.reuse, 0x10000, RZ ;  /* 0x00010000072e7824 */ /* 0x040fe200078e00ff */
[----:B------:R-:W-:Y:S01]  /*e750*/  LOP3.LUT R7, R7, 0xffff0000, RZ, 0xc0, !PT ;  /* 0xffff000007077812 */ /* 0x000fe200078ec0ff */
[C---:B-1----:R-:W-:Y:S01]  /*e760*/  IMAD.U32 R47, R8.reuse, 0x10000, RZ ;  /* 0x00010000082f7824 */ /* 0x042fe200078e00ff */
[----:B------:R-:W-:Y:S01]  /*e770*/  LOP3.LUT R8, R8, 0xffff0000, RZ, 0xc0, !PT ;  /* 0xffff000008087812 */ /* 0x000fe200078ec0ff */
[C---:B------:R-:W-:Y:S01]  /*e780*/  IMAD.U32 R48, R9.reuse, 0x10000, RZ ;  /* 0x0001000009307824 */ /* 0x040fe200078e00ff */
[----:B------:R-:W-:Y:S01]  /*e790*/  LOP3.LUT R9, R9, 0xffff0000, RZ, 0xc0, !PT ;  /* 0xffff000009097812 */ /* 0x000fe200078ec0ff */
[C---:B------:R-:W-:Y:S01]  /*e7a0*/  FMUL.FTZ R56, R47.reuse, R54 ;  /* 0x000000362f387220 */ /* 0x040fe20000410000 */
[-C--:B------:R-:W-:Y:S01]  /*e7b0*/  FMUL.FTZ R58, R47, R52.reuse ;  /* 0x000000342f3a7220 */ /* 0x080fe20000410000 */
[----:B------:R-:W-:Y:S01]  /*e7c0*/  LOP3.LUT R47, R32, 0xffff0000, RZ, 0xc0, !PT ;  /* 0xffff0000202f7812 */ /* 0x000fe200078ec0ff */
[----:B------:R-:W-:Y:S01]  /*e7d0*/  FMUL.FTZ R55, R8, R51 ;  /* 0x0000003308377220 */ /* 0x000fe20000410000 */
[C---:B------:R-:W-:Y:S01]  /*e7e0*/  FFMA.FTZ R56, R43.reuse, R52, -R56 ;  /* 0x000000342b387223 */ /* 0x040fe20000010838 */
[----:B------:R-:W-:Y:S01]  /*e7f0*/  FFMA.FTZ R58, R43, R54, R58 ;  /* 0x000000362b3a7223 */ /* 0x000fe2000001003a */
[----:B------:R-:W-:-:S02]  /*e800*/  IMAD.U32 R43, R33, 0x10000, RZ ;  /* 0x00010000212b7824 */ /* 0x000fc400078e00ff */
[-C--:B------:R-:W-:Y:S01]  /*e810*/  FMUL.FTZ R57, R8, R47.reuse ;  /* 0x0000002f08397220 */ /* 0x080fe20000410000 */
[----:B------:R-:W-:Y:S01]  /*e820*/  FFMA.FTZ R55, R4, R47, -R55 ;  /* 0x0000002f04377223 */ /* 0x000fe20000010837 */
[----:B------:R-:W-:Y:S01]  /*e830*/  FMUL.FTZ R47, R48, R53 ;  /* 0x00000035302f7220 */ /* 0x000fe20000410000 */
[----:B------:R-:W-:Y:S02]  /*e840*/  IMAD.U32 R49, R10, 0x10000, RZ ;  /* 0x000100000a317824 */ /* 0x000fe400078e00ff */
[----:B------:R-:W-:Y:S01]  /*e850*/  FMUL.FTZ R52, R48, R43 ;  /* 0x0000002b30347220 */ /* 0x000fe20000410000 */
[----:B------:R-:W-:Y:S01]  /*e860*/  FFMA.FTZ R57, R4, R51, R57 ;  /* 0x0000003304397223 */ /* 0x000fe20000010039 */
[----:B------:R-:W-:Y:S01]  /*e870*/  LOP3.LUT R10, R10, 0xffff0000, RZ, 0xc0, !PT ;  /* 0xffff00000a0a7812 */ /* 0x000fe200078ec0ff */
[----:B------:R-:W-:Y:S01]  /*e880*/  FFMA.FTZ R48, R44, R43, -R47 ;  /* 0x0000002b2c307223 */ /* 0x000fe2000001082f */
[C---:B------:R-:W-:Y:S01]  /*e890*/  LOP3.LUT R51, R39.reuse, 0xffff0000, RZ, 0xc0, !PT ;  /* 0xffff000027337812 */ /* 0x040fe200078ec0ff */
[----:B------:R-:W-:Y:S01]  /*e8a0*/  IMAD.U32 R8, R39, 0x10000, RZ ;  /* 0x0001000027087824 */ /* 0x000fe200078e00ff */
[C---:B------:R-:W-:Y:S01]  /*e8b0*/  LOP3.LUT R43, R34.reuse, 0xffff0000, RZ, 0xc0, !PT ;  /* 0xffff0000222b7812 */ /* 0x040fe200078ec0ff */
[----:B------:R-:W-:-:S02]  /*e8c0*/  IMAD.U32 R4, R34, 0x10000, RZ ;  /* 0x0001000022047824 */ /* 0x000fc400078e00ff */
[----:B------:R-:W-:Y:S01]  /*e8d0*/  FFMA.FTZ R52, R44, R53, R52 ;  /* 0x000000352c347223 */ /* 0x000fe20000010034 */
[C---:B------:R-:W-:Y:S01]  /*e8e0*/  FMUL.FTZ R59, R10.reuse, R51 ;  /* 0x000000330a3b7220 */ /* 0x040fe20000410000 */
[C---:B------:R-:W-:Y:S01]  /*e8f0*/  FMUL.FTZ R44, R49.reuse, R8 ;  /* 0x00000008312c7220 */ /* 0x040fe20000410000 */
[-C--:B------:R-:W-:Y:S01]  /*e900*/  FMUL.FTZ R54, R49, R4.reuse ;  /* 0x0000000431367220 */ /* 0x080fe20000410000 */
[----:B------:R-:W-:Y:S01]  /*e910*/  FMUL.FTZ R10, R10, R43 ;  /* 0x0000002b0a0a7220 */ /* 0x000fe20000410000 */
[----:B------:R-:W-:Y:S02]  /*e920*/  IMAD.U32 R50, R11, 0x10000, RZ ;  /* 0x000100000b327824 */ /* 0x000fe400078e00ff */
[C---:B------:R-:W-:Y:S01]  /*e930*/  FFMA.FTZ R53, R45.reuse, R4, -R44 ;  /* 0x000000042d357223 */ /* 0x040fe2000001082c */
[----:B------:R-:W-:Y:S02]  /*e940*/  IMAD.U32 R49, R40, 0x10000, RZ ;  /* 0x0001000028317824 */ /* 0x000fe400078e00ff */
[----:B------:R-:W-:Y:S01]  /*e950*/  FFMA.FTZ R54, R45, R8, R54 ;  /* 0x000000082d367223 */ /* 0x000fe20000010036 */
[----:B------:R-:W-:-:S02]  /*e960*/  IMAD.U32 R47, R35, 0x10000, RZ ;  /* 0x00010000232f7824 */ /* 0x000fc400078e00ff */
[----:B------:R-:W-:Y:S01]  /*e970*/  FFMA.FTZ R51, R6, R51, R10 ;  /* 0x0000003306337223 */ /* 0x000fe2000001000a */
[----:B------:R-:W-:Y:S01]  /*e980*/  LOP3.LUT R11, R11, 0xffff0000, RZ, 0xc0, !PT ;  /* 0xffff00000b0b7812 */ /* 0x000fe200078ec0ff */
[----:B------:R-:W-:Y:S01]  /*e990*/  FMUL.FTZ R45, R50, R49 ;  /* 0x00000031322d7220 */ /* 0x000fe20000410000 */
[----:B------:R-:W-:Y:S01]  /*e9a0*/  FFMA.FTZ R60, R6, R43, -R59 ;  /* 0x0000002b063c7223 */ /* 0x000fe2000001083b */
[----:B------:R-:W-:Y:S01]  /*e9b0*/  LOP3.LUT R8, R38, 0xffff0000, RZ, 0xc0, !PT ;  /* 0xffff000026087812 */ /* 0x000fe200078ec0ff */
[-C--:B------:R-:W-:Y:S01]  /*e9c0*/  FMUL.FTZ R43, R50, R47.reuse ;  /* 0x0000002f322b7220 */ /* 0x080fe20000410000 */
[----:B------:R-:W-:Y:S01]  /*e9d0*/  LOP3.LUT R10, R40, 0xffff0000, RZ, 0xc0, !PT ;  /* 0xffff0000280a7812 */ /* 0x000fe200078ec0ff */
[C---:B------:R-:W-:Y:S01]  /*e9e0*/  FFMA.FTZ R45, R46.reuse, R47, -R45 ;  /* 0x0000002f2e2d7223 */ /* 0x040fe2000001082d */
[----:B------:R-:W-:Y:S01]  /*e9f0*/  LOP3.LUT R4, R33, 0xffff0000, RZ, 0xc0, !PT ;  /* 0xffff000021047812 */ /* 0x000fe200078ec0ff */
[----:B------:R-:W-:Y:S01]  /*ea00*/  FFMA.FTZ R46, R46, R49, R43 ;  /* 0x000000312e2e7223 */ /* 0x000fe2000001002b */
[----:B------:R-:W-:Y:S01]  /*ea10*/  LOP3.LUT R6, R35, 0xffff0000, RZ, 0xc0, !PT ;  /* 0xffff000023067812 */ /* 0x000fe200078ec0ff */
[----:B------:R-:W-:Y:S01]  /*ea20*/  FMUL.FTZ R44, R9, R8 ;  /* 0x00000008092c7220 */ /* 0x000fe20000410000 */
[----:B------:R-:W-:Y:S01]  /*ea30*/  FMUL.FTZ R50, R11, R10 ;  /* 0x0000000a0b327220 */ /* 0x000fe20000410000 */
[----:B------:R-:W-:-:S02]  /*ea40*/  FMUL.FTZ R43, R9, R4 ;  /* 0x00000004092b7220 */ /* 0x000fc40000410000 */
[----:B------:R-:W-:Y:S01]  /*ea50*/  FMUL.FTZ R11, R11, R6 ;  /* 0x000000060b0b7220 */ /* 0x000fe20000410000 */
[----:B------:R-:W-:Y:S01]  /*ea60*/  FFMA.FTZ R9, R5, R4, -R44 ;  /* 0x0000000405097223 */ /* 0x000fe2000001082c */
[----:B------:R-:W-:Y:S01]  /*ea70*/  FFMA.FTZ R50, R7, R6, -R50 ;  /* 0x0000000607327223 */ /* 0x000fe20000010832 */
[----:B------:R-:W-:Y:S01]  /*ea80*/  FFMA.FTZ R43, R5, R8, R43 ;  /* 0x00000008052b7223 */ /* 0x000fe2000001002b */
[----:B------:R-:W-:Y:S01]  /*ea90*/  FFMA.FTZ R11, R7, R10, R11 ;  /* 0x0000000a070b7223 */ /* 0x000fe2000001000b */
[----:B------:R-:W-:Y:S02]  /*eaa0*/  F2FP.BF16.F32.PACK_AB R6, R60, R53 ;  /* 0x000000353c06723e */ /* 0x000fe400000010ff */
[----:B------:R-:W-:Y:S02]  /*eab0*/  F2FP.BF16.F32.PACK_AB R4, R55, R56 ;  /* 0x000000383704723e */ /* 0x000fe400000010ff */
[----:B------:R-:W-:Y:S02]  /*eac0*/  F2FP.BF16.F32.PACK_AB R5, R9, R48 ;  /* 0x000000300905723e */ /* 0x000fe400000010ff */
[----:B------:R-:W-:-:S02]  /*ead0*/  F2FP.BF16.F32.PACK_AB R7, R50, R45 ;  /* 0x0000002d3207723e */ /* 0x000fc400000010ff */
[----:B------:R-:W-:Y:S02]  /*eae0*/  F2FP.BF16.F32.PACK_AB R10, R51, R54 ;  /* 0x00000036330a723e */ /* 0x000fe400000010ff */
[----:B------:R-:W-:Y:S01]  /*eaf0*/  F2FP.BF16.F32.PACK_AB R8, R57, R58 ;  /* 0x0000003a3908723e */ /* 0x000fe200000010ff */
[----:B------:R1:W-:Y:S01]  /*eb00*/  STS.128 [R61+0x10400], R4 ;  /* 0x010400043d007388 */ /* 0x0003e20000000c00 */
[----:B------:R-:W-:Y:S02]  /*eb10*/  F2FP.BF16.F32.PACK_AB R9, R43, R52 ;  /* 0x000000342b09723e */ /* 0x000fe400000010ff */
[----:B------:R-:W-:-:S05]  /*eb20*/  F2FP.BF16.F32.PACK_AB R11, R11, R46 ;  /* 0x0000002e0b0b723e */ /* 0x000fca00000010ff */
[----:B------:R1:W-:Y:S02]  /*eb30*/  STS.128 [R62+0x10400], R8 ;  /* 0x010400083e007388 */ /* 0x0003e40000000c00 */
.L_x_769:
[----:B------:R-:W-:Y:S05]  /*eb40*/  BSYNC B2 ;  /* 0x0000000000027941 */ /* 0x000fea0003800000 */
.L_x_768:
[----:B------:R-:W-:Y:S04]  /*eb50*/  BSSY B2, `(.L_x_770) ;  /* 0x0000059000027945 */ /* 0x000fe80003800000 */
[----:B------:R-:W-:Y:S05]  /*eb60*/  @P1 BRA `(.L_x_771) ;  /* 0x00000004005c1947 */ /* 0x000fea0003800000 */
[----:B-1----:R-:W-:Y:S01]  /*eb70*/  LEA.HI R4, R41, R211, RZ, 0x1d ;  /* 0x000000d329047211 */ /* 0x002fe200078fe8ff */
[C---:B------:R-:W-:Y:S01]  /*eb80*/  IMAD.U32 R55, R28.reuse, 0x10000, RZ ;  /* 0x000100001c377824 */ /* 0x040fe200078e00ff */
[----:B------:R-:W-:Y:S01]  /*eb90*/  LOP3.LUT R57, R28, 0xffff0000, RZ, 0xc0, !PT ;  /* 0xffff00001c397812 */ /* 0x000fe200078ec0ff */
[----:B------:R-:W-:Y:S01]  /*eba0*/  IMAD.U32 R53, R24, 0x10000, RZ ;  /* 0x0001000018357824 */ /* 0x000fe200078e00ff */
[----:B0-----:R-:W-:-:S04]  /*ebb0*/  SHF.R.S32.HI R5, RZ, 0x1f, R4 ;  /* 0x0000001fff057819 */ /* 0x001fc80000011404 */
[----:B------:R-:W-:Y:S01]  /*ebc0*/  LEA.HI R5, R5, R4, RZ, 0x3 ;  /* 0x0000000405057211 */ /* 0x000fe200078f18ff */
[----:B------:R-:W-:-:S04]  /*ebd0*/  IMAD.SHL.U32 R4, R4, 0x8, RZ ;  /* 0x0000000804047824 */ /* 0x000fc800078e00ff */
[----:B------:R-:W-:Y:S01]  /*ebe0*/  IMAD.SHL.U32 R5, R5, 0x400, RZ ;  /* 0x0000040005057824 */ /* 0x000fe200078e00ff */
[----:B------:R-:W-:-:S04]  /*ebf0*/  LOP3.LUT R4, R191, 0x38, R4, 0xf8, !PT ;  /* 0x00000038bf047812 */ /* 0x000fc800078ef804 */
[----:B------:R-:W-:Y:S02]  /*ec00*/  LOP3.LUT R5, R5, 0x7fffe000, RZ, 0xc0, !PT ;  /* 0x7fffe00005057812 */ /* 0x000fe400078ec0ff */
[----:B------:R-:W-:-:S03]  /*ec10*/  LOP3.LUT R4, R4, R193, RZ, 0x3c, !PT ;  /* 0x000000c104047212 */ /* 0x000fc600078e3cff */
[----:B------:R-:W-:-:S04]  /*ec20*/  IMAD R5, R192, 0x200, R5 ;  /* 0x00000200c0057824 */ /* 0x000fc800078e0205 */
[----:B------:R-:W-:Y:S02]  /*ec30*/  IMAD.IADD R9, R5, 0x1, R4 ;  /* 0x0000000105097824 */ /* 0x000fe400078e0204 */
[----:B------:R-:W0:Y:S02]  /*ec40*/  LDS.128 R4, [R229] ;  /* 0x00000000e5047984 */ /* 0x000e240000000c00 */
        /* <DEDUP_REMOVED lines=15> */
[----:B------:R-:W-:Y:S01]  /*ed40*/  FMUL.FTZ R61, R48, R53 ;  /* 0x00000035303d7220 */ /* 0x000fe20000410000 */
[----:B------:R-:W-:Y:S01]  /*ed50*/  FMUL.FTZ R63, R8, R57 ;  /* 0x00000039083f7220 */ /* 0x000fe20000410000 */
[----:B------:R-:W-:-:S02]  /*ed60*/  IMAD.U32 R48, R29, 0x10000, RZ ;  /* 0x000100001d307824 */ /* 0x000fc400078e00ff */
[----:B------:R-:W-:Y:S01]  /*ed70*/  FFMA.FTZ R59, R44, R53, -R59 ;  /* 0x000000352c3b7223 */ /* 0x000fe2000001083b */
[----:B------:R-:W-:Y:S01]  /*ed80*/  LOP3.LUT R53, R24, 0xffff0000, RZ, 0xc0, !PT ;  /* 0xffff000018357812 */ /* 0x000fe200078ec0ff */
[----:B------:R-:W-:Y:S01]  /*ed90*/  FFMA.FTZ R61, R44, R55, R61 ;  /* 0x000000372c3d7223 */ /* 0x000fe2000001003d */
[----:B------:R-:W-:Y:S02]  /*eda0*/  IMAD.U32 R44, R25, 0x10000, RZ ;  /* 0x00010000192c7824 */ /* 0x000fe400078e00ff */
[----:B------:R-:W-:Y:S02]  /*edb0*/  IMAD.U32 R50, R10, 0x10000, RZ ;  /* 0x000100000a327824 */ /* 0x000fe400078e00ff */
[-C--:B------:R-:W-:Y:S01]  /*edc0*/  FMUL.FTZ R55, R8, R53.reuse ;  /* 0x0000003508377220 */ /* 0x080fe20000410000 */
[----:B------:R-:W-:Y:S01]  /*edd0*/  FFMA.FTZ R52, R4, R53, -R63 ;  /* 0x0000003504347223 */ /* 0x000fe2000001083f */
[----:B------:R-:W-:Y:S01]  /*ede0*/  FMUL.FTZ R8, R49, R48 ;  /* 0x0000003031087220 */ /* 0x000fe20000410000 */
[----:B------:R-:W-:-:S02]  /*edf0*/  IMAD.U32 R53, R30, 0x10000, RZ ;  /* 0x000100001e357824 */ /* 0x000fc400078e00ff */
[-C--:B------:R-:W-:Y:S01]  /*ee00*/  FMUL.FTZ R63, R49, R44.reuse ;  /* 0x0000002c313f7220 */ /* 0x080fe20000410000 */
[----:B------:R-:W-:Y:S01]  /*ee10*/  FFMA.FTZ R54, R4, R57, R55 ;  /* 0x0000003904367223 */ /* 0x000fe20000010037 */
[----:B------:R-:W-:Y:S01]  /*ee20*/  LOP3.LUT R10, R10, 0xffff0000, RZ, 0xc0, !PT ;  /* 0xffff00000a0a7812 */ /* 0x000fe200078ec0ff */
[C---:B------:R-:W-:Y:S01]  /*ee30*/  FFMA.FTZ R56, R45.reuse, R44, -R8 ;  /* 0x0000002c2d387223 */ /* 0x040fe20000010808 */
[----:B------:R-:W-:Y:S02]  /*ee40*/  IMAD.U32 R49, R26, 0x10000, RZ ;  /* 0x000100001a317824 */ /* 0x000fe400078e00ff */
[----:B------:R-:W-:Y:S01]  /*ee50*/  FFMA.FTZ R63, R45, R48, R63 ;  /* 0x000000302d3f7223 */ /* 0x000fe2000001003f */
[----:B------:R-:W-:Y:S01]  /*ee60*/  FMUL.FTZ R57, R50, R53 ;  /* 0x0000003532397220 */ /* 0x000fe20000410000 */
[----:B------:R-:W-:Y:S01]  /*ee70*/  LOP3.LUT R55, R30, 0xffff0000, RZ, 0xc0, !PT ;  /* 0xffff00001e377812 */ /* 0x000fe200078ec0ff */
[----:B------:R-:W-:Y:S01]  /*ee80*/  IMAD.U32 R51, R11, 0x10000, RZ ;  /* 0x000100000b337824 */ /* 0x000fe200078e00ff */
[----:B------:R-:W-:Y:S01]  /*ee90*/  LOP3.LUT R45, R26, 0xffff0000, RZ, 0xc0, !PT ;  /* 0xffff00001a2d7812 */ /* 0x000fe200078ec0ff */
[----:B------:R-:W-:-:S02]  /*eea0*/  IMAD.U32 R44, R31, 0x10000, RZ ;  /* 0x000100001f2c7824 */ /* 0x000fc400078e00ff */
[-C--:B------:R-:W-:Y:S01]  /*eeb0*/  FMUL.FTZ R65, R50, R49.reuse ;  /* 0x0000003132417220 */ /* 0x080fe20000410000 */
[----:B------:R-:W-:Y:S01]  /*eec0*/  FFMA.FTZ R57, R46, R49, -R57 ;  /* 0x000000312e397223 */ /* 0x000fe20000010839 */
[C---:B------:R-:W-:Y:S01]  /*eed0*/  FMUL.FTZ R49, R10.reuse, R55 ;  /* 0x000000370a317220 */ /* 0x040fe20000410000 */
[----:B------:R-:W-:Y:S02]  /*eee0*/  IMAD.U32 R4, R27, 0x10000, RZ ;  /* 0x000100001b047824 */ /* 0x000fe400078e00ff */
[----:B------:R-:W-:Y:S01]  /*eef0*/  FMUL.FTZ R10, R10, R45 ;  /* 0x0000002d0a0a7220 */ /* 0x000fe20000410000 */
[----:B------:R-:W-:Y:S01]  /*ef00*/  FMUL.FTZ R8, R51, R44 ;  /* 0x0000002c33087220 */ /* 0x000fe20000410000 */
[----:B------:R-:W-:Y:S01]  /*ef10*/  FFMA.FTZ R65, R46, R53, R65 ;  /* 0x000000352e417223 */ /* 0x000fe20000010041 */
[C---:B------:R-:W-:Y:S01]  /*ef20*/  FFMA.FTZ R46, R6.reuse, R45, -R49 ;  /* 0x0000002d062e7223 */ /* 0x040fe20000010831 */
[----:B------:R-:W-:Y:S01]  /*ef30*/  FFMA.FTZ R48, R6, R55, R10 ;  /* 0x0000003706307223 */ /* 0x000fe2000001000a */
[-C--:B------:R-:W-:Y:S01]  /*ef40*/  FFMA.FTZ R49, R47, R4.reuse, -R8 ;  /* 0x000000042f317223 */ /* 0x080fe20000010808 */
[----:B------:R-:W-:Y:S01]  /*ef50*/  LOP3.LUT R11, R11, 0xffff0000, RZ, 0xc0, !PT ;  /* 0xffff00000b0b7812 */ /* 0x000fe200078ec0ff */
[----:B------:R-:W-:Y:S01]  /*ef60*/  FMUL.FTZ R50, R51, R4 ;  /* 0x0000000433327220 */ /* 0x000fe20000410000 */
[----:B------:R-:W-:-:S02]  /*ef70*/  LOP3.LUT R8, R29, 0xffff0000, RZ, 0xc0, !PT ;  /* 0xffff00001d087812 */ /* 0x000fc400078ec0ff */
[----:B------:R-:W-:Y:S01]  /*ef80*/  LOP3.LUT R10, R31, 0xffff0000, RZ, 0xc0, !PT ;  /* 0xffff00001f0a7812 */ /* 0x000fe200078ec0ff */
[----:B------:R-:W-:Y:S01]  /*ef90*/  FFMA.FTZ R50, R47, R44, R50 ;  /* 0x0000002c2f327223 */ /* 0x000fe20000010032 */
[----:B------:R-:W-:Y:S01]  /*efa0*/  LOP3.LUT R4, R25, 0xffff0000, RZ, 0xc0, !PT ;  /* 0xffff000019047812 */ /* 0x000fe200078ec0ff */
[----:B------:R-:W-:Y:S01]  /*efb0*/  FMUL.FTZ R44, R9, R8 ;  /* 0x00000008092c7220 */ /* 0x000fe20000410000 */
[----:B------:R-:W-:Y:S01]  /*efc0*/  LOP3.LUT R6, R27, 0xffff0000, RZ, 0xc0, !PT ;  /* 0xffff00001b067812 */ /* 0x000fe200078ec0ff */
[----:B------:R-:W-:Y:S02]  /*efd0*/  FMUL.FTZ R58, R11, R10 ;  /* 0x0000000a0b3a7220 */ /* 0x000fe40000410000 */
[-C--:B------:R-:W-:Y:S01]  /*efe0*/  FMUL.FTZ R45, R9, R4.reuse ;  /* 0x00000004092d7220 */ /* 0x080fe20000410000 */
[----:B------:R-:W-:Y:S01]  /*eff0*/  FFMA.FTZ R9, R5, R4, -R44 ;  /* 0x0000000405097223 */ /* 0x000fe2000001082c */
[-C--:B------:R-:W-:Y:S01]  /*f000*/  FMUL.FTZ R11, R11, R6.reuse ;  /* 0x000000060b0b7220 */ /* 0x080fe20000410000 */
[----:B------:R-:W-:Y:S01]  /*f010*/  FFMA.FTZ R58, R7, R6, -R58 ;  /* 0x00000006073a7223 */ /* 0x000fe2000001083a */
[----:B------:R-:W-:Y:S01]  /*f020*/  FFMA.FTZ R44, R5, R8, R45 ;  /* 0x00000008052c7223 */ /* 0x000fe2000001002d */
[----:B------:R-:W-:Y:S01]  /*f030*/  F2FP.BF16.F32.PACK_AB R6, R46, R57 ;  /* 0x000000392e06723e */ /* 0x000fe200000010ff */
[----:B------:R-:W-:Y:S01]  /*f040*/  FFMA.FTZ R11, R7, R10, R11 ;  /* 0x0000000a070b7223 */ /* 0x000fe2000001000b */
[----:B------:R-:W-:-:S02]  /*f050*/  F2FP.BF16.F32.PACK_AB R4, R52, R59 ;  /* 0x0000003b3404723e */ /* 0x000fc400000010ff */
[----:B------:R-:W-:Y:S02]  /*f060*/  F2FP.BF16.F32.PACK_AB R5, R9, R56 ;  /* 0x000000380905723e */ /* 0x000fe400000010ff */
[----:B------:R-:W-:Y:S02]  /*f070*/  F2FP.BF16.F32.PACK_AB R7, R58, R49 ;  /* 0x000000313a07723e */ /* 0x000fe400000010ff */
[----:B------:R-:W-:Y:S02]  /*f080*/  F2FP.BF16.F32.PACK_AB R10, R48, R65 ;  /* 0x00000041300a723e */ /* 0x000fe400000010ff */
[----:B------:R-:W-:Y:S01]  /*f090*/  F2FP.BF16.F32.PACK_AB R8, R54, R61 ;  /* 0x0000003d3608723e */ /* 0x000fe200000010ff */
[----:B------:R2:W-:Y:S01]  /*f0a0*/  STS.128 [R229], R4 ;  /* 0x00000004e5007388 */ /* 0x0005e20000000c00 */
[----:B------:R-:W-:Y:S02]  /*f0b0*/  F2FP.BF16.F32.PACK_AB R9, R44, R63 ;  /* 0x0000003f2c09723e */ /* 0x000fe400000010ff */
[----:B------:R-:W-:-:S05]  /*f0c0*/  F2FP.BF16.F32.PACK_AB R11, R11, R50 ;  /* 0x000000320b0b723e */ /* 0x000fca00000010ff */
[----:B------:R2:W-:Y:S02]  /*f0d0*/  STS.128 [R43+0x10400], R8 ;  /* 0x010400082b007388 */ /* 0x0005e40000000c00 */
.L_x_771:
[----:B------:R-:W-:Y:S05]  /*f0e0*/  BSYNC B2 ;  /* 0x0000000000027941 */ /* 0x000fea0003800000 */
.L_x_770:
[----:B------:R-:W-:Y:S05]  /*f0f0*/  @P2 BRA `(.L_x_767) ;  /* 0x00000004005c2947 */ /* 0x000fea0003800000 */
[----:B------:R-:W-:Y:S01]  /*f100*/  LEA.HI R41, R41, R212, RZ, 0x1d ;  /* 0x000000d429297211 */ /* 0x000fe200078fe8ff */
[C---:B------:R-:W-:Y:S01]  /*f110*/  IMAD.U32 R54, R14.reuse, 0x10000, RZ ;  /* 0x000100000e367824 */ /* 0x040fe200078e00ff */
[----:B------:R-:W-:Y:S01]  /*f120*/  LOP3.LUT R51, R14, 0xffff0000, RZ, 0xc0, !PT ;  /* 0xffff00000e337812 */ /* 0x000fe200078ec0ff */
[----:B------:R-:W-:Y:S01]  /*f130*/  IMAD.U32 R52, R0, 0x10000, RZ ;  /* 0x0001000000347824 */ /* 0x000fe200078e00ff */
[----:B-12---:R-:W-:Y:S01]  /*f140*/  SHF.R.S32.HI R4, RZ, 0x1f, R41 ;  /* 0x0000001fff047819 */ /* 0x006fe20000011429 */
[----:B------:R-:W-:-:S03]  /*f150*/  IMAD.U32 R53, R15, 0x10000, RZ ;  /* 0x000100000f357824 */ /* 0x000fc600078e00ff */
[----:B0-----:R-:W-:Y:S01]  /*f160*/  LEA.HI R5, R4, R41, RZ, 0x3 ;  /* 0x0000002904057211 */ /* 0x001fe200078f18ff */
        /* <DEDUP_REMOVED lines=47> */
[----:B------:R-:W-:Y:S01]  /*f460*/  FFMA.FTZ R53, R45, R4, -R44 ;  /* 0x000000042d357223 */ /* 0x000fe2000001082c */
        /* <DEDUP_REMOVED lines=28> */
[----:B------:R3:W-:Y:S01]  /*f630*/  STS.128 [R227], R4 ;  /* 0x00000004e3007388 */ /* 0x0007e20000000c00 */
[----:B------:R-:W-:Y:S02]  /*f640*/  F2FP.BF16.F32.PACK_AB R9, R43, R52 ;  /* 0x000000342b09723e */ /* 0x000fe400000010ff */
[----:B------:R-:W-:-:S05]  /*f650*/  F2FP.BF16.F32.PACK_AB R11, R11, R46 ;  /* 0x0000002e0b0b723e */ /* 0x000fca00000010ff */
[----:B------:R3:W-:Y:S02]  /*f660*/  STS.128 [R41+0x10400], R8 ;  /* 0x0104000829007388 */ /* 0x0007e40000000c00 */
.L_x_767:
[----:B------:R-:W-:Y:S05]  /*f670*/  BSYNC B1 ;  /* 0x0000000000017941 */ /* 0x000fea0003800000 */
.L_x_766:
[----:B------:R-:W-:-:S13]  /*f680*/  ISETP.GE.AND P0, PT, R205, R42, PT ;  /* 0x0000002acd00720c */ /* 0x000fda0003f06270 */
[----:B------:R-:W-:Y:S05]  /*f690*/  @P0 BRA `(.L_x_750) ;  /* 0x00000010003c0947 */ /* 0x000fea0003800000 */
[----:B---3--:R-:W3:Y:S01]  /*f6a0*/  LDC R41, c[0x0][0x3f4] ;  /* 0x0000fd00ff297b82 */ /* 0x008ee20000000800 */
[C---:B-12---:R-:W-:Y:S01]  /*f6b0*/  VIADD R4, R18.reuse, 0x20 ;  /* 0x0000002012047836 */ /* 0x046fe20000000000 */
[----:B------:R-:W-:Y:S01]  /*f6c0*/  BSSY B1, `(.L_x_772) ;  /* 0x000005c000017945 */ /* 0x000fe20003800000 */
[C---:B------:R-:W-:Y:S01]  /*f6d0*/  VIADD R6, R18.reuse, 0x40 ;  /* 0x0000004012067836 */ /* 0x040fe20000000000 */
[-C--:B---3--:R-:W-:Y:S02]  /*f6e0*/  ISETP.GE.AND P0, PT, R18, R41.reuse, PT ;  /* 0x000000291200720c */ /* 0x088fe40003f06270 */
[-C--:B------:R-:W-:Y:S02]  /*f6f0*/  ISETP.GE.AND P1, PT, R4, R41.reuse, PT ;  /* 0x000000290400720c */ /* 0x080fe40003f26270 */
[----:B------:R-:W-:-:S09]  /*f700*/  ISETP.GE.AND P2, PT, R6, R41, PT ;  /* 0x000000290600720c */ /* 0x000fd20003f46270 */
[----:B------:R-:W-:Y:S05]  /*f710*/  @P0 BRA `(.L_x_773) ;  /* 0x0000000400580947 */ /* 0x000fea0003800000 */
[----:B------:R-:W-:Y:S01]  /*f720*/  LEA.HI R4, R41, R209, RZ, 0x1d ;  /* 0x000000d129047211 */ /* 0x000fe200078fe8ff */
[C---:B------:R-:W-:Y:S01]  /*f730*/  IMAD.U32 R53, R37.reuse, 0x10000, RZ ;  /* 0x0001000025357824 */ /* 0x040fe200078e00ff */
[----:B------:R-:W-:Y:S01]  /*f740*/  LOP3.LUT R58, R37, 0xffff0000, RZ, 0xc0, !PT ;  /* 0xffff0000253a7812 */ /* 0x000fe200078ec0ff */
[----:B------:R-:W-:Y:S01]  /*f750*/  IMAD.U32 R51, R32, 0x10000, RZ ;  /* 0x0001000020337824 */ /* 0x000fe200078e00ff */
[----:B0-----:R-:W-:Y:S01]  /*f760*/  SHF.R.S32.HI R5, RZ, 0x1f, R4 ;  /* 0x0000001fff057819 */ /* 0x001fe20000011404 */
[----:B------:R-:W-:Y:S01]  /*f770*/  IMAD.SHL.U32 R6, R4, 0x8, RZ ;  /* 0x0000000804067824 */ /* 0x000fe200078e00ff */
[----:B------:R-:W-:Y:S01]  /*f780*/  LOP3.LUT R32, R32, 0xffff0000, RZ, 0xc0, !PT ;  /* 0xffff000020207812 */ /* 0x000fe200078ec0ff */
[----:B------:R-:W-:Y:S01]  /*f790*/  IMAD.U32 R60, R38, 0x10000, RZ ;  /* 0x00010000263c7824 */ /* 0x000fe200078e00ff */
[----:B------:R-:W-:Y:S01]  /*f7a0*/  LEA.HI R4, R5, R4, RZ, 0x3 ;  /* 0x0000000405047211 */ /* 0x000fe200078f18ff */
[----:B------:R-:W-:Y:S01]  /*f7b0*/  IMAD.U32 R56, R33, 0x10000, RZ ;  /* 0x0001000021387824 */ /* 0x000fe200078e00ff */
[----:B------:R-:W-:Y:S01]  /*f7c0*/  LOP3.LUT R5, R185, 0x38, R6, 0xf8, !PT ;  /* 0x00000038b9057812 */ /* 0x000fe200078ef806 */
[----:B------:R-:W-:Y:S01]  /*f7d0*/  IMAD.U32 R55, R39, 0x10000, RZ ;  /* 0x0001000027377824 */ /* 0x000fe200078e00ff */
[----:B------:R-:W-:Y:S01]  /*f7e0*/  LOP3.LUT R57, R40, 0xffff0000, RZ, 0xc0, !PT ;  /* 0xffff000028397812 */ /* 0x000fe200078ec0ff */
[----:B------:R-:W-:Y:S01]  /*f7f0*/  IMAD.SHL.U32 R6, R4, 0x400, RZ ;  /* 0x0000040004067824 */ /* 0x000fe200078e00ff */
[----:B------:R-:W-:-:S02]  /*f800*/  LOP3.LUT R4, R5, R230, RZ, 0x3c, !PT ;  /* 0x000000e605047212 */ /* 0x000fc400078e3cff */
[----:B------:R-:W-:Y:S02]  /*f810*/  LOP3.LUT R33, R33, 0xffff0000, RZ, 0xc0, !PT ;  /* 0xffff000021217812 */ /* 0x000fe400078ec0ff */
[----:B------:R-:W-:-:S04]  /*f820*/  LOP3.LUT R6, R6, 0x7fffe000, RZ, 0xc0, !PT ;  /* 0x7fffe00006067812 */ /* 0x000fc800078ec0ff */
[----:B------:R-:W-:Y:S02]  /*f830*/  IADD3 R9, R4, R6, R195 ;  /* 0x0000000604097210 */ /* 0x000fe40007ffe0c3 */
[----:B------:R-:W0:Y:S03]  /*f840*/  LDS.128 R4, [R228] ;  /* 0x00000000e4047984 */ /* 0x000e260000000c00 */
        /* <DEDUP_REMOVED lines=14> */
[-C--:B------:R-:W-:Y:S01]  /*f930*/  FMUL.FTZ R52, R53, R47.reuse ;  /* 0x0000002f35347220 */ /* 0x080fe20000410000 */
[C---:B------:R-:W-:Y:S01]  /*f940*/  FMUL.FTZ R54, R51.reuse, R47 ;  /* 0x0000002f33367220 */ /* 0x040fe20000410000 */
[----:B------:R-:W-:Y:S01]  /*f950*/  FMUL.FTZ R47, R60, R48 ;  /* 0x000000303c2f7220 */ /* 0x000fe20000410000 */
[----:B------:R-:W-:Y:S01]  /*f960*/  FMUL.FTZ R37, R58, R8 ;  /* 0x000000083a257220 */ /* 0x000fe20000410000 */
[-C--:B------:R-:W-:Y:S01]  /*f970*/  FFMA.FTZ R52, R51, R43.reuse, -R52 ;  /* 0x0000002b33347223 */ /* 0x080fe20000010834 */
[----:B------:R-:W-:Y:S01]  /*f980*/  FMUL.FTZ R51, R56, R48 ;  /* 0x0000003038337220 */ /* 0x000fe20000410000 */
[----:B------:R-:W-:Y:S01]  /*f990*/  FFMA.FTZ R54, R53, R43, R54 ;  /* 0x0000002b35367223 */ /* 0x000fe20000010036 */
[----:B------:R-:W-:Y:S01]  /*f9a0*/  FMUL.FTZ R43, R32, R8 ;  /* 0x00000008202b7220 */ /* 0x000fe20000410000 */
[----:B------:R-:W-:-:S02]  /*f9b0*/  IMAD.U32 R49, R10, 0x10000, RZ ;  /* 0x000100000a317824 */ /* 0x000fc400078e00ff */
[-C--:B------:R-:W-:Y:S01]  /*f9c0*/  FFMA.FTZ R47, R56, R44.reuse, -R47 ;  /* 0x0000002c382f7223 */ /* 0x080fe2000001082f */
[----:B------:R-:W-:Y:S02]  /*f9d0*/  IMAD.U32 R53, R34, 0x10000, RZ ;  /* 0x0001000022357824 */ /* 0x000fe400078e00ff */
[----:B------:R-:W-:Y:S01]  /*f9e0*/  FFMA.FTZ R51, R60, R44, R51 ;  /* 0x0000002c3c337223 */ /* 0x000fe20000010033 */
[----:B------:R-:W-:Y:S01]  /*f9f0*/  LOP3.LUT R10, R10, 0xffff0000, RZ, 0xc0, !PT ;  /* 0xffff00000a0a7812 */ /* 0x000fe200078ec0ff */
[-C--:B------:R-:W-:Y:S01]  /*fa00*/  FFMA.FTZ R37, R32, R4.reuse, -R37 ;  /* 0x0000000420257223 */ /* 0x080fe20000010825 */
[----:B------:R-:W-:Y:S01]  /*fa10*/  LOP3.LUT R34, R34, 0xffff0000, RZ, 0xc0, !PT ;  /* 0xffff000022227812 */ /* 0x000fe200078ec0ff */
[----:B------:R-:W-:Y:S01]  /*fa20*/  FFMA.FTZ R43, R58, R4, R43 ;  /* 0x000000043a2b7223 */ /* 0x000fe2000001002b */
[----:B------:R-:W-:Y:S01]  /*fa30*/  LOP3.LUT R44, R39, 0xffff0000, RZ, 0xc0, !PT ;  /* 0xffff0000272c7812 */ /* 0x000fe200078ec0ff */
[-C--:B------:R-:W-:Y:S01]  /*fa40*/  FMUL.FTZ R4, R55, R49.reuse ;  /* 0x0000003137047220 */ /* 0x080fe20000410000 */
[----:B------:R-:W-:Y:S01]  /*fa50*/  FMUL.FTZ R32, R53, R49 ;  /* 0x0000003135207220 */ /* 0x000fe20000410000 */
[----:B------:R-:W-:-:S02]  /*fa60*/  IMAD.U32 R50, R11, 0x10000, RZ ;  /* 0x000100000b327824 */ /* 0x000fc400078e00ff */
[-C--:B------:R-:W-:Y:S01]  /*fa70*/  FMUL.FTZ R49, R34, R10.reuse ;  /* 0x0000000a22317220 */ /* 0x080fe20000410000 */
[----:B------:R-:W-:Y:S02]  /*fa80*/  IMAD.U32 R48, R40, 0x10000, RZ ;  /* 0x0001000028307824 */ /* 0x000fe400078e00ff */
[----:B------:R-:W-:Y:S01]  /*fa90*/  FMUL.FTZ R39, R44, R10 ;  /* 0x0000000a2c277220 */ /* 0x000fe20000410000 */
[-C--:B------:R-:W-:Y:S01]  /*faa0*/  FFMA.FTZ R8, R53, R45.reuse, -R4 ;  /* 0x0000002d35087223 */ /* 0x080fe20000010804 */
[----:B------:R-:W-:Y:S01]  /*fab0*/  FFMA.FTZ R10, R55, R45, R32 ;  /* 0x0000002d370a7223 */ /* 0x000fe20000010020 */
[----:B------:R-:W-:Y:S01]  /*fac0*/  LOP3.LUT R11, R11, 0xffff0000, RZ, 0xc0, !PT ;  /* 0xffff00000b0b7812 */ /* 0x000fe200078ec0ff */
[C---:B------:R-:W-:Y:S02]  /*fad0*/  IMAD.U32 R4, R35.reuse, 0x10000, RZ ;  /* 0x0001000023047824 */ /* 0x040fe400078e00ff */
[----:B------:R-:W-:Y:S01]  /*fae0*/  FMUL.FTZ R45, R48, R50 ;  /* 0x00000032302d7220 */ /* 0x000fe20000410000 */
[----:B------:R-:W-:Y:S01]  /*faf0*/  LOP3.LUT R55, R38, 0xffff0000, RZ, 0xc0, !PT ;  /* 0xffff000026377812 */ /* 0x000fe200078ec0ff */
[----:B------:R-:W-:Y:S01]  /*fb00*/  FFMA.FTZ R39, R34, R6, -R39 ;  /* 0x0000000622277223 */ /* 0x000fe20000010827 */
[----:B------:R-:W-:Y:S01]  /*fb10*/  LOP3.LUT R35, R35, 0xffff0000, RZ, 0xc0, !PT ;  /* 0xffff000023237812 */ /* 0x000fe200078ec0ff */
[C---:B------:R-:W-:Y:S01]  /*fb20*/  FMUL.FTZ R53, R4.reuse, R50 ;  /* 0x0000003204357220 */ /* 0x040fe20000410000 */
[----:B------:R-:W-:Y:S01]  /*fb30*/  FFMA.FTZ R45, R4, R46, -R45 ;  /* 0x0000002e042d7223 */ /* 0x000fe2000001082d */
[----:B------:R-:W-:Y:S01]  /*fb40*/  FFMA.FTZ R49, R44, R6, R49 ;  /* 0x000000062c317223 */ /* 0x000fe20000010031 */
[----:B------:R-:W-:Y:S01]  /*fb50*/  FMUL.FTZ R4, R55, R9 ;  /* 0x0000000937047220 */ /* 0x000fe20000410000 */
[----:B------:R-:W-:Y:S01]  /*fb60*/  FMUL.FTZ R38, R57, R11 ;  /* 0x0000000b39267220 */ /* 0x000fe20000410000 */
        /* <DEDUP_REMOVED lines=9> */
[----:B------:R-:W-:Y:S02]  /*fc00*/  F2FP.BF16.F32.PACK_AB R5, R32, R47 ;  /* 0x0000002f2005723e */ /* 0x000fe400000010ff */
[----:B------:R-:W-:Y:S02]  /*fc10*/  F2FP.BF16.F32.PACK_AB R7, R38, R45 ;  /* 0x0000002d2607723e */ /* 0x000fe400000010ff */
[----:B------:R-:W-:Y:S02]  /*fc20*/  F2FP.BF16.F32.PACK_AB R10, R49, R10 ;  /* 0x0000000a310a723e */ /* 0x000fe400000010ff */
[----:B------:R-:W-:Y:S01]  /*fc30*/  F2FP.BF16.F32.PACK_AB R8, R43, R54 ;  /* 0x000000362b08723e */ /* 0x000fe200000010ff */
[----:B------:R1:W-:Y:S01]  /*fc40*/  STS.128 [R228], R4 ;  /* 0x00000004e4007388 */ /* 0x0003e20000000c00 */
[----:B------:R-:W-:-:S02]  /*fc50*/  F2FP.BF16.F32.PACK_AB R9, R34, R51 ;  /* 0x000000332209723e */ /* 0x000fc400000010ff */
[----:B------:R-:W-:-:S05]  /*fc60*/  F2FP.BF16.F32.PACK_AB R11, R40, R53 ;  /* 0x00000035280b723e */ /* 0x000fca00000010ff */
[----:B------:R1:W-:Y:S02]  /*fc70*/  STS.128 [R42+0x10400], R8 ;  /* 0x010400082a007388 */ /* 0x0003e40000000c00 */
.L_x_773:
[----:B------:R-:W-:Y:S05]  /*fc80*/  BSYNC B1 ;  /* 0x0000000000017941 */ /* 0x000fea0003800000 */
.L_x_772:
[----:B------:R-:W-:Y:S04]  /*fc90*/  BSSY B1, `(.L_x_774) ;  /* 0x0000058000017945 */ /* 0x000fe80003800000 */
[----:B------:R-:W-:Y:S05]  /*fca0*/  @P1 BRA `(.L_x_775) ;  /* 0x0000000400581947 */ /* 0x000fea0003800000 */
[----:B-1----:R-:W-:Y:S01]  /*fcb0*/  LEA.HI R4, R41, R211, RZ, 0x1d ;  /* 0x000000d329047211 */ /* 0x002fe200078fe8ff */
        /* <DEDUP_REMOVED lines=8> */
[C---:B------:R-:W-:Y:S01]  /*fd40*/  IMAD.U32 R47, R26.reuse, 0x10000, RZ ;  /* 0x000100001a2f7824 */ /* 0x040fe200078e00ff */
[----:B------:R-:W-:Y:S01]  /*fd50*/  LOP3.LUT R5, R185, 0x38, R6, 0xf8, !PT ;  /* 0x00000038b9057812 */ /* 0x000fe200078ef806 */
[----:B------:R-:W-:Y:S01]  /*fd60*/  IMAD.U32 R48, R29, 0x10000, RZ ;  /* 0x000100001d307824 */ /* 0x000fe200078e00ff */
[----:B------:R-:W-:Y:S01]  /*fd70*/  LOP3.LUT R26, R26, 0xffff0000, RZ, 0xc0, !PT ;  /* 0xffff00001a1a7812 */ /* 0x000fe200078ec0ff */
[----:B------:R-:W-:Y:S01]  /*fd80*/  IMAD.SHL.U32 R6, R4, 0x400, RZ ;  /* 0x0000040004067824 */ /* 0x000fe200078e00ff */
[----:B------:R-:W-:Y:S01]  /*fd90*/  LOP3.LUT R4, R5, R230, RZ, 0x3c, !PT ;  /* 0x000000e605047212 */ /* 0x000fe200078e3cff */
[----:B------:R-:W-:Y:S01]  /*fda0*/  IMAD.U32 R55, R31, 0x10000, RZ ;  /* 0x000100001f377824 */ /* 0x000fe200078e00ff */
[----:B------:R-:W-:Y:S01]  /*fdb0*/  LOP3.LUT R30, R30, 0xffff0000, RZ, 0xc0, !PT ;  /* 0xffff00001e1e7812 */ /* 0x000fe200078ec0ff */
[----:B------:R-:W-:Y:S01]  /*fdc0*/  IMAD.U32 R28, R25, 0x10000, RZ ;  /* 0x00010000191c7824 */ /* 0x000fe200078e00ff */
[----:B------:R-:W-:Y:S01]  /*fdd0*/  LOP3.LUT R6, R6, 0x7fffe000, RZ, 0xc0, !PT ;  /* 0x7fffe00006067812 */ /* 0x000fe200078ec0ff */
[----:B------:R-:W-:Y:S01]  /*fde0*/  IMAD.U32 R51, R27, 0x10000, RZ ;  /* 0x000100001b337824 */ /* 0x000fe200078e00ff */
[----:B------:R-:W-:-:S02]  /*fdf0*/  LOP3.LUT R29, R29, 0xffff0000, RZ, 0xc0, !PT ;  /* 0xffff00001d1d7812 */ /* 0x000fc400078ec0ff */
[----:B------:R-:W-:Y:S02]  /*fe00*/  IADD3 R9, R4, R6, R195 ;  /* 0x0000000604097210 */ /* 0x000fe40007ffe0c3 */
[----:B------:R-:W0:Y:S01]  /*fe10*/  LDS.128 R4, [R226] ;  /* 0x00000000e2047984 */ /* 0x000e220000000c00 */
[----:B------:R-:W-:Y:S02]  /*fe20*/  LOP3.LUT R31, R31, 0xffff0000, RZ, 0xc0, !PT ;  /* 0xffff00001f1f7812 */ /* 0x000fe400078ec0ff */
[----:B------:R-:W-:Y:S01]  /*fe30*/  IMAD R32, R9, 0x2, R2 ;  /* 0x0000000209207824 */ /* 0x000fe200078e0202 */
[----:B------:R-:W-:Y:S02]  /*fe40*/  LOP3.LUT R25, R25, 0xffff0000, RZ, 0xc0, !PT ;  /* 0xffff000019197812 */ /* 0x000fe400078ec0ff */
[----:B------:R-:W-:Y:S02]  /*fe50*/  LOP3.LUT R27, R27, 0xffff0000, RZ, 0xc0, !PT ;  /* 0xffff00001b1b7812 */ /* 0x000fe400078ec0ff */
        /* <DEDUP_REMOVED lines=14> */
[----:B------:R-:W-:Y:S01]  /*ff40*/  FMUL.FTZ R38, R43, R38 ;  /* 0x000000262b267220 */ /* 0x000fe20000410000 */
[C---:B------:R-:W-:Y:S01]  /*ff50*/  IMAD.U32 R39, R9.reuse, 0x10000, RZ ;  /* 0x0001000009277824 */ /* 0x040fe200078e00ff */
[----:B------:R-:W-:Y:S01]  /*ff60*/  LOP3.LUT R9, R9, 0xffff0000, RZ, 0xc0, !PT ;  /* 0xffff000009097812 */ /* 0x000fe200078ec0ff */
[-C--:B------:R-:W-:Y:S01]  /*ff70*/  FFMA.FTZ R44, R43, R33.reuse, -R44 ;  /* 0x000000212b2c7223 */ /* 0x080fe2000001082c */
[----:B------:R-:W-:Y:S01]  /*ff80*/  FFMA.FTZ R38, R45, R33, R38 ;  /* 0x000000212d267223 */ /* 0x000fe20000010026 */
[-C--:B------:R-:W-:Y:S01]  /*ff90*/  FMUL.FTZ R43, R46, R8.reuse ;  /* 0x000000082e2b7220 */ /* 0x080fe20000410000 */
[----:B------:R-:W-:Y:S01]  /*ffa0*/  FMUL.FTZ R33, R24, R8 ;  /* 0x0000000818217220 */ /* 0x000fe20000410000 */
[----:B------:R-:W-:-:S02]  /*ffb0*/  IMAD.U32 R42, R11, 0x10000, RZ ;  /* 0x000100000b2a7824 */ /* 0x000fc400078e00ff */
[----:B------:R-:W-:Y:S01]  /*ffc0*/  FMUL.FTZ R45, R48, R39 ;  /* 0x00000027302d7220 */ /* 0x000fe20000410000 */
[-C--:B------:R-:W-:Y:S01]  /*ffd0*/  FFMA.FTZ R43, R24, R4.reuse, -R43 ;  /* 0x00000004182b7223 */ /* 0x080fe2000001082b */
[----:B------:R-:W-:Y:S01]  /*ffe0*/  FFMA.FTZ R33, R46, R4, R33 ;  /* 0x000000042e217223 */ /* 0x000fe20000010021 */
[-C--:B------:R-:W-:Y:S01]  /*fff0*/  FMUL.FTZ R4, R53, R40.reuse ;  /* 0x0000002835047220 */ /* 0x080fe20000410000 */
[----:B------:R-:W-:Y:S01]  /*10000*/  LOP3.LUT R11, R11, 0xffff0000, RZ, 0xc0, !PT ;  /* 0xffff00000b0b7812 */ /* 0x000fe200078ec0ff */
[C---:B------:R-:W-:Y:S01]  /*10010*/  FMUL.FTZ R40, R47.reuse, R40 ;  /* 0x000000282f287220 */ /* 0x040fe20000410000 */
[----:B------:R-:W-:Y:S01]  /*10020*/  FMUL.FTZ R49, R26, R10 ;  /* 0x0000000a1a317220 */ /* 0x000fe20000410000 */
[----:B------:R-:W-:Y:S01]  /*10030*/  FFMA.FTZ R8, R47, R35, -R4 ;  /* 0x000000232f087223 */ /* 0x000fe20000010804 */
[----:B------:R-:W-:Y:S01]  /*10040*/  FMUL.FTZ R4, R55, R42 ;  /* 0x0000002a37047220 */ /* 0x000fe20000410000 */
[----:B------:R-:W-:Y:S01]  /*10050*/  FMUL.FTZ R39, R28, R39 ;  /* 0x000000271c277220 */ /* 0x000fe20000410000 */
[----:B------:R-:W-:Y:S01]  /*10060*/  FMUL.FTZ R47, R30, R10 ;  /* 0x0000000a1e2f7220 */ /* 0x000fe20000410000 */
[----:B------:R-:W-:Y:S01]  /*10070*/  FFMA.FTZ R45, R28, R34, -R45 ;  /* 0x000000221c2d7223 */ /* 0x000fe2000001082d */
[----:B------:R-:W-:Y:S01]  /*10080*/  FFMA.FTZ R49, R30, R6, R49 ;  /* 0x000000061e317223 */ /* 0x000fe20000010031 */
[----:B------:R-:W-:Y:S01]  /*10090*/  FFMA.FTZ R28, R51, R37, -R4 ;  /* 0x00000025331c7223 */ /* 0x000fe20000010804 */
[----:B------:R-:W-:Y:S01]  /*100a0*/  FFMA.FTZ R39, R48, R34, R39 ;  /* 0x0000002230277223 */ /* 0x000fe20000010027 */
[----:B------:R-:W-:Y:S01]  /*100b0*/  FFMA.FTZ R47, R26, R6, -R47 ;  /* 0x000000061a2f7223 */ /* 0x000fe2000001082f */
[----:B------:R-:W-:Y:S01]  /*100c0*/  FMUL.FTZ R4, R29, R9 ;  /* 0x000000091d047220 */ /* 0x000fe20000410000 */
        /* <DEDUP_REMOVED lines=20> */
.L_x_775:
[----:B------:R-:W-:Y:S05]  /*10210*/  BSYNC B1 ;  /* 0x0000000000017941 */ /* 0x000fea0003800000 */
.L_x_774:
[----:B------:R-:W-:Y:S05]  /*10220*/  @P2 BRA `(.L_x_750) ;  /* 0x0000000400582947 */ /* 0x000fea0003800000 */
[----:B------:R-:W-:Y:S01]  /*10230*/  LEA.HI R41, R41, R212, RZ, 0x1d ;  /* 0x000000d429297211 */ /* 0x000fe200078fe8ff */
[C---:B------:R-:W-:Y:S01]  /*10240*/  IMAD.U32 R35, R14.reuse, 0x10000, RZ ;  /* 0x000100000e237824 */ /* 0x040fe200078e00ff */
[----:B------:R-:W-:Y:S01]  /*10250*/  LOP3.LUT R40, R14, 0xffff0000, RZ, 0xc0, !PT ;  /* 0xffff00000e287812 */ /* 0x000fe200078ec0ff */
[C---:B------:R-:W-:Y:S01]  /*10260*/  IMAD.U32 R33, R0.reuse, 0x10000, RZ ;  /* 0x0001000000217824 */ /* 0x040fe200078e00ff */
[----:B-12---:R-:W-:Y:S01]  /*10270*/  SHF.R.S32.HI R6, RZ, 0x1f, R41 ;  /* 0x0000001fff067819 */ /* 0x006fe20000011429 */
[----:B------:R-:W-:Y:S01]  /*10280*/  IMAD.SHL.U32 R4, R41, 0x8, RZ ;  /* 0x0000000829047824 */ /* 0x000fe200078e00ff */
[----:B------:R-:W-:Y:S01]  /*10290*/  LOP3.LUT R0, R0, 0xffff0000, RZ, 0xc0, !PT ;  /* 0xffff000000007812 */ /* 0x000fe200078ec0ff */
[----:B------:R-:W-:Y:S01]  /*102a0*/  IMAD.U32 R42, R15, 0x10000, RZ ;  /* 0x000100000f2a7824 */ /* 0x000fe200078e00ff */
[----:B------:R-:W-:Y:S01]  /*102b0*/  LEA.HI R6, R6, R41, RZ, 0x3 ;  /* 0x0000002906067211 */ /* 0x000fe200078f18ff */
[----:B------:R-:W-:Y:S01]  /*102c0*/  IMAD.U32 R38, R3, 0x10000, RZ ;  /* 0x0001000003267824 */ /* 0x000fe200078e00ff */
[----:B0-----:R-:W-:Y:S01]  /*102d0*/  LOP3.LUT R5, R185, 0x38, R4, 0xf8, !PT ;  /* 0x00000038b9057812 */ /* 0x001fe200078ef804 */
[C---:B------:R-:W-:Y:S01]  /*102e0*/  IMAD.U32 R39, R20.reuse, 0x10000, RZ ;  /* 0x0001000014277824 */ /* 0x040fe200078e00ff */
[----:B------:R-:W-:Y:S01]  /*102f0*/  LOP3.LUT R20, R20, 0xffff0000, RZ, 0xc0, !PT ;  /* 0xffff000014147812 */ /* 0x000fe200078ec0ff */
[----:B------:R-:W-:Y:S01]  /*10300*/  IMAD.SHL.U32 R6, R6, 0x400, RZ ;  /* 0x0000040006067824 */ /* 0x000fe200078e00ff */
[----:B------:R-:W-:Y:S01]  /*10310*/  LOP3.LUT R4, R5, R230, RZ, 0x3c, !PT ;  /* 0x000000e605047212 */ /* 0x000fe200078e3cff */
[C---:B------:R-:W-:Y:S01]  /*10320*/  IMAD.U32 R37, R12.reuse, 0x10000, RZ ;  /* 0x000100000c257824 */ /* 0x040fe200078e00ff */
[----:B------:R-:W-:-:S02]  /*10330*/  LOP3.LUT R12, R12, 0xffff0000, RZ, 0xc0, !PT ;  /* 0xffff00000c0c7812 */ /* 0x000fc400078ec0ff */
[----:B------:R-:W-:Y:S02]  /*10340*/  LOP3.LUT R6, R6, 0x7fffe000, RZ, 0xc0, !PT ;  /* 0x7fffe00006067812 */ /* 0x000fe400078ec0ff */
[----:B------:R-:W-:Y:S02]  /*10350*/  LOP3.LUT R15, R15, 0xffff0000, RZ, 0xc0, !PT ;  /* 0xffff00000f0f7812 */ /* 0x000fe400078ec0ff */
[----:B------:R-:W-:Y:S02]  /*10360*/  IADD3 R9, R4, R6, R195 ;  /* 0x0000000604097210 */ /* 0x000fe40007ffe0c3 */
[----:B------:R-:W0:Y:S01]  /*10370*/  LDS.128 R4, [R225] ;  /* 0x00000000e1047984 */ /* 0x000e220000000c00 */
[----:B------:R-:W-:Y:S02]  /*10380*/  LOP3.LUT R3, R3, 0xffff0000, RZ, 0xc0, !PT ;  /* 0xffff000003037812 */ /* 0x000fe400078ec0ff */
        /* <DEDUP_REMOVED lines=21> */
[----:B------:R-:W-:Y:S01]  /*104e0*/  FFMA.FTZ R29, R0, R4, -R29 ;  /* 0x00000004001d7223 */ /* 0x000fe2000001081d */
[-C--:B------:R-:W-:Y:S01]  /*104f0*/  FMUL.FTZ R33, R42, R30.reuse ;  /* 0x0000001e2a217220 */ /* 0x080fe20000410000 */
[----:B------:R-:W-:Y:S01]  /*10500*/  FMUL.FTZ R35, R38, R30 ;  /* 0x0000001e26237220 */ /* 0x000fe20000410000 */
[-C--:B------:R-:W-:Y:S01]  /*10510*/  FMUL.FTZ R0, R39, R31.reuse ;  /* 0x0000001f27007220 */ /* 0x080fe20000410000 */
[----:B------:R-:W-:Y:S01]  /*10520*/  LOP3.LUT R10, R10, 0xffff0000, RZ, 0xc0, !PT ;  /* 0xffff00000a0a7812 */ /* 0x000fe200078ec0ff */
[----:B------:R-:W-:Y:S01]  /*10530*/  FFMA.FTZ R25, R40, R4, R25 ;  /* 0x0000000428197223 */ /* 0x000fe20000010019 */
[-C--:B------:R-:W-:Y:S01]  /*10540*/  FFMA.FTZ R33, R38, R26.reuse, -R33 ;  /* 0x0000001a26217223 */ /* 0x080fe20000010821 */
[----:B------:R-:W-:Y:S01]  /*10550*/  FFMA.FTZ R35, R42, R26, R35 ;  /* 0x0000001a2a237223 */ /* 0x000fe20000010023 */
[----:B------:R-:W-:Y:S01]  /*10560*/  FMUL.FTZ R4, R37, R31 ;  /* 0x0000001f25047220 */ /* 0x000fe20000410000 */
[----:B------:R-:W-:-:S02]  /*10570*/  IMAD.U32 R32, R11, 0x10000, RZ ;  /* 0x000100000b207824 */ /* 0x000fc400078e00ff */
[-C--:B------:R-:W-:Y:S01]  /*10580*/  FFMA.FTZ R8, R37, R27.reuse, -R0 ;  /* 0x0000001b25087223 */ /* 0x080fe20000010800 */
[----:B------:R-:W-:Y:S02]  /*10590*/  IMAD.U32 R26, R21, 0x10000, RZ ;  /* 0x00010000151a7824 */ /* 0x000fe400078e00ff */
[-C--:B------:R-:W-:Y:S01]  /*105a0*/  FMUL.FTZ R31, R20, R10.reuse ;  /* 0x0000000a141f7220 */ /* 0x080fe20000410000 */
[----:B------:R-:W-:Y:S02]  /*105b0*/  IMAD.U32 R0, R13, 0x10000, RZ ;  /* 0x000100000d007824 */ /* 0x000fe400078e00ff */
[----:B------:R-:W-:Y:S01]  /*105c0*/  FMUL.FTZ R37, R12, R10 ;  /* 0x0000000a0c257220 */ /* 0x000fe20000410000 */
[----:B------:R-:W-:Y:S01]  /*105d0*/  FFMA.FTZ R10, R39, R27, R4 ;  /* 0x0000001b270a7223 */ /* 0x000fe20000010004 */
[----:B------:R-:W-:Y:S01]  /*105e0*/  LOP3.LUT R11, R11, 0xffff0000, RZ, 0xc0, !PT ;  /* 0xffff00000b0b7812 */ /* 0x000fe200078ec0ff */
[-C--:B------:R-:W-:Y:S01]  /*105f0*/  FMUL.FTZ R27, R26, R32.reuse ;  /* 0x000000201a1b7220 */ /* 0x080fe20000410000 */
[----:B------:R-:W-:Y:S01]  /*10600*/  LOP3.LUT R21, R21, 0xffff0000, RZ, 0xc0, !PT ;  /* 0xffff000015157812 */ /* 0x000fe200078ec0ff */
[----:B------:R-:W-:Y:S01]  /*10610*/  FMUL.FTZ R39, R0, R32 ;  /* 0x0000002000277220 */ /* 0x000fe20000410000 */
[----:B------:R-:W-:Y:S01]  /*10620*/  LOP3.LUT R13, R13, 0xffff0000, RZ, 0xc0, !PT ;  /* 0xffff00000d0d7812 */ /* 0x000fe200078ec0ff */
[-C--:B------:R-:W-:Y:S01]  /*10630*/  FFMA.FTZ R31, R12, R6.reuse, -R31 ;  /* 0x000000060c1f7223 */ /* 0x080fe2000001081f */
[----:B------:R-:W-:Y:S01]  /*10640*/  FFMA.FTZ R37, R20, R6, R37 ;  /* 0x0000000614257223 */ /* 0x000fe20000010025 */
[-C--:B------:R-:W-:Y:S01]  /*10650*/  FFMA.FTZ R27, R0, R28.reuse, -R27 ;  /* 0x0000001c001b7223 */ /* 0x080fe2000001081b */
        /* <DEDUP_REMOVED lines=19> */
.L_x_750:
[----:B------:R-:W-:Y:S05]  /*10790*/  BSYNC B0 ;  /* 0x0000000000007941 */ /* 0x000fea0003800000 */
.L_x_731:
[----:B------:R-:W-:Y:S01]  /*107a0*/  @!PT LDS RZ, [RZ] ;  /* 0x00000000fffff984 */ /* 0x000fe20000000800 */
[----:B------:R-:W-:Y:S01]  /*107b0*/  @!PT LDS RZ, [RZ] ;  /* 0x00000000fffff984 */ /* 0x000fe20000000800 */
[----:B------:R-:W-:Y:S01]  /*107c0*/  @!PT LDS RZ, [RZ] ;  /* 0x00000000fffff984 */ /* 0x000fe20000000800 */
[----:B------:R-:W-:Y:S01]  /*107d0*/  @!PT LDS RZ, [RZ] ;  /* 0x00000000fffff984 */ /* 0x000fe20000000800 */
[----:B------:R5:W-:Y:S06]  /*107e0*/  MEMBAR.ALL.CTA ;  /* 0x0000000000007992 */ /* 0x000bec0000008000 */
[----:B-----5:R-:W5:Y:S01]  /*107f0*/  FENCE.VIEW.ASYNC.S ;  /* 0x00000000000073c6 */ /* 0x020f620000000000 */
[----:B------:R-:W-:Y:S05]  /*10800*/  WARPSYNC.ALL ;  /* 0x0000000000007948 */ /* 0x000fea0003800000 */
[----:B-----5:R-:W-:Y:S06]  /*10810*/  BAR.SYNC.DEFER_BLOCKING 0xd, 0x100 ;  /* 0x0344000000007b1d */ /* 0x020fec0000010000 */
.L_x_729:
[----:B------:R-:W-:-:S05]  /*10820*/  IMAD.U32 R0, RZ, RZ, UR46 ;  /* 0x0000002eff007e24 */ /* 0x000fca000f8e00ff */
[----:B------:R-:W-:-:S13]  /*10830*/  ISETP.NE.AND P0, PT, R0, 0x3, PT ;  /* 0x000000030000780c */ /* 0x000fda0003f05270 */
[----:B------:R-:W-:Y:S05]  /*10840*/  @!P0 BRA `(.L_x_776) ;  /* 0x0000000000048947 */ /* 0x000fea0003800000 */
[----:B------:R-:W-:Y:S01]  /*10850*/  BPT.TRAP 0x1 ;  /* 0x000000040000795c */ /* 0x000fe20000300000 */
.L_x_776:
[----:B01234-:R-:W-:Y:S01]  /*10860*/  IMAD R4, R194, 0x8, R2 ;  /* 0x00000008c2047824 */ /* 0x01ffe200078e0202 */
[----:B------:R-:W-:-:S04]  /*10870*/  SHF.L.U32 R3, R196, 0x1f, RZ ;  /* 0x0000001fc4037819 */ /* 0x000fc800000006ff */
[----:B------:R0:W1:Y:S01]  /*10880*/  SYNCS.PHASECHK.TRANS64.TRYWAIT P2, [R4+URZ+0x34830], R3 ;  /* 0x03483003040075a7 */ /* 0x000062000804017f */
[----:B------:R-:W-:Y:S05]  /*10890*/  @!P0 BRA `(.L_x_777) ;  /* 0x0000000000048947 */ /* 0x000fea0003800000 */
[----:B------:R-:W-:Y:S01]  /*108a0*/  BPT.TRAP 0x1 ;  /* 0x000000040000795c */ /* 0x000fe20000300000 */
.L_x_777:
[----:B------:R-:W2:Y:S01]  /*108b0*/  S2R R0, SR_TID.X ;  /* 0x0000000000007919 */ /* 0x000ea20000002100 */
[----:B------:R-:W-:Y:S01]  /*108c0*/  IMAD.MOV.U32 R151, RZ, RZ, RZ ;  /* 0x000000ffff977224 */ /* 0x000fe200078e00ff */
[----:B--2---:R-:W-:-:S04]  /*108d0*/  LOP3.LUT R0, R0, 0x7f, RZ, 0xc0, !PT ;  /* 0x0000007f00007812 */ /* 0x004fc800078ec0ff */
[----:B------:R-:W-:Y:S01]  /*108e0*/  ISETP.NE.AND P1, PT, R0, RZ, PT ;  /* 0x000000ff0000720c */ /* 0x000fe20003f25270 */
[----:B-1----:R-:W-:-:S12]  /*108f0*/  @P2 BRA `(.L_x_778) ;  /* 0x0000000000082947 */ /* 0x002fd80003800000 */
[----:B------:R-:W1:Y:S02]  /*10900*/  SYNCS.PHASECHK.TRANS64.TRYWAIT P2, [R4+URZ+0x34830], R3 ;  /* 0x03483003040075a7 */ /* 0x000e64000804017f */
[----:B-1----:R-:W-:Y:S05]  /*10910*/  @!P2 BRA `(.L_x_779) ;  /* 0x000000f80048a947 */ /* 0x002fea0003800000 */
.L_x_778:
[----:B------:R-:W-:Y:S05]  /*10920*/  WARPSYNC.ALL ;  /* 0x0000000000007948 */ /* 0x000fea0003800000 */
[----:B------:R-:W-:Y:S01]  /*10930*/  VIADD R0, R2, 0x1c400 ;  /* 0x0001c40002007836 */ /* 0x000fe20000000000 */
[----:B------:R-:W-:Y:S01]  /*10940*/  R2UR UR52, R36 ;  /* 0x00000000243472ca */ /* 0x000fe200000e0000 */
[----:B------:R-:W-:Y:S01]  /*10950*/  IMAD.MOV.U32 R9, RZ, RZ, 0x40000040 ;  /* 0x40000040ff097424 */ /* 0x000fe200078e00ff */
[----:B------:R-:W-:Y:S01]  /*10960*/  WARPGROUP.ARRIVE ;  /* 0x00000000000079c5 */ /* 0x000fe20000000000 */
[----:B------:R-:W-:Y:S01]  /*10970*/  UMOV UR53, 0x40000040 ;  /* 0x4000004000357882 */ /* 0x000fe20000000000 */
[----:B------:R-:W-:Y:S01]  /*10980*/  SHF.R.U32.HI R0, RZ, 0x4, R0 ;  /* 0x00000004ff007819 */ /* 0x000fe20000011600 */
[----:B------:R-:W-:Y:S01]  /*10990*/  IMAD.MOV.U32 R15, RZ, RZ, 0x40000040 ;  /* 0x40000040ff0f7424 */ /* 0x000fe200078e00ff */
[----:B------:R-:W-:Y:S01]  /*109a0*/  R2UR UR55, R9 ;  /* 0x00000000093772ca */ /* 0x000fe200000e0000 */
[----:B------:R-:W-:Y:S01]  /*109b0*/  UMOV UR49, 0x40000040 ;  /* 0x4000004000317882 */ /* 0x000fe20000000000 */
[----:B------:R-:W-:Y:S01]  /*109c0*/  LOP3.LUT R0, R0, 0x3fff, RZ, 0xc0, !PT ;  /* 0x00003fff00007812 */ /* 0x000fe200078ec0ff */
[----:B------:R-:W-:Y:S01]  /*109d0*/  UMOV UR9, 0x40000040 ;  /* 0x4000004000097882 */ /* 0x000fe20000000000 */
[----:B------:R-:W-:Y:S01]  /*109e0*/  R2UR UR51, R15 ;  /* 0x000000000f3372ca */ /* 0x000fe200000e0000 */
[----:B------:R-:W-:Y:S01]  /*109f0*/  IMAD.MOV.U32 R15, RZ, RZ, 0x40000040 ;  /* 0x40000040ff0f7424 */ /* 0x000fe200078e00ff */
[----:B------:R-:W-:Y:S01]  /*10a00*/  LOP3.LUT R7, R0, 0x10000, RZ, 0xfc, !PT ;  /* 0x0001000000077812 */ /* 0x000fe200078efcff */
[----:B------:R-:W-:Y:S01]  /*10a10*/  ULOP3.LUT UR52, UR52, 0x10000, URZ, 0xfc, !UPT ;  /* 0x0001000034347892 */ /* 0x000fe2000f8efc3f */
[----:B------:R-:W-:Y:S01]  /*10a20*/  IMAD.U32 R21, RZ, RZ, UR9 ;  /* 0x00000009ff157e24 */ /* 0x000fe2000f8e00ff */
[----:B------:R-:W-:Y:S01]  /*10a30*/  UMOV UR57, 0x40000040 ;  /* 0x4000004000397882 */ /* 0x000fe20000000000 */
[----:B------:R-:W-:Y:S01]  /*10a40*/  R2UR UR11, R15 ;  /* 0x000000000f0b72ca */ /* 0x000fe200000e0000 */
[----:B------:R-:W-:Y:S01]  /*10a50*/  IMAD R8, R194, 0xc00, R7 ;  /* 0x00000c00c2087824 */ /* 0x000fe200078e0207 */
[----:B------:R-:W-:Y:S01]  /*10a60*/  UIADD3 UR48, UR52, 0x2, URZ ;  /* 0x0000000234307890 */ /* 0x000fe2000fffe03f */
[----:B------:R-:W-:Y:S01]  /*10a70*/  IMAD.MOV.U32 R15, RZ, RZ, 0x40000040 ;  /* 0x40000040ff0f7424 */ /* 0x000fe200078e00ff */
[----:B------:R-:W-:Y:S01]  /*10a80*/  UIADD3 UR4, UR52, 0x4, URZ ;  /* 0x0000000434047890 */ /* 0x000fe2000fffe03f */
[C---:B------:R-:W-:Y:S01]  /*10a90*/  VIADD R14, R8.reuse, 0x2 ;  /* 0x00000002080e7836 */ /* 0x040fe20000000000 */
[----:B------:R-:W-:Y:S01]  /*10aa0*/  R2UR UR54, R8 ;  /* 0x00000000083672ca */ /* 0x000fe200000e0000 */
[----:B------:R-:W-:Y:S01]  /*10ab0*/  UIADD3 UR56, UR52, 0x802, URZ ;  /* 0x0000080234387890 */ /* 0x000fe2000fffe03f */
[----:B------:R-:W-:Y:S01]  /*10ac0*/  IMAD.MOV.U32 R9, RZ, RZ, 0x40000040 ;  /* 0x40000040ff097424 */ /* 0x000fe200078e00ff */
[----:B------:R-:W-:Y:S01]  /*10ad0*/  UIADD3 UR36, UR52, 0x804, URZ ;  /* 0x0000080434247890 */ /* 0x000fe2000fffe03f */
[----:B------:R-:W-:Y:S01]  /*10ae0*/  R2UR UR50, R14 ;  /* 0x000000000e3272ca */ /* 0x000fe200000e0000 */
[----:B------:R-:W-:Y:S01]  /*10af0*/  VIADD R14, R8, 0x4 ;  /* 0x00000004080e7836 */ /* 0x000fe20000000000 */
[----:B------:R-:W-:Y:S01]  /*10b00*/  UMOV UR8, UR4 ;  /* 0x0000000400087c82 */ /* 0x000fe20008000000 */
[----:B------:R-:W-:Y:S01]  /*10b10*/  UIADD3 UR4, UR52, 0x6, URZ ;  /* 0x0000000634047890 */ /* 0x000fe2000fffe03f */
[----:B------:R-:W-:Y:S01]  /*10b20*/  IMAD.U32 R20, RZ, RZ, UR8 ;  /* 0x00000008ff147e24 */ /* 0x000fe2000f8e00ff */
[----:B------:R-:W-:Y:S01]  /*10b30*/  UMOV UR37, 0x40000040 ;  /* 0x4000004000257882 */ /* 0x000fe20000000000 */
[----:B------:R-:W-:Y:S01]  /*10b40*/  R2UR UR10, R14 ;  /* 0x000000000e0a72ca */ /* 0x000fe200000e0000 */
[----:B------:R-:W-:Y:S01]  /*10b50*/  VIADD R14, R8, 0x6 ;  /* 0x00000006080e7836 */ /* 0x000fe20000000000 */
[----:B------:R-:W-:Y:S01]  /*10b60*/  P2R R12, PR, RZ, 0x2 ;  /* 0x00000002ff0c7803 */ /* 0x000fe20000000000 */
[----:B------:R-:W-:Y:S01]  /*10b70*/  HGMMA.64x128x16.F32.BF16 R24, gdesc[UR52], RZ, !UPT, gsb0 ;  /* 0x01e00000341879f0 */ /* 0x000fe2000c0018ff */
[----:B------:R2:W-:Y:S01]  /*10b80*/  STL.64 [R1+0x40], R20 ;  /* 0x0000401401007387 */ /* 0x0005e20000100a00 */
[----:B01----:R-:W-:Y:S01]  /*10b90*/  IMAD.IADD R3, R233, 0x1, R150 ;  /* 0x00000001e9037824 */ /* 0x003fe200078e0296 */
[----:B------:R-:W-:Y:S01]  /*10ba0*/  P2R R10, PR, RZ, 0x1 ;  /* 0x00000001ff0a7803 */ /* 0x000fe20000000000 */
[----:B------:R-:W-:Y:S01]  /*10bb0*/  BSSY B0, `(.L_x_780) ;  /* 0x00004bb000007945 */ /* 0x000fe20003800000 */
[----:B------:R-:W-:-:S02]  /*10bc0*/  IMAD.MOV.U32 R149, RZ, RZ, R151 ;  /* 0x000000ffff957224 */ /* 0x000fc400078e0097 */
[----:B------:R-:W-:Y:S02]  /*10bd0*/  IMAD R6, R210, -0x80, R3 ;  /* 0xffffff80d2067824 */ /* 0x000fe400078e0203 */
[--C-:B------:R-:W-:Y:S02]  /*10be0*/  IMAD.MOV.U32 R148, RZ, RZ, R151.reuse ;  /* 0x000000ffff947224 */ /* 0x100fe400078e0097 */
[--C-:B------:R-:W-:Y:S01]  /*10bf0*/  IMAD.MOV.U32 R147, RZ, RZ, R151.reuse ;  /* 0x000000ffff937224 */ /* 0x100fe200078e0097 */
[C---:B------:R-:W-:Y:S01]  /*10c00*/  ISETP.GT.AND P4, PT, R6.reuse, RZ, PT ;  /* 0x000000ff0600720c */ /* 0x040fe20003f84270 */
[--C-:B------:R-:W-:Y:S01]  /*10c10*/  IMAD.MOV.U32 R146, RZ, RZ, R151.reuse ;  /* 0x000000ffff927224 */ /* 0x100fe200078e0097 */
[C---:B------:R-:W-:Y:S01]  /*10c20*/  ISETP.GT.AND P3, PT, R6.reuse, 0x1, PT ;  /* 0x000000010600780c */ /* 0x040fe20003f64270 */
[--C-:B------:R-:W-:Y:S01]  /*10c30*/  IMAD.MOV.U32 R145, RZ, RZ, R151.reuse ;  /* 0x000000ffff917224 */ /* 0x100fe200078e0097 */
[C---:B------:R-:W-:Y:S01]  /*10c40*/  ISETP.GT.AND P2, PT, R6.reuse, 0x8, PT ;  /* 0x000000080600780c */ /* 0x040fe20003f44270 */
[--C-:B-----5:R-:W-:Y:S01]  /*10c50*/  IMAD.MOV.U32 R144, RZ, RZ, R151.reuse ;  /* 0x000000ffff907224 */ /* 0x120fe200078e0097 */
[C---:B------:R-:W-:Y:S01]  /*10c60*/  ISETP.GT.AND P6, PT, R6.reuse, 0x9, PT ;  /* 0x000000090600780c */ /* 0x040fe20003fc4270 */
[--C-:B------:R-:W-:Y:S01]  /*10c70*/  IMAD.MOV.U32 R143, RZ, RZ, R151.reuse ;  /* 0x000000ffff8f7224 */ /* 0x100fe200078e0097 */
[C---:B------:R-:W-:Y:S01]  /*10c80*/  ISETP.GT.AND P5, PT, R6.reuse, 0x10, PT ;  /* 0x000000100600780c */ /* 0x040fe20003fa4270 */
[--C-:B------:R-:W-:Y:S01]  /*10c90*/  IMAD.MOV.U32 R142, RZ, RZ, R151.reuse ;  /* 0x000000ffff8e7224 */ /* 0x100fe200078e0097 */
[C---:B------:R-:W-:Y:S01]  /*10ca0*/  ISETP.GT.AND P1, PT, R6.reuse, 0x59, PT ;  /* 0x000000590600780c */ /* 0x040fe20003f24270 */
[--C-:B------:R-:W-:Y:S01]  /*10cb0*/  IMAD.MOV.U32 R141, RZ, RZ, R151.reuse ;  /* 0x000000ffff8d7224 */ /* 0x100fe200078e0097 */
[----:B------:R-:W-:Y:S01]  /*10cc0*/  ISETP.GT.AND P0, PT, R6, 0x60, PT ;  /* 0x000000600600780c */ /* 0x000fe20003f04270 */
        /* <DEDUP_REMOVED lines=26> */
[----:B------:R-:W-:Y:S01]  /*10e70*/  IMAD.MOV.U32 R88, RZ, RZ, R151 ;  /* 0x000000ffff587224 */ /* 0x000fe200078e0097 */
[----:B------:R-:W-:Y:S02]  /*10e80*/  WARPGROUP.DEPBAR.LE gsb0, 0x0 ;  /* 0x00008000000079c5 */ /* 0x000fe40000010000 */
[----:B------:R-:W-:-:S06]  /*10e90*/  WARPGROUP.ARRIVE ;  /* 0x00000000000079c5 */ /* 0x000fcc0000000000 */
[----:B------:R-:W-:Y:S03]  /*10ea0*/  HGMMA.64x128x16.F32.BF16 R24, gdesc[UR48], R24, gsb0 ;  /* 0x01e00000301879f0 */ /* 0x000fe60008001818 */
[----:B------:R-:W-:Y:S02]  /*10eb0*/  WARPGROUP.DEPBAR.LE gsb0, 0x0 ;  /* 0x00008000000079c5 */ /* 0x000fe40000010000 */
[----:B------:R-:W-:-:S07]  /*10ec0*/  WARPGROUP.ARRIVE ;  /* 0x00000000000079c5 */ /* 0x000fce0000000000 */
[----:B------:R-:W-:Y:S01]  /*10ed0*/  HGMMA.64x128x16.F32.BF16 R24, gdesc[UR8], R24, gsb0 ;  /* 0x01e00000081879f0 */ /* 0x000fe20008001818 */
[----:B------:R-:W-:Y:S01]  /*10ee0*/  R2UR UR10, R14 ;  /* 0x000000000e0a72ca */ /* 0x000fe200000e0000 */
[----:B------:R-:W-:Y:S01]  /*10ef0*/  UMOV UR8, UR4 ;  /* 0x0000000400087c82 */ /* 0x000fe20008000000 */
[----:B------:R-:W-:Y:S01]  /*10f00*/  R2UR UR11, R15 ;  /* 0x000000000f0b72ca */ /* 0x000fe200000e0000 */
[----:B------:R-:W-:Y:S01]  /*10f10*/  UMOV UR9, 0x40000040 ;  /* 0x4000004000097882 */ /* 0x000fe20000000000 */
[----:B------:R-:W-:Y:S01]  /*10f20*/  VIADD R14, R8, 0x400 ;  /* 0x00000400080e7836 */ /* 0x000fe20000000000 */
[----:B------:R-:W-:Y:S01]  /*10f30*/  UIADD3 UR4, UR52, 0x400, URZ ;  /* 0x0000040034047890 */ /* 0x000fe2000fffe03f */
[----:B------:R-:W-:Y:S02]  /*10f40*/  IMAD.MOV.U32 R15, RZ, RZ, 0x40000040 ;  /* 0x40000040ff0f7424 */ /* 0x000fe400078e00ff */
[----:B--2---:R-:W-:Y:S02]  /*10f50*/  IMAD.U32 R20, RZ, RZ, UR8 ;  /* 0x00000008ff147e24 */ /* 0x004fe4000f8e00ff */
[----:B------:R-:W-:-:S05]  /*10f60*/  IMAD.U32 R21, RZ, RZ, UR9 ;  /* 0x00000009ff157e24 */ /* 0x000fca000f8e00ff */
[----:B------:R0:W-:Y:S01]  /*10f70*/  STL.64 [R1+0x38], R20 ;  /* 0x0000381401007387 */ /* 0x0001e20000100a00 */
[----:B------:R-:W-:Y:S02]  /*10f80*/  WARPGROUP.DEPBAR.LE gsb0, 0x0 ;  /* 0x00008000000079c5 */ /* 0x000fe40000010000 */
[----:B------:R-:W-:-:S06]  /*10f90*/  WARPGROUP.ARRIVE ;  /* 0x00000000000079c5 */ /* 0x000fcc0000000000 */
        /* <DEDUP_REMOVED lines=8> */
[----:B0-----:R-:W-:Y:S02]  /*11020*/  IMAD.U32 R20, RZ, RZ, UR8 ;  /* 0x00000008ff147e24 */ /* 0x001fe4000f8e00ff */
        /* <DEDUP_REMOVED lines=51> */
[----:B0-----:R-:W-:Y:S01]  /*11360*/  IMAD.U32 R20, RZ, RZ, UR8 ;  /* 0x00000008ff147e24 */ /* 0x001fe2000f8e00ff */
[----:B------:R-:W-:Y:S01]  /*11370*/  R2UR UR58, R14 ;  /* 0x000000000e3a72ca */ /* 0x000fe200000e0000 */
[----:B------:R-:W-:Y:S01]  /*11380*/  VIADD R14, R8, 0x804 ;  /* 0x00000804080e7836 */ /* 0x000fe20000000000 */
[----:B------:R-:W-:Y:S01]  /*11390*/  R2UR UR59, R15 ;  /* 0x000000000f3b72ca */ /* 0x000fe200000e0000 */
[----:B------:R-:W-:-:S02]  /*113a0*/  IMAD.MOV.U32 R15, RZ, RZ, 0x40000040 ;  /* 0x40000040ff0f7424 */ /* 0x000fc400078e00ff */
[----:B------:R-:W-:Y:S01]  /*113b0*/  VIADD R8, R8, 0x806 ;  /* 0x0000080608087836 */ /* 0x000fe20000000000 */
[----:B------:R-:W-:Y:S01]  /*113c0*/  R2UR UR38, R14 ;  /* 0x000000000e2672ca */ /* 0x000fe200000e0000 */
[----:B------:R-:W-:Y:S01]  /*113d0*/  IMAD.U32 R21, RZ, RZ, UR9 ;  /* 0x00000009ff157e24 */ /* 0x000fe2000f8e00ff */
[----:B------:R-:W-:-:S04]  /*113e0*/  R2UR UR39, R15 ;  /* 0x000000000f2772ca */ /* 0x000fc800000e0000 */
[----:B------:R-:W-:Y:S01]  /*113f0*/  STL.64 [R1+0x8], R20 ;  /* 0x0000081401007387 */ /* 0x000fe20000100a00 */
[----:B------:R-:W-:Y:S02]  /*11400*/  WARPGROUP.DEPBAR.LE gsb0, 0x0 ;  /* 0x00008000000079c5 */ /* 0x000fe40000010000 */
[----:B------:R-:W-:-:S06]  /*11410*/  WARPGROUP.ARRIVE ;  /* 0x00000000000079c5 */ /* 0x000fcc0000000000 */
[----:B------:R-:W-:Y:S01]  /*11420*/  HGMMA.64x128x16.F32.BF16 R24, gdesc[UR8], R24, gsb0 ;  /* 0x01e00000081879f0 */ /* 0x000fe20008001818 */
[----:B------:R-:W-:Y:S01]  /*11430*/  R2UR UR10, R8 ;  /* 0x00000000080a72ca */ /* 0x000fe200000e0000 */
[----:B------:R-:W-:Y:S01]  /*11440*/  UMOV UR8, UR4 ;  /* 0x0000000400087c82 */ /* 0x000fe20008000000 */
[----:B------:R-:W-:Y:S01]  /*11450*/  R2UR UR11, R9 ;  /* 0x00000000090b72ca */ /* 0x000fe200000e0000 */
[----:B------:R-:W-:Y:S01]  /*11460*/  UMOV UR9, 0x40000040 ;  /* 0x4000004000097882 */ /* 0x000fe20000000000 */
[----:B------:R-:W-:Y:S01]  /*11470*/  IMAD.U32 R8, RZ, RZ, UR8 ;  /* 0x00000008ff087e24 */ /* 0x000fe2000f8e00ff */
[----:B------:R-:W-:Y:S01]  /*11480*/  ULDC UR4, c[0x0][0x988] ;  /* 0x0002620000047ab9 */ /* 0x000fe20000000800 */
[----:B------:R-:W-:-:S05]  /*11490*/  IMAD.U32 R9, RZ, RZ, UR9 ;  /* 0x00000009ff097e24 */ /* 0x000fca000f8e00ff */
[----:B------:R0:W-:Y:S01]  /*114a0*/  STL.64 [R1], R8 ;  /* 0x0000000801007387 */ /* 0x0001e20000100a00 */
[----:B------:R-:W-:Y:S02]  /*114b0*/  WARPGROUP.DEPBAR.LE gsb0, 0x0 ;  /* 0x00008000000079c5 */ /* 0x000fe40000010000 */
[----:B------:R-:W-:-:S06]  /*114c0*/  WARPGROUP.ARRIVE ;  /* 0x00000000000079c5 */ /* 0x000fcc0000000000 */
[----:B------:R-:W-:Y:S01]  /*114d0*/  HGMMA.64x128x16.F32.BF16 R24, gdesc[UR56], R24, gsb0 ;  /* 0x01e00000381879f0 */ /* 0x000fe20008001818 */
[----:B------:R-:W-:Y:S02]  /*114e0*/  ULDC UR58, c[0x0][0x988] ;  /* 0x00026200003a7ab9 */ /* 0x000fe40000000800 */
        /* <DEDUP_REMOVED lines=10> */
[----:B------:R-:W-:-:S02]  /*11590*/  FMNMX.FTZ R0, R24, R119, !PT ;  /* 0x0000007718007209 */ /* 0x000fc40007810000 */
        /* <DEDUP_REMOVED lines=10> */
[----:B0-----:R-:W-:Y:S02]  /*11640*/  FSEL R9, R30, -INF , P2 ;  /* 0xff8000001e097808 */ /* 0x001fe40001000000 */
        /* <DEDUP_REMOVED lines=80> */
[----:B------:R-:W-:Y:S02]  /*11b50*/  ISETP.GT.AND P3, PT, R6, 0x70, PT ;  /* 0x000000700600780c */ /* 0x000fe40003f64270 */
        /* <DEDUP_REMOVED lines=11> */
[C---:B------:R-:W-:Y:S02]  /*11c10*/  ISETP.GT.AND P6, PT, R6.reuse, 0x79, PT ;  /* 0x000000790600780c */ /* 0x040fe40003fc4270 */
[----:B------:R-:W-:Y:S02]  /*11c20*/  FMNMX.FTZ R0, R81, R0, !PT ;  /* 0x0000000051007209 */ /* 0x000fe40007810000 */
[----:B------:R-:W-:Y:S02]  /*11c30*/  FSEL R85, R85, -INF , P6 ;  /* 0xff80000055557808 */ /* 0x000fe40003000000 */
[----:B------:R-:W-:Y:S02]  /*11c40*/  P2R R28, PR, RZ, 0x1 ;  /* 0x00000001ff1c7803 */ /* 0x000fe40000000000 */
[----:B------:R-:W-:Y:S01]  /*11c50*/  FMNMX.FTZ R8, R85, R0, !PT ;  /* 0x0000000055087209 */ /* 0x000fe20007810000 */
[----:B------:R-:W-:Y:S01]  /*11c60*/  IMAD.U32 R0, RZ, RZ, UR4 ;  /* 0x00000004ff007e24 */ /* 0x000fe2000f8e00ff */
[----:B------:R-:W-:-:S02]  /*11c70*/  ISETP.GT.AND P0, PT, R6, 0x59, PT ;  /* 0x000000590600780c */ /* 0x000fc40003f04270 */
[----:B------:R-:W-:Y:S01]  /*11c80*/  P2R R30, PR, RZ, 0x2 ;  /* 0x00000002ff1e7803 */ /* 0x000fe20000000000 */
[----:B------:R-:W0:Y:S01]  /*11c90*/  SHFL.BFLY PT, R3, R8, 0x2, 0x1f ;  /* 0x0c401f0008037f89 */ /* 0x000e2200000e0000 */
[----:B------:R-:W-:Y:S02]  /*11ca0*/  ISETP.GT.AND P1, PT, R6, 0x60, PT ;  /* 0x000000600600780c */ /* 0x000fe40003f24270 */
[----:B------:R-:W-:Y:S02]  /*11cb0*/  FSEL R71, R71, -INF , P0 ;  /* 0xff80000047477808 */ /* 0x000fe40000000000 */
[----:B------:R-:W-:Y:S02]  /*11cc0*/  FSEL R49, R74, -INF , P1 ;  /* 0xff8000004a317808 */ /* 0x000fe40000800000 */
[----:B------:R-:W-:Y:S02]  /*11cd0*/  ISETP.NE.AND P1, PT, R30, RZ, PT ;  /* 0x000000ff1e00720c */ /* 0x000fe40003f25270 */
[----:B------:R-:W-:-:S02]  /*11ce0*/  P2R R26, PR, RZ, 0x4 ;  /* 0x00000004ff1a7803 */ /* 0x000fc40000000000 */
[----:B------:R-:W-:Y:S02]  /*11cf0*/  ISETP.NE.AND P0, PT, R28, RZ, PT ;  /* 0x000000ff1c00720c */ /* 0x000fe40003f05270 */
[----:B------:R-:W-:Y:S02]  /*11d00*/  FSEL R75, R75, -INF , P1 ;  /* 0xff8000004b4b7808 */ /* 0x000fe40000800000 */
[----:B------:R-:W-:Y:S02]  /*11d10*/  FSEL R53, R78, -INF , P0 ;  /* 0xff8000004e357808 */ /* 0x000fe40000000000 */
[----:B------:R-:W-:Y:S02]  /*11d20*/  ISETP.NE.AND P0, PT, R10, RZ, PT ;  /* 0x000000ff0a00720c */ /* 0x000fe40003f05270 */
[----:B------:R-:W-:Y:S02]  /*11d30*/  FSEL R83, R83, -INF , P4 ;  /* 0xff80000053537808 */ /* 0x000fe40002000000 */
[----:B------:R-:W-:-:S02]  /*11d40*/  ISETP.NE.AND P1, PT, R12, RZ, PT ;  /* 0x000000ff0c00720c */ /* 0x000fc40003f25270 */
[----:B0-----:R-:W-:Y:S02]  /*11d50*/  FMNMX.FTZ R14, R8, R3, !PT ;  /* 0x00000003080e7209 */ /* 0x001fe40007810000 */
[----:B------:R-:W-:-:S03]  /*11d60*/  FMNMX.FTZ R8, R5, R27, !PT ;  /* 0x0000001b05087209 */ /* 0x000fc60007810000 */
[----:B------:R-:W0:Y:S01]  /*11d70*/  SHFL.BFLY PT, R3, R14, 0x1, 0x1f ;  /* 0x0c201f000e037f89 */ /* 0x000e2200000e0000 */
[----:B------:R-:W-:-:S04]  /*11d80*/  FMNMX.FTZ R8, R9, R8, !PT ;  /* 0x0000000809087209 */ /* 0x000fc80007810000 */
[----:B------:R-:W-:-:S04]  /*11d90*/  FMNMX.FTZ R8, R31, R8, !PT ;  /* 0x000000081f087209 */ /* 0x000fc80007810000 */
[----:B------:R-:W-:-:S04]  /*11da0*/  FMNMX.FTZ R8, R11, R8, !PT ;  /* 0x000000080b087209 */ /* 0x000fc80007810000 */
[----:B------:R-:W-:-:S04]  /*11db0*/  FMNMX.FTZ R8, R35, R8, !PT ;  /* 0x0000000823087209 */ /* 0x000fc80007810000 */
[----:B------:R-:W-:-:S04]  /*11dc0*/  FMNMX.FTZ R8, R13, R8, !PT ;  /* 0x000000080d087209 */ /* 0x000fc80007810000 */
[----:B------:R-:W-:Y:S02]  /*11dd0*/  FMNMX.FTZ R8, R39, R8, !PT ;  /* 0x0000000827087209 */ /* 0x000fe40007810000 */
        /* <DEDUP_REMOVED lines=23> */
[----:B------:R0:W-:Y:S01]  /*11f50*/  MUFU.EX2 R79, R10 ;  /* 0x0000000a004f7308 */ /* 0x0001e20000000800 */
[----:B------:R-:W-:Y:S01]  /*11f60*/  FSEL R103, R87, -INF , P6 ;  /* 0xff80000057677808 */ /* 0x000fe20003000000 */
[--C-:B------:R-:W-:Y:S01]  /*11f70*/  FFMA.FTZ R174, R109, R0, -R6.reuse ;  /* 0x000000006dae7223 */ /* 0x100fe20000010806 */
[----:B------:R-:W-:Y:S01]  /*11f80*/  FMNMX.FTZ R8, R33, R8, !PT ;  /* 0x0000000821087209 */ /* 0x000fe20007810000 */
[-CC-:B------:R-:W-:Y:S01]  /*11f90*/  FFMA.FTZ R180, R24, R0.reuse, -R6.reuse ;  /* 0x0000000018b47223 */ /* 0x180fe20000010806 */
[-CC-:B------:R-:W-:Y:S01]  /*11fa0*/  FFMA.FTZ R61, R119, R0.reuse, -R6.reuse ;  /* 0x00000000773d7223 */ /* 0x180fe20000010806 */
[--C-:B------:R-:W-:Y:S01]  /*11fb0*/  FFMA.FTZ R65, R117, R0, -R6.reuse ;  /* 0x0000000075417223 */ /* 0x100fe20000010806 */
[----:B------:R-:W-:Y:S01]  /*11fc0*/  FMNMX.FTZ R8, R59, R8, !PT ;  /* 0x000000083b087209 */ /* 0x000fe20007810000 */
[----:B------:R-:W-:Y:S01]  /*11fd0*/  MUFU.EX2 R182, R182 ;  /* 0x000000b600b67308 */ /* 0x000fe20000000800 */
[-CC-:B------:R-:W-:Y:S01]  /*11fe0*/  FFMA.FTZ R176, R115, R0.reuse, -R6.reuse ;  /* 0x0000000073b07223 */ /* 0x180fe20000010806 */
        /* <DEDUP_REMOVED lines=14> */
[----:B------:R-:W1:Y:S01]  /*120d0*/  MUFU.EX2 R61, R61 ;  /* 0x0000003d003d7308 */ /* 0x000e620000000800 */
[-CC-:B------:R-:W-:Y:S01]  /*120e0*/  FFMA.FTZ R156, R125, R0.reuse, -R6.reuse ;  /* 0x000000007d9c7223 */ /* 0x180fe20000010806 */
[--C-:B------:R-:W-:Y:S01]  /*120f0*/  FFMA.FTZ R105, R127, R0, -R6.reuse ;  /* 0x000000007f697223 */ /* 0x100fe20000010806 */
[----:B------:R-:W-:Y:S01]  /*12100*/  FMNMX.FTZ R8, R41, R8, !PT ;  /* 0x0000000829087209 */ /* 0x000fe20007810000 */
[-CC-:B------:R-:W-:Y:S01]  /*12110*/  FFMA.FTZ R158, R129, R0.reuse, -R6.reuse ;  /* 0x00000000819e7223 */ /* 0x180fe20000010806 */
        /* <DEDUP_REMOVED lines=8> */
[----:B------:R-:W-:Y:S01]  /*121a0*/  FFMA.FTZ R81, R85, R0, -R6 ;  /* 0x0000000055517223 */ /* 0x000fe20000010806 */
[----:B------:R-:W2:Y:S01]  /*121b0*/  MUFU.EX2 R65, R65 ;  /* 0x0000004100417308 */ /* 0x000ea20000000800 */
[----:B------:R-:W-:Y:S01]  /*121c0*/  FMNMX.FTZ R8, R75, R8, !PT ;  /* 0x000000084b087209 */ /* 0x000fe20007810000 */
[----:B------:R-:W-:-:S02]  /*121d0*/  IMAD.MOV.U32 R137, RZ, RZ, R151 ;  /* 0x000000ffff897224 */ /* 0x000fc400078e0097 */
[--C-:B------:R-:W-:Y:S01]  /*121e0*/  IMAD.MOV.U32 R135, RZ, RZ, R151.reuse ;  /* 0x000000ffff877224 */ /* 0x100fe200078e0097 */
[----:B------:R-:W-:Y:S01]  /*121f0*/  FMNMX.FTZ R8, R53, R8, !PT ;  /* 0x0000000835087209 */ /* 0x000fe20007810000 */
[--C-:B------:R-:W-:Y:S02]  /*12200*/  IMAD.MOV.U32 R131, RZ, RZ, R151.reuse ;  /* 0x000000ffff837224 */ /* 0x100fe400078e0097 */
[----:B------:R-:W3:Y:S01]  /*12210*/  MUFU.EX2 R176, R176 ;  /* 0x000000b000b07308 */ /* 0x000ee20000000800 */
[----:B------:R-:W-:Y:S01]  /*12220*/  FMNMX.FTZ R8, R89, R8, !PT ;  /* 0x0000000859087209 */ /* 0x000fe20007810000 */
[--C-:B------:R-:W-:Y:S02]  /*12230*/  IMAD.MOV.U32 R129, RZ, RZ, R151.reuse ;  /* 0x000000ffff817224 */ /* 0x100fe400078e0097 */
[--C-:B------:R-:W-:Y:S01]  /*12240*/  IMAD.MOV.U32 R127, RZ, RZ, R151.reuse ;  /* 0x000000ffff7f7224 */ /* 0x100fe200078e0097 */
[----:B------:R-:W-:Y:S01]  /*12250*/  FMNMX.FTZ R8, R101, R8, !PT ;  /* 0x0000000865087209 */ /* 0x000fe20007810000 */
[----:B------:R-:W-:-:S02]  /*12260*/  IMAD.MOV.U32 R125, RZ, RZ, R151 ;  /* 0x000000ffff7d7224 */ /* 0x000fc400078e0097 */
[----:B------:R-:W4:Y:S01]  /*12270*/  MUFU.EX2 R73, R73 ;  /* 0x0000004900497308 */ /* 0x000f220000000800 */
[----:B------:R-:W-:Y:S01]  /*12280*/  FMNMX.FTZ R8, R83, R8, !PT ;  /* 0x0000000853087209 */ /* 0x000fe20007810000 */
[--C-:B------:R-:W-:Y:S02]  /*12290*/  IMAD.MOV.U32 R123, RZ, RZ, R151.reuse ;  /* 0x000000ffff7b7224 */ /* 0x100fe400078e0097 */
[--C-:B------:R-:W-:Y:S01]  /*122a0*/  IMAD.MOV.U32 R121, RZ, RZ, R151.reuse ;  /* 0x000000ffff797224 */ /* 0x100fe200078e0097 */
[----:B------:R-:W-:Y:S01]  /*122b0*/  FMNMX.FTZ R8, R97, R8, !PT ;  /* 0x0000000861087209 */ /* 0x000fe20007810000 */
[--C-:B------:R-:W-:Y:S02]  /*122c0*/  IMAD.MOV.U32 R119, RZ, RZ, R151.reuse ;  /* 0x000000ffff777224 */ /* 0x100fe400078e0097 */
[----:B------:R-:W4:Y:S01]  /*122d0*/  MUFU.EX2 R178, R178 ;  /* 0x000000b200b27308 */ /* 0x000f220000000800 */
[----:B------:R-:W-:Y:S01]  /*122e0*/  FMNMX.FTZ R8, R103, R8, !PT ;  /* 0x0000000867087209 */ /* 0x000fe20007810000 */
[----:B------:R-:W-:-:S02]  /*122f0*/  IMAD.MOV.U32 R117, RZ, RZ, R151 ;  /* 0x000000ffff757224 */ /* 0x000fc400078e0097 */
[--C-:B------:R-:W-:Y:S02]  /*12300*/  IMAD.MOV.U32 R115, RZ, RZ, R151.reuse ;  /* 0x000000ffff737224 */ /* 0x100fe400078e0097 */
[----:B------:R-:W0:Y:S01]  /*12310*/  SHFL.BFLY PT, R107, R8, 0x2, 0x1f ;  /* 0x0c401f00086b7f89 */ /* 0x000e2200000e0000 */
[--C-:B------:R-:W-:Y:S01]  /*12320*/  IMAD.MOV.U32 R113, RZ, RZ, R151.reuse ;  /* 0x000000ffff717224 */ /* 0x100fe200078e0097 */
[----:B------:R-:W4:Y:S01]  /*12330*/  MUFU.EX2 R93, R93 ;  /* 0x0000005d005d7308 */ /* 0x000f220000000800 */
[----:B------:R-:W-:-:S07]  /*12340*/  IMAD.MOV.U32 R111, RZ, RZ, R151 ;  /* 0x000000ffff6f7224 */ /* 0x000fce00078e0097 */
[----:B------:R-:W-:Y:S08]  /*12350*/  MUFU.EX2 R172, R172 ;  /* 0x000000ac00ac7308 */ /* 0x000ff00000000800 */
[----:B------:R-:W-:Y:S01]  /*12360*/  MUFU.EX2 R91, R91 ;  /* 0x0000005b005b7308 */ /* 0x000fe20000000800 */
[----:B0-----:R-:W-:Y:S01]  /*12370*/  FMNMX.FTZ R10, R8, R107, !PT ;  /* 0x0000006b080a7209 */ /* 0x001fe20007810000 */
[----:B------:R-:W-:-:S06]  /*12380*/  FFMA.FTZ R107, R133, R0, -R6 ;  /* 0x00000000856b7223 */ /* 0x000fcc0000010806 */
[----:B------:R-:W-:Y:S01]  /*12390*/  MUFU.EX2 R174, R174 ;  /* 0x000000ae00ae7308 */ /* 0x000fe20000000800 */
[----:B------:R-:W-:Y:S01]  /*123a0*/  IMAD.MOV.U32 R133, RZ, RZ, R151 ;  /* 0x000000ffff857224 */ /* 0x000fe200078e0097 */
[----:B------:R-:W0:Y:S06]  /*123b0*/  SHFL.BFLY PT, R109, R10, 0x1, 0x1f ;  /* 0x0c201f000a6d7f89 */ /* 0x000e2c00000e0000 */
[----:B------:R-:W-:Y:S08]  /*123c0*/  MUFU.EX2 R95, R95 ;  /* 0x0000005f005f7308 */ /* 0x000ff00000000800 */
[----:B------:R-:W-:Y:S08]  /*123d0*/  MUFU.EX2 R168, R168 ;  /* 0x000000a800a87308 */ /* 0x000ff00000000800 */
[----:B------:R-:W-:Y:S01]  /*123e0*/  MUFU.EX2 R99, R99 ;  /* 0x0000006300637308 */ /* 0x000fe20000000800 */
[----:B0-----:R-:W-:-:S04]  /*123f0*/  FMNMX.FTZ R8, R10, R109, !PT ;  /* 0x0000006d0a087209 */ /* 0x001fc80007810000 */
        /* <DEDUP_REMOVED lines=10> */
[----:B-1----:R-:W-:Y:S01]  /*124a0*/  FADD.FTZ R5, R180, R61 ;  /* 0x0000003db4057221 */ /* 0x002fe20000010000 */
[-CC-:B------:R-:W-:Y:S01]  /*124b0*/  FFMA.FTZ R12, R31, R0.reuse, -R6.reuse ;  /* 0x000000001f0c7223 */ /* 0x180fe20000010806 */
[-CC-:B------:R-:W-:Y:S01]  /*124c0*/  FFMA.FTZ R177, R11, R0.reuse, -R6.reuse ;  /* 0x000000000bb17223 */ /* 0x180fe20000010806 */
[-CC-:B------:R-:W-:Y:S01]  /*124d0*/  FFMA.FTZ R14, R35, R0.reuse, -R6.reuse ;  /* 0x00000000230e7223 */ /* 0x180fe20000010806 */
[----:B------:R-:W-:Y:S01]  /*124e0*/  MUFU.EX2 R181, R181 ;  /* 0x000000b500b57308 */ /* 0x000fe20000000800 */
[----:B------:R-:W-:Y:S01]  /*124f0*/  FADD.FTZ R32, R182, R5 ;  /* 0x00000005b6207221 */ /* 0x000fe20000010000 */
[-CC-:B------:R-:W-:Y:S01]  /*12500*/  FFMA.FTZ R179, R13, R0.reuse, -R6.reuse ;  /* 0x000000000db37223 */ /* 0x180fe20000010806 */
[-CC-:B------:R-:W-:Y:S01]  /*12510*/  FFMA.FTZ R20, R39, R0.reuse, -R6.reuse ;  /* 0x0000000027147223 */ /* 0x180fe20000010806 */
[-C--:B------:R-:W-:Y:S01]  /*12520*/  FFMA.FTZ R173, R15, R0.reuse, -R6 ;  /* 0x000000000fad7223 */ /* 0x080fe20000010806 */
[----:B--2---:R-:W-:Y:S01]  /*12530*/  FADD.FTZ R5, R65, R32 ;  /* 0x0000002041057221 */ /* 0x004fe20000010000 */
[-CC-:B------:R-:W-:Y:S01]  /*12540*/  FFMA.FTZ R24, R43, R0.reuse, -R6.reuse ;  /* 0x000000002b187223 */ /* 0x180fe20000010806 */
[-CC-:B------:R-:W-:Y:S01]  /*12550*/  FFMA.FTZ R175, R21, R0.reuse, -R6.reuse ;  /* 0x0000000015af7223 */ /* 0x180fe20000010806 */
[----:B------:R-:W0:Y:S01]  /*12560*/  MUFU.EX2 R10, R10 ;  /* 0x0000000a000a7308 */ /* 0x000e220000000800 */
[----:B---3--:R-:W-:Y:S01]  /*12570*/  FADD.FTZ R34, R176, R5 ;  /* 0x00000005b0227221 */ /* 0x008fe20000010000 */
[-CC-:B------:R-:W-:Y:S01]  /*12580*/  FFMA.FTZ R26, R47, R0.reuse, -R6.reuse ;  /* 0x000000002f1a7223 */ /* 0x180fe20000010806 */
[-CC-:B------:R-:W-:Y:S01]  /*12590*/  FFMA.FTZ R169, R25, R0.reuse, -R6.reuse ;  /* 0x0000000019a97223 */ /* 0x180fe20000010806 */
[-C--:B------:R-:W-:Y:S01]  /*125a0*/  FFMA.FTZ R28, R51, R0.reuse, -R6 ;  /* 0x00000000331c7223 */ /* 0x080fe20000010806 */
[----:B----4-:R-:W-:Y:S01]  /*125b0*/  FADD.FTZ R5, R73, R34 ;  /* 0x0000002249057221 */ /* 0x010fe20000010000 */
[-CC-:B------:R-:W-:Y:S01]  /*125c0*/  FFMA.FTZ R171, R29, R0.reuse, -R6.reuse ;  /* 0x000000001dab7223 */ /* 0x180fe20000010806 */
[-CC-:B------:R-:W-:Y:S01]  /*125d0*/  FFMA.FTZ R30, R55, R0.reuse, -R6.reuse ;  /* 0x00000000371e7223 */ /* 0x180fe20000010806 */
[----:B------:R-:W1:Y:S01]  /*125e0*/  MUFU.EX2 R183, R183 ;  /* 0x000000b700b77308 */ /* 0x000e620000000800 */
[----:B------:R-:W-:Y:S01]  /*125f0*/  FADD.FTZ R34, R178, R5 ;  /* 0x00000005b2227221 */ /* 0x000fe20000010000 */
[-CC-:B------:R-:W-:Y:S01]  /*12600*/  FFMA.FTZ R153, R33, R0.reuse, -R6.reuse ;  /* 0x0000000021997223 */ /* 0x180fe20000010806 */
[-CC-:B------:R-:W-:Y:S01]  /*12610*/  FFMA.FTZ R32, R59, R0.reuse, -R6.reuse ;  /* 0x000000003b207223 */ /* 0x180fe20000010806 */
[-C--:B------:R-:W-:Y:S01]  /*12620*/  FFMA.FTZ R155, R37, R0.reuse, -R6 ;  /* 0x00000000259b7223 */ /* 0x080fe20000010806 */
[----:B------:R-:W-:Y:S01]  /*12630*/  FADD.FTZ R9, R93, R34 ;  /* 0x000000225d097221 */ /* 0x000fe20000010000 */
[-CC-:B------:R-:W-:Y:S01]  /*12640*/  FFMA.FTZ R34, R63, R0.reuse, -R6.reuse ;  /* 0x000000003f227223 */ /* 0x180fe20000010806 */
[-C--:B------:R-:W-:Y:S01]  /*12650*/  FFMA.FTZ R157, R45, R0.reuse, -R6 ;  /* 0x000000002d9d7223 */ /* 0x080fe20000010806 */
[----:B------:R-:W2:Y:S01]  /*12660*/  MUFU.EX2 R12, R12 ;  /* 0x0000000c000c7308 */ /* 0x000ea20000000800 */
[----:B0-----:R-:W-:Y:S01]  /*12670*/  FADD.FTZ R36, R181, R10 ;  /* 0x0000000ab5247221 */ /* 0x001fe20000010000 */
[----:B------:R-:W-:Y:S01]  /*12680*/  FADD.FTZ R38, R172, R9 ;  /* 0x00000009ac267221 */ /* 0x000fe20000010000 */
[-CC-:B------:R-:W-:Y:S01]  /*12690*/  FFMA.FTZ R67, R67, R0.reuse, -R6.reuse ;  /* 0x0000000043437223 */ /* 0x180fe20000010806 */
[-CC-:B------:R-:W-:Y:S01]  /*126a0*/  FFMA.FTZ R41, R41, R0.reuse, -R6.reuse ;  /* 0x0000000029297223 */ /* 0x180fe20000010806 */
[-C--:B------:R-:W-:Y:S01]  /*126b0*/  FFMA.FTZ R71, R71, R0.reuse, -R6 ;  /* 0x0000000047477223 */ /* 0x080fe20000010806 */
[----:B------:R-:W-:Y:S01]  /*126c0*/  FADD.FTZ R9, R91, R38 ;  /* 0x000000265b097221 */ /* 0x000fe20000010000 */
[-C--:B------:R-:W-:Y:S01]  /*126d0*/  FFMA.FTZ R49, R49, R0.reuse, -R6 ;  /* 0x0000000031317223 */ /* 0x080fe20000010806 */
[----:B------:R-:W0:Y:S01]  /*126e0*/  MUFU.EX2 R177, R177 ;  /* 0x000000b100b17308 */ /* 0x000e220000000800 */
[----:B-1----:R-:W-:Y:S01]  /*126f0*/  FADD.FTZ R5, R183, R36 ;  /* 0x00000024b7057221 */ /* 0x002fe20000010000 */
[----:B------:R-:W-:Y:S01]  /*12700*/  FADD.FTZ R38, R174, R9 ;  /* 0x00000009ae267221 */ /* 0x000fe20000010000 */
[-CC-:B------:R-:W-:Y:S01]  /*12710*/  FFMA.FTZ R75, R75, R0.reuse, -R6.reuse ;  /* 0x000000004b4b7223 */ /* 0x180fe20000010806 */
[-CC-:B------:R-:W-:Y:S01]  /*12720*/  FFMA.FTZ R53, R53, R0.reuse, -R6.reuse ;  /* 0x0000000035357223 */ /* 0x180fe20000010806 */
[-CC-:B------:R-:W-:Y:S01]  /*12730*/  FFMA.FTZ R89, R89, R0.reuse, -R6.reuse ;  /* 0x0000000059597223 */ /* 0x180fe20000010806 */
[-CC-:B------:R-:W-:Y:S01]  /*12740*/  FFMA.FTZ R101, R101, R0.reuse, -R6.reuse ;  /* 0x0000000065657223 */ /* 0x180fe20000010806 */
[-CC-:B------:R-:W-:Y:S01]  /*12750*/  FFMA.FTZ R83, R83, R0.reuse, -R6.reuse ;  /* 0x0000000053537223 */ /* 0x180fe20000010806 */
[----:B------:R-:W1:Y:S01]  /*12760*/  MUFU.EX2 R14, R14 ;  /* 0x0000000e000e7308 */ /* 0x000e620000000800 */
[----:B--2---:R-:W-:Y:S01]  /*12770*/  FADD.FTZ R36, R12, R5 ;  /* 0x000000050c247221 */ /* 0x004fe20000010000 */
[-CC-:B------:R-:W-:Y:S01]  /*12780*/  FFMA.FTZ R97, R97, R0.reuse, -R6.reuse ;  /* 0x0000000061617223 */ /* 0x180fe20000010806 */
[----:B------:R-:W-:Y:S01]  /*12790*/  FFMA.FTZ R103, R103, R0, -R6 ;  /* 0x0000000067677223 */ /* 0x000fe20000010806 */
[----:B------:R-:W-:-:S02]  /*127a0*/  F2FP.BF16.F32.PACK_AB R181, R10, R181 ;  /* 0x000000b50ab5723e */ /* 0x000fc400000010ff */
[----:B------:R-:W-:Y:S02]  /*127b0*/  F2FP.BF16.F32.PACK_AB R183, R12, R183 ;  /* 0x000000b70cb7723e */ /* 0x000fe400000010ff */
[----:B------:R-:W2:Y:S01]  /*127c0*/  MUFU.EX2 R179, R179 ;  /* 0x000000b300b37308 */ /* 0x000ea20000000800 */
[----:B0-----:R-:W-:Y:S01]  /*127d0*/  FADD.FTZ R5, R177, R36 ;  /* 0x00000024b1057221 */ /* 0x001fe20000010000 */
[----:B------:R-:W-:Y:S01]  /*127e0*/  F2FP.BF16.F32.PACK_AB R178, R93, R178 ;  /* 0x000000b25db2723e */ /* 0x000fe200000010ff */
[--C-:B------:R-:W-:Y:S01]  /*127f0*/  IMAD.MOV.U32 R93, RZ, RZ, R151.reuse ;  /* 0x000000ffff5d7224 */ /* 0x100fe200078e0097 */
[----:B------:R-:W-:Y:S01]  /*12800*/  F2FP.BF16.F32.PACK_AB R172, R91, R172 ;  /* 0x000000ac5bac723e */ /* 0x000fe200000010ff */
[----:B------:R-:W-:Y:S01]  /*12810*/  IMAD.MOV.U32 R91, RZ, RZ, R151 ;  /* 0x000000ffff5b7224 */ /* 0x000fe200078e0097 */
[C---:B------:R-:W-:Y:S02]  /*12820*/  F2FP.BF16.F32.PACK_AB R174, R95.reuse, R174 ;  /* 0x000000ae5fae723e */ /* 0x040fe400000010ff */
[----:B------:R-:W0:Y:S01]  /*12830*/  MUFU.EX2 R20, R20 ;  /* 0x0000001400147308 */ /* 0x000e220000000800 */
[----:B-1----:R-:W-:Y:S01]  /*12840*/  FADD.FTZ R36, R14, R5 ;  /* 0x000000050e247221 */ /* 0x002fe20000010000 */
[----:B------:R-:W-:Y:S01]  /*12850*/  FADD.FTZ R5, R95, R38 ;  /* 0x000000265f057221 */ /* 0x000fe20000010000 */
[----:B------:R-:W-:Y:S01]  /*12860*/  F2FP.BF16.F32.PACK_AB R180, R61, R180 ;  /* 0x000000b43db4723e */ /* 0x000fe200000010ff */
[----:B------:R-:W-:Y:S01]  /*12870*/  IMAD.MOV.U32 R95, RZ, RZ, R151 ;  /* 0x000000ffff5f7224 */ /* 0x000fe200078e0097 */
[----:B------:R-:W-:Y:S01]  /*12880*/  F2FP.BF16.F32.PACK_AB R182, R65, R182 ;  /* 0x000000b641b6723e */ /* 0x000fe200000010ff */
[----:B------:R-:W-:Y:S01]  /*12890*/  FADD.FTZ R38, R168, R5 ;  /* 0x00000005a8267221 */ /* 0x000fe20000010000 */
[----:B------:R-:W-:Y:S01]  /*128a0*/  @!P1 VIADD R5, R4, 0x34840 ;  /* 0x0003484004059836 */ /* 0x000fe20000000000 */
[----:B------:R-:W1:Y:S01]  /*128b0*/  MUFU.EX2 R173, R173 ;  /* 0x000000ad00ad7308 */ /* 0x000e620000000800 */
[----:B--2---:R-:W-:Y:S01]  /*128c0*/  FADD.FTZ R9, R179, R36 ;  /* 0x00000024b3097221 */ /* 0x004fe20000010000 */
[C---:B------:R-:W-:Y:S01]  /*128d0*/  FADD.FTZ R11, R99.reuse, R38 ;  /* 0x00000026630b7221 */ /* 0x040fe20000010000 */
[----:B------:R-:W-:Y:S01]  /*128e0*/  F2FP.BF16.F32.PACK_AB R168, R99, R168 ;  /* 0x000000a863a8723e */ /* 0x000fe200000010ff */
[----:B------:R-:W-:Y:S01]  /*128f0*/  IMAD.MOV.U32 R99, RZ, RZ, R151 ;  /* 0x000000ffff637224 */ /* 0x000fe200078e0097 */
[----:B------:R-:W-:Y:S01]  /*12900*/  @!P1 PRMT R5, RZ, 0x654, R5 ;  /* 0x00000654ff059816 */ /* 0x000fe20000000005 */
[----:B------:R-:W-:Y:S01]  /*12910*/  FADD.FTZ R38, R170, R11 ;  /* 0x0000000baa267221 */ /* 0x000fe20000010000 */
[----:B------:R-:W-:Y:S01]  /*12920*/  F2FP.BF16.F32.PACK_AB R176, R73, R176 ;  /* 0x000000b049b0723e */ /* 0x000fe200000010ff */
[----:B------:R-:W2:Y:S01]  /*12930*/  MUFU.EX2 R24, R24 ;  /* 0x0000001800187308 */ /* 0x000ea20000000800 */
[----:B0-----:R-:W-:Y:S01]  /*12940*/  FADD.FTZ R36, R20, R9 ;  /* 0x0000000914247221 */ /* 0x001fe20000010000 */
[----:B------:R0:W-:Y:S01]  /*12950*/  @!P1 SYNCS.ARRIVE.TRANS64.RED.A1T0 RZ, [R5+URZ], RZ ;  /* 0x000000ff05ff99a7 */ /* 0x0001e2000810043f */
[----:B------:R-:W-:-:S02]  /*12960*/  F2FP.BF16.F32.PACK_AB R170, R79, R170 ;  /* 0x000000aa4faa723e */ /* 0x000fc400000010ff */
[----:B------:R-:W-:Y:S02]  /*12970*/  F2FP.BF16.F32.PACK_AB R177, R14, R177 ;  /* 0x000000b10eb1723e */ /* 0x000fe400000010ff */
[----:B------:R-:W-:Y:S01]  /*12980*/  F2FP.BF16.F32.PACK_AB R179, R20, R179 ;  /* 0x000000b314b3723e */ /* 0x000fe200000010ff */
[----:B------:R-:W0:Y:S01]  /*12990*/  MUFU.EX2 R175, R175 ;  /* 0x000000af00af7308 */ /* 0x000e220000000800 */
[----:B-1----:R-:W-:-:S07]  /*129a0*/  FADD.FTZ R9, R173, R36 ;  /* 0x00000024ad097221 */ /* 0x002fce0000010000 */
[----:B------:R-:W1:Y:S01]  /*129b0*/  MUFU.EX2 R26, R26 ;  /* 0x0000001a001a7308 */ /* 0x000e620000000800 */
[C---:B--2---:R-:W-:Y:S01]  /*129c0*/  FADD.FTZ R36, R24.reuse, R9 ;  /* 0x0000000918247221 */ /* 0x044fe20000010000 */
[----:B------:R-:W-:Y:S01]  /*129d0*/  FADD.FTZ R9, R79, R38 ;  /* 0x000000264f097221 */ /* 0x000fe20000010000 */
[----:B------:R-:W-:-:S03]  /*129e0*/  F2FP.BF16.F32.PACK_AB R173, R24, R173 ;  /* 0x000000ad18ad723e */ /* 0x000fc600000010ff */
        /* <DEDUP_REMOVED lines=12> */
[C---:B-1----:R-:W-:Y:S01]  /*12ab0*/  FADD.FTZ R38, R28.reuse, R5 ;  /* 0x000000051c267221 */ /* 0x042fe20000010000 */
[----:B------:R-:W-:-:S06]  /*12ac0*/  F2FP.BF16.F32.PACK_AB R169, R28, R169 ;  /* 0x000000a91ca9723e */ /* 0x000fcc00000010ff */
[----:B------:R-:W1:Y:S01]  /*12ad0*/  MUFU.EX2 R87, R87 ;  /* 0x0000005700577308 */ /* 0x000e620000000800 */
[----:B--2---:R-:W-:-:S07]  /*12ae0*/  FADD.FTZ R40, R154, R9 ;  /* 0x000000099a287221 */ /* 0x004fce0000010000 */
[----:B------:R-:W2:Y:S01]  /*12af0*/  MUFU.EX2 R30, R30 ;  /* 0x0000001e001e7308 */ /* 0x000ea20000000800 */
[----:B0-----:R-:W-:-:S07]  /*12b00*/  FADD.FTZ R5, R171, R38 ;  /* 0x00000026ab057221 */ /* 0x001fce0000010000 */
[----:B------:R-:W0:Y:S01]  /*12b10*/  MUFU.EX2 R156, R156 ;  /* 0x0000009c009c7308 */ /* 0x000e220000000800 */
[C---:B-1----:R-:W-:Y:S01]  /*12b20*/  FADD.FTZ R9, R87.reuse, R40 ;  /* 0x0000002857097221 */ /* 0x042fe20000010000 */
[----:B------:R-:W-:-:S06]  /*12b30*/  F2FP.BF16.F32.PACK_AB R154, R87, R154 ;  /* 0x0000009a579a723e */ /* 0x000fcc00000010ff */
[----:B------:R-:W1:Y:S01]  /*12b40*/  MUFU.EX2 R153, R153 ;  /* 0x0000009900997308 */ /* 0x000e620000000800 */
[C---:B--2---:R-:W-:Y:S01]  /*12b50*/  FADD.FTZ R6, R30.reuse, R5 ;  /* 0x000000051e067221 */ /* 0x044fe20000010000 */
[----:B------:R-:W-:-:S06]  /*12b60*/  F2FP.BF16.F32.PACK_AB R171, R30, R171 ;  /* 0x000000ab1eab723e */ /* 0x000fcc00000010ff */
[----:B------:R-:W2:Y:S01]  /*12b70*/  MUFU.EX2 R105, R105 ;  /* 0x0000006900697308 */ /* 0x000ea20000000800 */
[----:B0-----:R-:W-:-:S07]  /*12b80*/  FADD.FTZ R40, R156, R9 ;  /* 0x000000099c287221 */ /* 0x001fce0000010000 */
[----:B------:R-:W0:Y:S01]  /*12b90*/  MUFU.EX2 R32, R32 ;  /* 0x0000002000207308 */ /* 0x000e220000000800 */
[----:B-1----:R-:W-:-:S07]  /*12ba0*/  FADD.FTZ R5, R153, R6 ;  /* 0x0000000699057221 */ /* 0x002fce0000010000 */
[----:B------:R-:W1:Y:S01]  /*12bb0*/  MUFU.EX2 R158, R158 ;  /* 0x0000009e009e7308 */ /* 0x000e620000000800 */
[C---:B--2---:R-:W-:Y:S01]  /*12bc0*/  FADD.FTZ R9, R105.reuse, R40 ;  /* 0x0000002869097221 */ /* 0x044fe20000010000 */
[----:B------:R-:W-:Y:S01]  /*12bd0*/  F2FP.BF16.F32.PACK_AB R156, R105, R156 ;  /* 0x0000009c699c723e */ /* 0x000fe200000010ff */
[----:B------:R-:W-:-:S05]  /*12be0*/  IMAD.MOV.U32 R105, RZ, RZ, R151 ;  /* 0x000000ffff697224 */ /* 0x000fca00078e0097 */
[----:B------:R-:W2:Y:S01]  /*12bf0*/  MUFU.EX2 R155, R155 ;  /* 0x0000009b009b7308 */ /* 0x000ea20000000800 */
[C---:B0-----:R-:W-:Y:S01]  /*12c00*/  FADD.FTZ R6, R32.reuse, R5 ;  /* 0x0000000520067221 */ /* 0x041fe20000010000 */
[----:B------:R-:W-:-:S06]  /*12c10*/  F2FP.BF16.F32.PACK_AB R153, R32, R153 ;  /* 0x000000992099723e */ /* 0x000fcc00000010ff */
[----:B------:R-:W0:Y:S01]  /*12c20*/  MUFU.EX2 R69, R69 ;  /* 0x0000004500457308 */ /* 0x000e220000000800 */
[----:B-1----:R-:W-:-:S07]  /*12c30*/  FADD.FTZ R40, R158, R9 ;  /* 0x000000099e287221 */ /* 0x002fce0000010000 */
        /* <DEDUP_REMOVED lines=14> */
[----:B------:R-:W-:Y:S01]  /*12d20*/  F2FP.BF16.F32.PACK_AB R160, R107, R160 ;  /* 0x000000a06ba0723e */ /* 0x000fe200000010ff */
[----:B------:R-:W-:-:S05]  /*12d30*/  IMAD.MOV.U32 R107, RZ, RZ, R151 ;  /* 0x000000ffff6b7224 */ /* 0x000fca00078e0097 */
[----:B------:R-:W1:Y:S01]  /*12d40*/  MUFU.EX2 R41, R41 ;  /* 0x0000002900297308 */ /* 0x000e620000000800 */
[C---:B--2---:R-:W-:Y:S01]  /*12d50*/  FADD.FTZ R6, R4.reuse, R5 ;  /* 0x0000000504067221 */ /* 0x044fe20000010000 */
[----:B------:R-:W-:Y:S01]  /*12d60*/  F2FP.BF16.F32.PACK_AB R157, R4, R157 ;  /* 0x0000009d049d723e */ /* 0x000fe200000010ff */
[----:B------:R-:W-:-:S05]  /*12d70*/  IMAD.MOV.U32 R4, RZ, RZ, 0x3f800000 ;  /* 0x3f800000ff047424 */ /* 0x000fca00078e00ff */
        /* <DEDUP_REMOVED lines=8> */
[C---:B0-----:R-:W-:Y:S01]  /*12e00*/  FADD.FTZ R6, R36.reuse, R5 ;  /* 0x0000000524067221 */ /* 0x041fe20000010000 */
[----:B------:R-:W-:-:S06]  /*12e10*/  F2FP.BF16.F32.PACK_AB R159, R36, R41 ;  /* 0x00000029249f723e */ /* 0x000fcc00000010ff */
[----:B------:R0:W3:Y:S01]  /*12e20*/  MUFU.EX2 R109, R139 ;  /* 0x0000008b006d7308 */ /* 0x0000e20000000800 */
[----:B-1----:R-:W-:-:S07]  /*12e30*/  FADD.FTZ R44, R164, R9 ;  /* 0x00000009a42c7221 */ /* 0x002fce0000010000 */
[----:B------:R-:W1:Y:S01]  /*12e40*/  MUFU.EX2 R38, R75 ;  /* 0x0000004b00267308 */ /* 0x000e620000000800 */
[----:B--2---:R-:W-:Y:S01]  /*12e50*/  FADD.FTZ R5, R49, R6 ;  /* 0x0000000631057221 */ /* 0x004fe20000010000 */
[----:B0-----:R-:W-:-:S06]  /*12e60*/  IMAD.MOV.U32 R139, RZ, RZ, R151 ;  /* 0x000000ffff8b7224 */ /* 0x001fcc00078e0097 */
[----:B------:R-:W0:Y:S01]  /*12e70*/  MUFU.EX2 R53, R53 ;  /* 0x0000003500357308 */ /* 0x000e220000000800 */
[C---:B---3--:R-:W-:Y:S01]  /*12e80*/  FADD.FTZ R9, R109.reuse, R44 ;  /* 0x0000002c6d097221 */ /* 0x048fe20000010000 */
[----:B------:R-:W-:Y:S01]  /*12e90*/  F2FP.BF16.F32.PACK_AB R164, R109, R164 ;  /* 0x000000a46da4723e */ /* 0x000fe200000010ff */
[----:B------:R-:W-:-:S05]  /*12ea0*/  IMAD.MOV.U32 R109, RZ, RZ, R151 ;  /* 0x000000ffff6d7224 */ /* 0x000fca00078e0097 */
[----:B------:R2:W3:Y:S01]  /*12eb0*/  MUFU.EX2 R40, R89 ;  /* 0x0000005900287308 */ /* 0x0004e20000000800 */
[C---:B-1----:R-:W-:Y:S01]  /*12ec0*/  FADD.FTZ R44, R38.reuse, R5 ;  /* 0x00000005262c7221 */ /* 0x042fe20000010000 */
[----:B------:R-:W-:-:S06]  /*12ed0*/  F2FP.BF16.F32.PACK_AB R161, R38, R49 ;  /* 0x0000003126a1723e */ /* 0x000fcc00000010ff */
[----:B------:R-:W1:Y:S01]  /*12ee0*/  MUFU.EX2 R101, R101 ;  /* 0x0000006500657308 */ /* 0x000e620000000800 */
[----:B0-----:R-:W-:Y:S01]  /*12ef0*/  FADD.FTZ R5, R53, R44 ;  /* 0x0000002c35057221 */ /* 0x001fe20000010000 */
[----:B--2---:R-:W-:-:S06]  /*12f00*/  IMAD.MOV.U32 R89, RZ, RZ, R151 ;  /* 0x000000ffff597224 */ /* 0x004fcc00078e0097 */
[----:B------:R-:W0:Y:S01]  /*12f10*/  MUFU.EX2 R42, R83 ;  /* 0x00000053002a7308 */ /* 0x000e220000000800 */
[C---:B---3--:R-:W-:Y:S01]  /*12f20*/  FADD.FTZ R12, R40.reuse, R5 ;  /* 0x00000005280c7221 */ /* 0x048fe20000010000 */
[----:B------:R-:W-:-:S06]  /*12f30*/  F2FP.BF16.F32.PACK_AB R163, R40, R53 ;  /* 0x0000003528a3723e */ /* 0x000fcc00000010ff */
[----:B------:R-:W2:Y:S01]  /*12f40*/  MUFU.EX2 R166, R166 ;  /* 0x000000a600a67308 */ /* 0x000ea20000000800 */
[----:B-1----:R-:W-:-:S07]  /*12f50*/  FADD.FTZ R5, R101, R12 ;  /* 0x0000000c65057221 */ /* 0x002fce0000010000 */
[----:B------:R-:W1:Y:S01]  /*12f60*/  MUFU.EX2 R97, R97 ;  /* 0x0000006100617308 */ /* 0x000e620000000800 */
[C---:B0-----:R-:W-:Y:S01]  /*12f70*/  FADD.FTZ R12, R42.reuse, R5 ;  /* 0x000000052a0c7221 */ /* 0x041fe20000010000 */
[----:B------:R-:W-:Y:S01]  /*12f80*/  F2FP.BF16.F32.PACK_AB R165, R42, R101 ;  /* 0x000000652aa5723e */ /* 0x000fe200000010ff */
[----:B------:R-:W-:-:S05]  /*12f90*/  IMAD.MOV.U32 R101, RZ, RZ, R151 ;  /* 0x000000ffff657224 */ /* 0x000fca00078e0097 */
[----:B------:R0:W3:Y:S01]  /*12fa0*/  MUFU.EX2 R10, R103 ;  /* 0x00000067000a7308 */ /* 0x0000e20000000800 */
[----:B--2---:R-:W-:Y:S01]  /*12fb0*/  FADD.FTZ R6, R166, R9 ;  /* 0x00000009a6067221 */ /* 0x004fe20000010000 */
[----:B------:R-:W-:-:S06]  /*12fc0*/  IMAD.MOV.U32 R9, RZ, RZ, 0x3f800000 ;  /* 0x3f800000ff097424 */ /* 0x000fcc00078e00ff */
[----:B------:R-:W2:Y:S01]  /*12fd0*/  MUFU.EX2 R81, R81 ;  /* 0x0000005100517308 */ /* 0x000ea20000000800 */
[----:B-1----:R-:W-:Y:S01]  /*12fe0*/  FADD.FTZ R5, R97, R12 ;  /* 0x0000000c61057221 */ /* 0x002fe20000010000 */
[----:B0-----:R-:W-:Y:S01]  /*12ff0*/  IMAD.MOV.U32 R103, RZ, RZ, R151 ;  /* 0x000000ffff677224 */ /* 0x001fe200078e0097 */
[C---:B---3--:R-:W-:Y:S02]  /*13000*/  F2FP.BF16.F32.PACK_AB R167, R10.reuse, R97 ;  /* 0x000000610aa7723e */ /* 0x048fe400000010ff */
[----:B------:R-:W-:Y:S01]  /*13010*/  FADD.FTZ R5, R10, R5 ;  /* 0x000000050a057221 */ /* 0x000fe20000010000 */
[----:B------:R-:W-:Y:S02]  /*13020*/  IMAD.MOV.U32 R97, RZ, RZ, R151 ;  /* 0x000000ffff617224 */ /* 0x000fe400078e0097 */
[C---:B--2---:R-:W-:Y:S01]  /*13030*/  FADD.FTZ R6, R81.reuse, R6 ;  /* 0x0000000651067221 */ /* 0x044fe20000010000 */
        /* <DEDUP_REMOVED lines=8> */
[----:B------:R-:W-:Y:S01]  /*130c0*/  IMAD.MOV.U32 R20, RZ, RZ, R196 ;  /* 0x000000ffff147224 */ /* 0x000fe200078e00c4 */
[----:B------:R-:W-:Y:S01]  /*130d0*/  CS2R R138, SRZ ;  /* 0x00000000008a7805 */ /* 0x000fe2000001ff00 */
[----:B------:R-:W-:Y:S01]  /*130e0*/  IMAD.MOV.U32 R13, RZ, RZ, R194 ;  /* 0x000000ffff0d7224 */ /* 0x000fe200078e00c2 */
[----:B------:R-:W-:Y:S01]  /*130f0*/  CS2R R134, SRZ ;  /* 0x0000000000867805 */ /* 0x000fe2000001ff00 */
[----:B------:R-:W-:Y:S01]  /*13100*/  IMAD.MOV.U32 R4, RZ, RZ, 0x3f800000 ;  /* 0x3f800000ff047424 */ /* 0x000fe200078e00ff */
        /* <DEDUP_REMOVED lines=26> */
[----:B------:R-:W-:-:S07]  /*132b0*/  CS2R R88, SRZ ;  /* 0x0000000000587805 */ /* 0x000fce000001ff00 */
.L_x_792:
[----:B------:R-:W-:-:S05]  /*132c0*/  VIADD R0, R13, 0x1 ;  /* 0x000000010d007836 */ /* 0x000fca0000000000 */
[----:B------:R-:W-:-:S04]  /*132d0*/  ISETP.NE.AND P2, PT, R0, 0x2, PT ;  /* 0x000000020000780c */ /* 0x000fc80003f45270 */
[----:B------:R-:W-:Y:S02]  /*132e0*/  SEL R3, RZ, 0x1, P2 ;  /* 0x00000001ff037807 */ /* 0x000fe40001000000 */
[----:B------:R-:W-:Y:S02]  /*132f0*/  SEL R194, R0, RZ, P2 ;  /* 0x000000ff00c27207 */ /* 0x000fe40001000000 */
[----:B------:R-:W-:Y:S01]  /*13300*/  LOP3.LUT R196, R20, R3, RZ, 0x3c, !PT ;  /* 0x0000000314c47212 */ /* 0x000fe200078e3cff */
[----:B------:R-:W-:Y:S06]  /*13310*/  @!P0 BRA `(.L_x_782) ;  /* 0x0000000000048947 */ /* 0x000fec0003800000 */
[----:B------:R-:W-:Y:S01]  /*13320*/  BPT.TRAP 0x1 ;  /* 0x000000040000795c */ /* 0x000fe20000300000 */
.L_x_782:
[----:B------:R-:W-:Y:S01]  /*13330*/  IMAD R15, R194, 0x8, R2 ;  /* 0x00000008c20f7824 */ /* 0x000fe200078e0202 */
[----:B------:R-:W-:-:S04]  /*13340*/  SHF.L.U32 R0, R196, 0x1f, RZ ;  /* 0x0000001fc4007819 */ /* 0x000fc800000006ff */
[----:B------:R0:W1:Y:S01]  /*13350*/  SYNCS.PHASECHK.TRANS64.TRYWAIT P2, [R15+URZ+0x34830], R0 ;  /* 0x034830000f0075a7 */ /* 0x000062000804017f */
[----:B------:R-:W-:Y:S05]  /*13360*/  @!P0 BRA `(.L_x_783) ;  /* 0x0000000000048947 */ /* 0x000fea0003800000 */
[----:B------:R-:W-:Y:S01]  /*13370*/  BPT.TRAP 0x1 ;  /* 0x000000040000795c */ /* 0x000fe20000300000 */
.L_x_783:
[----:B------:R-:W-:Y:S01]  /*13380*/  IMAD R10, R194, 0xc00, R7 ;  /* 0x00000c00c20a7824 */ /* 0x000fe200078e0207 */
[----:B------:R-:W-:Y:S03]  /*13390*/  BSSY B1, `(.L_x_784) ;  /* 0x0000006000017945 */ /* 0x000fe60003800000 */
[C---:B------:R-:W-:Y:S02]  /*133a0*/  VIADD R24, R10.reuse, 0x2 ;  /* 0x000000020a187836 */ /* 0x040fe40000000000 */
[----:B------:R-:W-:Y:S01]  /*133b0*/  VIADD R26, R10, 0x4 ;  /* 0x000000040a1a7836 */ /* 0x000fe20000000000 */
[----:B-1----:R-:W-:Y:S06]  /*133c0*/  @P2 BRA `(.L_x_785) ;  /* 0x0000000000082947 */ /* 0x002fec0003800000 */
[----:B------:R-:W1:Y:S02]  /*133d0*/  SYNCS.PHASECHK.TRANS64.TRYWAIT P2, [R15+URZ+0x34830], R0 ;  /* 0x034830000f0075a7 */ /* 0x000e64000804017f */
[----:B-1----:R-:W-:Y:S05]  /*133e0*/  @!P2 BRA `(.L_x_786) ;  /* 0x000000cc00a8a947 */ /* 0x002fea0003800000 */
.L_x_785:
[----:B------:R-:W-:Y:S05]  /*133f0*/  BSYNC B1 ;  /* 0x0000000000017941 */ /* 0x000fea0003800000 */
.L_x_784:
[----:B------:R2:W-:Y:S04]  /*13400*/  STL.64 [R1+0x88], R18 ;  /* 0x0000881201007387 */ /* 0x0005e80000100a00 */
[----:B--2---:R-:W2:Y:S04]  /*13410*/  LDL.64 R18, [R1+0x38] ;  /* 0x0000380001127983 */ /* 0x004ea80000100a00 */
[----:B------:R3:W-:Y:S04]  /*13420*/  STL.64 [R1+0x80], R16 ;  /* 0x0000801001007387 */ /* 0x0007e80000100a00 */
[----:B---3--:R-:W3:Y:S04]  /*13430*/  LDL.64 R16, [R1+0x30] ;  /* 0x0000300001107983 */ /* 0x008ee80000100a00 */
[----:B------:R0:W-:Y:S04]  /*13440*/  STL.64 [R1+0x78], R14 ;  /* 0x0000780e01007387 */ /* 0x0001e80000100a00 */
[----:B01----:R-:W4:Y:S04]  /*13450*/  LDL.64 R14, [R1+0x28] ;  /* 0x00002800010e7983 */ /* 0x003f280000100a00 */
[----:B------:R0:W-:Y:S04]  /*13460*/  STL.64 [R1+0x70], R12 ;  /* 0x0000700c01007387 */ /* 0x0001e80000100a00 */
[----:B0-----:R-:W4:Y:S04]  /*13470*/  LDL.64 R12, [R1+0x20] ;  /* 0x00002000010c7983 */ /* 0x001f280000100a00 */
[----:B------:R0:W-:Y:S04]  /*13480*/  STL.64 [R1+0x68], R6 ;  /* 0x0000680601007387 */ /* 0x0001e80000100a00 */
[----:B0-----:R-:W4:Y:S04]  /*13490*/  LDL.64 R6, [R1+0x18] ;  /* 0x0000180001067983 */ /* 0x001f280000100a00 */
[----:B------:R0:W-:Y:S04]  /*134a0*/  STL [R1+0x60], R2 ;  /* 0x0000600201007387 */ /* 0x0001e80000100800 */
[----:B0-----:R-:W2:Y:S01]  /*134b0*/  LDL.64 R2, [R1+0x40] ;  /* 0x0000400001027983 */ /* 0x001ea20000100a00 */
[----:B------:R-:W-:Y:S01]  /*134c0*/  R2UR UR50, R24 ;  /* 0x00000000183272ca */ /* 0x000fe200000e0000 */
[----:B------:R-:W-:Y:S01]  /*134d0*/  VIADD R24, R10, 0x6 ;  /* 0x000000060a187836 */ /* 0x000fe20000000000 */
[----:B------:R-:W-:Y:S01]  /*134e0*/  R2UR UR34, R26 ;  /* 0x000000001a2272ca */ /* 0x000fe200000e0000 */
[C---:B------:R-:W-:Y:S01]  /*134f0*/  VIADD R26, R10.reuse, 0x400 ;  /* 0x000004000a1a7836 */ /* 0x040fe20000000000 */
[----:B------:R-:W-:Y:S01]  /*13500*/  R2UR UR54, R10 ;  /* 0x000000000a3672ca */ /* 0x000fe200000e0000 */
[----:B------:R-:W-:Y:S01]  /*13510*/  IMAD.MOV.U32 R11, RZ, RZ, 0x40000040 ;  /* 0x40000040ff0b7424 */ /* 0x000fe200078e00ff */
[----:B------:R-:W-:Y:S01]  /*13520*/  R2UR UR30, R24 ;  /* 0x00000000181e72ca */ /* 0x000fe200000e0000 */
[----:B------:R-:W-:Y:S01]  /*13530*/  VIADD R28, R10, 0x402 ;  /* 0x000004020a1c7836 */ /* 0x000fe20000000000 */
[----:B------:R-:W-:Y:S01]  /*13540*/  R2UR UR26, R26 ;  /* 0x000000001a1a72ca */ /* 0x000fe200000e0000 */
[C---:B------:R-:W-:Y:S01]  /*13550*/  VIADD R24, R10.reuse, 0x404 ;  /* 0x000004040a187836 */ /* 0x040fe20000000000 */
[----:B------:R-:W-:Y:S01]  /*13560*/  R2UR UR55, R11 ;  /* 0x000000000b3772ca */ /* 0x000fe200000e0000 */
[----:B------:R-:W-:Y:S01]  /*13570*/  VIADD R26, R10, 0x406 ;  /* 0x000004060a1a7836 */ /* 0x000fe20000000000 */
[----:B------:R-:W-:Y:S01]  /*13580*/  R2UR UR22, R28 ;  /* 0x000000001c1672ca */ /* 0x000fe200000e0000 */
[----:B------:R-:W-:Y:S01]  /*13590*/  IMAD.MOV.U32 R25, RZ, RZ, 0x40000040 ;  /* 0x40000040ff197424 */ /* 0x000fe200078e00ff */
[----:B------:R-:W-:Y:S01]  /*135a0*/  R2UR UR18, R24 ;  /* 0x00000000181272ca */ /* 0x000fe200000e0000 */
[----:B------:R-:W-:Y:S01]  /*135b0*/  IMAD.MOV.U32 R27, RZ, RZ, 0x40000040 ;  /* 0x40000040ff1b7424 */ /* 0x000fe200078e00ff */
[----:B------:R-:W-:Y:S01]  /*135c0*/  R2UR UR14, R26 ;  /* 0x000000001a0e72ca */ /* 0x000fe200000e0000 */
[----:B------:R-:W-:Y:S01]  /*135d0*/  IMAD.MOV.U32 R29, RZ, RZ, 0x40000040 ;  /* 0x40000040ff1d7424 */ /* 0x000fe200078e00ff */
[----:B------:R-:W-:Y:S01]  /*135e0*/  R2UR UR51, R25 ;  /* 0x00000000193372ca */ /* 0x000fe200000e0000 */
[C---:B------:R-:W-:Y:S01]  /*135f0*/  VIADD R28, R10.reuse, 0x800 ;  /* 0x000008000a1c7836 */ /* 0x040fe20000000000 */
[----:B------:R-:W-:Y:S01]  /*13600*/  R2UR UR35, R27 ;  /* 0x000000001b2372ca */ /* 0x000fe200000e0000 */
[C---:B------:R-:W-:Y:S01]  /*13610*/  VIADD R24, R10.reuse, 0x802 ;  /* 0x000008020a187836 */ /* 0x040fe20000000000 */
[----:B------:R-:W-:Y:S01]  /*13620*/  R2UR UR31, R25 ;  /* 0x00000000191f72ca */ /* 0x000fe200000e0000 */
[----:B------:R-:W-:Y:S01]  /*13630*/  VIADD R26, R10, 0x804 ;  /* 0x000008040a1a7836 */ /* 0x000fe20000000000 */
[----:B------:R-:W-:-:S02]  /*13640*/  R2UR UR27, R27 ;  /* 0x000000001b1b72ca */ /* 0x000fc400000e0000 */
[----:B------:R-:W-:Y:S02]  /*13650*/  R2UR UR23, R29 ;  /* 0x000000001d1772ca */ /* 0x000fe400000e0000 */
[----:B------:R-:W-:Y:S02]  /*13660*/  R2UR UR19, R25 ;  /* 0x00000000191372ca */ /* 0x000fe400000e0000 */
[----:B------:R-:W-:Y:S02]  /*13670*/  R2UR UR15, R27 ;  /* 0x000000001b0f72ca */ /* 0x000fe400000e0000 */
[----:B------:R-:W-:Y:S02]  /*13680*/  R2UR UR10, R28 ;  /* 0x000000001c0a72ca */ /* 0x000fe400000e0000 */
[----:B------:R-:W-:Y:S02]  /*13690*/  R2UR UR11, R29 ;  /* 0x000000001d0b72ca */ /* 0x000fe400000e0000 */
[----:B------:R-:W-:-:S02]  /*136a0*/  R2UR UR6, R24 ;  /* 0x00000000180672ca */ /* 0x000fc400000e0000 */
[----:B------:R-:W-:Y:S02]  /*136b0*/  R2UR UR7, R25 ;  /* 0x00000000190772ca */ /* 0x000fe400000e0000 */
[----:B------:R-:W-:Y:S02]  /*136c0*/  R2UR UR38, R26 ;  /* 0x000000001a2672ca */ /* 0x000fe400000e0000 */
[----:B------:R-:W-:Y:S02]  /*136d0*/  R2UR UR39, R27 ;  /* 0x000000001b2772ca */ /* 0x000fe400000e0000 */
[----:B------:R-:W-:-:S06]  /*136e0*/  WARPGROUP.ARRIVE ;  /* 0x00000000000079c5 */ /* 0x000fcc0000000000 */
[----:B------:R-:W-:Y:S03]  /*136f0*/  HGMMA.64x128x16.F32.BF16 R24, gdesc[UR52], RZ, !UPT, gsb0 ;  /* 0x01e00000341879f0 */ /* 0x000fe6000c0018ff */
[----:B------:R-:W-:Y:S02]  /*13700*/  WARPGROUP.DEPBAR.LE gsb0, 0x0 ;  /* 0x00008000000079c5 */ /* 0x000fe40000010000 */
[----:B------:R-:W-:-:S07]  /*13710*/  WARPGROUP.ARRIVE ;  /* 0x00000000000079c5 */ /* 0x000fce0000000000 */
[----:B------:R-:W-:Y:S01]  /*13720*/  HGMMA.64x128x16.F32.BF16 R24, gdesc[UR48], R24, gsb0 ;  /* 0x01e00000301879f0 */ /* 0x000fe20008001818 */
[----:B--2---:R-:W-:Y:S02]  /*13730*/  R2UR UR32, R2 ;  /* 0x00000000022072ca */ /* 0x004fe400000e0000 */
[----:B------:R-:W-:Y:S02]  /*13740*/  R2UR UR33, R3 ;  /* 0x00000000032172ca */ /* 0x000fe400000e0000 */
[----:B------:R-:W-:Y:S01]  /*13750*/  R2UR UR28, R18 ;  /* 0x00000000121c72ca */ /* 0x000fe200000e0000 */
[----:B------:R-:W2:Y:S01]  /*13760*/  LDL.64 R2, [R1+0x8] ;  /* 0x0000080001027983 */ /* 0x000ea20000100a00 */
[----:B------:R-:W-:Y:S02]  /*13770*/  WARPGROUP.DEPBAR.LE gsb0, 0x0 ;  /* 0x00008000000079c5 */ /* 0x000fe40000010000 */
[----:B------:R-:W-:-:S07]  /*13780*/  WARPGROUP.ARRIVE ;  /* 0x00000000000079c5 */ /* 0x000fce0000000000 */
[----:B------:R-:W-:Y:S01]  /*13790*/  HGMMA.64x128x16.F32.BF16 R24, gdesc[UR32], R24, gsb0 ;  /* 0x01e00000201879f0 */ /* 0x000fe20008001818 */
[----:B------:R-:W-:Y:S02]  /*137a0*/  R2UR UR29, R19 ;  /* 0x00000000131d72ca */ /* 0x000fe400000e0000 */
[----:B---3--:R-:W-:Y:S01]  /*137b0*/  R2UR UR24, R16 ;  /* 0x00000000101872ca */ /* 0x008fe200000e0000 */
[----:B------:R0:W5:Y:S01]  /*137c0*/  LDL.LU.64 R18, [R1+0x88] ;  /* 0x0000880001127983 */ /* 0x0001620000300a00 */
[----:B------:R-:W-:Y:S02]  /*137d0*/  R2UR UR25, R17 ;  /* 0x00000000111972ca */ /* 0x000fe400000e0000 */
[----:B----4-:R-:W-:Y:S02]  /*137e0*/  R2UR UR20, R14 ;  /* 0x000000000e1472ca */ /* 0x010fe400000e0000 */
[----:B------:R-:W-:Y:S02]  /*137f0*/  R2UR UR21, R15 ;  /* 0x000000000f1572ca */ /* 0x000fe400000e0000 */
[----:B------:R-:W-:-:S02]  /*13800*/  R2UR UR16, R12 ;  /* 0x000000000c1072ca */ /* 0x000fc400000e0000 */
[----:B------:R-:W-:Y:S02]  /*13810*/  R2UR UR17, R13 ;  /* 0x000000000d1172ca */ /* 0x000fe400000e0000 */
[----:B------:R-:W-:Y:S02]  /*13820*/  R2UR UR12, R6 ;  /* 0x00000000060c72ca */ /* 0x000fe400000e0000 */
[----:B------:R-:W-:Y:S01]  /*13830*/  R2UR UR13, R7 ;  /* 0x00000000070d72ca */ /* 0x000fe200000e0000 */
[----:B------:R-:W-:Y:S01]  /*13840*/  VIADD R10, R10, 0x806 ;  /* 0x000008060a0a7836 */ /* 0x000fe20000000000 */
[----:B------:R0:W5:Y:S01]  /*13850*/  LDL.LU.64 R16, [R1+0x80] ;  /* 0x0000800001107983 */ /* 0x0001620000300a00 */
[----:B------:R-:W-:Y:S01]  /*13860*/  IMAD.MOV.U32 R11, RZ, RZ, 0x40000040 ;  /* 0x40000040ff0b7424 */ /* 0x000fe200078e00ff */
[----:B------:R-:W-:Y:S01]  /*13870*/  UMOV UR4, UR56 ;  /* 0x0000003800047c82 */ /* 0x000fe20008000000 */
[----:B------:R-:W-:Y:S01]  /*13880*/  UMOV UR5, UR57 ;  /* 0x0000003900057c82 */ /* 0x000fe20008000000 */
[----:B------:R0:W5:Y:S04]  /*13890*/  LDL.LU.64 R14, [R1+0x78] ;  /* 0x00007800010e7983 */ /* 0x0001680000300a00 */
[----:B------:R0:W5:Y:S04]  /*138a0*/  LDL.LU.64 R12, [R1+0x70] ;  /* 0x00007000010c7983 */ /* 0x0001680000300a00 */
[----:B------:R0:W5:Y:S01]  /*138b0*/  LDL.LU.64 R6, [R1+0x68] ;  /* 0x0000680001067983 */ /* 0x0001620000300a00 */
        /* <DEDUP_REMOVED lines=11> */
[----:B------:R-:W-:Y:S01]  /*13970*/  HGMMA.64x128x16.F32.BF16 R24, gdesc[UR16], R24, gsb0 ;  /* 0x01e00000101879f0 */ /* 0x000fe20008001818 */
[----:B--2---:R-:W-:Y:S02]  /*13980*/  R2UR UR8, R2 ;  /* 0x00000000020872ca */ /* 0x004fe400000e0000 */
[----:B------:R-:W-:Y:S01]  /*13990*/  R2UR UR9, R3 ;  /* 0x00000000030972ca */ /* 0x000fe200000e0000 */
[----:B------:R0:W5:Y:S01]  /*139a0*/  LDL.LU R2, [R1+0x60] ;  /* 0x0000600001027983 */ /* 0x0001620000300800 */
        /* <DEDUP_REMOVED lines=8> */
[----:B------:R-:W-:Y:S01]  /*13a30*/  HGMMA.64x128x16.F32.BF16 R24, gdesc[UR4], R24, gsb0 ;  /* 0x01e00000041879f0 */ /* 0x000fe20008001818 */
[----:B------:R-:W-:Y:S02]  /*13a40*/  R2UR UR6, R10 ;  /* 0x000000000a0672ca */ /* 0x000fe400000e0000 */
[----:B------:R-:W-:Y:S02]  /*13a50*/  R2UR UR7, R11 ;  /* 0x000000000b0772ca */ /* 0x000fe400000e0000 */
[----:B------:R-:W2:Y:S01]  /*13a60*/  LDL.64 R10, [R1] ;  /* 0x00000000010a7983 */ /* 0x000ea20000100a00 */
[----:B------:R-:W-:Y:S02]  /*13a70*/  WARPGROUP.DEPBAR.LE gsb0, 0x0 ;  /* 0x00008000000079c5 */ /* 0x000fe40000010000 */
[----:B------:R-:W-:-:S06]  /*13a80*/  WARPGROUP.ARRIVE ;  /* 0x00000000000079c5 */ /* 0x000fcc0000000000 */
[----:B------:R-:W-:Y:S01]  /*13a90*/  HGMMA.64x128x16.F32.BF16 R24, gdesc[UR36], R24, gsb0 ;  /* 0x01e00000241879f0 */ /* 0x000fe20008001818 */
        /* <DEDUP_REMOVED lines=17> */
[----:B------:R-:W-:Y:S01]  /*13bb0*/  WARPGROUP.ARRIVE ;  /* 0x00000000000079c5 */ /* 0x000fe20000000000 */
[----:B--2---:R-:W-:Y:S02]  /*13bc0*/  R2UR UR4, R10 ;  /* 0x000000000a0472ca */ /* 0x004fe400000e0000 */
[----:B------:R-:W-:-:S13]  /*13bd0*/  R2UR UR5, R11 ;  /* 0x000000000b0572ca */ /* 0x000fda00000e0000 */
        /* <DEDUP_REMOVED lines=50> */
[----:B0-----:R-:W-:Y:S05]  /*13f00*/  @!P0 BRA `(.L_x_787) ;  /* 0x0000000000048947 */ /* 0x001fea0003800000 */
[----:B------:R-:W-:Y:S01]  /*13f10*/  BPT.TRAP 0x1 ;  /* 0x000000040000795c */ /* 0x000fe20000300000 */
.L_x_787:
[----:B------:R-:W-:Y:S01]  /*13f20*/  SHF.L.U32 R0, R20, 0x1f, RZ ;  /* 0x0000001f14007819 */ /* 0x000fe200000006ff */
[----:B-----5:R-:W-:-:S04]  /*13f30*/  IMAD R20, R13, 0x8, R2 ;  /* 0x000000080d147824 */ /* 0x020fc800078e0202 */
[----:B------:R0:W1:Y:S01]  /*13f40*/  SYNCS.PHASECHK.TRANS64.TRYWAIT P2, [R20+URZ+0x34850], R0 ;  /* 0x03485000140075a7 */ /* 0x000062000804017f */
[----:B------:R-:W-:Y:S05]  /*13f50*/  @!P0 BRA `(.L_x_788) ;  /* 0x0000000000048947 */ /* 0x000fea0003800000 */
[----:B------:R-:W-:Y:S01]  /*13f60*/  BPT.TRAP 0x1 ;  /* 0x000000040000795c */ /* 0x000fe20000300000 */
.L_x_788:
[----:B------:R-:W-:Y:S04]  /*13f70*/  BSSY B1, `(.L_x_789) ;  /* 0x0000004000017945 */ /* 0x000fe80003800000 */
[----:B-1----:R-:W-:Y:S05]  /*13f80*/  @P2 BRA `(.L_x_790) ;  /* 0x0000000000082947 */ /* 0x002fea0003800000 */
[----:B------:R-:W1:Y:S02]  /*13f90*/  SYNCS.PHASECHK.TRANS64.TRYWAIT P2, [R20+URZ+0x34850], R0 ;  /* 0x03485000140075a7 */ /* 0x000e64000804017f */
[----:B-1----:R-:W-:Y:S05]  /*13fa0*/  @!P2 BRA `(.L_x_791) ;  /* 0x000000c000cca947 */ /* 0x002fea0003800000 */
.L_x_790:
[----:B------:R-:W-:Y:S05]  /*13fb0*/  BSYNC B1 ;  /* 0x0000000000017941 */ /* 0x000fea0003800000 */
.L_x_789:
[----:B01----:R-:W-:Y:S01]  /*13fc0*/  VIADD R0, R2, 0x400 ;  /* 0x0000040002007836 */ /* 0x003fe20000000000 */
[----:B------:R-:W-:Y:S01]  /*13fd0*/  WARPGROUP.ARRIVE ;  /* 0x00000000000079c5 */ /* 0x000fe20000000000 */
[----:B------:R-:W-:Y:S01]  /*13fe0*/  IMAD.MOV.U32 R11, RZ, RZ, 0x40000040 ;  /* 0x40000040ff0b7424 */ /* 0x000fe200078e00ff */
[C---:B------:R-:W-:Y:S01]  /*13ff0*/  ISETP.GT.AND P2, PT, R210.reuse, RZ, PT ;  /* 0x000000ffd200720c */ /* 0x040fe20003f44270 */
[----:B------:R-:W-:Y:S01]  /*14000*/  IMAD.MOV.U32 R9, RZ, RZ, 0x40000040 ;  /* 0x40000040ff097424 */ /* 0x000fe200078e00ff */
[----:B------:R-:W-:Y:S01]  /*14010*/  SHF.R.U32.HI R0, RZ, 0x4, R0 ;  /* 0x00000004ff007819 */ /* 0x000fe20000011600 */
[----:B------:R-:W-:Y:S01]  /*14020*/  @!P1 VIADD R15, R15, 0x34840 ;  /* 0x000348400f0f9836 */ /* 0x000fe20000000000 */
[----:B------:R-:W-:Y:S01]  /*14030*/  R2UR UR7, R11 ;  /* 0x000000000b0772ca */ /* 0x000fe200000e0000 */
[----:B------:R-:W-:Y:S01]  /*14040*/  VIADD R210, R210, 0xffffffff ;  /* 0xffffffffd2d27836 */ /* 0x000fe20000000000 */
[----:B------:R-:W-:Y:S02]  /*14050*/  LOP3.LUT R0, R0, 0x3fff, RZ, 0xc0, !PT ;  /* 0x00003fff00007812 */ /* 0x000fe400078ec0ff */
[----:B------:R-:W-:-:S02]  /*14060*/  @!P1 PRMT R15, RZ, 0x654, R15 ;  /* 0x00000654ff0f9816 */ /* 0x000fc4000000000f */
[----:B------:R-:W-:-:S05]  /*14070*/  LOP3.LUT R0, R0, 0x4000000, RZ, 0xfc, !PT ;  /* 0x0400000000007812 */ /* 0x000fca00078efcff */
[----:B------:R-:W-:Y:S01]  /*14080*/  IMAD R10, R13, 0x800, R0 ;  /* 0x000008000d0a7824 */ /* 0x000fe200078e0200 */
[----:B------:R-:W-:Y:S01]  /*14090*/  FMNMX.FTZ R0, R24, R12, !PT ;  /* 0x0000000c18007209 */ /* 0x000fe20007810000 */
[----:B------:R-:W-:Y:S02]  /*140a0*/  IMAD.MOV.U32 R13, RZ, RZ, 0x40000040 ;  /* 0x40000040ff0d7424 */ /* 0x000fe400078e00ff */
[C---:B------:R-:W-:Y:S01]  /*140b0*/  VIADD R8, R10.reuse, 0x80 ;  /* 0x000000800a087836 */ /* 0x040fe20000000000 */
[----:B------:R-:W-:Y:S02]  /*140c0*/  R2UR UR6, R10 ;  /* 0x000000000a0672ca */ /* 0x000fe400000e0000 */
[----:B------:R-:W-:-:S04]  /*140d0*/  FMNMX.FTZ R0, R25, R0, !PT ;  /* 0x0000000019007209 */ /* 0x000fc80007810000 */
[----:B------:R-:W-:-:S04]  /*140e0*/  FMNMX.FTZ R0, R28, R0, !PT ;  /* 0x000000001c007209 */ /* 0x000fc80007810000 */
[----:B------:R-:W-:-:S03]  /*140f0*/  FMNMX.FTZ R0, R29, R0, !PT ;  /* 0x000000001d007209 */ /* 0x000fc60007810000 */
[----:B------:R-:W-:Y:S01]  /*14100*/  HGMMA.64x128x16.F32.BF16 R88, R180, gdesc[UR4].tnspB, R88, gsb0 ;  /* 0x41e00004b4587df0 */ /* 0x000fe20008001858 */
[----:B------:R-:W-:Y:S01]  /*14110*/  R2UR UR6, R8 ;  /* 0x00000000080672ca */ /* 0x000fe200000e0000 */
[----:B------:R-:W-:Y:S01]  /*14120*/  VIADD R8, R10, 0x100 ;  /* 0x000001000a087836 */ /* 0x000fe20000000000 */
[----:B------:R-:W-:Y:S01]  /*14130*/  R2UR UR7, R9 ;  /* 0x00000000090772ca */ /* 0x000fe200000e0000 */
[----:B------:R-:W-:Y:S01]  /*14140*/  IMAD.MOV.U32 R9, RZ, RZ, 0x40000040 ;  /* 0x40000040ff097424 */ /* 0x000fe200078e00ff */
        /* <DEDUP_REMOVED lines=27> */
[----:B------:R-:W-:Y:S01]  /*14300*/  FMNMX.FTZ R4, R85, R0, !PT ;  /* 0x0000000055047209 */ /* 0x000fe20007810000 */
[----:B------:R-:W-:-:S04]  /*14310*/  IMAD.U32 R0, RZ, RZ, UR58 ;  /* 0x0000003aff007e24 */ /* 0x000fc8000f8e00ff */
[----:B------:R-:W0:Y:S01]  /*14320*/  SHFL.BFLY PT, R3, R4, 0x2, 0x1f ;  /* 0x0c401f0004037f89 */ /* 0x000e2200000e0000 */
        /* <DEDUP_REMOVED lines=10> */
[----:B------:R-:W-:Y:S02]  /*143d0*/  R2UR UR6, R8 ;  /* 0x00000000080672ca */ /* 0x000fe400000e0000 */
[----:B------:R-:W-:Y:S02]  /*143e0*/  R2UR UR7, R9 ;  /* 0x00000000090772ca */ /* 0x000fe400000e0000 */
[----:B0-----:R-:W-:Y:S02]  /*143f0*/  FMNMX.FTZ R8, R4, R3, !PT ;  /* 0x0000000304087209 */ /* 0x001fe40007810000 */
[----:B------:R-:W-:-:S03]  /*14400*/  FMNMX.FTZ R4, R26, R14, !PT ;  /* 0x0000000e1a047209 */ /* 0x000fc60007810000 */
[----:B------:R-:W0:Y:S02]  /*14410*/  SHFL.BFLY PT, R3, R8, 0x1, 0x1f ;  /* 0x0c201f0008037f89 */ /* 0x000e2400000e0000 */
[----:B0-----:R-:W-:-:S05]  /*14420*/  FMNMX.FTZ R3, R8, R3, !PT ;  /* 0x0000000308037209 */ /* 0x001fca0007810000 */
[C---:B------:R-:W-:Y:S01]  /*14430*/  FADD.FTZ R9, -R3.reuse, R12 ;  /* 0x0000000c03097221 */ /* 0x040fe20000010100 */
[----:B------:R-:W-:Y:S02]  /*14440*/  VIADD R12, R10, 0x200 ;  /* 0x000002000a0c7836 */ /* 0x000fe40000000000 */
[-C--:B------:R-:W-:Y:S01]  /*14450*/  FMUL.FTZ R11, R3, R0.reuse ;  /* 0x00000000030b7220 */ /* 0x080fe20000410000 */
[----:B------:R-:W-:-:S03]  /*14460*/  FMUL.FTZ R9, R9, R0 ;  /* 0x0000000009097220 */ /* 0x000fc60000410000 */
[-CC-:B------:R-:W-:Y:S01]  /*14470*/  FFMA.FTZ R182, R28, R0.reuse, -R11.reuse ;  /* 0x000000001cb67223 */ /* 0x180fe2000001080b */
        /* <DEDUP_REMOVED lines=15> */
[----:B------:R-:W-:Y:S01]  /*14570*/  FFMA.FTZ R57, R84, R0, -R11 ;  /* 0x0000000054397223 */ /* 0x000fe2000001080b */
[----:B------:R-:W-:Y:S08]  /*14580*/  MUFU.EX2 R9, R9 ;  /* 0x0000000900097308 */ /* 0x000ff00000000800 */
[----:B------:R-:W0:Y:S08]  /*14590*/  MUFU.EX2 R180, R180 ;  /* 0x000000b400b47308 */ /* 0x000e300000000800 */
[----:B------:R-:W1:Y:S08]  /*145a0*/  MUFU.EX2 R21, R21 ;  /* 0x0000001500157308 */ /* 0x000e700000000800 */
[----:B------:R-:W-:Y:S01]  /*145b0*/  MUFU.EX2 R182, R182 ;  /* 0x000000b600b67308 */ /* 0x000fe20000000800 */
[----:B0-----:R-:W-:-:S07]  /*145c0*/  FFMA.FTZ R6, R9, R6, R180 ;  /* 0x0000000609067223 */ /* 0x001fce00000100b4 */
[----:B------:R-:W-:Y:S01]  /*145d0*/  MUFU.EX2 R24, R24 ;  /* 0x0000001800187308 */ /* 0x000fe20000000800 */
[----:B-1----:R-:W-:-:S07]  /*145e0*/  F2FP.BF16.F32.PACK_AB R180, R21, R180 ;  /* 0x000000b415b4723e */ /* 0x002fce00000010ff */
        /* <DEDUP_REMOVED lines=8> */
[-CC-:B------:R-:W-:Y:S01]  /*14670*/  FFMA.FTZ R174, R44, R0.reuse, -R11.reuse ;  /* 0x000000002cae7223 */ /* 0x180fe2000001080b */
[-CC-:B------:R-:W-:Y:S01]  /*14680*/  FFMA.FTZ R40, R65, R0.reuse, -R11.reuse ;  /* 0x0000000041287223 */ /* 0x180fe2000001080b */
[----:B------:R-:W-:Y:S01]  /*14690*/  FFMA.FTZ R44, R69, R0, -R11 ;  /* 0x00000000452c7223 */ /* 0x000fe2000001080b */
[----:B------:R-:W-:Y:S01]  /*146a0*/  MUFU.EX2 R29, R29 ;  /* 0x0000001d001d7308 */ /* 0x000fe20000000800 */
[----:B------:R-:W-:Y:S01]  /*146b0*/  HGMMA.64x128x16.F32.BF16 R88, R168, gdesc[UR4].tnspB, R88, gsb0 ;  /* 0x41e00004a8587df0 */ /* 0x000fe20008001858 */
[----:B------:R-:W-:Y:S01]  /*146c0*/  R2UR UR6, R12 ;  /* 0x000000000c0672ca */ /* 0x000fe200000e0000 */
[----:B------:R-:W-:Y:S01]  /*146d0*/  VIADD R12, R10, 0x280 ;  /* 0x000002800a0c7836 */ /* 0x000fe20000000000 */
[----:B------:R-:W-:Y:S02]  /*146e0*/  R2UR UR7, R13 ;  /* 0x000000000d0772ca */ /* 0x000fe400000e0000 */
[----:B------:R-:W-:-:S02]  /*146f0*/  FMNMX.FTZ R13, R27, R4, !PT ;  /* 0x000000041b0d7209 */ /* 0x000fc40007810000 */
[----:B------:R-:W-:Y:S02]  /*14700*/  MUFU.EX2 R172, R172 ;  /* 0x000000ac00ac7308 */ /* 0x000fe40000000800 */
[----:B------:R-:W-:-:S04]  /*14710*/  FMNMX.FTZ R4, R30, R13, !PT ;  /* 0x0000000d1e047209 */ /* 0x000fc80007810000 */
[----:B------:R-:W-:Y:S02]  /*14720*/  FMNMX.FTZ R13, R31, R4, !PT ;  /* 0x000000041f0d7209 */ /* 0x000fe40007810000 */
        /* <DEDUP_REMOVED lines=25> */
[----:B------:R-:W-:Y:S01]  /*148c0*/  FMNMX.FTZ R4, R66, R13, !PT ;  /* 0x0000000d42047209 */ /* 0x000fe20007810000 */
[----:B------:R-:W-:-:S03]  /*148d0*/  IMAD.MOV.U32 R13, RZ, RZ, 0x40000040 ;  /* 0x40000040ff0d7424 */ /* 0x000fc600078e00ff */
[----:B------:R-:W-:Y:S02]  /*148e0*/  FMNMX.FTZ R37, R67, R4, !PT ;  /* 0x0000000443257209 */ /* 0x000fe40007810000 */
[----:B------:R-:W-:Y:S02]  /*148f0*/  MUFU.EX2 R57, R57 ;  /* 0x0000003900397308 */ /* 0x000fe40000000800 */
[----:B------:R-:W-:Y:S01]  /*14900*/  FMNMX.FTZ R4, R70, R37, !PT ;  /* 0x0000002546047209 */ /* 0x000fe20007810000 */
[----:B------:R-:W-:-:S06]  /*14910*/  FFMA.FTZ R37, R72, R0, -R11 ;  /* 0x0000000048257223 */ /* 0x000fcc000001080b */
[----:B------:R-:W-:Y:S01]  /*14920*/  MUFU.EX2 R37, R37 ;  /* 0x0000002500257308 */ /* 0x000fe20000000800 */
[----:B------:R-:W-:Y:S02]  /*14930*/  WARPGROUP.DEPBAR.LE gsb0, 0x0 ;  /* 0x00008000000079c5 */ /* 0x000fe40000010000 */
[----:B------:R-:W-:Y:S01]  /*14940*/  WARPGROUP.ARRIVE ;  /* 0x00000000000079c5 */ /* 0x000fe20000000000 */
[-CC-:B------:R-:W-:Y:S01]  /*14950*/  FFMA.FTZ R168, R48, R0.reuse, -R11.reuse ;  /* 0x0000000030a87223 */ /* 0x180fe2000001080b */
[-CC-:B------:R-:W-:Y:S01]  /*14960*/  FFMA.FTZ R170, R52, R0.reuse, -R11.reuse ;  /* 0x0000000034aa7223 */ /* 0x180fe2000001080b */
[-CC-:B------:R-:W-:Y:S01]  /*14970*/  FFMA.FTZ R48, R61, R0.reuse, -R11.reuse ;  /* 0x000000003d307223 */ /* 0x180fe2000001080b */
[----:B------:R-:W-:Y:S02]  /*14980*/  FFMA.FTZ R52, R77, R0, -R11 ;  /* 0x000000004d347223 */ /* 0x000fe4000001080b */
[----:B------:R-:W-:Y:S01]  /*14990*/  HGMMA.64x128x16.F32.BF16 R88, R152, gdesc[UR4].tnspB, R88, gsb0 ;  /* 0x41e0000498587df0 */ /* 0x000fe20008001858 */
[----:B------:R-:W-:Y:S01]  /*149a0*/  R2UR UR6, R12 ;  /* 0x000000000c0672ca */ /* 0x000fe200000e0000 */
[C---:B------:R-:W-:Y:S01]  /*149b0*/  VIADD R12, R10.reuse, 0x300 ;  /* 0x000003000a0c7836 */ /* 0x040fe20000000000 */
[----:B------:R-:W-:Y:S01]  /*149c0*/  R2UR UR7, R13 ;  /* 0x000000000d0772ca */ /* 0x000fe200000e0000 */
[----:B------:R-:W-:Y:S01]  /*149d0*/  VIADD R10, R10, 0x380 ;  /* 0x000003800a0a7836 */ /* 0x000fe20000000000 */
[----:B------:R-:W-:Y:S01]  /*149e0*/  FMNMX.FTZ R13, R71, R4, !PT ;  /* 0x00000004470d7209 */ /* 0x000fe20007810000 */
[----:B------:R-:W-:Y:S03]  /*149f0*/  MUFU.EX2 R168, R168 ;  /* 0x000000a800a87308 */ /* 0x000fe60000000800 */
[----:B------:R-:W-:-:S04]  /*14a00*/  FMNMX.FTZ R4, R74, R13, !PT ;  /* 0x0000000d4a047209 */ /* 0x000fc80007810000 */
        /* <DEDUP_REMOVED lines=9> */
[----:B------:R-:W-:-:S05]  /*14aa0*/  FMNMX.FTZ R4, R87, R4, !PT ;  /* 0x0000000457047209 */ /* 0x000fca0007810000 */
[----:B------:R-:W0:Y:S02]  /*14ab0*/  SHFL.BFLY PT, R13, R4, 0x2, 0x1f ;  /* 0x0c401f00040d7f89 */ /* 0x000e2400000e0000 */
[----:B0-----:R-:W-:-:S05]  /*14ac0*/  FMNMX.FTZ R8, R4, R13, !PT ;  /* 0x0000000d04087209 */ /* 0x001fca0007810000 */
[----:B------:R-:W0:Y:S02]  /*14ad0*/  SHFL.BFLY PT, R13, R8, 0x1, 0x1f ;  /* 0x0c201f00080d7f89 */ /* 0x000e2400000e0000 */
[----:B0-----:R-:W-:Y:S01]  /*14ae0*/  FMNMX.FTZ R8, R8, R13, !PT ;  /* 0x0000000d08087209 */ /* 0x001fe20007810000 */
[----:B------:R-:W-:Y:S01]  /*14af0*/  IMAD.MOV.U32 R13, RZ, RZ, 0x40000040 ;  /* 0x40000040ff0d7424 */ /* 0x000fe200078e00ff */
[----:B------:R-:W-:Y:S02]  /*14b00*/  WARPGROUP.DEPBAR.LE gsb0, 0x0 ;  /* 0x00008000000079c5 */ /* 0x000fe40000010000 */
[----:B------:R-:W-:Y:S01]  /*14b10*/  WARPGROUP.ARRIVE ;  /* 0x00000000000079c5 */ /* 0x000fe20000000000 */
[-CC-:B------:R-:W-:Y:S01]  /*14b20*/  FFMA.FTZ R152, R56, R0.reuse, -R11.reuse ;  /* 0x0000000038987223 */ /* 0x180fe2000001080b */
[-CC-:B------:R-:W-:Y:S01]  /*14b30*/  FFMA.FTZ R154, R60, R0.reuse, -R11.reuse ;  /* 0x000000003c9a7223 */ /* 0x180fe2000001080b */
[----:B------:R-:W-:-:S03]  /*14b40*/  FFMA.FTZ R56, R81, R0, -R11 ;  /* 0x0000000051387223 */ /* 0x000fc6000001080b */
[----:B------:R-:W-:Y:S01]  /*14b50*/  HGMMA.64x128x16.F32.BF16 R88, R156, gdesc[UR4].tnspB, R88, gsb0 ;  /* 0x41e000049c587df0 */ /* 0x000fe20008001858 */
[----:B------:R-:W-:Y:S01]  /*14b60*/  R2UR UR6, R12 ;  /* 0x000000000c0672ca */ /* 0x000fe200000e0000 */
[-C--:B------:R-:W-:Y:S01]  /*14b70*/  FFMA.FTZ R12, R85, R0.reuse, -R11 ;  /* 0x00000000550c7223 */ /* 0x080fe2000001080b */
[----:B------:R-:W-:Y:S01]  /*14b80*/  R2UR UR7, R13 ;  /* 0x000000000d0772ca */ /* 0x000fe200000e0000 */
[-C--:B------:R-:W-:Y:S01]  /*14b90*/  FMUL.FTZ R13, R8, R0.reuse ;  /* 0x00000000080d7220 */ /* 0x080fe20000410000 */
[----:B------:R-:W-:Y:S03]  /*14ba0*/  MUFU.EX2 R152, R152 ;  /* 0x0000009800987308 */ /* 0x000fe60000000800 */
        /* <DEDUP_REMOVED lines=24> */
[----:B------:R-:W-:-:S06]  /*14d30*/  FFMA.FTZ R86, R86, R0, -R13 ;  /* 0x0000000056567223 */ /* 0x000fcc000001080d */
        /* <DEDUP_REMOVED lines=17> */
[----:B------:R-:W-:Y:S01]  /*14e50*/  FADD.FTZ R11, -R8, R14 ;  /* 0x0000000e080b7221 */ /* 0x000fe20000010100 */
[-CC-:B------:R-:W-:Y:S01]  /*14e60*/  FFMA.FTZ R14, R27, R0.reuse, -R13.reuse ;  /* 0x000000001b0e7223 */ /* 0x180fe2000001080d */
[-CC-:B------:R-:W-:Y:S01]  /*14e70*/  FFMA.FTZ R27, R35, R0.reuse, -R13.reuse ;  /* 0x00000000231b7223 */ /* 0x180fe2000001080d */
[----:B------:R-:W-:Y:S01]  /*14e80*/  HGMMA.64x128x16.F32.BF16 R88, R160, gdesc[UR4].tnspB, R88, gsb0 ;  /* 0x41e00004a0587df0 */ /* 0x000fe20008001858 */
[-C--:B------:R-:W-:Y:S01]  /*14e90*/  FMUL.FTZ R11, R11, R0.reuse ;  /* 0x000000000b0b7220 */ /* 0x080fe20000410000 */
[----:B------:R-:W-:Y:S01]  /*14ea0*/  R2UR UR6, R10 ;  /* 0x000000000a0672ca */ /* 0x000fe200000e0000 */
[-CC-:B------:R-:W-:Y:S01]  /*14eb0*/  FFMA.FTZ R35, R51, R0.reuse, -R13.reuse ;  /* 0x0000000033237223 */ /* 0x180fe2000001080d */
[----:B------:R-:W-:Y:S01]  /*14ec0*/  MUFU.EX2 R14, R14 ;  /* 0x0000000e000e7308 */ /* 0x000fe20000000800 */
[-CC-:B------:R-:W-:Y:S01]  /*14ed0*/  FFMA.FTZ R10, R59, R0.reuse, -R13.reuse ;  /* 0x000000003b0a7223 */ /* 0x180fe2000001080d */
[-CC-:B------:R-:W-:Y:S01]  /*14ee0*/  FFMA.FTZ R157, R66, R0.reuse, -R13.reuse ;  /* 0x00000000429d7223 */ /* 0x180fe2000001080d */
[----:B------:R-:W-:-:S05]  /*14ef0*/  FFMA.FTZ R159, R70, R0, -R13 ;  /* 0x00000000469f7223 */ /* 0x000fca000001080d */
[----:B------:R0:W1:Y:S08]  /*14f00*/  MUFU.EX2 R4, R11 ;  /* 0x0000000b00047308 */ /* 0x0000700000000800 */
[----:B------:R-:W2:Y:S01]  /*14f10*/  MUFU.EX2 R27, R27 ;  /* 0x0000001b001b7308 */ /* 0x000ea20000000800 */
[----:B0-----:R-:W-:-:S05]  /*14f20*/  IMAD.MOV.U32 R11, RZ, RZ, 0x40000040 ;  /* 0x40000040ff0b7424 */ /* 0x001fca00078e00ff */
[----:B------:R-:W-:Y:S01]  /*14f30*/  R2UR UR7, R11 ;  /* 0x000000000b0772ca */ /* 0x000fe200000e0000 */
[----:B------:R-:W-:Y:S01]  /*14f40*/  FADD.FTZ R11, R21, R6 ;  /* 0x00000006150b7221 */ /* 0x000fe20000010000 */
[----:B------:R-:W-:Y:S02]  /*14f50*/  @!P1 VIADD R6, R20, 0x34860 ;  /* 0x0003486014069836 */ /* 0x000fe40000000000 */
[----:B-1----:R-:W-:Y:S01]  /*14f60*/  FFMA.FTZ R5, R4, R5, R181 ;  /* 0x0000000504057223 */ /* 0x002fe200000100b5 */
[----:B------:R-:W0:Y:S01]  /*14f70*/  MUFU.EX2 R35, R35 ;  /* 0x0000002300237308 */ /* 0x000e220000000800 */
[----:B------:R-:W-:Y:S01]  /*14f80*/  FADD.FTZ R11, R182, R11 ;  /* 0x0000000bb60b7221 */ /* 0x000fe20000010000 */
[C---:B------:R-:W-:Y:S01]  /*14f90*/  F2FP.BF16.F32.PACK_AB R181, R14.reuse, R181 ;  /* 0x000000b50eb5723e */ /* 0x040fe200000010ff */
[----:B------:R-:W-:Y:S01]  /*14fa0*/  FADD.FTZ R20, R14, R5 ;  /* 0x000000050e147221 */ /* 0x000fe20000010000 */
[C---:B------:R-:W-:Y:S01]  /*14fb0*/  F2FP.BF16.F32.PACK_AB R182, R24.reuse, R182 ;  /* 0x000000b618b6723e */ /* 0x040fe200000010ff */
[----:B------:R-:W-:-:S02]  /*14fc0*/  FADD.FTZ R11, R24, R11 ;  /* 0x0000000b180b7221 */ /* 0x000fc40000010000 */
[----:B------:R-:W-:Y:S01]  /*14fd0*/  FADD.FTZ R5, R183, R20 ;  /* 0x00000014b7057221 */ /* 0x000fe20000010000 */
[----:B------:R-:W1:Y:S01]  /*14fe0*/  MUFU.EX2 R10, R10 ;  /* 0x0000000a000a7308 */ /* 0x000e620000000800 */
[----:B------:R-:W-:Y:S01]  /*14ff0*/  FADD.FTZ R11, R176, R11 ;  /* 0x0000000bb00b7221 */ /* 0x000fe20000010000 */
[----:B------:R-:W-:Y:S01]  /*15000*/  FFMA.FTZ R20, R67, R0, -R13 ;  /* 0x0000000043147223 */ /* 0x000fe2000001080d */
[C---:B------:R-:W-:Y:S01]  /*15010*/  FADD.FTZ R42, R26.reuse, R5 ;  /* 0x000000051a2a7221 */ /* 0x040fe20000010000 */
[----:B------:R-:W-:Y:S01]  /*15020*/  F2FP.BF16.F32.PACK_AB R183, R26, R183 ;  /* 0x000000b71ab7723e */ /* 0x000fe200000010ff */
[C---:B------:R-:W-:Y:S01]  /*15030*/  FADD.FTZ R11, R28.reuse, R11 ;  /* 0x0000000b1c0b7221 */ /* 0x040fe20000010000 */
[----:B------:R-:W-:Y:S01]  /*15040*/  F2FP.BF16.F32.PACK_AB R176, R28, R176 ;  /* 0x000000b01cb0723e */ /* 0x000fe200000010ff */
[----:B------:R-:W-:Y:S01]  /*15050*/  FADD.FTZ R42, R177, R42 ;  /* 0x0000002ab12a7221 */ /* 0x000fe20000010000 */
[----:B------:R-:W3:Y:S01]  /*15060*/  MUFU.EX2 R156, R156 ;  /* 0x0000009c009c7308 */ /* 0x000ee20000000800 */
[----:B------:R-:W-:Y:S01]  /*15070*/  FADD.FTZ R50, R178, R11 ;  /* 0x0000000bb2327221 */ /* 0x000fe20000010000 */
[C---:B--2---:R-:W-:Y:S01]  /*15080*/  F2FP.BF16.F32.PACK_AB R177, R27.reuse, R177 ;  /* 0x000000b11bb1723e */ /* 0x044fe200000010ff */
[----:B------:R-:W-:Y:S01]  /*15090*/  FADD.FTZ R46, R27, R42 ;  /* 0x0000002a1b2e7221 */ /* 0x000fe20000010000 */
[----:B------:R-:W-:Y:S01]  /*150a0*/  FFMA.FTZ R42, R71, R0, -R13 ;  /* 0x00000000472a7223 */ /* 0x000fe2000001080d */
[C---:B------:R-:W-:Y:S01]  /*150b0*/  FADD.FTZ R11, R33.reuse, R50 ;  /* 0x00000032210b7221 */ /* 0x040fe20000010000 */
[----:B------:R-:W-:Y:S01]  /*150c0*/  F2FP.BF16.F32.PACK_AB R178, R33, R178 ;  /* 0x000000b221b2723e */ /* 0x000fe200000010ff */
[----:B------:R-:W-:Y:S01]  /*150d0*/  FADD.FTZ R5, R179, R46 ;  /* 0x0000002eb3057221 */ /* 0x000fe20000010000 */
[----:B------:R-:W-:Y:S01]  /*150e0*/  MUFU.EX2 R157, R157 ;  /* 0x0000009d009d7308 */ /* 0x000fe20000000800 */
[----:B------:R-:W-:Y:S01]  /*150f0*/  FADD.FTZ R50, R172, R11 ;  /* 0x0000000bac327221 */ /* 0x000fe20000010000 */
[C---:B------:R-:W-:Y:S01]  /*15100*/  F2FP.BF16.F32.PACK_AB R179, R30.reuse, R179 ;  /* 0x000000b31eb3723e */ /* 0x040fe200000010ff */
[----:B------:R-:W-:Y:S01]  /*15110*/  FADD.FTZ R46, R30, R5 ;  /* 0x000000051e2e7221 */ /* 0x000fe20000010000 */
[C---:B------:R-:W-:Y:S01]  /*15120*/  F2FP.BF16.F32.PACK_AB R172, R25.reuse, R172 ;  /* 0x000000ac19ac723e */ /* 0x040fe200000010ff */
[----:B------:R-:W-:-:S02]  /*15130*/  FADD.FTZ R5, R25, R50 ;  /* 0x0000003219057221 */ /* 0x000fc40000010000 */
[----:B------:R-:W-:Y:S01]  /*15140*/  FADD.FTZ R46, R173, R46 ;  /* 0x0000002ead2e7221 */ /* 0x000fe20000010000 */
[----:B------:R-:W-:Y:S01]  /*15150*/  MUFU.EX2 R20, R20 ;  /* 0x0000001400147308 */ /* 0x000fe20000000800 */
[----:B------:R-:W-:Y:S01]  /*15160*/  FADD.FTZ R50, R174, R5 ;  /* 0x00000005ae327221 */ /* 0x000fe20000010000 */
[C---:B------:R-:W-:Y:S01]  /*15170*/  F2FP.BF16.F32.PACK_AB R173, R31.reuse, R173 ;  /* 0x000000ad1fad723e */ /* 0x040fe200000010ff */
[----:B------:R-:W-:Y:S01]  /*15180*/  FADD.FTZ R46, R31, R46 ;  /* 0x0000002e1f2e7221 */ /* 0x000fe20000010000 */
[C---:B------:R-:W-:Y:S01]  /*15190*/  F2FP.BF16.F32.PACK_AB R174, R29.reuse, R174 ;  /* 0x000000ae1dae723e */ /* 0x040fe200000010ff */
[----:B------:R-:W-:Y:S02]  /*151a0*/  FADD.FTZ R11, R29, R50 ;  /* 0x000000321d0b7221 */ /* 0x000fe40000010000 */
[----:B------:R-:W-:Y:S01]  /*151b0*/  FADD.FTZ R5, R175, R46 ;  /* 0x0000002eaf057221 */ /* 0x000fe20000010000 */
[----:B------:R-:W2:Y:S01]  /*151c0*/  MUFU.EX2 R158, R158 ;  /* 0x0000009e009e7308 */ /* 0x000ea20000000800 */
        /* <DEDUP_REMOVED lines=8> */
[C---:B0-----:R-:W-:Y:S01]  /*15250*/  F2FP.BF16.F32.PACK_AB R169, R35.reuse, R169 ;  /* 0x000000a923a9723e */ /* 0x041fe200000010ff */
[----:B------:R-:W-:Y:S01]  /*15260*/  FADD.FTZ R46, R35, R46 ;  /* 0x0000002e232e7221 */ /* 0x000fe20000010000 */
[C---:B------:R-:W-:Y:S01]  /*15270*/  F2FP.BF16.F32.PACK_AB R170, R36.reuse, R170 ;  /* 0x000000aa24aa723e */ /* 0x040fe200000010ff */
[----:B------:R-:W-:Y:S02]  /*15280*/  FADD.FTZ R11, R36, R11 ;  /* 0x0000000b240b7221 */ /* 0x000fe40000010000 */
        /* <DEDUP_REMOVED lines=10> */
[C---:B-1----:R-:W-:Y:S01]  /*15330*/  F2FP.BF16.F32.PACK_AB R153, R10.reuse, R153 ;  /* 0x000000990a99723e */ /* 0x042fe200000010ff */
[----:B------:R-:W-:Y:S01]  /*15340*/  FADD.FTZ R14, R10, R5 ;  /* 0x000000050a0e7221 */ /* 0x000fe20000010000 */
[C---:B------:R-:W-:Y:S01]  /*15350*/  F2FP.BF16.F32.PACK_AB R154, R48.reuse, R154 ;  /* 0x0000009a309a723e */ /* 0x040fe200000010ff */
[----:B------:R-:W-:Y:S02]  /*15360*/  FADD.FTZ R11, R48, R11 ;  /* 0x0000000b300b7221 */ /* 0x000fe40000010000 */
[----:B------:R-:W-:Y:S01]  /*15370*/  FADD.FTZ R5, R155, R14 ;  /* 0x0000000e9b057221 */ /* 0x000fe20000010000 */
[----:B------:R-:W0:Y:S01]  /*15380*/  MUFU.EX2 R75, R75 ;  /* 0x0000004b004b7308 */ /* 0x000e220000000800 */
[----:B---3--:R-:W-:Y:S01]  /*15390*/  FADD.FTZ R11, R156, R11 ;  /* 0x0000000b9c0b7221 */ /* 0x008fe20000010000 */
[----:B------:R-:W-:-:S03]  /*153a0*/  F2FP.BF16.F32.PACK_AB R156, R40, R156 ;  /* 0x0000009c289c723e */ /* 0x000fc600000010ff */
[----:B------:R-:W-:-:S03]  /*153b0*/  FADD.FTZ R11, R40, R11 ;  /* 0x0000000b280b7221 */ /* 0x000fc60000010000 */
[----:B------:R-:W-:Y:S01]  /*153c0*/  MUFU.EX2 R78, R78 ;  /* 0x0000004e004e7308 */ /* 0x000fe20000000800 */
[----:B--2---:R-:W-:Y:S01]  /*153d0*/  FADD.FTZ R11, R158, R11 ;  /* 0x0000000b9e0b7221 */ /* 0x004fe20000010000 */
[----:B------:R-:W-:-:S06]  /*153e0*/  F2FP.BF16.F32.PACK_AB R158, R44, R158 ;  /* 0x0000009e2c9e723e */ /* 0x000fcc00000010ff */
[----:B------:R-:W1:Y:S08]  /*153f0*/  MUFU.EX2 R79, R79 ;  /* 0x0000004f004f7308 */ /* 0x000e700000000800 */
[----:B------:R-:W-:Y:S08]  /*15400*/  MUFU.EX2 R56, R56 ;  /* 0x0000003800387308 */ /* 0x000ff00000000800 */
[----:B------:R-:W-:Y:S01]  /*15410*/  MUFU.EX2 R83, R83 ;  /* 0x0000005300537308 */ /* 0x000fe20000000800 */
[----:B------:R-:W-:-:S02]  /*15420*/  WARPGROUP.DEPBAR.LE gsb0, 0x0 ;  /* 0x00008000000079c5 */ /* 0x000fc40000010000 */
[----:B------:R-:W-:-:S05]  /*15430*/  WARPGROUP.ARRIVE ;  /* 0x00000000000079c5 */ /* 0x000fca0000000000 */
[----:B------:R-:W2:Y:S01]  /*15440*/  MUFU.EX2 R12, R12 ;  /* 0x0000000c000c7308 */ /* 0x000ea20000000800 */
[----:B------:R-:W-:Y:S02]  /*15450*/  F2FP.BF16.F32.PACK_AB R160, R45, R37 ;  /* 0x000000252da0723e */ /* 0x000fe400000010ff */
[----:B0-----:R-:W-:Y:S01]  /*15460*/  F2FP.BF16.F32.PACK_AB R161, R75, R74 ;  /* 0x0000004a4ba1723e */ /* 0x001fe200000010ff */
[----:B------:R-:W-:Y:S01]  /*15470*/  HGMMA.64x128x16.F32.BF16 R88, R164, gdesc[UR4].tnspB, R88, gsb0 ;  /* 0x41e00004a4587df0 */ /* 0x000fe20008001858 */
[----:B------:R-:W-:Y:S02]  /*15480*/  F2FP.BF16.F32.PACK_AB R162, R52, R49 ;  /* 0x0000003134a2723e */ /* 0x000fe400000010ff */
[----:B-1----:R-:W-:Y:S01]  /*15490*/  F2FP.BF16.F32.PACK_AB R163, R79, R78 ;  /* 0x0000004e4fa3723e */ /* 0x002fe200000010ff */
[----:B------:R-:W-:Y:S02]  /*154a0*/  WARPGROUP.DEPBAR.LE gsb0, 0x0 ;  /* 0x00008000000079c5 */ /* 0x000fe40000010000 */
[----:B------:R0:W-:Y:S01]  /*154b0*/  @!P1 SYNCS.ARRIVE.TRANS64.RED.A1T0 RZ, [R15+URZ], RZ ;  /* 0x000000ff0fff99a7 */ /* 0x0001e2000810043f */
[----:B------:R-:W-:Y:S01]  /*154c0*/  MUFU.EX2 R165, R82 ;  /* 0x0000005200a57308 */ /* 0x000fe20000000800 */
[----:B--2---:R-:W-:-:S02]  /*154d0*/  F2FP.BF16.F32.PACK_AB R166, R12, R57 ;  /* 0x000000390ca6723e */ /* 0x004fc400000010ff */
[----:B------:R-:W-:Y:S02]  /*154e0*/  F2FP.BF16.F32.PACK_AB R164, R56, R53 ;  /* 0x0000003538a4723e */ /* 0x000fe400000010ff */
[----:B0-----:R-:W-:Y:S01]  /*154f0*/  @!P1 PRMT R15, RZ, 0x654, R6 ;  /* 0x00000654ff0f9816 */ /* 0x001fe20000000006 */
[-CC-:B------:R-:W-:Y:S01]  /*15500*/  FFMA.FTZ R6, R63, R0.reuse, -R13.reuse ;  /* 0x000000003f067223 */ /* 0x180fe2000001080d */
[----:B------:R-:W-:Y:S01]  /*15510*/  FFMA.FTZ R13, R87, R0, -R13 ;  /* 0x00000000570d7223 */ /* 0x000fe2000001080d */
[----:B------:R-:W-:Y:S01]  /*15520*/  MUFU.EX2 R167, R86 ;  /* 0x0000005600a77308 */ /* 0x000fe20000000800 */
[----:B------:R0:W-:Y:S07]  /*15530*/  @!P1 SYNCS.ARRIVE.TRANS64.RED.A1T0 RZ, [R15+URZ], RZ ;  /* 0x000000ff0fff99a7 */ /* 0x0001ee000810043f */
[----:B------:R-:W1:Y:S08]  /*15540*/  MUFU.EX2 R6, R6 ;  /* 0x0000000600067308 */ /* 0x000e700000000800 */
[----:B------:R-:W2:Y:S01]  /*15550*/  MUFU.EX2 R13, R13 ;  /* 0x0000000d000d7308 */ /* 0x000ea20000000800 */
[C---:B-1----:R-:W-:Y:S01]  /*15560*/  FADD.FTZ R14, R6.reuse, R5 ;  /* 0x00000005060e7221 */ /* 0x042fe20000010000 */
[----:B------:R-:W-:-:S03]  /*15570*/  F2FP.BF16.F32.PACK_AB R155, R6, R155 ;  /* 0x0000009b069b723e */ /* 0x000fc600000010ff */
[----:B------:R-:W-:Y:S01]  /*15580*/  FADD.FTZ R5, R157, R14 ;  /* 0x0000000e9d057221 */ /* 0x000fe20000010000 */
[----:B------:R-:W-:-:S03]  /*15590*/  F2FP.BF16.F32.PACK_AB R157, R20, R157 ;  /* 0x0000009d149d723e */ /* 0x000fc600000010ff */
[----:B------:R-:W-:Y:S01]  /*155a0*/  FADD.FTZ R14, R20, R5 ;  /* 0x00000005140e7221 */ /* 0x000fe20000010000 */
[----:B------:R-:W-:-:S03]  /*155b0*/  IMAD.MOV.U32 R20, RZ, RZ, R196 ;  /* 0x000000ffff147224 */ /* 0x000fc600078e00c4 */
[----:B------:R-:W-:Y:S01]  /*155c0*/  FADD.FTZ R5, R159, R14 ;  /* 0x0000000e9f057221 */ /* 0x000fe20000010000 */
[----:B------:R-:W-:Y:S01]  /*155d0*/  FADD.FTZ R14, R44, R11 ;  /* 0x0000000b2c0e7221 */ /* 0x000fe20000010000 */
[C---:B------:R-:W-:Y:S02]  /*155e0*/  F2FP.BF16.F32.PACK_AB R159, R42.reuse, R159 ;  /* 0x0000009f2a9f723e */ /* 0x040fe400000010ff */
[----:B------:R-:W-:Y:S01]  /*155f0*/  FADD.FTZ R5, R42, R5 ;  /* 0x000000052a057221 */ /* 0x000fe20000010000 */
[----:B------:R-:W-:-:S03]  /*15600*/  FADD.FTZ R14, R37, R14 ;  /* 0x0000000e250e7221 */ /* 0x000fc60000010000 */
[----:B------:R-:W-:Y:S01]  /*15610*/  FADD.FTZ R6, R74, R5 ;  /* 0x000000054a067221 */ /* 0x000fe20000010000 */
[----:B------:R-:W-:-:S03]  /*15620*/  FADD.FTZ R14, R45, R14 ;  /* 0x0000000e2d0e7221 */ /* 0x000fc60000010000 */
        /* <DEDUP_REMOVED lines=14> */
[C---:B--2---:R-:W-:Y:S01]  /*15710*/  F2FP.BF16.F32.PACK_AB R167, R13.reuse, R167 ;  /* 0x000000a70da7723e */ /* 0x044fe200000010ff */
[----:B------:R-:W-:Y:S02]  /*15720*/  IMAD.MOV.U32 R12, RZ, RZ, R3 ;  /* 0x000000ffff0c7224 */ /* 0x000fe400078e0003 */
[----:B------:R-:W-:Y:S01]  /*15730*/  FADD.FTZ R5, R13, R10 ;  /* 0x0000000a0d057221 */ /* 0x000fe20000010000 */
[----:B------:R-:W-:Y:S01]  /*15740*/  IMAD.MOV.U32 R13, RZ, RZ, R194 ;  /* 0x000000ffff0d7224 */ /* 0x000fe200078e00c2 */
[----:B0-----:R-:W-:Y:S06]  /*15750*/  @P2 BRA `(.L_x_792) ;  /* 0xffffffd800d82947 */ /* 0x001fec000383ffff */
.L_x_781:
[----:B------:R-:W-:Y:S05]  /*15760*/  BSYNC B0 ;  /* 0x0000000000007941 */ /* 0x000fea0003800000 */
.L_x_780:
        /* <DEDUP_REMOVED lines=67> */
.L_x_793:
[----:B------:R-:W-:Y:S01]  /*15ba0*/  IMAD R13, R194, 0x8, R2 ;  /* 0x00000008c20d7824 */ /* 0x000fe200078e0202 */
[----:B------:R-:W-:-:S04]  /*15bb0*/  SHF.L.U32 R4, R196, 0x1f, RZ ;  /* 0x0000001fc4047819 */ /* 0x000fc800000006ff */
[----:B------:R0:W1:Y:S01]  /*15bc0*/  SYNCS.PHASECHK.TRANS64.TRYWAIT P2, [R13+URZ+0x34850], R4 ;  /* 0x034850040d0075a7 */ /* 0x000062000804017f */
[----:B------:R-:W-:Y:S05]  /*15bd0*/  @!P0 BRA `(.L_x_794) ;  /* 0x0000000000048947 */ /* 0x000fea0003800000 */
[----:B------:R-:W-:Y:S01]  /*15be0*/  BPT.TRAP 0x1 ;  /* 0x000000040000795c */ /* 0x000fe20000300000 */
.L_x_794:
[----:B------:R-:W-:Y:S01]  /*15bf0*/  VIADD R2, R2, 0x400 ;  /* 0x0000040002027836 */ /* 0x000fe20000000000 */
[----:B------:R-:W-:Y:S04]  /*15c00*/  BSSY B0, `(.L_x_795) ;  /* 0x0000008000007945 */ /* 0x000fe80003800000 */
[----:B------:R-:W-:-:S04]  /*15c10*/  SHF.R.U32.HI R2, RZ, 0x4, R2 ;  /* 0x00000004ff027819 */ /* 0x000fc80000011602 */
[----:B------:R-:W-:-:S04]  /*15c20*/  LOP3.LUT R2, R2, 0x3fff, RZ, 0xc0, !PT ;  /* 0x00003fff02027812 */ /* 0x000fc800078ec0ff */
[----:B------:R-:W-:-:S05]  /*15c30*/  LOP3.LUT R7, R2, 0x4000000, RZ, 0xfc, !PT ;  /* 0x0400000002077812 */ /* 0x000fca00078efcff */
[----:B------:R-:W-:Y:S01]  /*15c40*/  IMAD R2, R194, 0x800, R7 ;  /* 0x00000800c2027824 */ /* 0x000fe200078e0207 */
[----:B-1----:R-:W-:Y:S06]  /*15c50*/  @P2 BRA `(.L_x_796) ;  /* 0x0000000000082947 */ /* 0x002fec0003800000 */
[----:B------:R-:W1:Y:S02]  /*15c60*/  SYNCS.PHASECHK.TRANS64.TRYWAIT P0, [R13+URZ+0x34850], R4 ;  /* 0x034850040d0075a7 */ /* 0x000e64000800017f */
[----:B-1----:R-:W-:Y:S05]  /*15c70*/  @!P0 BRA `(.L_x_797) ;  /* 0x000000a400ac8947 */ /* 0x002fea0003800000 */
.L_x_796:
[----:B------:R-:W-:Y:S05]  /*15c80*/  BSYNC B0 ;  /* 0x0000000000007941 */ /* 0x000fea0003800000 */
.L_x_795:
[----:B------:R-:W-:Y:S01]  /*15c90*/  IMAD.MOV.U32 R10, RZ, RZ, R2 ;  /* 0x000000ffff0a7224 */ /* 0x000fe200078e0002 */
[----:B------:R-:W-:Y:S01]  /*15ca0*/  WARPGROUP.ARRIVE ;  /* 0x00000000000079c5 */ /* 0x000fe20000000000 */
[----:B------:R-:W-:Y:S01]  /*15cb0*/  IMAD.MOV.U32 R11, RZ, RZ, 0x40000040 ;  /* 0x40000040ff0b7424 */ /* 0x000fe200078e00ff */
[----:B------:R-:W2:Y:S01]  /*15cc0*/  SHFL.BFLY PT, R7, R6, 0x2, 0x1f ;  /* 0x0c401f0006077f89 */ /* 0x000ea200000e0000 */
[----:B------:R-:W-:Y:S01]  /*15cd0*/  VIADD R194, R194, 0x1 ;  /* 0x00000001c2c27836 */ /* 0x000fe20000000000 */
[----:B------:R-:W-:Y:S01]  /*15ce0*/  R2UR UR6, R10 ;  /* 0x000000000a0672ca */ /* 0x000fe200000e0000 */
[----:B------:R-:W-:Y:S01]  /*15cf0*/  VIADD R10, R2, 0x80 ;  /* 0x00000080020a7836 */ /* 0x000fe20000000000 */
[----:B------:R-:W-:Y:S01]  /*15d00*/  R2UR UR7, R11 ;  /* 0x000000000b0772ca */ /* 0x000fe200000e0000 */
[----:B------:R-:W-:Y:S01]  /*15d10*/  IMAD.MOV.U32 R11, RZ, RZ, 0x40000040 ;  /* 0x40000040ff0b7424 */ /* 0x000fe200078e00ff */
[----:B------:R-:W-:Y:S01]  /*15d20*/  ISETP.NE.AND P2, PT, R194, 0x2, PT ;  /* 0x00000002c200780c */ /* 0x000fe20003f45270 */
[----:B------:R-:W-:-:S02]  /*15d30*/  IMAD.MOV.U32 R89, RZ, RZ, -0x800000 ;  /* 0xff800000ff597424 */ /* 0x000fc400078e00ff */
[----:B------:R-:W-:Y:S01]  /*15d40*/  IMAD.MOV.U32 R88, RZ, RZ, -0x800000 ;  /* 0xff800000ff587424 */ /* 0x000fe200078e00ff */
[----:B------:R-:W-:Y:S01]  /*15d50*/  SEL R194, R194, RZ, P2 ;  /* 0x000000ffc2c27207 */ /* 0x000fe20001000000 */
[----:B------:R-:W-:-:S06]  /*15d60*/  VIADD R204, R204, 0x1 ;  /* 0x00000001cccc7836 */ /* 0x000fcc0000000000 */
[----:B------:R-:W-:Y:S01]  /*15d70*/  HGMMA.64x128x16.F32.BF16 R24, R180, gdesc[UR4].tnspB, R24, gsb0 ;  /* 0x41e00004b4187df0 */ /* 0x000fe20008001818 */
[----:B------:R-:W-:Y:S01]  /*15d80*/  R2UR UR6, R10 ;  /* 0x000000000a0672ca */ /* 0x000fe200000e0000 */
[----:B------:R-:W-:Y:S01]  /*15d90*/  VIADD R10, R2, 0x100 ;  /* 0x00000100020a7836 */ /* 0x000fe20000000000 */
[----:B------:R-:W-:Y:S01]  /*15da0*/  R2UR UR7, R11 ;  /* 0x000000000b0772ca */ /* 0x000fe200000e0000 */
[----:B------:R-:W-:Y:S02]  /*15db0*/  IMAD.MOV.U32 R11, RZ, RZ, 0x40000040 ;  /* 0x40000040ff0b7424 */ /* 0x000fe400078e00ff */
[----:B--2---:R-:W-:Y:S01]  /*15dc0*/  FADD.FTZ R7, R7, R6 ;  /* 0x0000000607077221 */ /* 0x004fe20000010000 */
[----:B------:R-:W-:Y:S02]  /*15dd0*/  WARPGROUP.DEPBAR.LE gsb0, 0x0 ;  /* 0x00008000000079c5 */ /* 0x000fe40000010000 */
[----:B------:R-:W-:-:S07]  /*15de0*/  WARPGROUP.ARRIVE ;  /* 0x00000000000079c5 */ /* 0x000fce0000000000 */
        /* <DEDUP_REMOVED lines=33> */
[----:B------:R-:W0:Y:S02]  /*16000*/  SHFL.BFLY PT, R2, R5, 0x2, 0x1f ;  /* 0x0c401f0005027f89 */ /* 0x000e2400000e0000 */
[----:B01----:R-:W-:Y:S01]  /*16010*/  FADD.FTZ R4, R2, R5 ;  /* 0x0000000502047221 */ /* 0x003fe20000010000 */
[----:B------:R-:W-:Y:S01]  /*16020*/  SEL R5, RZ, 0x1, P2 ;  /* 0x00000001ff057807 */ /* 0x000fe20001000000 */
[----:B------:R-:W-:Y:S03]  /*16030*/  SHFL.BFLY PT, R2, R7, 0x1, 0x1f ;  /* 0x0c201f0007027f89 */ /* 0x000fe600000e0000 */
[----:B------:R-:W-:Y:S01]  /*16040*/  LOP3.LUT R196, R196, R5, RZ, 0x3c, !PT ;  /* 0x00000005c4c47212 */ /* 0x000fe200078e3cff */
[----:B------:R-:W0:Y:S02]  /*16050*/  SHFL.BFLY PT, R9, R4, 0x1, 0x1f ;  /* 0x0c201f0004097f89 */ /* 0x000e2400000e0000 */
[----:B0-----:R-:W-:-:S05]  /*16060*/  FADD.FTZ R12, R4, R9 ;  /* 0x00000009040c7221 */ /* 0x001fca0000010000 */
[----:B------:R-:W-:-:S13]  /*16070*/  FSETP.NE.FTZ.AND P3, PT, R12, RZ, PT ;  /* 0x000000ff0c00720b */ /* 0x000fda0003f75000 */
[----:B------:R-:W0:Y:S02]  /*16080*/  @P3 MUFU.LG2 R9, R12 ;  /* 0x0000000c00093308 */ /* 0x000e240000000c00 */
[----:B0-----:R-:W-:Y:S01]  /*16090*/  @P3 FMUL.FTZ R9, R9, 0.69314718246459960938 ;  /* 0x3f31721809093820 */ /* 0x001fe20000410000 */
[----:B------:R-:W-:Y:S02]  /*160a0*/  WARPGROUP.DEPBAR.LE gsb0, 0x0 ;  /* 0x00008000000079c5 */ /* 0x000fe40000010000 */
[----:B------:R-:W-:-:S06]  /*160b0*/  WARPGROUP.ARRIVE ;  /* 0x00000000000079c5 */ /* 0x000fcc0000000000 */
[----:B------:R-:W-:Y:S01]  /*160c0*/  HGMMA.64x128x16.F32.BF16 R24, R160, gdesc[UR4].tnspB, R24, gsb0 ;  /* 0x41e00004a0187df0 */ /* 0x000fe20008001818 */
[----:B------:R-:W-:Y:S01]  /*160d0*/  R2UR UR6, R10 ;  /* 0x000000000a0672ca */ /* 0x000fe200000e0000 */
[----:B------:R-:W-:Y:S01]  /*160e0*/  @!P1 VIADD R10, R13, 0x34860 ;  /* 0x000348600d0a9836 */ /* 0x000fe20000000000 */
[----:B------:R-:W-:Y:S01]  /*160f0*/  R2UR UR7, R11 ;  /* 0x000000000b0772ca */ /* 0x000fe200000e0000 */
[----:B------:R-:W-:Y:S01]  /*16100*/  FADD.FTZ R11, R7, R2 ;  /* 0x00000002070b7221 */ /* 0x000fe20000010000 */
[----:B------:R-:W-:Y:S02]  /*16110*/  IMAD.MOV.U32 R2, RZ, RZ, RZ ;  /* 0x000000ffff027224 */ /* 0x000fe400078e00ff */
[----:B------:R-:W-:Y:S01]  /*16120*/  IMAD.MOV.U32 R7, RZ, RZ, RZ ;  /* 0x000000ffff077224 */ /* 0x000fe200078e00ff */
[----:B------:R-:W-:Y:S02]  /*16130*/  @!P1 PRMT R10, RZ, 0x654, R10 ;  /* 0x00000654ff0a9816 */ /* 0x000fe4000000000a */
[----:B------:R-:W-:-:S03]  /*16140*/  FSETP.NE.FTZ.AND P0, PT, R11, RZ, PT ;  /* 0x000000ff0b00720b */ /* 0x000fc60003f15000 */
[----:B------:R-:W-:Y:S10]  /*16150*/  @P3 MUFU.RCP R7, R12 ;  /* 0x0000000c00073308 */ /* 0x000ff40000001000 */
[----:B------:R-:W0:Y:S01]  /*16160*/  @P0 MUFU.LG2 R6, R11 ;  /* 0x0000000b00060308 */ /* 0x000e220000000c00 */
[C---:B------:R-:W-:Y:S01]  /*16170*/  @P0 FMUL.FTZ R4, R0.reuse, 0.69314718246459960938 ;  /* 0x3f31721800040820 */ /* 0x040fe20000410000 */
[----:B------:R-:W-:-:S04]  /*16180*/  @P3 FMUL.FTZ R0, R0, 0.69314718246459960938 ;  /* 0x3f31721800003820 */ /* 0x000fc80000410000 */
[----:B------:R-:W-:Y:S02]  /*16190*/  @P3 FFMA.FTZ R89, R0, R8, R9 ;  /* 0x0000000800593223 */ /* 0x000fe40000010009 */
[----:B------:R-:W1:Y:S01]  /*161a0*/  @P0 MUFU.RCP R2, R11 ;  /* 0x0000000b00020308 */ /* 0x000e620000001000 */
[----:B0-----:R-:W-:-:S04]  /*161b0*/  @P0 FMUL.FTZ R5, R6, 0.69314718246459960938 ;  /* 0x3f31721806050820 */ /* 0x001fc80000410000 */
[----:B------:R-:W-:Y:S01]  /*161c0*/  @P0 FFMA.FTZ R88, R4, R3, R5 ;  /* 0x0000000304580223 */ /* 0x000fe20000010005 */
[----:B------:R-:W-:Y:S01]  /*161d0*/  PLOP3.LUT P0, PT, PT, PT, PT, 0x8, 0x0 ;  /* 0x000000000000781c */ /* 0x000fe20003f0e170 */
[----:B------:R-:W-:Y:S02]  /*161e0*/  WARPGROUP.DEPBAR.LE gsb0, 0x0 ;  /* 0x00008000000079c5 */ /* 0x000fe40000010000 */
[----:B------:R-:W-:-:S06]  /*161f0*/  WARPGROUP.ARRIVE ;  /* 0x00000000000079c5 */ /* 0x000fcc0000000000 */
[----:B------:R-:W-:Y:S03]  /*16200*/  HGMMA.64x128x16.F32.BF16 R24, R164, gdesc[UR4].tnspB, R24, gsb0 ;  /* 0x41e00004a4187df0 */ /* 0x000fe60008001818 */
[----:B------:R-:W-:Y:S02]  /*16210*/  WARPGROUP.DEPBAR.LE gsb0, 0x0 ;  /* 0x00008000000079c5 */ /* 0x000fe40000010000 */
[-C--:B-1----:R-:W-:Y:S01]  /*16220*/  FMUL.FTZ R0, R32, R2.reuse ;  /* 0x0000000220007220 */ /* 0x082fe20000410000 */
        /* <DEDUP_REMOVED lines=63> */
[----:B------:R-:W-:-:S07]  /*16620*/  FMUL.FTZ R87, R87, R7 ;  /* 0x0000000757577220 */ /* 0x000fce0000410000 */
.L_x_723:
[----:B------:R-:W0:Y:S08]  /*16630*/  S2UR UR5, SR_CgaCtaId ;  /* 0x00000000000579c3 */ /* 0x000e300000008800 */
[----:B------:R-:W-:Y:S06]  /*16640*/  BAR.SYNC.DEFER_BLOCKING 0x5, 0x180 ;  /* 0x0146000000007b1d */ /* 0x000fec0000010000 */
[----:B------:R-:W-:Y:S01]  /*16650*/  UMOV UR4, 0x400 ;  /* 0x0000040000047882 */ /* 0x000fe20000000000 */
[----:B------:R-:W-:Y:S01]  /*16660*/  BSSY B0, `(.L_x_798) ;  /* 0x00001f3000007945 */ /* 0x000fe20003800000 */
[----:B0-----:R-:W-:-:S06]  /*16670*/  ULEA UR4, UR5, UR4, 0x18 ;  /* 0x0000000405047291 */ /* 0x001fcc000f8ec03f */
[----:B------:R-:W-:-:S05]  /*16680*/  IMAD.U32 R2, RZ, RZ, UR4 ;  /* 0x00000004ff027e24 */ /* 0x000fca000f8e00ff */
[----:B------:R0:W1:Y:S01]  /*16690*/  LDS.128 R124, [R2+0x348d0] ;  /* 0x0348d000027c7984 */ /* 0x0000620000000c00 */
[----:B------:R-:W-:Y:S06]  /*166a0*/  BAR.ARV 0x4, 0x180 ;  /* 0x0106000000007b1d */ /* 0x000fec0000002000 */
[----:B------:R-:W-:Y:S05]  /*166b0*/  @P0 BRA `(.L_x_799) ;  /* 0x0000001000fc0947 */ /* 0x000fea0003800000 */
[----:B------:R-:W2:Y:S01]  /*166c0*/  S2R R5, SR_SWINHI ;  /* 0x0000000000057919 */ /* 0x000ea20000002f00 */
[----:B------:R-:W-:Y:S01]  /*166d0*/  F2FP.BF16.F32.PACK_AB R10, R3, R10 ;  /* 0x0000000a030a723e */ /* 0x000fe200000010ff */
[----:B------:R-:W-:Y:S01]  /*166e0*/  ULDC.64 UR4, c[0x0][0xc00] ;  /* 0x0003000000047ab9 */ /* 0x000fe20000000a00 */
[----:B------:R-:W-:Y:S02]  /*166f0*/  F2FP.BF16.F32.PACK_AB R31, R34, R31 ;  /* 0x0000001f221f723e */ /* 0x000fe400000010ff */
[----:B------:R-:W-:Y:S02]  /*16700*/  F2FP.BF16.F32.PACK_AB R32, R73, R32 ;  /* 0x000000204920723e */ /* 0x000fe400000010ff */
[----:B------:R-:W-:Y:S02]  /*16710*/  F2FP.BF16.F32.PACK_AB R34, R77, R76 ;  /* 0x0000004c4d22723e */ /* 0x000fe400000010ff */
[----:B------:R-:W-:Y:S02]  /*16720*/  F2FP.BF16.F32.PACK_AB R35, R38, R35 ;  /* 0x000000232623723e */ /* 0x000fe400000010ff */
[----:B------:R-:W-:-:S02]  /*16730*/  MOV R20, R2 ;  /* 0x0000000200147202 */ /* 0x000fc40000000f00 */
[----:B--2---:R-:W-:-:S03]  /*16740*/  MOV R21, R5 ;  /* 0x0000000500157202 */ /* 0x004fc60000000f00 */
[----:B------:R-:W-:-:S03]  /*16750*/  IMAD.WIDE R8, R235, 0x2, R20 ;  /* 0x00000002eb087825 */ /* 0x000fc600078e0214 */
[C---:B------:R-:W-:Y:S02]  /*16760*/  LOP3.LUT R15, R8.reuse, 0x380, RZ, 0xc0, !PT ;  /* 0x00000380080f7812 */ /* 0x040fe400078ec0ff */
[C---:B------:R-:W-:Y:S02]  /*16770*/  IADD3 R71, P6, R8.reuse, 0x20, RZ ;  /* 0x0000002008477810 */ /* 0x040fe40007fde0ff */
[----:B------:R-:W-:Y:S02]  /*16780*/  SHF.R.U64 R15, R15, 0x3, RZ ;  /* 0x000000030f0f7819 */ /* 0x000fe400000012ff */
[C---:B------:R-:W-:Y:S01]  /*16790*/  IADD3 R79, P5, R8.reuse, 0x40, RZ ;  /* 0x00000040084f7810 */ /* 0x040fe20007fbe0ff */
[--C-:B------:R-:W-:Y:S01]  /*167a0*/  IMAD.X R5, RZ, RZ, R9.reuse, P6 ;  /* 0x000000ffff057224 */ /* 0x100fe200030e0609 */
[C---:B------:R-:W-:Y:S02]  /*167b0*/  IADD3 R97, P4, R8.reuse, 0x60, RZ ;  /* 0x0000006008617810 */ /* 0x040fe40007f9e0ff */
[C---:B------:R-:W-:Y:S01]  /*167c0*/  IADD3 R99, P3, R8.reuse, 0x4000, RZ ;  /* 0x0000400008637810 */ /* 0x040fe20007f7e0ff */
[--C-:B------:R-:W-:Y:S01]  /*167d0*/  IMAD.X R7, RZ, RZ, R9.reuse, P5 ;  /* 0x000000ffff077224 */ /* 0x100fe200028e0609 */
[C---:B------:R-:W-:Y:S01]  /*167e0*/  IADD3 R70, P2, R8.reuse, 0x4020, RZ ;  /* 0x0000402008467810 */ /* 0x040fe20007f5e0ff */
[----:B------:R-:W-:Y:S01]  /*167f0*/  IMAD.X R13, RZ, RZ, R9, P4 ;  /* 0x000000ffff0d7224 */ /* 0x000fe200020e0609 */
[----:B------:R-:W-:Y:S01]  /*16800*/  BAR.SYNC.DEFER_BLOCKING 0x1, 0x100 ;  /* 0x0044000000007b1d */ /* 0x000fe20000010000 */
[----:B------:R-:W-:-:S02]  /*16810*/  IADD3 R101, P1, R8, 0x4040, RZ ;  /* 0x0000404008657810 */ /* 0x000fc40007f3e0ff */
[----:B------:R-:W-:Y:S01]  /*16820*/  IADD3 R78, P0, R8, 0x4060, RZ ;  /* 0x00004060084e7810 */ /* 0x000fe20007f1e0ff */
[--C-:B------:R-:W-:Y:S01]  /*16830*/  IMAD.X R25, RZ, RZ, R9.reuse, P2 ;  /* 0x000000ffff197224 */ /* 0x100fe200010e0609 */
[----:B------:R-:W-:Y:S01]  /*16840*/  LOP3.LUT R8, R15, R8, RZ, 0x3c, !PT ;  /* 0x000000080f087212 */ /* 0x000fe200078e3cff */
[--C-:B------:R-:W-:Y:S01]  /*16850*/  IMAD.X R15, RZ, RZ, R9.reuse, P3 ;  /* 0x000000ffff0f7224 */ /* 0x100fe200018e0609 */
[----:B------:R-:W-:Y:S01]  /*16860*/  LOP3.LUT R4, R71, 0x380, RZ, 0xc0, !PT ;  /* 0x0000038047047812 */ /* 0x000fe200078ec0ff */
[--C-:B------:R-:W-:Y:S01]  /*16870*/  IMAD.X R27, RZ, RZ, R9.reuse, P1 ;  /* 0x000000ffff1b7224 */ /* 0x100fe200008e0609 */
[----:B------:R-:W-:Y:S01]  /*16880*/  LOP3.LUT R6, R79, 0x380, RZ, 0xc0, !PT ;  /* 0x000003804f067812 */ /* 0x000fe200078ec0ff */
[----:B------:R-:W-:Y:S01]  /*16890*/  IMAD.X R29, RZ, RZ, R9, P0 ;  /* 0x000000ffff1d7224 */ /* 0x000fe200000e0609 */
[----:B------:R-:W-:Y:S02]  /*168a0*/  MOV R92, R8 ;  /* 0x00000008005c7202 */ /* 0x000fe40000000f00 */
[----:B------:R-:W-:-:S02]  /*168b0*/  F2FP.BF16.F32.PACK_AB R8, R11, R24 ;  /* 0x000000180b08723e */ /* 0x000fc400000010ff */
[----:B------:R-:W-:Y:S02]  /*168c0*/  SHF.R.U64 R4, R4, 0x3, RZ ;  /* 0x0000000304047819 */ /* 0x000fe400000012ff */
[----:B------:R-:W-:Y:S02]  /*168d0*/  LOP3.LUT R11, R70, 0x380, RZ, 0xc0, !PT ;  /* 0x00000380460b7812 */ /* 0x000fe400078ec0ff */
[----:B------:R-:W-:Y:S02]  /*168e0*/  SHF.R.U64 R6, R6, 0x3, RZ ;  /* 0x0000000306067819 */ /* 0x000fe400000012ff */
[----:B------:R-:W-:Y:S02]  /*168f0*/  LOP3.LUT R12, R97, 0x380, RZ, 0xc0, !PT ;  /* 0x00000380610c7812 */ /* 0x000fe400078ec0ff */
[----:B------:R-:W-:Y:S02]  /*16900*/  LOP3.LUT R14, R99, 0x380, RZ, 0xc0, !PT ;  /* 0x00000380630e7812 */ /* 0x000fe400078ec0ff */
[----:B------:R-:W-:-:S02]  /*16910*/  F2FP.BF16.F32.PACK_AB R9, R28, R95 ;  /* 0x0000005f1c09723e */ /* 0x000fc400000010ff */
[----:B------:R-:W-:Y:S02]  /*16920*/  LOP3.LUT R4, R4, R71, RZ, 0x3c, !PT ;  /* 0x0000004704047212 */ /* 0x000fe400078e3cff */
[----:B------:R-:W-:Y:S02]  /*16930*/  LOP3.LUT R28, R101, 0x380, RZ, 0xc0, !PT ;  /* 0x00000380651c7812 */ /* 0x000fe400078ec0ff */
[----:B------:R-:W-:Y:S02]  /*16940*/  SHF.R.U64 R3, R11, 0x3, RZ ;  /* 0x000000030b037819 */ /* 0x000fe400000012ff */
[----:B------:R-:W-:Y:S02]  /*16950*/  LOP3.LUT R6, R6, R79, RZ, 0x3c, !PT ;  /* 0x0000004f06067212 */ /* 0x000fe400078e3cff */
[----:B------:R-:W-:Y:S02]  /*16960*/  LOP3.LUT R71, R78, 0x380, RZ, 0xc0, !PT ;  /* 0x000003804e477812 */ /* 0x000fe400078ec0ff */
[----:B------:R-:W-:-:S02]  /*16970*/  F2FP.BF16.F32.PACK_AB R11, R26, R93 ;  /* 0x0000005d1a0b723e */ /* 0x000fc400000010ff */
[----:B------:R-:W-:Y:S02]  /*16980*/  SHF.R.U64 R12, R12, 0x3, RZ ;  /* 0x000000030c0c7819 */ /* 0x000fe400000012ff */
[----:B------:R-:W-:Y:S01]  /*16990*/  SHF.R.U64 R14, R14, 0x3, RZ ;  /* 0x000000030e0e7819 */ /* 0x000fe200000012ff */
[----:B------:R2:W-:Y:S01]  /*169a0*/  STSM.16.M88.4 [R92], R8 ;  /* 0x000000085c007844 */ /* 0x0005e20000000200 */
[----:B------:R-:W-:Y:S02]  /*169b0*/  SHF.R.U64 R28, R28, 0x3, RZ ;  /* 0x000000031c1c7819 */ /* 0x000fe400000012ff */
[----:B------:R-:W-:Y:S02]  /*169c0*/  SHF.R.U64 R71, R71, 0x3, RZ ;  /* 0x0000000347477819 */ /* 0x000fe400000012ff */
[----:B------:R-:W-:Y:S02]  /*169d0*/  MOV R90, R4 ;  /* 0x00000004005a7202 */ /* 0x000fe40000000f00 */
[----:B------:R-:W-:-:S02]  /*169e0*/  MOV R79, R6 ;  /* 0x00000006004f7202 */ /* 0x000fc40000000f00 */
[----:B------:R-:W-:Y:S02]  /*169f0*/  F2FP.BF16.F32.PACK_AB R4, R33, R0 ;  /* 0x000000002104723e */ /* 0x000fe400000010ff */
[----:B------:R-:W-:Y:S02]  /*16a00*/  F2FP.BF16.F32.PACK_AB R5, R91, R72 ;  /* 0x000000485b05723e */ /* 0x000fe400000010ff */
[----:B------:R-:W-:Y:S02]  /*16a10*/  F2FP.BF16.F32.PACK_AB R6, R37, R36 ;  /* 0x000000242506723e */ /* 0x000fe400000010ff */
[----:B------:R-:W-:Y:S02]  /*16a20*/  F2FP.BF16.F32.PACK_AB R7, R39, R30 ;  /* 0x0000001e2707723e */ /* 0x000fe400000010ff */
[----:B------:R-:W-:Y:S02]  /*16a30*/  LOP3.LUT R12, R12, R97, RZ, 0x3c, !PT ;  /* 0x000000610c0c7212 */ /* 0x000fe400078e3cff */
[----:B------:R-:W-:Y:S01]  /*16a40*/  LOP3.LUT R14, R14, R99, RZ, 0x3c, !PT ;  /* 0x000000630e0e7212 */ /* 0x000fe200078e3cff */
[----:B------:R-:W-:Y:S01]  /*16a50*/  STSM.16.M88.4 [R90], R4 ;  /* 0x000000045a007844 */ /* 0x000fe20000000200 */
[----:B--2---:R-:W-:-:S02]  /*16a60*/  F2FP.BF16.F32.PACK_AB R8, R41, R40 ;  /* 0x000000282908723e */ /* 0x004fc400000010ff */
[----:B------:R-:W-:Y:S02]  /*16a70*/  F2FP.BF16.F32.PACK_AB R9, R43, R42 ;  /* 0x0000002a2b09723e */ /* 0x000fe400000010ff */
[----:B------:R-:W-:Y:S01]  /*16a80*/  F2FP.BF16.F32.PACK_AB R10, R45, R44 ;  /* 0x0000002c2d0a723e */ /* 0x000fe200000010ff */
[----:B------:R-:W-:Y:S01]  /*16a90*/  IMAD.MOV.U32 R44, RZ, RZ, RZ ;  /* 0x000000ffff2c7224 */ /* 0x000fe200078e00ff */
[----:B------:R-:W-:Y:S02]  /*16aa0*/  F2FP.BF16.F32.PACK_AB R11, R47, R46 ;  /* 0x0000002e2f0b723e */ /* 0x000fe400000010ff */
[----:B------:R-:W-:Y:S02]  /*16ab0*/  LOP3.LUT R24, R3, R70, RZ, 0x3c, !PT ;  /* 0x0000004603187212 */ /* 0x000fe400078e3cff */
[----:B------:R-:W-:Y:S01]  /*16ac0*/  LOP3.LUT R26, R28, R101, RZ, 0x3c, !PT ;  /* 0x000000651c1a7212 */ /* 0x000fe200078e3cff */
[----:B------:R2:W-:Y:S01]  /*16ad0*/  STSM.16.M88.4 [R79], R8 ;  /* 0x000000084f007844 */ /* 0x0005e20000000200 */
[----:B------:R-:W-:-:S02]  /*16ae0*/  LOP3.LUT R28, R71, R78, RZ, 0x3c, !PT ;  /* 0x0000004e471c7212 */ /* 0x000fc400078e3cff */
[----:B------:R-:W-:Y:S02]  /*16af0*/  MOV R78, R12 ;  /* 0x0000000c004e7202 */ /* 0x000fe40000000f00 */
[----:B------:R-:W-:Y:S02]  /*16b00*/  MOV R71, R14 ;  /* 0x0000000e00477202 */ /* 0x000fe40000000f00 */
[----:B------:R-:W-:Y:S02]  /*16b10*/  MOV R70, R24 ;  /* 0x0000001800467202 */ /* 0x000fe40000000f00 */
[----:B------:R-:W-:Y:S02]  /*16b20*/  MOV R3, R26 ;  /* 0x0000001a00037202 */ /* 0x000fe40000000f00 */
[----:B------:R-:W-:Y:S02]  /*16b30*/  F2FP.BF16.F32.PACK_AB R12, R49, R48 ;  /* 0x00000030310c723e */ /* 0x000fe400000010ff */
[----:B------:R-:W-:-:S02]  /*16b40*/  F2FP.BF16.F32.PACK_AB R13, R51, R50 ;  /* 0x00000032330d723e */ /* 0x000fc400000010ff */
[----:B------:R-:W-:Y:S01]  /*16b50*/  F2FP.BF16.F32.PACK_AB R14, R53, R52 ;  /* 0x00000034350e723e */ /* 0x000fe200000010ff */
[----:B------:R-:W3:Y:S01]  /*16b60*/  LDC R51, c[0x0][0xbe8] ;  /* 0x0002fa00ff337b82 */ /* 0x000ee20000000800 */
[----:B------:R-:W-:Y:S02]  /*16b70*/  F2FP.BF16.F32.PACK_AB R15, R55, R54 ;  /* 0x00000036370f723e */ /* 0x000fe400000010ff */
[----:B------:R-:W-:Y:S02]  /*16b80*/  F2FP.BF16.F32.PACK_AB R24, R57, R56 ;  /* 0x000000383918723e */ /* 0x000fe400000010ff */
[----:B------:R-:W-:Y:S01]  /*16b90*/  F2FP.BF16.F32.PACK_AB R25, R59, R58 ;  /* 0x0000003a3b19723e */ /* 0x000fe200000010ff */
[----:B------:R-:W-:Y:S01]  /*16ba0*/  STSM.16.M88.4 [R78], R12 ;  /* 0x0000000c4e007844 */ /* 0x000fe20000000200 */
[----:B------:R-:W-:Y:S02]  /*16bb0*/  F2FP.BF16.F32.PACK_AB R26, R61, R60 ;  /* 0x0000003c3d1a723e */ /* 0x000fe400000010ff */
[----:B------:R-:W-:-:S02]  /*16bc0*/  F2FP.BF16.F32.PACK_AB R27, R63, R62 ;  /* 0x0000003e3f1b723e */ /* 0x000fc400000010ff */
[----:B------:R-:W-:Y:S02]  /*16bd0*/  MOV R0, R28 ;  /* 0x0000001c00007202 */ /* 0x000fe40000000f00 */
[----:B------:R-:W-:Y:S01]  /*16be0*/  ISETP.NE.U32.AND P0, PT, RZ, UR4, PT ;  /* 0x00000004ff007c0c */ /* 0x000fe2000bf05070 */
[----:B------:R-:W-:Y:S01]  /*16bf0*/  STSM.16.M88.4 [R71], R24 ;  /* 0x0000001847007844 */ /* 0x000fe20000000200 */
[----:B--2---:R-:W-:Y:S02]  /*16c00*/  IADD3 R10, P1, R201, UR4, RZ ;  /* 0x00000004c90a7c10 */ /* 0x004fe4000ff3e0ff */
[----:B------:R-:W-:Y:S02]  /*16c10*/  F2FP.BF16.F32.PACK_AB R28, R65, R64 ;  /* 0x00000040411c723e */ /* 0x000fe400000010ff */
[----:B------:R-:W-:Y:S02]  /*16c20*/  F2FP.BF16.F32.PACK_AB R29, R67, R66 ;  /* 0x00000042431d723e */ /* 0x000fe400000010ff */
[----:B------:R-:W-:-:S02]  /*16c30*/  F2FP.BF16.F32.PACK_AB R30, R69, R68 ;  /* 0x00000044451e723e */ /* 0x000fc400000010ff */
[----:B------:R-:W-:Y:S02]  /*16c40*/  F2FP.BF16.F32.PACK_AB R33, R75, R74 ;  /* 0x0000004a4b21723e */ /* 0x000fe400000010ff */
[----:B------:R-:W-:Y:S01]  /*16c50*/  F2FP.BF16.F32.PACK_AB R4, R81, R80 ;  /* 0x000000505104723e */ /* 0x000fe200000010ff */
[----:B------:R-:W-:Y:S01]  /*16c60*/  STSM.16.M88.4 [R70], R28 ;  /* 0x0000001c46007844 */ /* 0x000fe20000000200 */
[----:B------:R-:W-:Y:S02]  /*16c70*/  F2FP.BF16.F32.PACK_AB R5, R83, R82 ;  /* 0x000000525305723e */ /* 0x000fe400000010ff */
[----:B------:R-:W-:Y:S01]  /*16c80*/  F2FP.BF16.F32.PACK_AB R6, R85, R84 ;  /* 0x000000545506723e */ /* 0x000fe200000010ff */
[----:B------:R-:W-:Y:S01]  /*16c90*/  STSM.16.M88.4 [R3], R32 ;  /* 0x0000002003007844 */ /* 0x000fe20000000200 */
[----:B------:R-:W-:Y:S02]  /*16ca0*/  F2FP.BF16.F32.PACK_AB R7, R87, R86 ;  /* 0x000000565707723e */ /* 0x000fe400000010ff */
[----:B------:R-:W-:-:S02]  /*16cb0*/  ISETP.NE.AND.EX P0, PT, RZ, UR5, PT, P0 ;  /* 0x00000005ff007c0c */ /* 0x000fc4000bf05300 */
[----:B------:R-:W-:Y:S01]  /*16cc0*/  IADD3.X R11, R202, UR5, RZ, P1, !PT ;  /* 0x00000005ca0b7c10 */ /* 0x000fe20008ffe4ff */
[----:B------:R-:W-:Y:S01]  /*16cd0*/  ULDC.64 UR4, c[0x0][0xc08] ;  /* 0x0003020000047ab9 */ /* 0x000fe20000000a00 */
[----:B------:R2:W-:Y:S01]  /*16ce0*/  STSM.16.M88.4 [R0], R4 ;  /* 0x0000000400007844 */ /* 0x0005e20000000200 */
[----:B------:R-:W-:Y:S01]  /*16cf0*/  BAR.SYNC.DEFER_BLOCKING 0x1, 0x100 ;  /* 0x0044000000007b1d */ /* 0x000fe20000010000 */
[----:B------:R-:W-:-:S04]  /*16d00*/  ISETP.NE.U32.AND P2, PT, RZ, UR4, PT ;  /* 0x00000004ff007c0c */ /* 0x000fc8000bf45070 */
[----:B------:R-:W-:-:S13]  /*16d10*/  ISETP.NE.AND.EX P2, PT, RZ, UR5, PT, P2 ;  /* 0x00000005ff007c0c */ /* 0x000fda000bf45320 */
[----:B------:R-:W-:Y:S01]  /*16d20*/  @P2 IADD3 R8, P3, R201, UR4, RZ ;  /* 0x00000004c9082c10 */ /* 0x000fe2000ff7e0ff */
[----:B------:R-:W-:Y:S02]  /*16d30*/  ULDC UR4, c[0x0][0xa88] ;  /* 0x0002a20000047ab9 */ /* 0x000fe40000000800 */
[----:B--2---:R-:W-:Y:S01]  /*16d40*/  IMAD.U32 R0, RZ, RZ, UR4 ;  /* 0x00000004ff007e24 */ /* 0x004fe2000f8e00ff */
[----:B------:R-:W-:Y:S01]  /*16d50*/  @P2 IADD3.X R9, R202, UR5, RZ, P3, !PT ;  /* 0x00000005ca092c10 */ /* 0x000fe20009ffe4ff */
[----:B------:R2:W5:Y:S01]  /*16d60*/  @P0 LDG.E R44, desc[UR40][R10.64] ;  /* 0x000000280a2c0981 */ /* 0x000562000c1e1900 */
[----:B---3--:R-:W-:-:S03]  /*16d70*/  ISETP.NE.AND P1, PT, R51, 0x1, PT ;  /* 0x000000013300780c */ /* 0x008fc60003f25270 */
[----:B------:R2:W5:Y:S10]  /*16d80*/  @P2 LDG.E R0, desc[UR40][R8.64] ;  /* 0x0000002808002981 */ /* 0x000574000c1e1900 */
[----:B------:R-:W3:Y:S08]  /*16d90*/  @P1 LDC R12, c[0x0][0xbec] ;  /* 0x0002fb00ff0c1b82 */ /* 0x000ef00000000800 */
[----:B------:R-:W4:Y:S01]  /*16da0*/  @P1 LDC R13, c[0x0][0xbf0] ;  /* 0x0002fc00ff0d1b82 */ /* 0x000f220000000800 */
[----:B--2---:R-:W-:Y:S05]  /*16db0*/  @P2 BRA `(.L_x_800) ;  /* 0x0000000000102947 */ /* 0x004fea0003800000 */
[----:B------:R-:W-:Y:S05]  /*16dc0*/  @!P0 BRA `(.L_x_800) ;  /* 0x00000000000c8947 */ /* 0x000fea0003800000 */
[----:B------:R-:W2:Y:S04]  /*16dd0*/  LDG.E R3, desc[UR40][R10.64] ;  /* 0x000000280a037981 */ /* 0x000ea8000c1e1900 */
[----:B-----5:R-:W2:Y:S02]  /*16de0*/  LDG.E R0, desc[UR40][R10.64+0x4] ;  /* 0x000004280a007981 */ /* 0x020ea4000c1e1900 */
[----:B--2---:R-:W-:-:S07]  /*16df0*/  IMAD.IADD R0, R0, 0x1, -R3 ;  /* 0x0000000100007824 */ /* 0x004fce00078e0a03 */
.L_x_800:
[----:B------:R-:W-:Y:S01]  /*16e00*/  SHF.R.S32.HI R52, RZ, 0x1f, R200 ;  /* 0x0000001fff347819 */ /* 0x000fe200000114c8 */
[----:B------:R-:W-:Y:S01]  /*16e10*/  IMAD R11, R206, 0x80, R234 ;  /* 0x00000080ce0b7824 */ /* 0x000fe200078e02ea */
[----:B------:R-:W-:Y:S01]  /*16e20*/  ULDC.64 UR4, c[0x0][0xb90] ;  /* 0x0002e40000047ab9 */ /* 0x000fe20000000a00 */
[----:B-----5:R-:W-:Y:S01]  /*16e30*/  SHF.R.S32.HI R45, RZ, 0x1f, R44 ;  /* 0x0000001fff2d7819 */ /* 0x020fe2000001142c */
[----:B------:R-:W-:Y:S01]  /*16e40*/  IMAD R7, R207, 0x40, R197 ;  /* 0x00000040cf077824 */ /* 0x000fe200078e02c5 */
[----:B------:R-:W-:Y:S01]  /*16e50*/  SEL R203, R203, RZ, !P0 ;  /* 0x000000ffcbcb7207 */ /* 0x000fe20004000000 */
[----:B------:R-:W-:Y:S01]  /*16e60*/  IMAD R5, R52, UR4, RZ ;  /* 0x0000000434057c24 */ /* 0x000fe2000f8e02ff */
[----:B------:R-:W-:Y:S01]  /*16e70*/  SEL R208, R208, RZ, !P0 ;  /* 0x000000ffd0d07207 */ /* 0x000fe20004000000 */
[----:B---3--:R-:W-:-:S04]  /*16e80*/  @P1 IMAD.HI.U32 R6, R11, R12, RZ ;  /* 0x0000000c0b061227 */ /* 0x008fc800078e00ff */
[----:B------:R-:W-:Y:S01]  /*16e90*/  IMAD.MOV.U32 R3, RZ, RZ, R11 ;  /* 0x000000ffff037224 */ /* 0x000fe200078e000b */
[----:B----4-:R-:W-:Y:S01]  /*16ea0*/  @P1 SHF.R.U32.HI R3, RZ, R13, R6 ;  /* 0x0000000dff031219 */ /* 0x010fe20000011606 */
[C---:B------:R-:W-:Y:S02]  /*16eb0*/  IMAD R9, R200.reuse, UR5, R5 ;  /* 0x00000005c8097c24 */ /* 0x040fe4000f8e0205 */
[----:B------:R-:W-:Y:S01]  /*16ec0*/  IMAD.WIDE.U32 R4, R200, UR4, R44 ;  /* 0x00000004c8047c25 */ /* 0x000fe2000f8e002c */
[----:B------:R-:W-:-:S03]  /*16ed0*/  ULDC.64 UR4, c[0x0][0xb98] ;  /* 0x0002e60000047ab9 */ /* 0x000fc60000000a00 */
[----:B------:R-:W-:Y:S01]  /*16ee0*/  IMAD.IADD R5, R5, 0x1, R9 ;  /* 0x0000000105057824 */ /* 0x000fe200078e0209 */
[--C-:B------:R-:W-:Y:S01]  /*16ef0*/  SHF.R.S32.HI R9, RZ, 0x1f, R3.reuse ;  /* 0x0000001fff097819 */ /* 0x100fe20000011403 */
[----:B------:R-:W-:Y:S02]  /*16f00*/  IMAD.MOV R8, RZ, RZ, -R3 ;  /* 0x000000ffff087224 */ /* 0x000fe400078e0a03 */
[----:B------:R-:W-:-:S04]  /*16f10*/  IMAD.WIDE.U32 R4, R203, UR4, R4 ;  /* 0x00000004cb047c25 */ /* 0x000fc8000f8e0004 */
[----:B------:R-:W-:Y:S01]  /*16f20*/  IMAD.WIDE R20, R7, 0x2, R20 ;  /* 0x0000000207147825 */ /* 0x000fe200078e0214 */
[----:B------:R-:W-:-:S03]  /*16f30*/  IADD3 R4, P2, R3, R4, RZ ;  /* 0x0000000403047210 */ /* 0x000fc60007f5e0ff */
[----:B------:R-:W-:Y:S01]  /*16f40*/  IMAD R6, R208, UR4, RZ ;  /* 0x00000004d0067c24 */ /* 0x000fe2000f8e02ff */
[C---:B------:R-:W-:Y:S01]  /*16f50*/  IADD3 R13, P3, R20.reuse, 0x2000, RZ ;  /* 0x00002000140d7810 */ /* 0x040fe20007f7e0ff */
[----:B------:R-:W-:Y:S01]  /*16f60*/  IMAD R7, R51, R8, R11 ;  /* 0x0000000833077224 */ /* 0x000fe200078e020b */
[----:B------:R-:W-:Y:S01]  /*16f70*/  IADD3 R11, P0, R20, 0x1000, RZ ;  /* 0x00001000140b7810 */ /* 0x000fe20007f1e0ff */
[----:B------:R-:W-:Y:S01]  /*16f80*/  IMAD R6, R203, UR5, R6 ;  /* 0x00000005cb067c24 */ /* 0x000fe2000f8e0206 */
[----:B------:R-:W-:Y:S01]  /*16f90*/  ULDC.64 UR4, c[0x0][0xb88] ;  /* 0x0002e20000047ab9 */ /* 0x000fe20000000a00 */
[----:B------:R-:W-:Y:S01]  /*16fa0*/  IMAD R50, R0, R51, RZ ;  /* 0x0000003300327224 */ /* 0x000fe200078e02ff */
[----:B------:R-:W-:Y:S02]  /*16fb0*/  SHF.R.S32.HI R3, RZ, 0x1f, R7 ;  /* 0x0000001fff037819 */ /* 0x000fe40000011407 */
[----:B------:R-:W-:Y:S01]  /*16fc0*/  IADD3.X R5, R9, R5, R6, P2, !PT ;  /* 0x0000000509057210 */ /* 0x000fe200017fe406 */
[----:B------:R-:W-:Y:S01]  /*16fd0*/  IMAD.X R9, RZ, RZ, R21, P0 ;  /* 0x000000ffff097224 */ /* 0x000fe200000e0615 */
[----:B------:R-:W-:Y:S01]  /*16fe0*/  LOP3.LUT R8, R11, 0x380, RZ, 0xc0, !PT ;  /* 0x000003800b087812 */ /* 0x000fe200078ec0ff */
[----:B------:R-:W-:Y:S01]  /*16ff0*/  IMAD R6, R3, UR4, RZ ;  /* 0x0000000403067c24 */ /* 0x000fe2000f8e02ff */
[----:B------:R-:W-:Y:S01]  /*17000*/  IADD3 R25, P2, R20, 0x3000, RZ ;  /* 0x0000300014197810 */ /* 0x000fe20007f5e0ff */
[----:B------:R-:W-:Y:S01]  /*17010*/  IMAD.WIDE.U32 R4, R7, UR4, R4 ;  /* 0x0000000407047c25 */ /* 0x000fe2000f8e0004 */
[----:B------:R-:W-:-:S02]  /*17020*/  SHF.R.U64 R8, R8, 0x3, RZ ;  /* 0x0000000308087819 */ /* 0x000fc400000012ff */
[----:B------:R-:W-:Y:S01]  /*17030*/  LOP3.LUT R24, R25, 0x380, RZ, 0xc0, !PT ;  /* 0x0000038019187812 */ /* 0x000fe200078ec0ff */
[----:B------:R-:W-:Y:S01]  /*17040*/  IMAD R3, R7, UR5, R6 ;  /* 0x0000000507037c24 */ /* 0x000fe2000f8e0206 */
[----:B------:R-:W-:Y:S01]  /*17050*/  ULDC.64 UR4, c[0x0][0xb50] ;  /* 0x0002d40000047ab9 */ /* 0x000fe20000000a00 */
[----:B------:R-:W-:Y:S01]  /*17060*/  LOP3.LUT R8, R8, R11, RZ, 0x3c, !PT ;  /* 0x0000000b08087212 */ /* 0x000fe200078e3cff */
[----:B------:R-:W-:Y:S01]  /*17070*/  IMAD R11, R206, 0x80, R232 ;  /* 0x00000080ce0b7824 */ /* 0x000fe200078e02e8 */
[----:B------:R-:W-:Y:S01]  /*17080*/  LEA R6, P4, R4, UR4, 0x2 ;  /* 0x0000000404067c11 */ /* 0x000fe2000f8810ff */
[----:B------:R-:W-:Y:S01]  /*17090*/  IMAD.IADD R3, R5, 0x1, R3 ;  /* 0x0000000105037824 */ /* 0x000fe200078e0203 */
[----:B------:R-:W-:Y:S02]  /*170a0*/  SHF.R.U64 R24, R24, 0x3, RZ ;  /* 0x0000000318187819 */ /* 0x000fe400000012ff */
[----:B------:R-:W-:Y:S01]  /*170b0*/  LOP3.LUT P0, RZ, R214, 0x3, RZ, 0xc0, !PT ;  /* 0x00000003d6ff7812 */ /* 0x000fe2000780c0ff */
[----:B------:R-:W-:Y:S01]  /*170c0*/  SHFL.IDX PT, R46, R6, RZ, 0x1c1f ;  /* 0x001c1fff062e7589 */ /* 0x000fe200000e0000 */
[----:B------:R-:W-:Y:S01]  /*170d0*/  LEA.HI.X R4, R4, UR5, R3, 0x2, P4 ;  /* 0x0000000504047c11 */ /* 0x000fe2000a0f1403 */
[C---:B------:R-:W-:Y:S01]  /*170e0*/  VIADD R3, R11.reuse, 0x8 ;  /* 0x000000080b037836 */ /* 0x040fe20000000000 */
[----:B------:R-:W-:Y:S01]  /*170f0*/  LOP3.LUT R24, R24, R25, RZ, 0x3c, !PT ;  /* 0x0000001918187212 */ /* 0x000fe200078e3cff */
[----:B------:R-:W-:Y:S01]  /*17100*/  SHFL.IDX PT, R48, R6, 0x1, 0x1c1f ;  /* 0x003c1f0006307f89 */ /* 0x000fe200000e0000 */
[----:B------:R-:W-:Y:S01]  /*17110*/  IMAD.X R25, RZ, RZ, R21, P2 ;  /* 0x000000ffff197224 */ /* 0x000fe200010e0615 */
[----:B------:R-:W-:Y:S01]  /*17120*/  ISETP.GE.OR P2, PT, R11, R50, P0 ;  /* 0x000000320b00720c */ /* 0x000fe20000746670 */
[----:B------:R-:W-:Y:S01]  /*17130*/  ULDC.64 UR4, c[0x0][0xaa0] ;  /* 0x0002a80000047ab9 */ /* 0x000fe20000000a00 */
[----:B------:R-:W2:Y:S01]  /*17140*/  SHFL.IDX PT, R47, R4, RZ, 0x1c1f ;  /* 0x001c1fff042f7589 */ /* 0x000ea200000e0000 */
[----:B------:R-:W-:-:S02]  /*17150*/  LOP3.LUT R12, R13, 0x380, RZ, 0xc0, !PT ;  /* 0x000003800d0c7812 */ /* 0x000fc400078ec0ff */
[----:B------:R-:W-:Y:S01]  /*17160*/  ISETP.GE.OR P0, PT, R3, R50, P0 ;  /* 0x000000320300720c */ /* 0x000fe20000706670 */
[----:B------:R-:W3:Y:S01]  /*17170*/  SHFL.IDX PT, R49, R4, 0x1, 0x1c1f ;  /* 0x003c1f0004317f89 */ /* 0x000ee200000e0000 */
[----:B------:R-:W-:Y:S02]  /*17180*/  SHF.R.U64 R12, R12, 0x3, RZ ;  /* 0x000000030c0c7819 */ /* 0x000fe400000012ff */
[----:B------:R-:W-:Y:S02]  /*17190*/  IADD3 R29, P6, R20, 0x4000, RZ ;  /* 0x00004000141d7810 */ /* 0x000fe40007fde0ff */
[----:B------:R-:W-:Y:S01]  /*171a0*/  LOP3.LUT R12, R12, R13, RZ, 0x3c, !PT ;  /* 0x0000000d0c0c7212 */ /* 0x000fe200078e3cff */
[----:B------:R-:W-:Y:S01]  /*171b0*/  IMAD.X R13, RZ, RZ, R21, P3 ;  /* 0x000000ffff0d7224 */ /* 0x000fe200018e0615 */
[C---:B------:R-:W-:Y:S02]  /*171c0*/  IADD3 R33, P5, R20.reuse, 0x5000, RZ ;  /* 0x0000500014217810 */ /* 0x040fe40007fbe0ff */
[----:B------:R-:W-:-:S02]  /*171d0*/  IADD3 R37, P4, R20, 0x6000, RZ ;  /* 0x0000600014257810 */ /* 0x000fc40007f9e0ff */
[C---:B------:R-:W-:Y:S02]  /*171e0*/  LOP3.LUT R7, R20.reuse, 0x380, RZ, 0xc0, !PT ;  /* 0x0000038014077812 */ /* 0x040fe400078ec0ff */
[----:B------:R-:W-:Y:S02]  /*171f0*/  IADD3 R5, P3, R20, 0x7000, RZ ;  /* 0x0000700014057810 */ /* 0x000fe40007f7e0ff */
[----:B------:R-:W-:Y:S02]  /*17200*/  LOP3.LUT R28, R29, 0x380, RZ, 0xc0, !PT ;  /* 0x000003801d1c7812 */ /* 0x000fe400078ec0ff */
[----:B------:R-:W-:Y:S01]  /*17210*/  LOP3.LUT R32, R33, 0x380, RZ, 0xc0, !PT ;  /* 0x0000038021207812 */ /* 0x000fe200078ec0ff */
[----:B--2---:R2:W-:Y:S01]  /*17220*/  @!P2 ST.E desc[UR40][R46.64], R88 ;  /* 0x000000582e00a985 */ /* 0x0045e2000c101928 */
[----:B------:R-:W-:Y:S01]  /*17230*/  LOP3.LUT R36, R37, 0x380, RZ, 0xc0, !PT ;  /* 0x0000038025247812 */ /* 0x000fe200078ec0ff */
[----:B------:R-:W-:Y:S01]  /*17240*/  IMAD R3, R45, UR4, RZ ;  /* 0x000000042d037c24 */ /* 0x000fe2000f8e02ff */
[----:B------:R-:W-:Y:S01]  /*17250*/  SHF.R.U64 R7, R7, 0x3, RZ ;  /* 0x0000000307077819 */ /* 0x000fe200000012ff */
[----:B---3--:R3:W-:Y:S01]  /*17260*/  @!P0 ST.E desc[UR40][R48.64], R89 ;  /* 0x0000005930008985 */ /* 0x0087e2000c101928 */
[----:B------:R-:W-:Y:S01]  /*17270*/  LOP3.LUT R0, R5, 0x380, RZ, 0xc0, !PT ;  /* 0x0000038005007812 */ /* 0x000fe200078ec0ff */
[----:B------:R-:W-:Y:S01]  /*17280*/  IMAD.X R41, RZ, RZ, R21, P3 ;  /* 0x000000ffff297224 */ /* 0x000fe200018e0615 */
[----:B------:R-:W-:-:S02]  /*17290*/  SHF.R.U64 R28, R28, 0x3, RZ ;  /* 0x000000031c1c7819 */ /* 0x000fc400000012ff */
[----:B------:R-:W-:Y:S02]  /*172a0*/  SHF.R.U64 R32, R32, 0x3, RZ ;  /* 0x0000000320207819 */ /* 0x000fe400000012ff */
[----:B------:R-:W-:Y:S01]  /*172b0*/  SHF.R.U64 R36, R36, 0x3, RZ ;  /* 0x0000000324247819 */ /* 0x000fe200000012ff */
[----:B--2---:R-:W2:Y:S01]  /*172c0*/  @P1 LDC R47, c[0x0][0xbec] ;  /* 0x0002fb00ff2f1b82 */ /* 0x004ea20000000800 */
[----:B------:R-:W-:Y:S01]  /*172d0*/  LOP3.LUT R20, R7, R20, RZ, 0x3c, !PT ;  /* 0x0000001407147212 */ /* 0x000fe200078e3cff */
[----:B------:R-:W-:Y:S01]  /*172e0*/  IMAD R3, R44, UR5, R3 ;  /* 0x000000052c037c24 */ /* 0x000fe2000f8e0203 */
[----:B------:R-:W-:Y:S01]  /*172f0*/  SHF.R.U64 R0, R0, 0x3, RZ ;  /* 0x0000000300007819 */ /* 0x000fe200000012ff */
[----:B------:R-:W5:Y:S01]  /*17300*/  LD.E.128 R8, desc[UR40][R8.64] ;  /* 0x0000002808087980 */ /* 0x000f62000c101d00 */
[----:B------:R-:W-:Y:S01]  /*17310*/  LOP3.LUT R28, R28, R29, RZ, 0x3c, !PT ;  /* 0x0000001d1c1c7212 */ /* 0x000fe200078e3cff */
[--C-:B------:R-:W-:Y:S01]  /*17320*/  IMAD.X R29, RZ, RZ, R21.reuse, P6 ;  /* 0x000000ffff1d7224 */ /* 0x100fe200030e0615 */
[----:B------:R-:W-:Y:S01]  /*17330*/  LOP3.LUT R32, R32, R33, RZ, 0x3c, !PT ;  /* 0x0000002120207212 */ /* 0x000fe200078e3cff */
[----:B---3--:R-:W3:Y:S01]  /*17340*/  @P1 LDC R49, c[0x0][0xbf0] ;  /* 0x0002fc00ff311b82 */ /* 0x008ee20000000800 */
[----:B------:R-:W-:Y:S01]  /*17350*/  LOP3.LUT R36, R36, R37, RZ, 0x3c, !PT ;  /* 0x0000002524247212 */ /* 0x000fe200078e3cff */
[--C-:B------:R-:W-:Y:S01]  /*17360*/  IMAD.X R33, RZ, RZ, R21.reuse, P5 ;  /* 0x000000ffff217224 */ /* 0x100fe200028e0615 */
[----:B------:R-:W-:Y:S01]  /*17370*/  LOP3.LUT R40, R0, R5, RZ, 0x3c, !PT ;  /* 0x0000000500287212 */ /* 0x000fe200078e3cff */
[----:B------:R-:W-:Y:S01]  /*17380*/  IMAD.X R37, RZ, RZ, R21, P4 ;  /* 0x000000ffff257224 */ /* 0x000fe200020e0615 */
[----:B------:R4:W5:Y:S04]  /*17390*/  LD.E.128 R4, desc[UR40][R20.64] ;  /* 0x0000002814047980 */ /* 0x000968000c101d00 */
[----:B------:R-:W5:Y:S04]  /*173a0*/  LD.E.128 R12, desc[UR40][R12.64] ;  /* 0x000000280c0c7980 */ /* 0x000f68000c101d00 */
[----:B------:R-:W5:Y:S01]  /*173b0*/  LD.E.128 R24, desc[UR40][R24.64] ;  /* 0x0000002818187980 */ /* 0x000f62000c101d00 */
[----:B----4-:R-:W-:Y:S01]  /*173c0*/  IMAD.WIDE.U32 R20, R44, UR4, RZ ;  /* 0x000000042c147c25 */ /* 0x010fe2000f8e00ff */
[----:B------:R-:W-:-:S02]  /*173d0*/  ULDC.64 UR4, c[0x0][0xae8] ;  /* 0x0002ba0000047ab9 */ /* 0x000fc40000000a00 */
[----:B------:R-:W5:Y:S01]  /*173e0*/  LD.E.128 R28, desc[UR40][R28.64] ;  /* 0x000000281c1c7980 */ /* 0x000f62000c101d00 */
[----:B------:R-:W-:Y:S02]  /*173f0*/  IMAD.IADD R21, R21, 0x1, R3 ;  /* 0x0000000115157824 */ /* 0x000fe400078e0203 */
[----:B------:R-:W-:Y:S01]  /*17400*/  IMAD R3, R199, 0x20, R207 ;  /* 0x00000020c7037824 */ /* 0x000fe200078e02cf */
[----:B------:R-:W5:Y:S01]  /*17410*/  LD.E.128 R32, desc[UR40][R32.64] ;  /* 0x0000002820207980 */ /* 0x000f62000c101d00 */
[----:B------:R-:W-:Y:S02]  /*17420*/  IMAD R45, R52, UR4, RZ ;  /* 0x00000004342d7c24 */ /* 0x000fe4000f8e02ff */
[----:B------:R-:W-:Y:S01]  /*17430*/  IMAD R46, R206, 0x80, R3 ;  /* 0x00000080ce2e7824 */ /* 0x000fe200078e0203 */
[----:B------:R-:W5:Y:S01]  /*17440*/  LD.E.128 R36, desc[UR40][R36.64] ;  /* 0x0000002824247980 */ /* 0x000f62000c101d00 */
[----:B------:R-:W-:Y:S02]  /*17450*/  IMAD R45, R200, UR5, R45 ;  /* 0x00000005c82d7c24 */ /* 0x000fe4000f8e022d */
[----:B--2---:R-:W-:Y:S01]  /*17460*/  @P1 IMAD.HI.U32 R0, R46, R47, RZ ;  /* 0x0000002f2e001227 */ /* 0x004fe200078e00ff */
[----:B------:R-:W5:Y:S03]  /*17470*/  LD.E.128 R40, desc[UR40][R40.64] ;  /* 0x0000002828287980 */ /* 0x000f66000c101d00 */
[----:B------:R-:W-:Y:S01]  /*17480*/  IMAD.WIDE.U32 R20, R200, UR4, R20 ;  /* 0x00000004c8147c25 */ /* 0x000fe2000f8e0014 */
[----:B------:R-:W-:Y:S01]  /*17490*/  ULDC.64 UR4, c[0x0][0xaf0] ;  /* 0x0002bc0000047ab9 */ /* 0x000fe20000000a00 */
[----:B------:R-:W-:Y:S01]  /*174a0*/  @!PT LDS RZ, [RZ] ;  /* 0x00000000fffff984 */ /* 0x000fe20000000800 */
[----:B------:R-:W-:Y:S01]  /*174b0*/  @!PT LDS RZ, [RZ] ;  /* 0x00000000fffff984 */ /* 0x000fe20000000800 */
[----:B------:R-:W-:Y:S01]  /*174c0*/  @!PT LDS RZ, [RZ] ;  /* 0x00000000fffff984 */ /* 0x000fe20000000800 */
[----:B------:R-:W-:Y:S01]  /*174d0*/  @!PT LDS RZ, [RZ] ;  /* 0x00000000fffff984 */ /* 0x000fe20000000800 */
[----:B------:R2:W-:Y:S06]  /*174e0*/  MEMBAR.ALL.CTA ;  /* 0x0000000000007992 */ /* 0x0005ec0000008000 */
[----:B--2---:R-:W2:Y:S01]  /*174f0*/  FENCE.VIEW.ASYNC.S ;  /* 0x00000000000073c6 */ /* 0x004ea20000000000 */
[----:B------:R-:W-:Y:S01]  /*17500*/  IMAD.MOV.U32 R3, RZ, RZ, R46 ;  /* 0x000000ffff037224 */ /* 0x000fe200078e002e */
[----:B---3--:R-:W-:Y:S01]  /*17510*/  @P1 SHF.R.U32.HI R3, RZ, R49, R0 ;  /* 0x00000031ff031219 */ /* 0x008fe20000011600 */
[----:B------:R-:W-:-:S02]  /*17520*/  IMAD.IADD R21, R21, 0x1, R45 ;  /* 0x0000000115157824 */ /* 0x000fc400078e022d */
[----:B------:R-:W-:Y:S01]  /*17530*/  IMAD R44, R208, UR4, RZ ;  /* 0x00000004d02c7c24 */ /* 0x000fe2000f8e02ff */
[----:B------:R-:W-:Y:S01]  /*17540*/  SHF.R.S32.HI R0, RZ, 0x1f, R3 ;  /* 0x0000001fff007819 */ /* 0x000fe20000011403 */
[----:B------:R-:W-:-:S04]  /*17550*/  IMAD.WIDE.U32 R20, R203, UR4, R20 ;  /* 0x00000004cb147c25 */ /* 0x000fc8000f8e0014 */
[----:B------:R-:W-:Y:S01]  /*17560*/  IMAD R45, R203, UR5, R44 ;  /* 0x00000005cb2d7c24 */ /* 0x000fe2000f8e022c */
[----:B------:R-:W-:Y:S01]  /*17570*/  ULDC.64 UR4, c[0x0][0xae0] ;  /* 0x0002b80000047ab9 */ /* 0x000fe20000000a00 */
[----:B------:R-:W-:Y:S02]  /*17580*/  IMAD.MOV R44, RZ, RZ, -R3 ;  /* 0x000000ffff2c7224 */ /* 0x000fe400078e0a03 */
[----:B------:R-:W-:Y:S02]  /*17590*/  IMAD.IADD R21, R21, 0x1, R45 ;  /* 0x0000000115157824 */ /* 0x000fe400078e022d */
[----:B------:R-:W-:Y:S02]  /*175a0*/  IMAD R0, R0, UR4, RZ ;  /* 0x0000000400007c24 */ /* 0x000fe4000f8e02ff */
[----:B------:R-:W-:Y:S02]  /*175b0*/  IMAD R45, R51, R44, R46 ;  /* 0x0000002c332d7224 */ /* 0x000fe400078e022e */
[----:B------:R-:W-:-:S02]  /*175c0*/  IMAD R47, R3, UR5, R0 ;  /* 0x00000005032f7c24 */ /* 0x000fc4000f8e0200 */
[----:B------:R-:W-:Y:S01]  /*175d0*/  IMAD.WIDE.U32 R20, R3, UR4, R20 ;  /* 0x0000000403147c25 */ /* 0x000fe2000f8e0014 */
[----:B------:R-:W-:Y:S01]  /*175e0*/  SHF.R.S32.HI R0, RZ, 0x1f, R45 ;  /* 0x0000001fff007819 */ /* 0x000fe2000001142d */
[----:B------:R-:W-:Y:S02]  /*175f0*/  ULDC.64 UR4, c[0x0][0xad8] ;  /* 0x0002b60000047ab9 */ /* 0x000fe40000000a00 */
[----:B------:R-:W-:Y:S02]  /*17600*/  IMAD R49, R206, 0x80, R207 ;  /* 0x00000080ce317824 */ /* 0x000fe400078e02cf */
[----:B------:R-:W-:Y:S02]  /*17610*/  IMAD.IADD R21, R21, 0x1, R47 ;  /* 0x0000000115157824 */ /* 0x000fe400078e022f */
[----:B------:R-:W-:Y:S02]  /*17620*/  IMAD R44, R0, UR4, RZ ;  /* 0x00000004002c7c24 */ /* 0x000fe4000f8e02ff */
[----:B------:R-:W-:-:S02]  /*17630*/  VIADD R0, R49, 0x20 ;  /* 0x0000002031007836 */ /* 0x000fc40000000000 */
[C---:B------:R-:W-:Y:S02]  /*17640*/  IMAD R47, R45.reuse, UR5, R44 ;  /* 0x000000052d2f7c24 */ /* 0x040fe4000f8e022c */
[----:B------:R-:W-:Y:S01]  /*17650*/  IMAD.WIDE.U32 R20, R45, UR4, R20 ;  /* 0x000000042d147c25 */ /* 0x000fe2000f8e0014 */
[-C--:B------:R-:W-:Y:S01]  /*17660*/  ISETP.GE.AND P0, PT, R0, R50.reuse, PT ;  /* 0x000000320000720c */ /* 0x080fe20003f06270 */
[----:B------:R-:W-:Y:S01]  /*17670*/  ULDC.64 UR4, c[0x0][0xa80] ;  /* 0x0002a00000047ab9 */ /* 0x000fe20000000a00 */
[C---:B------:R-:W-:Y:S01]  /*17680*/  ISETP.GE.AND P2, PT, R49.reuse, R50, PT ;  /* 0x000000323100720c */ /* 0x040fe20003f46270 */
[----:B------:R-:W-:Y:S02]  /*17690*/  VIADD R0, R2, 0x34820 ;  /* 0x0003482002007836 */ /* 0x000fe40000000000 */
[----:B------:R-:W-:Y:S01]  /*176a0*/  VIADD R3, R49, 0x40 ;  /* 0x0000004031037836 */ /* 0x000fe20000000000 */
[----:B------:R-:W-:Y:S01]  /*176b0*/  LEA R46, P3, R20, UR4, 0x1 ;  /* 0x00000004142e7c11 */ /* 0x000fe2000f8608ff */
[----:B------:R-:W-:Y:S01]  /*176c0*/  IMAD.IADD R21, R21, 0x1, R47 ;  /* 0x0000000115157824 */ /* 0x000fe200078e022f */
[----:B------:R-:W-:-:S02]  /*176d0*/  PRMT R0, RZ, 0x654, R0 ;  /* 0x00000654ff007816 */ /* 0x000fc40000000000 */
[----:B------:R-:W-:Y:S02]  /*176e0*/  ISETP.GE.AND P1, PT, R3, R50, PT ;  /* 0x000000320300720c */ /* 0x000fe40003f26270 */
[----:B------:R-:W-:Y:S01]  /*176f0*/  LEA.HI.X R3, R20, UR5, R21, 0x1, P3 ;  /* 0x0000000514037c11 */ /* 0x000fe200098f0c15 */
[----:B--2---:R2:W-:Y:S01]  /*17700*/  SYNCS.ARRIVE.TRANS64.RED.A1T0 RZ, [R0+URZ], RZ ;  /* 0x000000ff00ff79a7 */ /* 0x0045e2000810043f */
[----:B------:R3:W4:Y:S01]  /*17710*/  SHFL.IDX PT, R44, R46, RZ, 0x181f ;  /* 0x00181fff2e2c7589 */ /* 0x00072200000e0000 */
[----:B------:R-:W-:Y:S03]  /*17720*/  BSSY B1, `(.L_x_801) ;  /* 0x000000c000017945 */ /* 0x000fe60003800000 */
[----:B--2---:R3:W2:Y:S01]  /*17730*/  SHFL.IDX PT, R0, R3, RZ, 0x181f ;  /* 0x00181fff03007589 */ /* 0x0046a200000e0000 */
[----:B------:R-:W-:Y:S05]  /*17740*/  @P2 BRA `(.L_x_802) ;  /* 0x0000000000242947 */ /* 0x000fea0003800000 */
[----:B------:R-:W-:Y:S02]  /*17750*/  ULDC UR4, c[0x0][0xac8] ;  /* 0x0002b20000047ab9 */ /* 0x000fe40000000800 */
[----:B------:R-:W-:Y:S02]  /*17760*/  ISETP.GE.AND P2, PT, R197, UR4, PT ;  /* 0x00000004c5007c0c */ /* 0x000fe4000bf46270 */
[----:B------:R-:W-:-:S11]  /*17770*/  ISETP.GE.AND P3, PT, R198, UR4, PT ;  /* 0x00000004c6007c0c */ /* 0x000fd6000bf66270 */
[CC--:B----4-:R-:W-:Y:S02]  /*17780*/  @!P2 LEA R20, P4, R197.reuse, R44.reuse, 0x1 ;  /* 0x0000002cc514a211 */ /* 0x0d0fe400078808ff */
[C---:B------:R-:W-:Y:S02]  /*17790*/  @!P3 LEA R44, P5, R198.reuse, R44, 0x1 ;  /* 0x0000002cc62cb211 */ /* 0x040fe400078a08ff */
[-C--:B--2---:R-:W-:Y:S02]  /*177a0*/  @!P2 LEA.HI.X R21, R197, R0.reuse, R237, 0x1, P4 ;  /* 0x00000000c515a211 */ /* 0x084fe400020f0ced */
[----:B------:R-:W-:-:S03]  /*177b0*/  @!P3 LEA.HI.X R45, R198, R0, R236, 0x1, P5 ;  /* 0x00000000c62db211 */ /* 0x000fc600028f0cec */
[----:B-----5:R2:W-:Y:S04]  /*177c0*/  @!P2 ST.E.128 desc[UR40][R20.64], R4 ;  /* 0x000000041400a985 */ /* 0x0205e8000c101d28 */
[----:B------:R2:W-:Y:S02]  /*177d0*/  @!P3 ST.E.128 desc[UR40][R44.64], R28 ;  /* 0x0000001c2c00b985 */ /* 0x0005e4000c101d28 */
.L_x_802:
[----:B------:R-:W-:Y:S05]  /*177e0*/  BSYNC B1 ;  /* 0x0000000000017941 */ /* 0x000fea0003800000 */
.L_x_801:
[----:B--2---:R2:W0:Y:S01]  /*177f0*/  SHFL.IDX PT, R0, R3, 0x1, 0x181f ;  /* 0x00381f0003007f89 */ /* 0x00442200000e0000 */
[----:B------:R-:W-:Y:S03]  /*17800*/  BSSY B1, `(.L_x_803) ;  /* 0x000000c000017945 */ /* 0x000fe60003800000 */
[----:B-----5:R2:W0:Y:S01]  /*17810*/  SHFL.IDX PT, R6, R46, 0x1, 0x181f ;  /* 0x00381f002e067f89 */ /* 0x02042200000e0000 */
[----:B------:R-:W-:Y:S05]  /*17820*/  @P0 BRA `(.L_x_804) ;  /* 0x0000000000240947 */ /* 0x000fea0003800000 */
[----:B------:R-:W-:Y:S02]  /*17830*/  ULDC UR4, c[0x0][0xac8] ;  /* 0x0002b20000047ab9 */ /* 0x000fe40000000800 */
[----:B------:R-:W-:Y:S02]  /*17840*/  ISETP.GE.AND P3, PT, R197, UR4, PT ;  /* 0x00000004c5007c0c */ /* 0x000fe4000bf66270 */
[----:B------:R-:W-:-:S11]  /*17850*/  ISETP.GE.AND P4, PT, R198, UR4, PT ;  /* 0x00000004c6007c0c */ /* 0x000fd6000bf86270 */
[CC--:B0-----:R-:W-:Y:S02]  /*17860*/  @!P3 LEA R4, P0, R197.reuse, R6.reuse, 0x1 ;  /* 0x00000006c504b211 */ /* 0x0c1fe400078008ff */
[C---:B------:R-:W-:Y:S02]  /*17870*/  @!P4 LEA R6, P2, R198.reuse, R6, 0x1 ;  /* 0x00000006c606c211 */ /* 0x040fe400078408ff */
[-C--:B------:R-:W-:Y:S02]  /*17880*/  @!P3 LEA.HI.X R5, R197, R0.reuse, R237, 0x1, P0 ;  /* 0x00000000c505b211 */ /* 0x080fe400000f0ced */
[----:B------:R-:W-:-:S03]  /*17890*/  @!P4 LEA.HI.X R7, R198, R0, R236, 0x1, P2 ;  /* 0x00000000c607c211 */ /* 0x000fc600010f0cec */
[----:B------:R0:W-:Y:S04]  /*178a0*/  @!P3 ST.E.128 desc[UR40][R4.64], R8 ;  /* 0x000000080400b985 */ /* 0x0001e8000c101d28 */
[----:B------:R0:W-:Y:S02]  /*178b0*/  @!P4 ST.E.128 desc[UR40][R6.64], R32 ;  /* 0x000000200600c985 */ /* 0x0001e4000c101d28 */
.L_x_804:
[----:B------:R-:W-:Y:S05]  /*178c0*/  BSYNC B1 ;  /* 0x0000000000017941 */ /* 0x000fea0003800000 */
.L_x_803:
[----:B0-----:R0:W0:Y:S01]  /*178d0*/  SHFL.IDX PT, R0, R3, 0x2, 0x181f ;  /* 0x00581f0003007f89 */ /* 0x00102200000e0000 */
[----:B------:R-:W-:Y:S03]  /*178e0*/  BSSY B1, `(.L_x_805) ;  /* 0x000000c000017945 */ /* 0x000fe60003800000 */
[----:B------:R0:W0:Y:S01]  /*178f0*/  SHFL.IDX PT, R6, R46, 0x2, 0x181f ;  /* 0x00581f002e067f89 */ /* 0x00002200000e0000 */
        /* <DEDUP_REMOVED lines=10> */
.L_x_806:
[----:B------:R-:W-:Y:S05]  /*179a0*/  BSYNC B1 ;  /* 0x0000000000017941 */ /* 0x000fea0003800000 */
.L_x_805:
[----:B0-----:R-:W-:Y:S01]  /*179b0*/  VIADD R0, R49, 0x60 ;  /* 0x0000006031007836 */ /* 0x001fe20000000000 */
[----:B--23--:R-:W0:Y:S04]  /*179c0*/  SHFL.IDX PT, R3, R3, 0x3, 0x181f ;  /* 0x00781f0003037f89 */ /* 0x00ce2800000e0000 */
[----:B------:R-:W-:Y:S01]  /*179d0*/  ISETP.GE.AND P0, PT, R0, R50, PT ;  /* 0x000000320000720c */ /* 0x000fe20003f06270 */
[----:B------:R-:W2:-:S12]  /*179e0*/  SHFL.IDX PT, R46, R46, 0x3, 0x181f ;  /* 0x00781f002e2e7f89 */ /* 0x000e9800000e0000 */
[----:B------:R-:W-:Y:S05]  /*179f0*/  @P0 BRA `(.L_x_807) ;  /* 0x0000000800e40947 */ /* 0x000fea0003800000 */
[----:B------:R-:W-:Y:S02]  /*17a00*/  ULDC UR4, c[0x0][0xac8] ;  /* 0x0002b20000047ab9 */ /* 0x000fe40000000800 */
[----:B------:R-:W-:-:S13]  /*17a10*/  ISETP.GE.AND P1, PT, R197, UR4, PT ;  /* 0x00000004c5007c0c */ /* 0x000fda000bf26270 */
[----:B--2---:R-:W-:-:S04]  /*17a20*/  @!P1 LEA R4, P0, R197, R46, 0x1 ;  /* 0x0000002ec5049211 */ /* 0x004fc800078008ff */
[----:B0-----:R-:W-:Y:S02]  /*17a30*/  @!P1 LEA.HI.X R5, R197, R3, R237, 0x1, P0 ;  /* 0x00000003c5059211 */ /* 0x001fe400000f0ced */
[----:B------:R-:W-:-:S03]  /*17a40*/  ISETP.GE.AND P0, PT, R198, UR4, PT ;  /* 0x00000004c6007c0c */ /* 0x000fc6000bf06270 */
[----:B------:R3:W-:Y:S10]  /*17a50*/  @!P1 ST.E.128 desc[UR40][R4.64], R24 ;  /* 0x0000001804009985 */ /* 0x0007f4000c101d28 */
[----:B------:R-:W-:Y:S05]  /*17a60*/  @P0 BRA `(.L_x_807) ;  /* 0x0000000800c80947 */ /* 0x000fea0003800000 */
[----:B---3--:R-:W-:-:S04]  /*17a70*/  LEA R4, P0, R198, R46, 0x1 ;  /* 0x0000002ec6047211 */ /* 0x008fc800078008ff */
[----:B------:R-:W-:-:S05]  /*17a80*/  LEA.HI.X R5, R198, R3, R236, 0x1, P0 ;  /* 0x00000003c6057211 */ /* 0x000fca00000f0cec */
[----:B------:R0:W-:Y:S01]  /*17a90*/  ST.E.128 desc[UR40][R4.64], R40 ;  /* 0x0000002804007985 */ /* 0x0001e2000c101d28 */
[----:B------:R-:W-:Y:S05]  /*17aa0*/  BRA `(.L_x_807) ;  /* 0x0000000800b87947 */ /* 0x000fea0003800000 */
.L_x_799:
[----:B------:R-:W-:Y:S01]  /*17ab0*/  ULDC.64 UR4, c[0x0][0xc00] ;  /* 0x0003000000047ab9 */ /* 0x000fe20000000a00 */
[----:B------:R-:W-:Y:S01]  /*17ac0*/  IMAD.MOV.U32 R3, RZ, RZ, RZ ;  /* 0x000000ffff037224 */ /* 0x000fe200078e00ff */
[----:B------:R-:W-:Y:S01]  /*17ad0*/  ISETP.NE.U32.AND P0, PT, RZ, UR4, PT ;  /* 0x00000004ff007c0c */ /* 0x000fe2000bf05070 */
[----:B------:R-:W2:Y:S01]  /*17ae0*/  LDC R21, c[0x0][0xbe8] ;  /* 0x0002fa00ff157b82 */ /* 0x000ea20000000800 */
[----:B------:R-:W-:Y:S02]  /*17af0*/  IADD3 R4, P1, R201, UR4, RZ ;  /* 0x00000004c9047c10 */ /* 0x000fe4000ff3e0ff */
[----:B------:R-:W-:Y:S02]  /*17b00*/  ISETP.NE.AND.EX P0, PT, RZ, UR5, PT, P0 ;  /* 0x00000005ff007c0c */ /* 0x000fe4000bf05300 */
[----:B------:R-:W-:Y:S01]  /*17b10*/  IADD3.X R5, R202, UR5, RZ, P1, !PT ;  /* 0x00000005ca057c10 */ /* 0x000fe20008ffe4ff */
[----:B------:R-:W-:Y:S02]  /*17b20*/  ULDC.64 UR4, c[0x0][0xc08] ;  /* 0x0003020000047ab9 */ /* 0x000fe40000000a00 */
[----:B------:R-:W-:-:S04]  /*17b30*/  ISETP.NE.U32.AND P1, PT, RZ, UR4, PT ;  /* 0x00000004ff007c0c */ /* 0x000fc8000bf25070 */
[----:B------:R-:W-:-:S04]  /*17b40*/  ISETP.NE.AND.EX P1, PT, RZ, UR5, PT, P1 ;  /* 0x00000005ff007c0c */ /* 0x000fc8000bf25310 */
[----:B------:R3:W5:Y:S09]  /*17b50*/  @P0 LDG.E R3, desc[UR40][R4.64] ;  /* 0x0000002804030981 */ /* 0x000772000c1e1900 */
[----:B------:R-:W-:Y:S01]  /*17b60*/  @P1 IADD3 R6, P2, R201, UR4, RZ ;  /* 0x00000004c9061c10 */ /* 0x000fe2000ff5e0ff */
[----:B------:R-:W-:-:S02]  /*17b70*/  ULDC UR4, c[0x0][0xa88] ;  /* 0x0002a20000047ab9 */ /* 0x000fc40000000800 */
[----:B------:R-:W-:Y:S01]  /*17b80*/  IMAD.U32 R0, RZ, RZ, UR4 ;  /* 0x00000004ff007e24 */ /* 0x000fe2000f8e00ff */
[----:B------:R-:W-:-:S05]  /*17b90*/  @P1 IADD3.X R7, R202, UR5, RZ, P2, !PT ;  /* 0x00000005ca071c10 */ /* 0x000fca00097fe4ff */
[----:B------:R3:W5:Y:S01]  /*17ba0*/  @P1 LDG.E R0, desc[UR40][R6.64] ;  /* 0x0000002806001981 */ /* 0x000762000c1e1900 */
[----:B--2---:R-:W-:Y:S01]  /*17bb0*/  ISETP.NE.AND P2, PT, R21, 0x1, PT ;  /* 0x000000011500780c */ /* 0x004fe20003f45270 */
[----:B------:R-:W2:-:S12]  /*17bc0*/  S2R R8, SR_TID.X ;  /* 0x0000000000087919 */ /* 0x000e980000002100 */
[----:B------:R-:W4:Y:S08]  /*17bd0*/  @P2 LDC R14, c[0x0][0xbec] ;  /* 0x0002fb00ff0e2b82 */ /* 0x000f300000000800 */
[----:B------:R-:W0:Y:S01]  /*17be0*/  @P2 LDC R25, c[0x0][0xbf0] ;  /* 0x0002fc00ff192b82 */ /* 0x000e220000000800 */
[----:B--2---:R-:W-:-:S05]  /*17bf0*/  VIADD R8, R8, 0xffffff80 ;  /* 0xffffff8008087836 */ /* 0x004fca0000000000 */
[----:B------:R-:W-:Y:S01]  /*17c00*/  ISETP.GE.AND P3, PT, R8, 0x80, PT ;  /* 0x000000800800780c */ /* 0x000fe20003f66270 */
[----:B---3--:R-:W-:-:S12]  /*17c10*/  @P1 BRA `(.L_x_808) ;  /* 0x0000000000101947 */ /* 0x008fd80003800000 */
[----:B------:R-:W-:Y:S05]  /*17c20*/  @!P0 BRA `(.L_x_808) ;  /* 0x00000000000c8947 */ /* 0x000fea0003800000 */
[----:B------:R-:W2:Y:S04]  /*17c30*/  LDG.E R7, desc[UR40][R4.64] ;  /* 0x0000002804077981 */ /* 0x000ea8000c1e1900 */
[----:B-----5:R-:W2:Y:S02]  /*17c40*/  LDG.E R0, desc[UR40][R4.64+0x4] ;  /* 0x0000042804007981 */ /* 0x020ea4000c1e1900 */
[----:B--2---:R-:W-:-:S07]  /*17c50*/  IMAD.IADD R0, R0, 0x1, -R7 ;  /* 0x0000000100007824 */ /* 0x004fce00078e0a07 */
.L_x_808:
[----:B------:R-:W-:Y:S01]  /*17c60*/  BSSY B1, `(.L_x_809) ;  /* 0x000002e000017945 */ /* 0x000fe20003800000 */
[----:B------:R-:W-:Y:S02]  /*17c70*/  SHF.R.S32.HI R12, RZ, 0x1f, R200 ;  /* 0x0000001fff0c7819 */ /* 0x000fe400000114c8 */
[----:B------:R-:W-:Y:S02]  /*17c80*/  SEL R203, R203, RZ, !P0 ;  /* 0x000000ffcbcb7207 */ /* 0x000fe40004000000 */
[----:B------:R-:W-:Y:S02]  /*17c90*/  SEL R208, R208, RZ, !P0 ;  /* 0x000000ffd0d07207 */ /* 0x000fe40004000000 */
[----:B-----5:R-:W-:Y:S01]  /*17ca0*/  SHF.R.S32.HI R10, RZ, 0x1f, R3 ;  /* 0x0000001fff0a7819 */ /* 0x020fe20000011403 */
[----:B------:R-:W-:Y:S06]  /*17cb0*/  @P3 BRA `(.L_x_810) ;  /* 0x0000000000a03947 */ /* 0x000fec0003800000 */
[----:B------:R-:W2:Y:S01]  /*17cc0*/  S2R R5, SR_TID.X ;  /* 0x0000000000057919 */ /* 0x000ea20000002100 */
[----:B------:R-:W3:Y:S01]  /*17cd0*/  LDC R11, c[0x0][0xbe8] ;  /* 0x0002fa00ff0b7b82 */ /* 0x000ee20000000800 */
[----:B--2---:R-:W-:Y:S02]  /*17ce0*/  IMAD R4, R206, 0x80, R5 ;  /* 0x00000080ce047824 */ /* 0x004fe400078e0205 */
[----:B---3--:R-:W-:Y:S02]  /*17cf0*/  IMAD R5, R0, R11, RZ ;  /* 0x0000000b00057224 */ /* 0x008fe400078e02ff */
[----:B------:R-:W-:-:S05]  /*17d00*/  VIADD R8, R4, 0xffffff80 ;  /* 0xffffff8004087836 */ /* 0x000fca0000000000 */
[----:B------:R-:W-:-:S13]  /*17d10*/  ISETP.GE.AND P0, PT, R8, R5, PT ;  /* 0x000000050800720c */ /* 0x000fda0003f06270 */
[----:B------:R-:W-:Y:S05]  /*17d20*/  @P0 BRA `(.L_x_810) ;  /* 0x0000000000840947 */ /* 0x000fea0003800000 */
[----:B------:R-:W-:Y:S01]  /*17d30*/  ISETP.NE.AND P0, PT, R11, 0x1, PT ;  /* 0x000000010b00780c */ /* 0x000fe20003f05270 */
[----:B------:R-:W-:Y:S01]  /*17d40*/  ULDC.64 UR4, c[0x0][0xb90] ;  /* 0x0002e40000047ab9 */ /* 0x000fe20000000a00 */
[----:B------:R-:W-:Y:S02]  /*17d50*/  IMAD.MOV.U32 R4, RZ, RZ, R3 ;  /* 0x000000ffff047224 */ /* 0x000fe400078e0003 */
[----:B------:R-:W-:Y:S02]  /*17d60*/  IMAD R9, R12, UR4, RZ ;  /* 0x000000040c097c24 */ /* 0x000fe4000f8e02ff */
[----:B------:R-:W-:Y:S02]  /*17d70*/  IMAD.MOV.U32 R5, RZ, RZ, R10 ;  /* 0x000000ffff057224 */ /* 0x000fe400078e000a */
[----:B------:R-:W-:Y:S02]  /*17d80*/  IMAD.MOV.U32 R7, RZ, RZ, R8 ;  /* 0x000000ffff077224 */ /* 0x000fe400078e0008 */
[----:B------:R-:W-:-:S03]  /*17d90*/  IMAD.WIDE.U32 R4, R200, UR4, R4 ;  /* 0x00000004c8047c25 */ /* 0x000fc6000f8e0004 */
[----:B------:R-:W2:Y:S01]  /*17da0*/  @P0 LDC R13, c[0x0][0xbec] ;  /* 0x0002fb00ff0d0b82 */ /* 0x000ea20000000800 */
[----:B------:R-:W-:Y:S01]  /*17db0*/  IMAD R9, R200, UR5, R9 ;  /* 0x00000005c8097c24 */ /* 0x000fe2000f8e0209 */
[----:B------:R-:W-:-:S03]  /*17dc0*/  ULDC.64 UR4, c[0x0][0xb98] ;  /* 0x0002e60000047ab9 */ /* 0x000fc60000000a00 */
[----:B------:R-:W-:-:S03]  /*17dd0*/  IMAD.IADD R5, R5, 0x1, R9 ;  /* 0x0000000105057824 */ /* 0x000fc600078e0209 */
[----:B------:R-:W3:Y:S01]  /*17de0*/  @P0 LDC R15, c[0x0][0xbf0] ;  /* 0x0002fc00ff0f0b82 */ /* 0x000ee20000000800 */
[----:B------:R-:W-:-:S04]  /*17df0*/  IMAD.WIDE.U32 R4, R203, UR4, R4 ;  /* 0x00000004cb047c25 */ /* 0x000fc8000f8e0004 */
[----:B--2---:R-:W-:-:S05]  /*17e00*/  @P0 IMAD.HI.U32 R6, R8, R13, RZ ;  /* 0x0000000d08060227 */ /* 0x004fca00078e00ff */
[----:B---3--:R-:W-:Y:S01]  /*17e10*/  @P0 SHF.R.U32.HI R7, RZ, R15, R6 ;  /* 0x0000000fff070219 */ /* 0x008fe20000011606 */
[----:B------:R-:W-:-:S03]  /*17e20*/  IMAD R6, R208, UR4, RZ ;  /* 0x00000004d0067c24 */ /* 0x000fc6000f8e02ff */
[----:B------:R-:W-:Y:S01]  /*17e30*/  IADD3 R4, P0, R7, R4, RZ ;  /* 0x0000000407047210 */ /* 0x000fe20007f1e0ff */
[----:B------:R-:W-:-:S04]  /*17e40*/  IMAD.MOV R9, RZ, RZ, -R7 ;  /* 0x000000ffff097224 */ /* 0x000fc800078e0a07 */
[----:B------:R-:W-:Y:S01]  /*17e50*/  IMAD R9, R11, R9, R8 ;  /* 0x000000090b097224 */ /* 0x000fe200078e0208 */
[----:B------:R-:W-:Y:S01]  /*17e60*/  SHF.R.S32.HI R11, RZ, 0x1f, R7 ;  /* 0x0000001fff0b7819 */ /* 0x000fe20000011407 */
[----:B------:R-:W-:Y:S01]  /*17e70*/  IMAD R8, R203, UR5, R6 ;  /* 0x00000005cb087c24 */ /* 0x000fe2000f8e0206 */
[----:B------:R-:W-:Y:S02]  /*17e80*/  ULDC.64 UR4, c[0x0][0xb88] ;  /* 0x0002e20000047ab9 */ /* 0x000fe40000000a00 */
[----:B------:R-:W-:Y:S02]  /*17e90*/  SHF.R.S32.HI R6, RZ, 0x1f, R9 ;  /* 0x0000001fff067819 */ /* 0x000fe40000011409 */
[----:B------:R-:W-:-:S03]  /*17ea0*/  IADD3.X R5, R11, R5, R8, P0, !PT ;  /* 0x000000050b057210 */ /* 0x000fc600007fe408 */
[----:B------:R-:W-:Y:S02]  /*17eb0*/  IMAD R6, R6, UR4, RZ ;  /* 0x0000000406067c24 */ /* 0x000fe4000f8e02ff */
[----:B------:R-:W-:-:S04]  /*17ec0*/  IMAD.WIDE.U32 R4, R9, UR4, R4 ;  /* 0x0000000409047c25 */ /* 0x000fc8000f8e0004 */
[----:B------:R-:W-:Y:S01]  /*17ed0*/  IMAD R7, R9, UR5, R6 ;  /* 0x0000000509077c24 */ /* 0x000fe2000f8e0206 */
[----:B------:R-:W-:Y:S02]  /*17ee0*/  ULDC.64 UR4, c[0x0][0xb50] ;  /* 0x0002d40000047ab9 */ /* 0x000fe40000000a00 */
[----:B------:R-:W-:Y:S01]  /*17ef0*/  LEA R6, P0, R4, UR4, 0x2 ;  /* 0x0000000404067c11 */ /* 0x000fe2000f8010ff */
[----:B------:R-:W-:-:S05]  /*17f00*/  IMAD.IADD R5, R5, 0x1, R7 ;  /* 0x0000000105057824 */ /* 0x000fca00078e0207 */
[----:B------:R-:W-:Y:S01]  /*17f10*/  LEA.HI.X R7, R4, UR5, R5, 0x2, P0 ;  /* 0x0000000504077c11 */ /* 0x000fe200080f1405 */
[----:B------:R-:W-:-:S05]  /*17f20*/  IMAD.MOV.U32 R5, RZ, RZ, -0x800000 ;  /* 0xff800000ff057424 */ /* 0x000fca00078e00ff */
[----:B------:R2:W-:Y:S02]  /*17f30*/  STG.E desc[UR40][R6.64], R5 ;  /* 0x0000000506007986 */ /* 0x0005e4000c101928 */
.L_x_810:
[----:B------:R-:W-:Y:S05]  /*17f40*/  BSYNC B1 ;  /* 0x0000000000017941 */ /* 0x000fea0003800000 */
.L_x_809:
[----:B------:R-:W-:Y:S01]  /*17f50*/  ULDC.64 UR4, c[0x0][0xaa0] ;  /* 0x0002a80000047ab9 */ /* 0x000fe20000000a00 */
[----:B------:R-:W-:Y:S01]  /*17f60*/  BSSY B1, `(.L_x_811) ;  /* 0x0000038000017945 */ /* 0x000fe20003800000 */
[----:B------:R-:W-:-:S04]  /*17f70*/  IMAD R4, R10, UR4, RZ ;  /* 0x000000040a047c24 */ /* 0x000fc8000f8e02ff */
[C---:B--2---:R-:W-:Y:S02]  /*17f80*/  IMAD R7, R3.reuse, UR5, R4 ;  /* 0x0000000503077c24 */ /* 0x044fe4000f8e0204 */
[----:B------:R-:W-:Y:S01]  /*17f90*/  IMAD.WIDE.U32 R4, R3, UR4, RZ ;  /* 0x0000000403047c25 */ /* 0x000fe2000f8e00ff */
[----:B------:R-:W-:-:S03]  /*17fa0*/  ULDC.64 UR4, c[0x0][0xae8] ;  /* 0x0002ba0000047ab9 */ /* 0x000fc60000000a00 */
[----:B------:R-:W-:Y:S02]  /*17fb0*/  IMAD R3, R199, 0x20, R207 ;  /* 0x00000020c7037824 */ /* 0x000fe400078e02cf */
[----:B------:R-:W-:Y:S02]  /*17fc0*/  IMAD.IADD R5, R5, 0x1, R7 ;  /* 0x0000000105057824 */ /* 0x000fe400078e0207 */
[----:B------:R-:W-:Y:S02]  /*17fd0*/  IMAD R9, R206, 0x80, R3 ;  /* 0x00000080ce097824 */ /* 0x000fe400078e0203 */
[----:B------:R-:W-:Y:S02]  /*17fe0*/  IMAD R7, R12, UR4, RZ ;  /* 0x000000040c077c24 */ /* 0x000fe4000f8e02ff */
[----:B----4-:R-:W-:-:S04]  /*17ff0*/  @P2 IMAD.HI.U32 R6, R9, R14, RZ ;  /* 0x0000000e09062227 */ /* 0x010fc800078e00ff */
[C---:B------:R-:W-:Y:S02]  /*18000*/  IMAD R7, R200.reuse, UR5, R7 ;  /* 0x00000005c8077c24 */ /* 0x040fe4000f8e0207 */
[----:B------:R-:W-:Y:S01]  /*18010*/  IMAD.WIDE.U32 R4, R200, UR4, R4 ;  /* 0x00000004c8047c25 */ /* 0x000fe2000f8e0004 */
[----:B------:R-:W-:-:S03]  /*18020*/  ULDC.64 UR4, c[0x0][0xaf0] ;  /* 0x0002bc0000047ab9 */ /* 0x000fc60000000a00 */
[----:B------:R-:W-:Y:S01]  /*18030*/  IMAD.MOV.U32 R3, RZ, RZ, R9 ;  /* 0x000000ffff037224 */ /* 0x000fe200078e0009 */
[----:B0-----:R-:W-:Y:S01]  /*18040*/  @P2 SHF.R.U32.HI R3, RZ, R25, R6 ;  /* 0x00000019ff032219 */ /* 0x001fe20000011606 */
[----:B------:R-:W-:Y:S02]  /*18050*/  IMAD R8, R208, UR4, RZ ;  /* 0x00000004d0087c24 */ /* 0x000fe4000f8e02ff */
[----:B------:R-:W-:Y:S01]  /*18060*/  IMAD.IADD R5, R5, 0x1, R7 ;  /* 0x0000000105057824 */ /* 0x000fe200078e0207 */
[----:B------:R-:W-:Y:S01]  /*18070*/  SHF.R.S32.HI R6, RZ, 0x1f, R3 ;  /* 0x0000001fff067819 */ /* 0x000fe20000011403 */
[C---:B------:R-:W-:Y:S02]  /*18080*/  IMAD R7, R203.reuse, UR5, R8 ;  /* 0x00000005cb077c24 */ /* 0x040fe4000f8e0208 */
[----:B------:R-:W-:Y:S01]  /*18090*/  IMAD.WIDE.U32 R4, R203, UR4, R4 ;  /* 0x00000004cb047c25 */ /* 0x000fe2000f8e0004 */
[----:B------:R-:W-:-:S03]  /*180a0*/  ULDC.64 UR4, c[0x0][0xae0] ;  /* 0x0002b80000047ab9 */ /* 0x000fc60000000a00 */
[----:B------:R-:W-:Y:S02]  /*180b0*/  IMAD.MOV R8, RZ, RZ, -R3 ;  /* 0x000000ffff087224 */ /* 0x000fe400078e0a03 */
[----:B------:R-:W-:Y:S02]  /*180c0*/  IMAD.IADD R5, R5, 0x1, R7 ;  /* 0x0000000105057824 */ /* 0x000fe400078e0207 */
[----:B------:R-:W-:Y:S02]  /*180d0*/  IMAD R6, R6, UR4, RZ ;  /* 0x0000000406067c24 */ /* 0x000fe4000f8e02ff */
[----:B------:R-:W-:Y:S02]  /*180e0*/  IMAD R7, R21, R8, R9 ;  /* 0x0000000815077224 */ /* 0x000fe400078e0209 */
[C---:B------:R-:W-:Y:S02]  /*180f0*/  IMAD R9, R3.reuse, UR5, R6 ;  /* 0x0000000503097c24 */ /* 0x040fe4000f8e0206 */
[----:B------:R-:W-:Y:S01]  /*18100*/  IMAD.WIDE.U32 R4, R3, UR4, R4 ;  /* 0x0000000403047c25 */ /* 0x000fe2000f8e0004 */
[----:B------:R-:W-:Y:S01]  /*18110*/  SHF.R.S32.HI R3, RZ, 0x1f, R7 ;  /* 0x0000001fff037819 */ /* 0x000fe20000011407 */
[----:B------:R-:W-:-:S02]  /*18120*/  ULDC.64 UR4, c[0x0][0xad8] ;  /* 0x0002b60000047ab9 */ /* 0x000fc40000000a00 */
[----:B------:R-:W-:Y:S02]  /*18130*/  IMAD.IADD R5, R5, 0x1, R9 ;  /* 0x0000000105057824 */ /* 0x000fe400078e0209 */
[----:B------:R-:W-:Y:S02]  /*18140*/  IMAD R6, R3, UR4, RZ ;  /* 0x0000000403067c24 */ /* 0x000fe4000f8e02ff */
[----:B------:R-:W-:Y:S02]  /*18150*/  IMAD R8, R206, 0x80, R207 ;  /* 0x00000080ce087824 */ /* 0x000fe400078e02cf */
[----:B------:R-:W-:Y:S02]  /*18160*/  IMAD R21, R0, R21, RZ ;  /* 0x0000001500157224 */ /* 0x000fe400078e02ff */
        /* <DEDUP_REMOVED lines=10> */
[----:B------:R0:W2:Y:S02]  /*18210*/  SHFL.IDX PT, R4, R6, RZ, 0x181f ;  /* 0x00181fff06047589 */ /* 0x0000a400000e0000 */
[----:B------:R-:W-:Y:S02]  /*18220*/  ISETP.GE.AND P0, PT, R0, R21, PT ;  /* 0x000000150000720c */ /* 0x000fe40003f06270 */
[----:B------:R0:W3:Y:S01]  /*18230*/  SHFL.IDX PT, R0, R3, RZ, 0x181f ;  /* 0x00181fff03007589 */ /* 0x0000e200000e0000 */
[----:B------:R-:W-:Y:S10]  /*18240*/  @P2 BRA `(.L_x_812) ;  /* 0x0000000000242947 */ /* 0x000ff40003800000 */
[----:B------:R-:W-:Y:S02]  /*18250*/  ULDC UR4, c[0x0][0xac8] ;  /* 0x0002b20000047ab9 */ /* 0x000fe40000000800 */
[----:B------:R-:W-:Y:S02]  /*18260*/  ISETP.GE.AND P4, PT, R197, UR4, PT ;  /* 0x00000004c5007c0c */ /* 0x000fe4000bf86270 */
[----:B------:R-:W-:-:S11]  /*18270*/  ISETP.GE.AND P5, PT, R198, UR4, PT ;  /* 0x00000004c6007c0c */ /* 0x000fd6000bfa6270 */
[CC--:B--2---:R-:W-:Y:S02]  /*18280*/  @!P4 LEA R10, P2, R197.reuse, R4.reuse, 0x1 ;  /* 0x00000004c50ac211 */ /* 0x0c4fe400078408ff */
[C---:B------:R-:W-:Y:S02]  /*18290*/  @!P5 LEA R4, P3, R198.reuse, R4, 0x1 ;  /* 0x00000004c604d211 */ /* 0x040fe400078608ff */
[-C--:B---3--:R-:W-:Y:S02]  /*182a0*/  @!P4 LEA.HI.X R11, R197, R0.reuse, R237, 0x1, P2 ;  /* 0x00000000c50bc211 */ /* 0x088fe400010f0ced */
[----:B------:R-:W-:-:S03]  /*182b0*/  @!P5 LEA.HI.X R5, R198, R0, R236, 0x1, P3 ;  /* 0x00000000c605d211 */ /* 0x000fc600018f0cec */
[----:B------:R4:W-:Y:S04]  /*182c0*/  @!P4 ST.E.128 desc[UR40][R10.64], RZ ;  /* 0x000000ff0a00c985 */ /* 0x0009e8000c101d28 */
[----:B------:R4:W-:Y:S02]  /*182d0*/  @!P5 ST.E.128 desc[UR40][R4.64], RZ ;  /* 0x000000ff0400d985 */ /* 0x0009e4000c101d28 */
.L_x_812:
[----:B------:R-:W-:Y:S05]  /*182e0*/  BSYNC B1 ;  /* 0x0000000000017941 */ /* 0x000fea0003800000 */
.L_x_811:
[----:B---3--:R3:W0:Y:S01]  /*182f0*/  SHFL.IDX PT, R0, R3, 0x1, 0x181f ;  /* 0x00381f0003007f89 */ /* 0x00862200000e0000 */
[----:B------:R-:W-:Y:S03]  /*18300*/  BSSY B1, `(.L_x_813) ;  /* 0x000000c000017945 */ /* 0x000fe60003800000 */
[----:B--2-4-:R3:W2:Y:S01]  /*18310*/  SHFL.IDX PT, R4, R6, 0x1, 0x181f ;  /* 0x00381f0006047f89 */ /* 0x0146a200000e0000 */
[----:B------:R-:W-:Y:S05]  /*18320*/  @P1 BRA `(.L_x_814) ;  /* 0x0000000000241947 */ /* 0x000fea0003800000 */
[----:B------:R-:W-:Y:S02]  /*18330*/  ULDC UR4, c[0x0][0xac8] ;  /* 0x0002b20000047ab9 */ /* 0x000fe40000000800 */
        /* <DEDUP_REMOVED lines=8> */
.L_x_814:
[----:B------:R-:W-:Y:S05]  /*183c0*/  BSYNC B1 ;  /* 0x0000000000017941 */ /* 0x000fea0003800000 */
.L_x_813:
[----:B0-----:R0:W0:Y:S01]  /*183d0*/  SHFL.IDX PT, R0, R3, 0x2, 0x181f ;  /* 0x00581f0003007f89 */ /* 0x00102200000e0000 */
[----:B------:R-:W-:Y:S03]  /*183e0*/  BSSY B1, `(.L_x_815) ;  /* 0x000000c000017945 */ /* 0x000fe60003800000 */
[----:B--2-4-:R2:W4:Y:S01]  /*183f0*/  SHFL.IDX PT, R4, R6, 0x2, 0x181f ;  /* 0x00581f0006047f89 */ /* 0x01452200000e0000 */
[----:B------:R-:W-:Y:S05]  /*18400*/  @P0 BRA `(.L_x_816) ;  /* 0x0000000000240947 */ /* 0x000fea0003800000 */
[----:B------:R-:W-:Y:S02]  /*18410*/  ULDC UR4, c[0x0][0xac8] ;  /* 0x0002b20000047ab9 */ /* 0x000fe40000000800 */
[----:B------:R-:W-:Y:S02]  /*18420*/  ISETP.GE.AND P2, PT, R197, UR4, PT ;  /* 0x00000004c5007c0c */ /* 0x000fe4000bf46270 */
[----:B------:R-:W-:-:S11]  /*18430*/  ISETP.GE.AND P3, PT, R198, UR4, PT ;  /* 0x00000004c6007c0c */ /* 0x000fd6000bf66270 */
[CC--:B----4-:R-:W-:Y:S02]  /*18440*/  @!P2 LEA R10, P0, R197.reuse, R4.reuse, 0x1 ;  /* 0x00000004c50aa211 */ /* 0x0d0fe400078008ff */
[C---:B------:R-:W-:Y:S02]  /*18450*/  @!P3 LEA R4, P1, R198.reuse, R4, 0x1 ;  /* 0x00000004c604b211 */ /* 0x040fe400078208ff */
[-C--:B0-----:R-:W-:Y:S02]  /*18460*/  @!P2 LEA.HI.X R11, R197, R0.reuse, R237, 0x1, P0 ;  /* 0x00000000c50ba211 */ /* 0x081fe400000f0ced */
[----:B------:R-:W-:-:S03]  /*18470*/  @!P3 LEA.HI.X R5, R198, R0, R236, 0x1, P1 ;  /* 0x00000000c605b211 */ /* 0x000fc600008f0cec */
[----:B------:R0:W-:Y:S04]  /*18480*/  @!P2 ST.E.128 desc[UR40][R10.64], RZ ;  /* 0x000000ff0a00a985 */ /* 0x0001e8000c101d28 */
[----:B------:R0:W-:Y:S02]  /*18490*/  @!P3 ST.E.128 desc[UR40][R4.64], RZ ;  /* 0x000000ff0400b985 */ /* 0x0001e4000c101d28 */
.L_x_816:
[----:B------:R-:W-:Y:S05]  /*184a0*/  BSYNC B1 ;  /* 0x0000000000017941 */ /* 0x000fea0003800000 */
.L_x_815:
[----:B0-----:R-:W-:Y:S01]  /*184b0*/  VIADD R0, R8, 0x60 ;  /* 0x0000006008007836 */ /* 0x001fe20000000000 */
[----:B---3--:R-:W0:Y:S04]  /*184c0*/  SHFL.IDX PT, R3, R3, 0x3, 0x181f ;  /* 0x00781f0003037f89 */ /* 0x008e2800000e0000 */
[----:B------:R-:W-:Y:S01]  /*184d0*/  ISETP.GE.AND P0, PT, R0, R21, PT ;  /* 0x000000150000720c */ /* 0x000fe20003f06270 */
[----:B----4-:R3:W4:-:S12]  /*184e0*/  SHFL.IDX PT, R4, R6, 0x3, 0x181f ;  /* 0x00781f0006047f89 */ /* 0x01071800000e0000 */
[----:B---3--:R-:W-:Y:S05]  /*184f0*/  @P0 BRA `(.L_x_807) ;  /* 0x0000000000240947 */ /* 0x008fea0003800000 */
[----:B------:R-:W-:Y:S02]  /*18500*/  ULDC UR4, c[0x0][0xac8] ;  /* 0x0002b20000047ab9 */ /* 0x000fe40000000800 */
[----:B------:R-:W-:Y:S02]  /*18510*/  ISETP.GE.AND P2, PT, R197, UR4, PT ;  /* 0x00000004c5007c0c */ /* 0x000fe4000bf46270 */
[----:B------:R-:W-:-:S11]  /*18520*/  ISETP.GE.AND P3, PT, R198, UR4, PT ;  /* 0x00000004c6007c0c */ /* 0x000fd6000bf66270 */
[CC--:B--2-4-:R-:W-:Y:S02]  /*18530*/  @!P2 LEA R6, P0, R197.reuse, R4.reuse, 0x1 ;  /* 0x00000004c506a211 */ /* 0x0d4fe400078008ff */
[C---:B------:R-:W-:Y:S02]  /*18540*/  @!P3 LEA R4, P1, R198.reuse, R4, 0x1 ;  /* 0x00000004c604b211 */ /* 0x040fe400078208ff */
[-C--:B0-----:R-:W-:Y:S02]  /*18550*/  @!P2 LEA.HI.X R7, R197, R3.reuse, R237, 0x1, P0 ;  /* 0x00000003c507a211 */ /* 0x081fe400000f0ced */
[----:B------:R-:W-:-:S03]  /*18560*/  @!P3 LEA.HI.X R5, R198, R3, R236, 0x1, P1 ;  /* 0x00000003c605b211 */ /* 0x000fc600008f0cec */
[----:B------:R0:W-:Y:S04]  /*18570*/  @!P2 ST.E.128 desc[UR40][R6.64], RZ ;  /* 0x000000ff0600a985 */ /* 0x0001e8000c101d28 */
[----:B------:R0:W-:Y:S02]  /*18580*/  @!P3 ST.E.128 desc[UR40][R4.64], RZ ;  /* 0x000000ff0400b985 */ /* 0x0001e4000c101d28 */
.L_x_807:
[----:B------:R-:W-:Y:S05]  /*18590*/  BSYNC B0 ;  /* 0x0000000000007941 */ /* 0x000fea0003800000 */
.L_x_798:
[----:B------:R-:W-:Y:S02]  /*185a0*/  ULDC UR4, c[0x0][0xc3c] ;  /* 0x00030f0000047ab9 */ /* 0x000fe40000000800 */
[----:B-1----:R-:W-:-:S13]  /*185b0*/  ISETP.GE.AND P0, PT, R127, UR4, PT ;  /* 0x000000047f007c0c */ /* 0x002fda000bf06270 */
[----:B------:R-:W-:Y:S05]  /*185c0*/  @!P0 BRA `(.L_x_817) ;  /* 0xfffffe8c00508947 */ /* 0x000fea000383ffff */
[----:B------:R-:W-:Y:S05]  /*185d0*/  BRA `(.L_x_612) ;  /* 0x0000007400ac7947 */ /* 0x000fea0003800000 */
.L_x_610:
[----:B------:R-:W-:-:S08]  /*185e0*/  NOP ;  /* 0x0000000000007918 */ /* 0x000fd00000000000 */
[----:B------:R-:W0:-:S00]  /*185f0*/  USETMAXREG.DEALLOC.CTAPOOL 0x18 ;  /* 0x00000018000079c8 */ /* 0x000e0000080e0500 */
[----:B0-----:R-:W2:Y:S01]  /*18600*/  LDL.LU R3, [R1+0x10] ;  /* 0x0000100001037983 */ /* 0x001ea20000300800 */
[----:B------:R-:W-:Y:S01]  /*18610*/  LOP3.LUT R2, R2, 0x3, RZ, 0xc0, !PT ;  /* 0x0000000302027812 */ /* 0x000fe200078ec0ff */
[----:B------:R-:W-:-:S05]  /*18620*/  IMAD.MOV.U32 R4, RZ, RZ, RZ ;  /* 0x000000ffff047224 */ /* 0x000fca00078e00ff */
[----:B------:R-:W0:Y:S02]  /*18630*/  SHFL.IDX PT, R2, R2, RZ, 0x1f ;  /* 0x00001fff02027589 */ /* 0x000e2400000e0000 */
[----:B0-----:R-:W-:Y:S02]  /*18640*/  ISETP.NE.AND P0, PT, R2, RZ, PT ;  /* 0x000000ff0200720c */ /* 0x001fe40003f05270 */
        /* <DEDUP_REMOVED lines=11> */
.L_x_818:
[----:B------:R-:W-:Y:S01]  /*18700*/  LOP3.LUT R5, R0, 0x1f, RZ, 0xc0, !PT ;  /* 0x0000001f00057812 */ /* 0x000fe200078ec0ff */
[----:B------:R-:W-:Y:S01]  /*18710*/  ULDC UR4, c[0x0][0xc3c] ;  /* 0x00030f0000047ab9 */ /* 0x000fe20000000800 */
[----:B------:R-:W1:Y:S01]  /*18720*/  S2UR UR6, SR_CTAID.X ;  /* 0x00000000000679c3 */ /* 0x000e620000002500 */
[----:B------:R-:W-:Y:S01]  /*18730*/  ULDC UR5, c[0x0][0xc38] ;  /* 0x00030e0000057ab9 */ /* 0x000fe20000000800 */
[----:B------:R-:W-:-:S04]  /*18740*/  ISETP.NE.AND P0, PT, R5, 0x1f, PT ;  /* 0x0000001f0500780c */ /* 0x000fc80003f05270 */
[----:B------:R-:W-:-:S13]  /*18750*/  ISETP.GE.OR P1, PT, R5, UR4, !P0 ;  /* 0x0000000405007c0c */ /* 0x000fda000c726670 */
[----:B0-----:R-:W0:Y:S02]  /*18760*/  @!P1 LDC.64 R2, c[0x0][0xc80] ;  /* 0x00032000ff029b82 */ /* 0x001e240000000a00 */
[----:B0-----:R-:W-:-:S05]  /*18770*/  @!P1 IMAD.WIDE.U32 R2, R5, 0x4, R2 ;  /* 0x0000000405029825 */ /* 0x001fca00078e0002 */
[----:B------:R-:W2:Y:S01]  /*18780*/  @!P1 LDG.E R4, desc[UR40][R2.64] ;  /* 0x0000002802049981 */ /* 0x000ea2000c1e1900 */
[C---:B------:R-:W-:Y:S01]  /*18790*/  ISETP.NE.AND P1, PT, R5.reuse, RZ, PT ;  /* 0x000000ff0500720c */ /* 0x040fe20003f25270 */
[----:B------:R-:W-:Y:S01]  /*187a0*/  UMOV UR4, URZ ;  /* 0x0000003f00047c82 */ /* 0x000fe20008000000 */
[C---:B------:R-:W-:Y:S01]  /*187b0*/  ISETP.GE.U32.AND P2, PT, R5.reuse, 0x2, PT ;  /* 0x000000020500780c */ /* 0x040fe20003f46070 */
[----:B------:R-:W-:Y:S01]  /*187c0*/  IMAD.MOV.U32 R16, RZ, RZ, RZ ;  /* 0x000000ffff107224 */ /* 0x000fe200078e00ff */
[C---:B------:R-:W-:Y:S02]  /*187d0*/  ISETP.GE.U32.AND P3, PT, R5.reuse, 0x4, PT ;  /* 0x000000040500780c */ /* 0x040fe40003f66070 */
[C---:B------:R-:W-:Y:S02]  /*187e0*/  ISETP.GE.U32.AND P4, PT, R5.reuse, 0x8, PT ;  /* 0x000000080500780c */ /* 0x040fe40003f86070 */
[----:B------:R-:W-:Y:S01]  /*187f0*/  ISETP.GE.U32.AND P5, PT, R5, 0x10, PT ;  /* 0x000000100500780c */ /* 0x000fe20003fa6070 */
[----:B--2---:R-:W0:Y:S02]  /*18800*/  SHFL.UP PT, R6, R4, 0x1, RZ ;  /* 0x0420000004067989 */ /* 0x004e2400000e00ff */
        /* <DEDUP_REMOVED lines=16> */
[----:B------:R-:W-:Y:S01]  /*18910*/  IMAD.MOV.U32 R3, RZ, RZ, R6 ;  /* 0x000000ffff037224 */ /* 0x000fe200078e0006 */
[----:B-1----:R-:W-:-:S13]  /*18920*/  ISETP.GT.AND P6, PT, R6, UR6, PT ;  /* 0x0000000606007c0c */ /* 0x002fda000bfc4270 */
[----:B------:R-:W-:Y:S05]  /*18930*/  @P6 BRA `(.L_x_820) ;  /* 0x00000000009c6947 */ /* 0x000fea0003800000 */
[----:B------:R-:W0:Y:S01]  /*18940*/  LDC R7, c[0x0][0xc3c] ;  /* 0x00030f00ff077b82 */ /* 0x000e220000000800 */
[----:B------:R-:W-:Y:S01]  /*18950*/  IMAD.MOV.U32 R6, RZ, RZ, R3 ;  /* 0x000000ffff067224 */ /* 0x000fe200078e0003 */
[----:B------:R-:W-:Y:S01]  /*18960*/  UMOV UR4, URZ ;  /* 0x0000003f00047c82 */ /* 0x000fe20008000000 */
[----:B------:R-:W-:Y:S01]  /*18970*/  ULDC UR7, c[0x0][0xc3c] ;  /* 0x00030f0000077ab9 */ /* 0x000fe20000000800 */
[----:B------:R-:W-:-:S05]  /*18980*/  ULDC UR5, c[0x0][0xc38] ;  /* 0x00030e0000057ab9 */ /* 0x000fca0000000800 */
.L_x_824:
        /* <DEDUP_REMOVED lines=9> */
[----:B------:R-:W0:Y:S02]  /*18a20*/  LDC.64 R2, c[0x0][0xc80] ;  /* 0x00032000ff027b82 */ /* 0x000e240000000a00 */
[----:B0-----:R-:W-:-:S05]  /*18a30*/  IMAD.WIDE R2, R8, 0x4, R2 ;  /* 0x0000000408027825 */ /* 0x001fca00078e0202 */
[----:B------:R0:W5:Y:S02]  /*18a40*/  LDG.E R4, desc[UR40][R2.64] ;  /* 0x0000002802047981 */ /* 0x000164000c1e1900 */
.L_x_823:
[----:B------:R-:W-:Y:S05]  /*18a50*/  BSYNC B0 ;  /* 0x0000000000007941 */ /* 0x000fea0003800000 */
.L_x_822:
        /* <DEDUP_REMOVED lines=20> */
[----:B------:R-:W-:-:S07]  /*18ba0*/  IMAD.MOV.U32 R2, RZ, RZ, R11 ;  /* 0x000000ffff027224 */ /* 0x000fce00078e000b */
.L_x_820:
        /* <DEDUP_REMOVED lines=16> */
.L_x_825:
[----:B-1----:R-:W-:Y:S02]  /*18cb0*/  IMAD R16, R16, UR5, R7 ;  /* 0x0000000510107c24 */ /* 0x002fe4000f8e0207 */
[----:B------:R-:W-:Y:S02]  /*18cc0*/  IMAD R7, R11, R6, RZ ;  /* 0x000000060b077224 */ /* 0x000fe400078e02ff */
[----:B0-----:R-:W-:Y:S01]  /*18cd0*/  IMAD.MOV.U32 R2, RZ, RZ, RZ ;  /* 0x000000ffff027224 */ /* 0x001fe200078e00ff */
[----:B------:R-:W-:Y:S01]  /*18ce0*/  IADD3 R9, -R16, UR6, RZ ;  /* 0x0000000610097c10 */ /* 0x000fe2000fffe1ff */
[----:B------:R-:W-:Y:S02]  /*18cf0*/  VIADD R19, R19, UR4 ;  /* 0x0000000413137c36 */ /* 0x000fe40008000000 */
        /* <DEDUP_REMOVED lines=20> */
.L_x_821:
[----:B------:R-:W-:Y:S02]  /*18e40*/  IMAD.MOV.U32 R17, RZ, RZ, RZ ;  /* 0x000000ffff117224 */ /* 0x000fe400078e00ff */
[----:B------:R-:W-:Y:S02]  /*18e50*/  IMAD.U32 R16, RZ, RZ, UR6 ;  /* 0x00000006ff107e24 */ /* 0x000fe4000f8e00ff */
[----:B------:R-:W-:-:S07]  /*18e60*/  IMAD.MOV.U32 R18, RZ, RZ, RZ ;  /* 0x000000ffff127224 */ /* 0x000fce00078e00ff */
.L_x_826:
[----:B------:R-:W-:-:S13]  /*18e70*/  ISETP.NE.AND P0, PT, R5, RZ, PT ;  /* 0x000000ff0500720c */ /* 0x000fda0003f05270 */
[----:B------:R-:W0:Y:S01]  /*18e80*/  @!P0 S2R R3, SR_CgaCtaId ;  /* 0x0000000000038919 */ /* 0x000e220000008800 */
[----:B------:R-:W-:-:S04]  /*18e90*/  @!P0 MOV R2, 0x400 ;  /* 0x0000040000028802 */ /* 0x000fc80000000f00 */
[----:B0-----:R-:W-:-:S05]  /*18ea0*/  @!P0 LEA R2, R3, R2, 0x18 ;  /* 0x0000000203028211 */ /* 0x001fca00078ec0ff */
[----:B------:R2:W-:Y:S01]  /*18eb0*/  @!P0 STS.128 [R2+0x348d0], R16 ;  /* 0x0348d01002008388 */ /* 0x0005e20000000c00 */
[----:B------:R-:W-:Y:S06]  /*18ec0*/  BAR.ARV 0x5, 0x180 ;  /* 0x0146000000007b1d */ /* 0x000fec0000002000 */
.L_x_819:
[----:B--2---:R-:W-:Y:S01]  /*18ed0*/  IMAD.MOV.U32 R2, RZ, RZ, 0x1 ;  /* 0x00000001ff027424 */ /* 0x004fe200078e00ff */
[----:B------:R2:W-:Y:S01]  /*18ee0*/  STL [R1+0x58], RZ ;  /* 0x000058ff01007387 */ /* 0x0005e20000100800 */
[----:B------:R-:W-:Y:S02]  /*18ef0*/  ULDC UR4, c[0x0][0xc3c] ;  /* 0x00030f0000047ab9 */ /* 0x000fe40000000800 */
[----:B-1----:R-:W-:Y:S01]  /*18f00*/  ISETP.GE.AND P0, PT, R19, UR4, PT ;  /* 0x0000000413007c0c */ /* 0x002fe2000bf06270 */
[----:B------:R2:W-:Y:S04]  /*18f10*/  STL [R1+0x18], R2 ;  /* 0x0000180201007387 */ /* 0x0005e80000100800 */
[----:B------:R2:W-:Y:S08]  /*18f20*/  STL [R1+0x8], RZ ;  /* 0x000008ff01007387 */ /* 0x0005f00000100800 */
[----:B--2---:R-:W-:Y:S05]  /*18f30*/  @P0 BRA `(.L_x_827) ;  /* 0x00000068006c0947 */ /* 0x004fea0003800000 */
[----:B------:R-:W1:Y:S01]  /*18f40*/  S2UR UR5, SR_CgaCtaId ;  /* 0x00000000000579c3 */ /* 0x000e620000008800 */
[C---:B------:R-:W-:Y:S01]  /*18f50*/  IMAD.SHL.U32 R2, R0.reuse, 0x8, RZ ;  /* 0x0000000800027824 */ /* 0x040fe200078e00ff */
[----:B------:R-:W-:Y:S01]  /*18f60*/  LOP3.LUT R5, R0, 0x7f, RZ, 0xc0, !PT ;  /* 0x0000007f00057812 */ /* 0x000fe200078ec0ff */
[----:B------:R-:W-:Y:S01]  /*18f70*/  UMOV UR4, 0x400 ;  /* 0x0000040000047882 */ /* 0x000fe20000000000 */
[----:B------:R-:W-:Y:S01]  /*18f80*/  BSSY B8, `(.L_x_827) ;  /* 0x0000696000087945 */ /* 0x000fe20003800000 */
[----:B------:R-:W-:Y:S01]  /*18f90*/  ULDC.64 UR36, c[0x0][0x198] ;  /* 0x0000660000247ab9 */ /* 0x000fe20000000a00 */
[C---:B0-----:R-:W-:Y:S01]  /*18fa0*/  LOP3.LUT R3, R2.reuse, 0x1f8, RZ, 0xc0, !PT ;  /* 0x000001f802037812 */ /* 0x041fe200078ec0ff */
[----:B------:R-:W-:Y:S01]  /*18fb0*/  ULDC UR38, c[0x0][0xc] ;  /* 0x0000030000267ab9 */ /* 0x000fe20000000800 */
[----:B------:R-:W-:Y:S02]  /*18fc0*/  LOP3.LUT R2, R2, 0x38, RZ, 0xc0, !PT ;  /* 0x0000003802027812 */ /* 0x000fe400078ec0ff */
[----:B------:R-:W-:Y:S01]  /*18fd0*/  LOP3.LUT R4, R3, 0x38, R0, 0x78, !PT ;  /* 0x0000003803047812 */ /* 0x000fe200078e7800 */
[----:B------:R-:W-:Y:S01]  /*18fe0*/  IMAD.SHL.U32 R3, R5, 0x8, RZ ;  /* 0x0000000805037824 */ /* 0x000fe200078e00ff */
[----:B------:R-:W-:Y:S01]  /*18ff0*/  SHF.R.U32.HI R5, RZ, 0x3, R5 ;  /* 0x00000003ff057819 */ /* 0x000fe20000011605 */
[----:B------:R-:W-:-:S03]  /*19000*/  IMAD.SHL.U32 R0, R0, 0x10, RZ ;  /* 0x0000001000007824 */ /* 0x000fc600078e00ff */
[----:B------:R-:W-:Y:S02]  /*19010*/  LOP3.LUT R3, R4, 0x200, R3, 0xf8, !PT ;  /* 0x0000020004037812 */ /* 0x000fe400078ef803 */
[----:B------:R-:W-:Y:S01]  /*19020*/  LOP3.LUT R0, R5, 0x70, R0, 0xf8, !PT ;  /* 0x0000007005007812 */ /* 0x000fe200078ef800 */
[----:B------:R-:W-:Y:S01]  /*19030*/  IMAD.MOV.U32 R0, RZ, RZ, 0x1 ;  /* 0x00000001ff007424 */ /* 0x000fe200078e00ff */
[----:B-1----:R-:W-:-:S06]  /*19040*/  ULEA UR4, UR5, UR4, 0x18 ;  /* 0x0000000405047291 */ /* 0x002fcc000f8ec03f */
[----:B------:R-:W-:-:S04]  /*19050*/  IMAD.U32 R4, RZ, RZ, UR4 ;  /* 0x00000004ff047e24 */ /* 0x000fc8000f8e00ff */
[----:B------:R-:W-:Y:S01]  /*19060*/  IMAD R3, R3, 0x2, R4 ;  /* 0x0000000203037824 */ /* 0x000fe200078e0204 */
[----:B------:R-:W-:Y:S04]  /*19070*/  STL [R1+0x4], R4 ;  /* 0x0000040401007387 */ /* 0x000fe80000100800 */
[----:B------:R0:W-:Y:S04]  /*19080*/  STL [R1+0x2c], R3 ;  /* 0x00002c0301007387 */ /* 0x0001e80000100800 */
[----:B------:R-:W-:Y:S04]  /*19090*/  STL [R1+0x8], RZ ;  /* 0x000008ff01007387 */ /* 0x000fe80000100800 */
[----:B------:R-:W-:Y:S01]  /*190a0*/  STL [R1+0x18], R0 ;  /* 0x0000180001007387 */ /* 0x000fe20000100800 */
[----:B0-----:R-:W-:-:S03]  /*190b0*/  LOP3.LUT R3, R2, 0x40, RZ, 0xfc, !PT ;  /* 0x0000004002037812 */ /* 0x001fc600078efcff */
[----:B------:R-:W-:Y:S04]  /*190c0*/  STL [R1+0xc], RZ ;  /* 0x00000cff01007387 */ /* 0x000fe80000100800 */
[----:B------:R0:W-:Y:S04]  /*190d0*/  STL [R1+0x24], R0 ;  /* 0x0000240001007387 */ /* 0x0001e80000100800 */
[----:B------:R1:W-:Y:S01]  /*190e0*/  STL [R1+0x58], RZ ;  /* 0x000058ff01007387 */ /* 0x0003e20000100800 */
[----:B0-----:R-:W-:-:S07]  /*190f0*/  LOP3.LUT R0, R2, 0x80, RZ, 0xfc, !PT ;  /* 0x0000008002007812 */ /* 0x001fce00078efcff */
.L_x_967:
[----:B--2---:R-:W0:Y:S02]  /*19100*/  LDC.64 R2, c[0x0][0xc88] ;  /* 0x00032200ff027b82 */ /* 0x004e240000000a00 */
[----:B0-----:R-:W-:-:S05]  /*19110*/  IMAD.WIDE R2, R19, 0x4, R2 ;  /* 0x0000000413027825 */ /* 0x001fca00078e0202 */
[----:B------:R-:W2:Y:S01]  /*19120*/  LDG.E R15, desc[UR40][R2.64] ;  /* 0x00000028020f7981 */ /* 0x000ea2000c1e1900 */
[----:B------:R-:W-:Y:S05]  /*19130*/  YIELD ;  /* 0x0000000000007946 */ /* 0x000fea0003800000 */
[----:B------:R-:W-:Y:S01]  /*19140*/  ULDC.64 UR4, c[0x0][0xa28] ;  /* 0x00028a0000047ab9 */ /* 0x000fe20000000a00 */
[----:B---3--:R-:W-:Y:S01]  /*19150*/  IMAD.MOV.U32 R0, RZ, RZ, RZ ;  /* 0x000000ffff007224 */ /* 0x008fe200078e00ff */
[----:B------:R-:W-:Y:S01]  /*19160*/  ISETP.NE.U32.AND P0, PT, RZ, UR4, PT ;  /* 0x00000004ff007c0c */ /* 0x000fe2000bf05070 */
[----:B----45:R-:W-:Y:S01]  /*19170*/  IMAD.MOV.U32 R8, RZ, RZ, RZ ;  /* 0x000000ffff087224 */ /* 0x030fe200078e00ff */
[----:B------:R-:W-:Y:S01]  /*19180*/  ULDC.64 UR10, c[0x0][0xa18] ;  /* 0x00028600000a7ab9 */ /* 0x000fe20000000a00 */
        /* <DEDUP_REMOVED lines=12> */
[----:B------:R2:W5:Y:S01]  /*19250*/  @P0 LDG.E R0, desc[UR40][R2.64] ;  /* 0x0000002802000981 */ /* 0x000562000c1e1900 */
[----:B------:R-:W-:Y:S02]  /*19260*/  ISETP.NE.AND.EX P2, PT, RZ, UR5, PT, P2 ;  /* 0x00000005ff007c0c */ /* 0x000fe4000bf45320 */
[----:B------:R-:W-:Y:S02]  /*19270*/  CS2R R10, SRZ ;  /* 0x00000000000a7805 */ /* 0x000fe4000001ff00 */
[----:B------:R-:W-:Y:S01]  /*19280*/  ISETP.NE.U32.AND P3, PT, RZ, UR10, PT ;  /* 0x0000000aff007c0c */ /* 0x000fe2000bf65070 */
[----:B------:R-:W-:Y:S01]  /*19290*/  STL [R1], R14 ;  /* 0x0000000e01007387 */ /* 0x000fe20000100800 */
[----:B------:R-:W-:Y:S02]  /*192a0*/  ISETP.NE.U32.AND P0, PT, RZ, UR6, PT ;  /* 0x00000006ff007c0c */ /* 0x000fe4000bf05070 */
[----:B------:R-:W-:Y:S01]  /*192b0*/  ISETP.NE.AND.EX P3, PT, RZ, UR11, PT, P3 ;  /* 0x0000000bff007c0c */ /* 0x000fe2000bf65330 */
[----:B------:R-:W-:Y:S01]  /*192c0*/  STL [R1+0x28], R13 ;  /* 0x0000280d01007387 */ /* 0x000fe20000100800 */
[----:B------:R-:W-:-:S02]  /*192d0*/  ISETP.NE.U32.AND P1, PT, RZ, UR8, PT ;  /* 0x00000008ff007c0c */ /* 0x000fc4000bf25070 */
[C---:B--2---:R-:W-:Y:S02]  /*192e0*/  IADD3 R2, P4, R14.reuse, UR4, RZ ;  /* 0x000000040e027c10 */ /* 0x044fe4000ff9e0ff */
[----:B------:R-:W-:Y:S02]  /*192f0*/  ISETP.NE.AND.EX P0, PT, RZ, UR7, PT, P0 ;  /* 0x00000007ff007c0c */ /* 0x000fe4000bf05300 */
[C---:B------:R-:W-:Y:S02]  /*19300*/  IADD3.X R3, R13.reuse, UR5, RZ, P4, !PT ;  /* 0x000000050d037c10 */ /* 0x040fe4000a7fe4ff */
[C---:B0-----:R-:W-:Y:S02]  /*19310*/  IADD3 R4, P4, R14.reuse, UR8, RZ ;  /* 0x000000080e047c10 */ /* 0x041fe4000ff9e0ff */
[----:B------:R-:W-:Y:S01]  /*19320*/  ISETP.NE.AND.EX P1, PT, RZ, UR9, PT, P1 ;  /* 0x00000009ff007c0c */ /* 0x000fe2000bf25310 */
[----:B------:R-:W2:Y:S01]  /*19330*/  @P2 LDG.E R8, desc[UR40][R2.64] ;  /* 0x0000002802082981 */ /* 0x000ea2000c1e1900 */
[----:B------:R-:W-:Y:S01]  /*19340*/  IADD3.X R5, R13, UR9, RZ, P4, !PT ;  /* 0x000000090d057c10 */ /* 0x000fe2000a7fe4ff */
[----:B------:R-:W-:Y:S01]  /*19350*/  ULDC UR4, c[0x0][0x288] ;  /* 0x0000a20000047ab9 */ /* 0x000fe20000000800 */
[----:B------:R-:W-:Y:S01]  /*19360*/  IADD3 R6, P5, R14, UR6, RZ ;  /* 0x000000060e067c10 */ /* 0x000fe2000ffbe0ff */
[----:B------:R-:W-:Y:S01]  /*19370*/  IMAD.U32 R12, RZ, RZ, UR4 ;  /* 0x00000004ff0c7e24 */ /* 0x000fe2000f8e00ff */
[----:B------:R-:W-:-:S02]  /*19380*/  ULDC.64 UR4, c[0x0][0x418] ;  /* 0x0001060000047ab9 */ /* 0x000fc40000000a00 */
[----:B------:R-:W-:-:S05]  /*19390*/  IADD3.X R7, R13, UR7, RZ, P5, !PT ;  /* 0x000000070d077c10 */ /* 0x000fca000affe4ff */
[----:B------:R-:W5:Y:S04]  /*193a0*/  @P0 LDG.E R11, desc[UR40][R6.64] ;  /* 0x00000028060b0981 */ /* 0x000f68000c1e1900 */
        /* <DEDUP_REMOVED lines=10> */
[----:B------:R-:W-:-:S03]  /*19450*/  UIMAD UR4, UR4, UR5, URZ ;  /* 0x00000005040472a4 */ /* 0x000fc6000f8e023f */
[----:B------:R-:W-:Y:S02]  /*19460*/  ULDC UR5, c[0x0][0x348] ;  /* 0x0000d20000057ab9 */ /* 0x000fe40000000800 */
[----:B0-----:R-:W-:Y:S02]  /*19470*/  IMAD.U32 R9, RZ, RZ, UR5 ;  /* 0x00000005ff097e24 */ /* 0x001fe4000f8e00ff */
[----:B------:R-:W-:Y:S01]  /*19480*/  IMAD.U32 R8, RZ, RZ, UR4 ;  /* 0x00000004ff087e24 */ /* 0x000fe2000f8e00ff */
[----:B--2---:R0:W-:Y:S01]  /*19490*/  STL [R1+0x54], R12 ;  /* 0x0000540c01007387 */ /* 0x0041e20000100800 */
[----:B------:R-:W-:Y:S05]  /*194a0*/  @P3 BRA `(.L_x_828) ;  /* 0x0000000000143947 */ /* 0x000fea0003800000 */
[----:B------:R-:W-:Y:S05]  /*194b0*/  @!P2 BRA `(.L_x_828) ;  /* 0x000000000010a947 */ /* 0x000fea0003800000 */
[----:B0-----:R-:W2:Y:S04]  /*194c0*/  LDG.E R12, desc[UR40][R2.64] ;  /* 0x00000028020c7981 */ /* 0x001ea8000c1e1900 */
[----:B------:R-:W2:Y:S02]  /*194d0*/  LDG.E R2, desc[UR40][R2.64+0x4] ;  /* 0x0000042802027981 */ /* 0x000ea4000c1e1900 */
[----:B--2---:R-:W-:-:S05]  /*194e0*/  IMAD.IADD R2, R2, 0x1, -R12 ;  /* 0x0000000102027824 */ /* 0x004fca00078e0a0c */
[----:B------:R2:W-:Y:S02]  /*194f0*/  STL [R1+0x54], R2 ;  /* 0x0000540201007387 */ /* 0x0005e40000100800 */
.L_x_828:
[----:B0-----:R-:W-:Y:S01]  /*19500*/  IMAD.MOV.U32 R12, RZ, RZ, R15 ;  /* 0x000000ffff0c7224 */ /* 0x001fe200078e000f */
[----:B------:R-:W-:Y:S01]  /*19510*/  ULDC.64 UR4, c[0x0][0xa20] ;  /* 0x0002880000047ab9 */ /* 0x000fe20000000a00 */
[----:B--2--5:R-:W-:Y:S01]  /*19520*/  IMAD.IADD R2, R11, 0x1, R0 ;  /* 0x000000010b027824 */ /* 0x024fe200078e0200 */
[----:B------:R-:W-:Y:S02]  /*19530*/  ISETP.NE.U32.AND P2, PT, RZ, UR4, PT ;  /* 0x00000004ff007c0c */ /* 0x000fe4000bf45070 */
[----:B------:R0:W-:Y:S02]  /*19540*/  STL [R1+0x14], R12 ;  /* 0x0000140c01007387 */ /* 0x0001e40000100800 */
[----:B------:R-:W-:Y:S02]  /*19550*/  ISETP.NE.AND.EX P2, PT, RZ, UR5, PT, P2 ;  /* 0x00000005ff007c0c */ /* 0x000fe4000bf45320 */
[----:B------:R0:W-:Y:S11]  /*19560*/  STL [R1+0x20], R2 ;  /* 0x0000200201007387 */ /* 0x0001f60000100800 */
[----:B0-----:R-:W-:Y:S05]  /*19570*/  @!P2 BRA `(.L_x_829) ;  /* 0x000000000010a947 */ /* 0x001fea0003800000 */
[----:B------:R-:W-:-:S04]  /*19580*/  IADD3 R2, P0, R14, UR4, RZ ;  /* 0x000000040e027c10 */ /* 0x000fc8000ff1e0ff */
[----:B------:R-:W-:-:S05]  /*19590*/  IADD3.X R3, R13, UR5, RZ, P0, !PT ;  /* 0x000000050d037c10 */ /* 0x000fca00087fe4ff */
[----:B------:R0:W5:Y:S01]  /*195a0*/  LDG.E R8, desc[UR40][R2.64] ;  /* 0x0000002802087981 */ /* 0x000162000c1e1900 */
[----:B------:R-:W-:Y:S05]  /*195b0*/  BRA `(.L_x_830) ;  /* 0x0000000000107947 */ /* 0x000fea0003800000 */
.L_x_829:
[----:B------:R-:W-:Y:S05]  /*195c0*/  @!P0 BRA `(.L_x_830) ;  /* 0x00000000000c8947 */ /* 0x000fea0003800000 */
[----:B------:R-:W2:Y:S04]  /*195d0*/  LDG.E R8, desc[UR40][R6.64] ;  /* 0x0000002806087981 */ /* 0x000ea8000c1e1900 */
[----:B------:R-:W2:Y:S02]  /*195e0*/  LDG.E R6, desc[UR40][R6.64+0x4] ;  /* 0x0000042806067981 */ /* 0x000ea4000c1e1900 */
[----:B--2---:R-:W-:-:S07]  /*195f0*/  IMAD.IADD R8, R6, 0x1, -R8 ;  /* 0x0000000106087824 */ /* 0x004fce00078e0a08 */
.L_x_830:
[----:B0-----:R-:W2:Y:S01]  /*19600*/  @P1 LDG.E R2, desc[UR40][R4.64] ;  /* 0x0000002804021981 */ /* 0x001ea2000c1e1900 */
[----:B-----5:R-:W-:-:S03]  /*19610*/  IMAD.IADD R0, R8, 0x1, -R0 ;  /* 0x0000000108007824 */ /* 0x020fc600078e0a00 */
[----:B------:R-:W2:Y:S01]  /*19620*/  @P1 LDG.E R4, desc[UR40][R4.64+0x4] ;  /* 0x0000042804041981 */ /* 0x000ea2000c1e1900 */
[----:B------:R-:W-:Y:S01]  /*19630*/  BSSY B0, `(.L_x_831) ;  /* 0x0000154000007945 */ /* 0x000fe20003800000 */
[----:B--2---:R-:W-:-:S04]  /*19640*/  @P1 IMAD.IADD R9, R4, 0x1, -R2 ;  /* 0x0000000104091824 */ /* 0x004fc800078e0a02 */
[----:B------:R-:W-:-:S04]  /*19650*/  IMAD.IADD R3, R0, 0x1, R9 ;  /* 0x0000000100037824 */ /* 0x000fc800078e0209 */
[----:B------:R-:W-:Y:S01]  /*19660*/  VIADD R2, R3, 0x7f ;  /* 0x0000007f03027836 */ /* 0x000fe20000000000 */
[----:B------:R0:W-:Y:S04]  /*19670*/  STL [R1+0x50], R3 ;  /* 0x0000500301007387 */ /* 0x0001e80000100800 */
[----:B0-----:R-:W-:-:S04]  /*19680*/  SHF.R.S32.HI R3, RZ, 0x1f, R2 ;  /* 0x0000001fff037819 */ /* 0x001fc80000011402 */
[----:B------:R-:W-:-:S04]  /*19690*/  LEA.HI R2, R3, R2, RZ, 0x7 ;  /* 0x0000000203027211 */ /* 0x000fc800078f38ff */
[----:B------:R-:W-:-:S04]  /*196a0*/  LOP3.LUT R3, R2, 0xffffff80, RZ, 0xc0, !PT ;  /* 0xffffff8002037812 */ /* 0x000fc800078ec0ff */
[----:B------:R-:W-:Y:S01]  /*196b0*/  VIADDMNMX R9, R3, -R0, R9, PT ;  /* 0x8000000003097246 */ /* 0x000fe20003800109 */
[----:B------:R-:W-:-:S05]  /*196c0*/  IMAD.MOV R3, RZ, RZ, -R0 ;  /* 0x000000ffff037224 */ /* 0x000fca00078e0a00 */
[----:B------:R-:W-:-:S04]  /*196d0*/  VIMNMX R3, RZ, R3, !PT ;  /* 0x00000003ff037248 */ /* 0x000fc80007fe0100 */
[----:B------:R-:W-:-:S13]  /*196e0*/  ISETP.GT.AND P0, PT, R9, R3, PT ;  /* 0x000000030900720c */ /* 0x000fda0003f04270 */
[----:B------:R-:W-:Y:S01]  /*196f0*/  @P0 VIADD R0, R9, 0x7f ;  /* 0x0000007f09000836 */ /* 0x000fe20000000000 */
[----:B------:R-:W-:-:S04]  /*19700*/  SHF.R.U32.HI R9, RZ, 0x7, R3 ;  /* 0x00000007ff097819 */ /* 0x000fc80000011603 */
[----:B------:R-:W-:Y:S01]  /*19710*/  @P0 SHF.R.S32.HI R3, RZ, 0x1f, R0 ;  /* 0x0000001fff030819 */ /* 0x000fe20000011400 */
[----:B------:R-:W-:-:S03]  /*19720*/  IMAD.MOV.U32 R6, RZ, RZ, R9 ;  /* 0x000000ffff067224 */ /* 0x000fc600078e0009 */
[----:B------:R-:W-:-:S04]  /*19730*/  @P0 LEA.HI R0, R3, R0, RZ, 0x7 ;  /* 0x0000000003000211 */ /* 0x000fc800078f38ff */
[----:B------:R-:W-:Y:S02]  /*19740*/  @P0 SHF.R.S32.HI R6, RZ, 0x7, R0 ;  /* 0x00000007ff060819 */ /* 0x000fe40000011400 */
[----:B------:R-:W-:-:S05]  /*19750*/  SHF.R.S32.HI R0, RZ, 0x7, R2 ;  /* 0x00000007ff007819 */ /* 0x000fca0000011402 */
[----:B------:R0:W-:Y:S01]  /*19760*/  STL [R1+0x3c], R0 ;  /* 0x00003c0001007387 */ /* 0x0001e20000100800 */
[----:B------:R-:W-:Y:S02]  /*19770*/  ISETP.GT.AND P2, PT, R6, R9, PT ;  /* 0x000000090600720c */ /* 0x000fe40003f44270 */
[----:B------:R-:W-:-:S11]  /*19780*/  PLOP3.LUT P0, PT, PT, PT, PT, 0x80, 0x0 ;  /* 0x000000000000781c */ /* 0x000fd60003f0f070 */
[----:B0-----:R-:W-:Y:S05]  /*19790*/  @!P2 BRA `(.L_x_832) ;  /* 0x0000001000f4a947 */ /* 0x001fea0003800000 */
[----:B------:R-:W-:Y:S01]  /*197a0*/  UMOV UR4, 0xffffffff ;  /* 0xffffffff00047882 */ /* 0x000fe20000000000 */
[----:B------:R-:W-:Y:S02]  /*197b0*/  SEL R0, R12, RZ, !P1 ;  /* 0x000000ff0c007207 */ /* 0x000fe40004800000 */
[----:B------:R-:W-:Y:S05]  /*197c0*/  BRA.DIV UR4, `(.L_x_833) ;  /* 0x0000006a04ec7947 */ /* 0x000fea000b800000 */
[----:B------:R-:W0:Y:S02]  /*197d0*/  S2R R2, SR_TID.X ;  /* 0x0000000000027919 */ /* 0x000e240000002100 */
[----:B0-----:R-:W-:-:S04]  /*197e0*/  SHF.R.U32.HI R2, RZ, 0x5, R2 ;  /* 0x00000005ff027819 */ /* 0x001fc80000011602 */
[----:B------:R-:W-:-:S05]  /*197f0*/  LOP3.LUT R2, R2, 0x3, RZ, 0xc0, !PT ;  /* 0x0000000302027812 */ /* 0x000fca00078ec0ff */
[----:B------:R0:W2:Y:S02]  /*19800*/  SHFL.IDX PT, R14, R2, RZ, 0x1f ;  /* 0x00001fff020e7589 */ /* 0x0000a400000e0000 */
.L_x_998:
[----:B--2---:R-:W-:Y:S02]  /*19810*/  ISETP.NE.AND P0, PT, R14, RZ, PT ;  /* 0x000000ff0e00720c */ /* 0x004fe40003f05270 */
[----:B------:R-:W-:-:S11]  /*19820*/  PLOP3.LUT P6, PT, PT, PT, PT, 0x8, 0x0 ;  /* 0x000000000000781c */ /* 0x000fd60003fce170 */
[----:B------:R-:W-:Y:S05]  /*19830*/  @P0 BRA `(.L_x_834) ;  /* 0x00000000000c0947 */ /* 0x000fea0003800000 */
[----:B------:R-:W-:-:S03]  /*19840*/  UMOV UR4, 0xffffffff ;  /* 0xffffffff00047882 */ /* 0x000fc60000000000 */
[----:B------:R-:W-:Y:S05]  /*19850*/  BRA.DIV UR4, `(.L_x_835) ;  /* 0x0000006a04fc7947 */ /* 0x000fea000b800000 */
[----:B------:R-:W-:-:S13]  /*19860*/  ELECT P6, URZ, PT ;  /* 0x00000000003f782f */ /* 0x000fda00038c0000 */
.L_x_834:
[----:B0-----:R-:W2:Y:S04]  /*19870*/  LDL R2, [R1+0x58] ;  /* 0x0000580001027983 */ /* 0x001ea80000100800 */
[----:B------:R-:W3:Y:S01]  /*19880*/  LDL R4, [R1+0x4] ;  /* 0x0000040001047983 */ /* 0x000ee20000100800 */
[----:B------:R-:W-:Y:S01]  /*19890*/  BSSY B1, `(.L_x_836) ;  /* 0x0000008000017945 */ /* 0x000fe20003800000 */
[----:B--2---:R-:W-:-:S05]  /*198a0*/  VIADD R2, R2, 0x1 ;  /* 0x0000000102027836 */ /* 0x004fca0000000000 */
[----:B------:R-:W-:-:S04]  /*198b0*/  LEA.HI R3, R2, R2, RZ, 0x1 ;  /* 0x0000000202037211 */ /* 0x000fc800078f08ff */
[----:B------:R-:W-:-:S05]  /*198c0*/  LOP3.LUT R3, R3, 0xfffffffe, RZ, 0xc0, !PT ;  /* 0xfffffffe03037812 */ /* 0x000fca00078ec0ff */
[----:B------:R-:W-:-:S05]  /*198d0*/  IMAD.IADD R2, R2, 0x1, -R3 ;  /* 0x0000000102027824 */ /* 0x000fca00078e0a03 */
[----:B------:R-:W-:-:S04]  /*198e0*/  SHF.L.U32 R2, R2, 0x1f, RZ ;  /* 0x0000001f02027819 */ /* 0x000fc800000006ff */
[----:B---3--:R-:W0:Y:S02]  /*198f0*/  SYNCS.PHASECHK.TRANS64.TRYWAIT P0, [R4+URZ+0x34820], R2 ;  /* 0x03482002040075a7 */ /* 0x008e24000800017f */
[----:B0-----:R-:W-:Y:S05]  /*19900*/  @!P0 BRA `(.L_x_837) ;  /* 0x0000006800f08947 */ /* 0x001fea0003800000 */
.L_x_1001:
[----:B------:R-:W-:Y:S05]  /*19910*/  BSYNC B1 ;  /* 0x0000000000017941 */ /* 0x000fea0003800000 */
.L_x_836:
[----:B------:R-:W-:Y:S04]  /*19920*/  BSSY B1, `(.L_x_838) ;  /* 0x0000087000017945 */ /* 0x000fe80003800000 */
[----:B------:R-:W-:Y:S05]  /*19930*/  @!P6 BRA `(.L_x_839) ;  /* 0x000000080014e947 */ /* 0x000fea0003800000 */
[----:B------:R-:W2:Y:S04]  /*19940*/  LDL R7, [R1+0x4] ;  /* 0x0000040001077983 */ /* 0x000ea80000100800 */
[----:B------:R-:W2:Y:S04]  /*19950*/  LDL R4, [R1+0xc] ;  /* 0x00000c0001047983 */ /* 0x000ea80000100800 */
[----:B------:R-:W3:Y:S01]  /*19960*/  LDL R5, [R1+0x24] ;  /* 0x0000240001057983 */ /* 0x000ee20000100800 */
[----:B------:R-:W-:Y:S01]  /*19970*/  BSSY B2, `(.L_x_840) ;  /* 0x0000008000027945 */ /* 0x000fe20003800000 */
[----:B0-----:R-:W0:Y:S02]  /*19980*/  S2R R3, SR_TID.X ;  /* 0x0000000000037919 */ /* 0x001e240000002100 */
[----:B0-----:R-:W-:-:S04]  /*19990*/  LOP3.LUT R3, R3, 0x7f, RZ, 0xc0, !PT ;  /* 0x0000007f03037812 */ /* 0x001fc800078ec0ff */
[----:B------:R-:W-:Y:S01]  /*199a0*/  ISETP.NE.AND P1, PT, R3, RZ, PT ;  /* 0x000000ff0300720c */ /* 0x000fe20003f25270 */
[----:B--2---:R-:W-:Y:S01]  /*199b0*/  IMAD R4, R4, 0x8, R7 ;  /* 0x0000000804047824 */ /* 0x004fe200078e0207 */
[----:B---3--:R-:W-:-:S04]  /*199c0*/  SHF.L.U32 R8, R5, 0x1f, RZ ;  /* 0x0000001f05087819 */ /* 0x008fc800000006ff */
[----:B------:R-:W0:Y:S02]  /*199d0*/  SYNCS.PHASECHK.TRANS64.TRYWAIT P0, [R4+URZ+0x348a0], R8 ;  /* 0x0348a008040075a7 */ /* 0x000e24000800017f */
[----:B0-----:R-:W-:Y:S05]  /*199e0*/  @!P0 BRA `(.L_x_841) ;  /* 0x0000006800d08947 */ /* 0x001fea0003800000 */
.L_x_1002:
[----:B------:R-:W-:Y:S05]  /*199f0*/  BSYNC B2 ;  /* 0x0000000000027941 */ /* 0x000fea0003800000 */
.L_x_840:
[----:B------:R-:W-:Y:S04]  /*19a00*/  BSSY B2, `(.L_x_842) ;  /* 0x0000009000027945 */ /* 0x000fe80003800000 */
[----:B------:R-:W-:Y:S05]  /*19a10*/  @P1 BRA `(.L_x_843) ;  /* 0x00000000001c1947 */ /* 0x000fea0003800000 */
[----:B------:R-:W2:Y:S01]  /*19a20*/  S2R R3, SR_TID.X ;  /* 0x0000000000037919 */ /* 0x000ea20000002100 */
[----:B------:R-:W-:-:S04]  /*19a30*/  IMAD.MOV.U32 R2, RZ, RZ, 0xc000 ;  /* 0x0000c000ff027424 */ /* 0x000fc800078e00ff */
[----:B------:R3:W-:Y:S01]  /*19a40*/  SYNCS.ARRIVE.TRANS64 RZ, [R4+URZ+0x34890], R2 ;  /* 0x0348900204ff79a7 */ /* 0x0007e2000800003f */
[----:B--2---:R-:W-:-:S04]  /*19a50*/  LOP3.LUT R3, R3, 0x1f, RZ, 0xc0, !PT ;  /* 0x0000001f03037812 */ /* 0x004fc800078ec0ff */
[----:B------:R-:W-:-:S13]  /*19a60*/  ISETP.NE.AND P0, PT, R3, RZ, PT ;  /* 0x000000ff0300720c */ /* 0x000fda0003f05270 */
[----:B---3--:R-:W-:Y:S05]  /*19a70*/  @!P0 BRA `(.L_x_843) ;  /* 0x0000000000048947 */ /* 0x008fea0003800000 */
[----:B------:R-:W-:Y:S01]  /*19a80*/  BPT.TRAP 0x1 ;  /* 0x000000040000795c */ /* 0x000fe20000300000 */
.L_x_843:
[----:B------:R-:W-:Y:S05]  /*19a90*/  BSYNC B2 ;  /* 0x0000000000027941 */ /* 0x000fea0003800000 */
.L_x_842:
[----:B------:R-:W2:Y:S04]  /*19aa0*/  LDL R5, [R1+0x4] ;  /* 0x0000040001057983 */ /* 0x000ea80000100800 */
[----:B------:R-:W2:Y:S01]  /*19ab0*/  LDL R2, [R1+0xc] ;  /* 0x00000c0001027983 */ /* 0x000ea20000100800 */
[----:B------:R-:W-:Y:S01]  /*19ac0*/  IMAD.MOV.U32 R11, RZ, RZ, RZ ;  /* 0x000000ffff0b7224 */ /* 0x000fe200078e00ff */
[----:B------:R-:W-:Y:S01]  /*19ad0*/  UIADD3 UR4, UP0, UR36, 0x570, URZ ;  /* 0x0000057024047890 */ /* 0x000fe2000ff1e03f */
[----:B------:R-:W-:Y:S01]  /*19ae0*/  IMAD R3, R6, 0x80, R10 ;  /* 0x0000008006037824 */ /* 0x000fe200078e020a */
[----:B------:R-:W-:Y:S01]  /*19af0*/  PLOP3.LUT P0, PT, PT, PT, PT, 0x80, 0x0 ;  /* 0x000000000000781c */ /* 0x000fe20003f0f070 */
[----:B------:R-:W-:Y:S01]  /*19b00*/  UMOV UR6, 0x0 ;  /* 0x0000000000067882 */ /* 0x000fe20000000000 */
[----:B------:R-:W-:Y:S01]  /*19b10*/  R2UR UR10, R11 ;  /* 0x000000000b0a72ca */ /* 0x000fe200000e0000 */
[----:B------:R-:W-:Y:S01]  /*19b20*/  VIADD R3, R3, 0xffffff80 ;  /* 0xffffff8003037836 */ /* 0x000fe20000000000 */
[----:B------:R-:W-:Y:S01]  /*19b30*/  UIADD3.X UR5, URZ, UR37, URZ, UP0, !UPT ;  /* 0x000000253f057290 */ /* 0x000fe200087fe43f */
[----:B------:R-:W-:Y:S01]  /*19b40*/  UMOV UR7, 0x12f00000 ;  /* 0x12f0000000077882 */ /* 0x000fe20000000000 */
[----:B--2---:R-:W-:-:S02]  /*19b50*/  IMAD R7, R2, 0xc000, R5 ;  /* 0x0000c00002077824 */ /* 0x004fc400078e0205 */
[----:B------:R-:W-:Y:S02]  /*19b60*/  VIADD R2, R4, 0x34890 ;  /* 0x0003489004027836 */ /* 0x000fe40000000000 */
[----:B------:R-:W-:-:S07]  /*19b70*/  VIADD R5, R7, 0x1c400 ;  /* 0x0001c40007057836 */ /* 0x000fce0000000000 */
.L_x_844:
        /* <DEDUP_REMOVED lines=16> */
.L_x_845:
        /* <DEDUP_REMOVED lines=15> */
.L_x_846:
        /* <DEDUP_REMOVED lines=10> */
[----:B------:R-:W2:Y:S01]  /*19e10*/  SYNCS.PHASECHK.TRANS64.TRYWAIT P0, [R4+URZ+0x348c0], R8 ;  /* 0x0348c008040075a7 */ /* 0x000ea2000800017f */
[----:B------:R-:W-:Y:S04]  /*19e20*/  BSSY B2, `(.L_x_847) ;  /* 0x0000002000027945 */ /* 0x000fe80003800000 */
[----:B--2---:R-:W-:Y:S05]  /*19e30*/  @!P0 BRA `(.L_x_848) ;  /* 0x0000006400d08947 */ /* 0x004fea0003800000 */
.L_x_1003:
[----:B------:R-:W-:Y:S05]  /*19e40*/  BSYNC B2 ;  /* 0x0000000000027941 */ /* 0x000fea0003800000 */
.L_x_847:
[----:B------:R-:W-:Y:S01]  /*19e50*/  BSSY B2, `(.L_x_849) ;  /* 0x000000b000027945 */ /* 0x000fe20003800000 */
[----:B------:R-:W-:Y:S02]  /*19e60*/  IMAD.MOV.U32 R12, RZ, RZ, 0x0 ;  /* 0x00000000ff0c7424 */ /* 0x000fe400078e00ff */
[----:B------:R-:W-:Y:S01]  /*19e70*/  IMAD.MOV.U32 R13, RZ, RZ, 0x12f00000 ;  /* 0x12f00000ff0d7424 */ /* 0x000fe200078e00ff */
[----:B------:R-:W-:Y:S06]  /*19e80*/  @P1 BRA `(.L_x_850) ;  /* 0x00000000001c1947 */ /* 0x000fec0003800000 */
[----:B------:R-:W3:Y:S01]  /*19e90*/  S2R R5, SR_TID.X ;  /* 0x0000000000057919 */ /* 0x000ee20000002100 */
[----:B------:R-:W-:-:S04]  /*19ea0*/  IMAD.MOV.U32 R2, RZ, RZ, 0x8000 ;  /* 0x00008000ff027424 */ /* 0x000fc800078e00ff */
[----:B------:R4:W-:Y:S01]  /*19eb0*/  SYNCS.ARRIVE.TRANS64 RZ, [R4+URZ+0x348b0], R2 ;  /* 0x0348b00204ff79a7 */ /* 0x0009e2000800003f */
[----:B---3--:R-:W-:-:S04]  /*19ec0*/  LOP3.LUT R5, R5, 0x1f, RZ, 0xc0, !PT ;  /* 0x0000001f05057812 */ /* 0x008fc800078ec0ff */
[----:B------:R-:W-:-:S13]  /*19ed0*/  ISETP.NE.AND P0, PT, R5, RZ, PT ;  /* 0x000000ff0500720c */ /* 0x000fda0003f05270 */
[----:B----4-:R-:W-:Y:S05]  /*19ee0*/  @!P0 BRA `(.L_x_850) ;  /* 0x0000000000048947 */ /* 0x010fea0003800000 */
[----:B------:R-:W-:Y:S01]  /*19ef0*/  BPT.TRAP 0x1 ;  /* 0x000000040000795c */ /* 0x000fe20000300000 */
.L_x_850:
[----:B------:R-:W-:Y:S05]  /*19f00*/  BSYNC B2 ;  /* 0x0000000000027941 */ /* 0x000fea0003800000 */
.L_x_849:
[----:B------:R-:W3:Y:S04]  /*19f10*/  LDL R5, [R1+0x4] ;  /* 0x0000040001057983 */ /* 0x000ee80000100800 */
[----:B------:R-:W4:Y:S01]  /*19f20*/  LDL R2, [R1+0xc] ;  /* 0x00000c0001027983 */ /* 0x000f220000100800 */
[----:B------:R-:W-:Y:S01]  /*19f30*/  R2UR UR10, R11 ;  /* 0x000000000b0a72ca */ /* 0x000fe200000e0000 */
[----:B------:R-:W-:Y:S01]  /*19f40*/  UIADD3 UR4, UP0, UR36, 0x670, URZ ;  /* 0x0000067024047890 */ /* 0x000fe2000ff1e03f */
[----:B------:R-:W-:Y:S01]  /*19f50*/  R2UR UR6, R12 ;  /* 0x000000000c0672ca */ /* 0x000fe200000e0000 */
[----:B0-2---:R-:W-:Y:S01]  /*19f60*/  VIADD R4, R4, 0x348b0 ;  /* 0x000348b004047836 */ /* 0x005fe20000000000 */
[----:B------:R-:W-:Y:S01]  /*19f70*/  R2UR UR7, R13 ;  /* 0x000000000d0772ca */ /* 0x000fe200000e0000 */
[----:B------:R-:W-:Y:S01]  /*19f80*/  UIADD3.X UR5, URZ, UR37, URZ, UP0, !UPT ;  /* 0x000000253f057290 */ /* 0x000fe200087fe43f */
[----:B------:R-:W-:Y:S01]  /*19f90*/  PLOP3.LUT P0, PT, PT, PT, PT, 0x80, 0x0 ;  /* 0x000000000000781c */ /* 0x000fe20003f0f070 */
[----:B---3--:R-:W-:-:S04]  /*19fa0*/  VIADD R5, R5, 0x400 ;  /* 0x0000040005057836 */ /* 0x008fc80000000000 */
[----:B----4-:R-:W-:-:S08]  /*19fb0*/  IMAD R2, R2, 0x8000, R5 ;  /* 0x0000800002027824 */ /* 0x010fd000078e0205 */
.L_x_851:
        /* <DEDUP_REMOVED lines=10> */
[----:B------:R-:W2:Y:S01]  /*1a060*/  LDL R7, [R1+0xc] ;  /* 0x00000c0001077983 */ /* 0x000ea20000100800 */
[----:B------:R-:W-:Y:S01]  /*1a070*/  IMAD.MOV.U32 R2, RZ, RZ, 0x6000 ;  /* 0x00006000ff027424 */ /* 0x000fe200078e00ff */
[----:B------:R-:W-:Y:S02]  /*1a080*/  R2UR UR10, R14 ;  /* 0x000000000e0a72ca */ /* 0x000fe400000e0000 */
[----:B------:R-:W-:Y:S02]  /*1a090*/  R2UR UR6, R12 ;  /* 0x000000000c0672ca */ /* 0x000fe400000e0000 */
[----:B------:R-:W-:Y:S02]  /*1a0a0*/  R2UR UR7, R13 ;  /* 0x000000000d0772ca */ /* 0x000fe400000e0000 */
[----:B------:R-:W-:Y:S01]  /*1a0b0*/  PLOP3.LUT P0, PT, PT, PT, PT, 0x80, 0x0 ;  /* 0x000000000000781c */ /* 0x000fe20003f0f070 */
[----:B--2---:R-:W-:-:S04]  /*1a0c0*/  IMAD R2, R7, R2, 0x2000 ;  /* 0x0000200007027424 */ /* 0x004fc800078e0202 */
[----:B------:R-:W-:-:S04]  /*1a0d0*/  IMAD R2, R7, -0x2000, R2 ;  /* 0xffffe00007027824 */ /* 0x000fc800078e0202 */
[----:B------:R-:W-:-:S07]  /*1a0e0*/  IMAD R2, R2, 0x2, R5 ;  /* 0x0000000202027824 */ /* 0x000fce00078e0205 */
.L_x_852:
        /* <DEDUP_REMOVED lines=10> */
.L_x_839:
[----:B------:R-:W-:Y:S05]  /*1a190*/  BSYNC B1 ;  /* 0x0000000000017941 */ /* 0x000fea0003800000 */
.L_x_838:
[----:B------:R-:W0:Y:S04]  /*1a1a0*/  LDL.LU R7, [R1+0xc] ;  /* 0x00000c0001077983 */ /* 0x000e280000300800 */
[----:B------:R-:W2:Y:S01]  /*1a1b0*/  LDL.LU R5, [R1+0x24] ;  /* 0x0000240001057983 */ /* 0x000ea20000300800 */
[----:B------:R-:W-:Y:S01]  /*1a1c0*/  PLOP3.LUT P0, PT, PT, PT, PT, 0x8, 0x0 ;  /* 0x000000000000781c */ /* 0x000fe20003f0e170 */
[----:B0-----:R-:W-:Y:S02]  /*1a1d0*/  VIADD R2, R7, 0x1 ;  /* 0x0000000107027836 */ /* 0x001fe40000000000 */
[----:B------:R-:W-:-:S03]  /*1a1e0*/  VIADD R7, R6, 0xfffffffe ;  /* 0xfffffffe06077836 */ /* 0x000fc60000000000 */
[C---:B------:R-:W-:Y:S02]  /*1a1f0*/  ISETP.NE.AND P1, PT, R2.reuse, 0x2, PT ;  /* 0x000000020200780c */ /* 0x040fe40003f25270 */
[----:B------:R-:W-:Y:S02]  /*1a200*/  ISETP.GE.AND P2, PT, R7, R9, PT ;  /* 0x000000090700720c */ /* 0x000fe40003f46270 */
[----:B------:R-:W-:Y:S02]  /*1a210*/  SEL R3, RZ, 0x1, P1 ;  /* 0x00000001ff037807 */ /* 0x000fe40000800000 */
[----:B------:R-:W-:Y:S02]  /*1a220*/  SEL R2, R2, RZ, P1 ;  /* 0x000000ff02027207 */ /* 0x000fe40000800000 */
[----:B--2---:R-:W-:-:S03]  /*1a230*/  LOP3.LUT R5, R5, R3, RZ, 0x3c, !PT ;  /* 0x0000000305057212 */ /* 0x004fc600078e3cff */
[----:B------:R0:W-:Y:S04]  /*1a240*/  STL [R1+0xc], R2 ;  /* 0x00000c0201007387 */ /* 0x0001e80000100800 */
[----:B------:R0:W-:Y:S01]  /*1a250*/  STL [R1+0x24], R5 ;  /* 0x0000240501007387 */ /* 0x0001e20000100800 */
[----:B------:R-:W-:Y:S05]  /*1a260*/  @!P2 BRA `(.L_x_832) ;  /* 0x000000080040a947 */ /* 0x000fea0003800000 */
.L_x_868:
[----:B------:R-:W-:Y:S05]  /*1a270*/  YIELD ;  /* 0x0000000000007946 */ /* 0x000fea0003800000 */
[----:B------:R-:W-:Y:S04]  /*1a280*/  BSSY B1, `(.L_x_853) ;  /* 0x0000082000017945 */ /* 0x000fe80003800000 */
[----:B--2---:R-:W-:Y:S05]  /*1a290*/  @!P6 BRA `(.L_x_854) ;  /* 0x000000080000e947 */ /* 0x004fea0003800000 */
[----:B0-----:R-:W2:Y:S04]  /*1a2a0*/  LDL R5, [R1+0x4] ;  /* 0x0000040001057983 */ /* 0x001ea80000100800 */
[----:B------:R-:W2:Y:S04]  /*1a2b0*/  LDL R4, [R1+0xc] ;  /* 0x00000c0001047983 */ /* 0x000ea80000100800 */
[----:B------:R-:W3:Y:S01]  /*1a2c0*/  LDL R3, [R1+0x24] ;  /* 0x0000240001037983 */ /* 0x000ee20000100800 */
[----:B------:R-:W-:Y:S01]  /*1a2d0*/  BSSY B2, `(.L_x_855) ;  /* 0x0000008000027945 */ /* 0x000fe20003800000 */
[----:B------:R-:W0:Y:S02]  /*1a2e0*/  S2R R2, SR_TID.X ;  /* 0x0000000000027919 */ /* 0x000e240000002100 */
[----:B0-----:R-:W-:-:S04]  /*1a2f0*/  LOP3.LUT R2, R2, 0x7f, RZ, 0xc0, !PT ;  /* 0x0000007f02027812 */ /* 0x001fc800078ec0ff */
[----:B------:R-:W-:Y:S01]  /*1a300*/  ISETP.NE.AND P2, PT, R2, RZ, PT ;  /* 0x000000ff0200720c */ /* 0x000fe20003f45270 */
[----:B--2---:R-:W-:Y:S01]  /*1a310*/  IMAD R6, R4, 0x8, R5 ;  /* 0x0000000804067824 */ /* 0x004fe200078e0205 */
[----:B---3--:R-:W-:-:S04]  /*1a320*/  SHF.L.U32 R5, R3, 0x1f, RZ ;  /* 0x0000001f03057819 */ /* 0x008fc800000006ff */
[----:B------:R-:W0:Y:S02]  /*1a330*/  SYNCS.PHASECHK.TRANS64.TRYWAIT P1, [R6+URZ+0x348a0], R5 ;  /* 0x0348a005060075a7 */ /* 0x000e24000802017f */
[----:B0-----:R-:W-:Y:S05]  /*1a340*/  @!P1 BRA `(.L_x_856) ;  /* 0x0000006000a09947 */ /* 0x001fea0003800000 */
.L_x_1004:
[----:B------:R-:W-:Y:S05]  /*1a350*/  BSYNC B2 ;  /* 0x0000000000027941 */ /* 0x000fea0003800000 */
.L_x_855:
        /* <DEDUP_REMOVED lines=9> */
.L_x_858:
[----:B------:R-:W-:Y:S05]  /*1a3f0*/  BSYNC B2 ;  /* 0x0000000000027941 */ /* 0x000fea0003800000 */
.L_x_857:
[----:B------:R-:W2:Y:S04]  /*1a400*/  LDL R3, [R1+0x4] ;  /* 0x0000040001037983 */ /* 0x000ea80000100800 */
[----:B------:R-:W2:Y:S01]  /*1a410*/  LDL R2, [R1+0xc] ;  /* 0x00000c0001027983 */ /* 0x000ea20000100800 */
[----:B------:R-:W-:Y:S01]  /*1a420*/  IMAD.MOV.U32 R11, RZ, RZ, RZ ;  /* 0x000000ffff0b7224 */ /* 0x000fe200078e00ff */
[----:B------:R-:W-:Y:S01]  /*1a430*/  UIADD3 UR4, UP0, UR36, 0x570, URZ ;  /* 0x0000057024047890 */ /* 0x000fe2000ff1e03f */
[----:B------:R-:W-:Y:S01]  /*1a440*/  PLOP3.LUT P1, PT, PT, PT, PT, 0x80, 0x0 ;  /* 0x000000000000781c */ /* 0x000fe20003f2f070 */
[----:B------:R-:W-:Y:S01]  /*1a450*/  UMOV UR6, 0x0 ;  /* 0x0000000000067882 */ /* 0x000fe20000000000 */
[----:B------:R-:W-:Y:S01]  /*1a460*/  UMOV UR7, 0x12f00000 ;  /* 0x12f0000000077882 */ /* 0x000fe20000000000 */
[----:B------:R-:W-:Y:S01]  /*1a470*/  R2UR UR10, R11 ;  /* 0x000000000b0a72ca */ /* 0x000fe200000e0000 */
[----:B------:R-:W-:Y:S01]  /*1a480*/  UIADD3.X UR5, URZ, UR37, URZ, UP0, !UPT ;  /* 0x000000253f057290 */ /* 0x000fe200087fe43f */
[----:B--2---:R-:W-:-:S02]  /*1a490*/  IMAD R4, R2, 0xc000, R3 ;  /* 0x0000c00002047824 */ /* 0x004fc400078e0203 */
[----:B------:R-:W-:Y:S02]  /*1a4a0*/  IMAD R3, R7, 0x80, R10 ;  /* 0x0000008007037824 */ /* 0x000fe400078e020a */
[----:B------:R-:W-:Y:S02]  /*1a4b0*/  VIADD R2, R6, 0x34890 ;  /* 0x0003489006027836 */ /* 0x000fe40000000000 */
[----:B------:R-:W-:-:S07]  /*1a4c0*/  VIADD R8, R4, 0x1c400 ;  /* 0x0001c40004087836 */ /* 0x000fce0000000000 */
.L_x_859:
        /* <DEDUP_REMOVED lines=16> */
.L_x_860:
        /* <DEDUP_REMOVED lines=15> */
.L_x_861:
        /* <DEDUP_REMOVED lines=13> */
.L_x_1005:
[----:B------:R-:W-:Y:S05]  /*1a790*/  BSYNC B2 ;  /* 0x0000000000027941 */ /* 0x000fea0003800000 */
.L_x_862:
[----:B------:R-:W-:Y:S01]  /*1a7a0*/  BSSY B2, `(.L_x_864) ;  /* 0x000000b000027945 */ /* 0x000fe20003800000 */
[----:B------:R-:W-:Y:S02]  /*1a7b0*/  IMAD.MOV.U32 R4, RZ, RZ, 0x0 ;  /* 0x00000000ff047424 */ /* 0x000fe400078e00ff */
[----:B0-2---:R-:W-:Y:S01]  /*1a7c0*/  IMAD.MOV.U32 R5, RZ, RZ, 0x12f00000 ;  /* 0x12f00000ff057424 */ /* 0x005fe200078e00ff */
[----:B------:R-:W-:Y:S06]  /*1a7d0*/  @P2 BRA `(.L_x_865) ;  /* 0x00000000001c2947 */ /* 0x000fec0003800000 */
[----:B------:R-:W0:Y:S01]  /*1a7e0*/  S2R R8, SR_TID.X ;  /* 0x0000000000087919 */ /* 0x000e220000002100 */
[----:B------:R-:W-:-:S04]  /*1a7f0*/  IMAD.MOV.U32 R2, RZ, RZ, 0x8000 ;  /* 0x00008000ff027424 */ /* 0x000fc800078e00ff */
[----:B------:R2:W-:Y:S01]  /*1a800*/  SYNCS.ARRIVE.TRANS64 RZ, [R6+URZ+0x348b0], R2 ;  /* 0x0348b00206ff79a7 */ /* 0x0005e2000800003f */
[----:B0-----:R-:W-:-:S04]  /*1a810*/  LOP3.LUT R8, R8, 0x1f, RZ, 0xc0, !PT ;  /* 0x0000001f08087812 */ /* 0x001fc800078ec0ff */
[----:B------:R-:W-:-:S13]  /*1a820*/  ISETP.NE.AND P1, PT, R8, RZ, PT ;  /* 0x000000ff0800720c */ /* 0x000fda0003f25270 */
[----:B--2---:R-:W-:Y:S05]  /*1a830*/  @!P1 BRA `(.L_x_865) ;  /* 0x0000000000049947 */ /* 0x004fea0003800000 */
[----:B------:R-:W-:Y:S01]  /*1a840*/  BPT.TRAP 0x1 ;  /* 0x000000040000795c */ /* 0x000fe20000300000 */
.L_x_865:
[----:B------:R-:W-:Y:S05]  /*1a850*/  BSYNC B2 ;  /* 0x0000000000027941 */ /* 0x000fea0003800000 */
.L_x_864:
[----:B------:R-:W2:Y:S04]  /*1a860*/  LDL R2, [R1+0x4] ;  /* 0x0000040001027983 */ /* 0x000ea80000100800 */
[----:B------:R-:W3:Y:S01]  /*1a870*/  LDL R8, [R1+0xc] ;  /* 0x00000c0001087983 */ /* 0x000ee20000100800 */
[----:B------:R-:W-:Y:S01]  /*1a880*/  R2UR UR10, R11 ;  /* 0x000000000b0a72ca */ /* 0x000fe200000e0000 */
[----:B------:R-:W-:Y:S01]  /*1a890*/  UIADD3 UR4, UP0, UR36, 0x670, URZ ;  /* 0x0000067024047890 */ /* 0x000fe2000ff1e03f */
[----:B------:R-:W-:Y:S01]  /*1a8a0*/  R2UR UR6, R4 ;  /* 0x00000000040672ca */ /* 0x000fe200000e0000 */
[----:B------:R-:W-:Y:S01]  /*1a8b0*/  VIADD R6, R6, 0x348b0 ;  /* 0x000348b006067836 */ /* 0x000fe20000000000 */
[----:B------:R-:W-:Y:S01]  /*1a8c0*/  R2UR UR7, R5 ;  /* 0x00000000050772ca */ /* 0x000fe200000e0000 */
[----:B------:R-:W-:Y:S01]  /*1a8d0*/  UIADD3.X UR5, URZ, UR37, URZ, UP0, !UPT ;  /* 0x000000253f057290 */ /* 0x000fe200087fe43f */
[----:B------:R-:W-:Y:S01]  /*1a8e0*/  PLOP3.LUT P1, PT, PT, PT, PT, 0x80, 0x0 ;  /* 0x000000000000781c */ /* 0x000fe20003f2f070 */
[----:B--2---:R-:W-:-:S04]  /*1a8f0*/  VIADD R2, R2, 0x400 ;  /* 0x0000040002027836 */ /* 0x004fc80000000000 */
[----:B---3--:R-:W-:-:S08]  /*1a900*/  IMAD R2, R8, 0x8000, R2 ;  /* 0x0000800008027824 */ /* 0x008fd000078e0202 */
.L_x_866:
        /* <DEDUP_REMOVED lines=15> */
.L_x_867:
        /* <DEDUP_REMOVED lines=10> */
.L_x_854:
[----:B------:R-:W-:Y:S05]  /*1aaa0*/  BSYNC B1 ;  /* 0x0000000000017941 */ /* 0x000fea0003800000 */
.L_x_853:
[----:B0-----:R-:W2:Y:S04]  /*1aab0*/  LDL.LU R5, [R1+0xc] ;  /* 0x00000c0001057983 */ /* 0x001ea80000300800 */
[----:B------:R-:W3:Y:S01]  /*1aac0*/  LDL.LU R4, [R1+0x24] ;  /* 0x0000240001047983 */ /* 0x000ee20000300800 */
[C---:B------:R-:W-:Y:S01]  /*1aad0*/  ISETP.GT.AND P2, PT, R7.reuse, R9, PT ;  /* 0x000000090700720c */ /* 0x040fe20003f44270 */
[----:B------:R-:W-:Y:S02]  /*1aae0*/  VIADD R7, R7, 0xffffffff ;  /* 0xffffffff07077836 */ /* 0x000fe40000000000 */
[----:B--2---:R-:W-:-:S05]  /*1aaf0*/  VIADD R2, R5, 0x1 ;  /* 0x0000000105027836 */ /* 0x004fca0000000000 */
[----:B------:R-:W-:-:S04]  /*1ab00*/  ISETP.NE.AND P1, PT, R2, 0x2, PT ;  /* 0x000000020200780c */ /* 0x000fc80003f25270 */
[----:B------:R-:W-:Y:S02]  /*1ab10*/  SEL R3, RZ, 0x1, P1 ;  /* 0x00000001ff037807 */ /* 0x000fe40000800000 */
[----:B------:R-:W-:Y:S02]  /*1ab20*/  SEL R2, R2, RZ, P1 ;  /* 0x000000ff02027207 */ /* 0x000fe40000800000 */
[----:B---3--:R-:W-:-:S05]  /*1ab30*/  LOP3.LUT R4, R4, R3, RZ, 0x3c, !PT ;  /* 0x0000000304047212 */ /* 0x008fca00078e3cff */
[----:B------:R2:W-:Y:S04]  /*1ab40*/  STL [R1+0x24], R4 ;  /* 0x0000240401007387 */ /* 0x0005e80000100800 */
[----:B------:R2:W-:Y:S01]  /*1ab50*/  STL [R1+0xc], R2 ;  /* 0x00000c0201007387 */ /* 0x0005e20000100800 */
[----:B------:R-:W-:Y:S05]  /*1ab60*/  @P2 BRA `(.L_x_868) ;  /* 0xfffffff400c02947 */ /* 0x000fea000383ffff */
.L_x_832:
[----:B------:R-:W-:Y:S05]  /*1ab70*/  BSYNC B0 ;  /* 0x0000000000007941 */ /* 0x000fea0003800000 */
.L_x_831:
[----:B0-2---:R-:W2:Y:S01]  /*1ab80*/  LDL R2, [R1+0x50] ;  /* 0x0000500001027983 */ /* 0x005ea20000100800 */
[----:B------:R-:W-:Y:S05]  /*1ab90*/  @!P0 WARPSYNC.ALL ;  /* 0x0000000000008948 */ /* 0x000fea0003800000 */
[----:B------:R-:W-:Y:S06]  /*1aba0*/  @!P0 BAR.SYNC.DEFER_BLOCKING 0xc, 0x180 ;  /* 0x0306000000008b1d */ /* 0x000fec0000010000 */
[----:B------:R-:W-:Y:S01]  /*1abb0*/  BSSY B7, `(.L_x_869) ;  /* 0x0000430000077945 */ /* 0x000fe20003800000 */
[----:B--2---:R-:W-:-:S13]  /*1abc0*/  ISETP.GT.AND P0, PT, R2, RZ, PT ;  /* 0x000000ff0200720c */ /* 0x004fda0003f04270 */
[----:B------:R-:W-:Y:S05]  /*1abd0*/  @P0 BRA `(.L_x_870) ;  /* 0x0000000000440947 */ /* 0x000fea0003800000 */
[----:B------:R-:W0:Y:S02]  /*1abe0*/  S2R R2, SR_TID.X ;  /* 0x0000000000027919 */ /* 0x000e240000002100 */
[----:B0-----:R-:W-:-:S04]  /*1abf0*/  LOP3.LUT R2, R2, 0x7f, RZ, 0xc0, !PT ;  /* 0x0000007f02027812 */ /* 0x001fc800078ec0ff */
[----:B------:R-:W-:-:S13]  /*1ac00*/  ISETP.NE.AND P0, PT, R2, RZ, PT ;  /* 0x000000ff0200720c */ /* 0x000fda0003f05270 */
[----:B------:R-:W-:Y:S05]  /*1ac10*/  @P0 BRA `(.L_x_871) ;  /* 0x0000004000a40947 */ /* 0x000fea0003800000 */
[----:B------:R-:W0:Y:S01]  /*1ac20*/  S2R R3, SR_LANEID ;  /* 0x0000000000037919 */ /* 0x000e220000000000 */
[----:B------:R-:W-:Y:S01]  /*1ac30*/  VOTEU.ANY UR4, UPT, PT ;  /* 0x0000000000047886 */ /* 0x000fe200038e0100 */
[----:B------:R-:W2:Y:S01]  /*1ac40*/  LDC.64 R4, c[0x0][0xc60] ;  /* 0x00031800ff047b82 */ /* 0x000ea20000000a00 */
[----:B------:R-:W0:Y:S08]  /*1ac50*/  FLO.U32 R0, UR4 ;  /* 0x0000000400007d00 */ /* 0x000e3000080e0000 */
[----:B------:R-:W2:Y:S01]  /*1ac60*/  POPC R2, UR4 ;  /* 0x0000000400027d09 */ /* 0x000ea20008000000 */
[----:B0-----:R-:W-:-:S13]  /*1ac70*/  ISETP.EQ.U32.AND P0, PT, R0, R3, PT ;  /* 0x000000030000720c */ /* 0x001fda0003f02070 */
[----:B--2---:R-:W2:Y:S01]  /*1ac80*/  @P0 ATOMG.E.ADD.STRONG.GPU PT, R5, desc[UR40][R4.64], R2 ;  /* 0x00000002040509a8 */ /* 0x004ea200081ee1e8 */
[----:B------:R-:W0:Y:S02]  /*1ac90*/  S2R R3, SR_LTMASK ;  /* 0x0000000000037919 */ /* 0x000e240000003900 */
[----:B0-----:R-:W-:-:S06]  /*1aca0*/  LOP3.LUT R3, R3, UR4, RZ, 0xc0, !PT ;  /* 0x0000000403037c12 */ /* 0x001fcc000f8ec0ff */
[----:B------:R-:W0:Y:S01]  /*1acb0*/  POPC R3, R3 ;  /* 0x0000000300037309 */ /* 0x000e220000000000 */
[----:B--2---:R-:W0:Y:S02]  /*1acc0*/  SHFL.IDX PT, R0, R5, R0, 0x1f ;  /* 0x00001f0005007589 */ /* 0x004e2400000e0000 */
[----:B0-----:R-:W-:Y:S01]  /*1acd0*/  IADD3 R16, R0, UR38, R3 ;  /* 0x0000002600107c10 */ /* 0x001fe2000fffe003 */
[----:B------:R-:W-:Y:S06]  /*1ace0*/  BRA `(.L_x_871) ;  /* 0x0000004000707947 */ /* 0x000fec0003800000 */
.L_x_870:
        /* <DEDUP_REMOVED lines=21> */
.L_x_873:
[----:B------:R-:W-:Y:S05]  /*1ae40*/  BSYNC B6 ;  /* 0x0000000000067941 */ /* 0x000fea0003800000 */
.L_x_872:
        /* <DEDUP_REMOVED lines=20> */
[----:B-12---:R-:W-:Y:S05]  /*1af90*/  CALL.ABS.NOINC R2 ;  /* 0x0000000002007343 */ /* 0x006fea0003c00000 */
.L_x_876:
        /* <DEDUP_REMOVED lines=16> */
.L_x_875:
[----:B------:R-:W-:Y:S05]  /*1b0a0*/  BSYNC B6 ;  /* 0x0000000000067941 */ /* 0x000fea0003800000 */
.L_x_874:
[----:B------:R-:W2:Y:S01]  /*1b0b0*/  LDL.LU R2, [R1] ;  /* 0x0000000001027983 */ /* 0x000ea20000300800 */
[----:B------:R-:W-:-:S03]  /*1b0c0*/  ULDC.64 UR4, c[0x0][0x9f8] ;  /* 0x00027e0000047ab9 */ /* 0x000fc60000000a00 */
[----:B------:R-:W3:Y:S04]  /*1b0d0*/  LDL.LU R4, [R1+0x28] ;  /* 0x0000280001047983 */ /* 0x000ee80000300800 */
[----:B------:R-:W4:Y:S01]  /*1b0e0*/  LDL R7, [R1+0x14] ;  /* 0x0000140001077983 */ /* 0x000f220000100800 */
[----:B------:R-:W-:-:S03]  /*1b0f0*/  ISETP.NE.U32.AND P0, PT, RZ, UR4, PT ;  /* 0x00000004ff007c0c */ /* 0x000fc6000bf05070 */
[----:B------:R-:W5:Y:S01]  /*1b100*/  LDL R0, [R1+0x3c] ;  /* 0x00003c0001007983 */ /* 0x000f620000100800 */
[----:B------:R-:W-:-:S13]  /*1b110*/  ISETP.NE.AND.EX P0, PT, RZ, UR5, PT, P0 ;  /* 0x00000005ff007c0c */ /* 0x000fda000bf05300 */
[----:B--2---:R-:W-:-:S04]  /*1b120*/  @P0 IADD3 R2, P1, R2, UR4, RZ ;  /* 0x0000000402020c10 */ /* 0x004fc8000ff3e0ff */
[----:B---3--:R-:W-:Y:S01]  /*1b130*/  @P0 IADD3.X R3, R4, UR5, RZ, P1, !PT ;  /* 0x0000000504030c10 */ /* 0x008fe20008ffe4ff */
[----:B------:R-:W-:-:S04]  /*1b140*/  ULDC.64 UR4, c[0x0][0xa08] ;  /* 0x0002820000047ab9 */ /* 0x000fc80000000a00 */
[----:B----4-:R0:W2:Y:S01]  /*1b150*/  @P0 LDG.E R7, desc[UR40][R2.64] ;  /* 0x0000002802070981 */ /* 0x0100a2000c1e1900 */
[----:B-----5:R-:W-:Y:S01]  /*1b160*/  VIADD R9, R0, 0xffffffff ;  /* 0xffffffff00097836 */ /* 0x020fe20000000000 */
[----:B0-----:R-:W0:Y:S01]  /*1b170*/  LDC.64 R2, c[0x0][0x418] ;  /* 0x00010600ff027b82 */ /* 0x001e220000000a00 */
[----:B--2---:R-:W-:Y:S01]  /*1b180*/  SHF.R.S32.HI R8, RZ, 0x1f, R7 ;  /* 0x0000001fff087819 */ /* 0x004fe20000011407 */
[----:B------:R2:W-:Y:S04]  /*1b190*/  @P0 STL [R1+0x14], R7 ;  /* 0x0000140701000387 */ /* 0x0005e80000100800 */
[----:B------:R2:W-:Y:S04]  /*1b1a0*/  STL [R1+0x38], R9 ;  /* 0x0000380901007387 */ /* 0x0005e80000100800 */
[----:B------:R2:W-:Y:S01]  /*1b1b0*/  STL [R1+0x28], R8 ;  /* 0x0000280801007387 */ /* 0x0005e20000100800 */
[----:B0-----:R-:W-:Y:S01]  /*1b1c0*/  LOP3.LUT P0, RZ, R2, UR4, RZ, 0xfc, !PT ;  /* 0x0000000402ff7c12 */ /* 0x001fe2000f80fcff */
[----:B------:R-:W-:-:S03]  /*1b1d0*/  UMOV UR4, 0xffffffff ;  /* 0xffffffff00047882 */ /* 0x000fc60000000000 */
[----:B------:R-:W-:-:S04]  /*1b1e0*/  LOP3.LUT P0, RZ, R3, UR5, RZ, 0xfc, P0 ;  /* 0x0000000503ff7c12 */ /* 0x000fc8000800fcff */
[----:B------:R-:W-:Y:S01]  /*1b1f0*/  SEL R0, R7, RZ, !P0 ;  /* 0x000000ff07007207 */ /* 0x000fe20004000000 */
[----:B--2---:R-:W-:Y:S08]  /*1b200*/  BRA.DIV UR4, `(.L_x_877) ;  /* 0x0000005604187947 */ /* 0x004ff0000b800000 */
[----:B------:R-:W0:Y:S02]  /*1b210*/  S2R R4, SR_TID.X ;  /* 0x0000000000047919 */ /* 0x000e240000002100 */
[----:B0-----:R-:W-:-:S04]  /*1b220*/  SHF.R.U32.HI R4, RZ, 0x5, R4 ;  /* 0x00000005ff047819 */ /* 0x001fc80000011604 */
[----:B------:R-:W-:-:S05]  /*1b230*/  LOP3.LUT R4, R4, 0x3, RZ, 0xc0, !PT ;  /* 0x0000000304047812 */ /* 0x000fca00078ec0ff */
[----:B------:R0:W2:Y:S02]  /*1b240*/  SHFL.IDX PT, R14, R4, RZ, 0x1f ;  /* 0x00001fff040e7589 */ /* 0x0000a400000e0000 */
.L_x_1008:
[----:B0-----:R-:W3:Y:S01]  /*1b250*/  LDL.LU R4, [R1+0x10] ;  /* 0x0000100001047983 */ /* 0x001ee20000300800 */
        /* <DEDUP_REMOVED lines=10> */
.L_x_1011:
[----:B------:R-:W-:Y:S05]  /*1b300*/  @!P6 BRA `(.L_x_878) ;  /* 0x000000040040e947 */ /* 0x000fea0003800000 */
[----:B------:R2:W-:Y:S01]  /*1b310*/  STL [R1+0x1c], R9 ;  /* 0x00001c0901007387 */ /* 0x0005e20000100800 */
[----:B------:R-:W-:-:S04]  /*1b320*/  ISETP.NE.U32.AND P0, PT, R2, RZ, PT ;  /* 0x000000ff0200720c */ /* 0x000fc80003f05070 */
[----:B------:R-:W-:-:S13]  /*1b330*/  ISETP.NE.AND.EX P0, PT, R3, RZ, PT, P0 ;  /* 0x000000ff0300720c */ /* 0x000fda0003f05300 */
[----:B--2---:R-:W-:Y:S05]  /*1b340*/  @!P0 BRA `(.L_x_880) ;  /* 0x0000000000508947 */ /* 0x004fea0003800000 */
[----:B------:R-:W2:Y:S01]  /*1b350*/  LDC R6, c[0x0][0x43c] ;  /* 0x00010f00ff067b82 */ /* 0x000ea20000000800 */
[----:B0-----:R-:W-:Y:S01]  /*1b360*/  IMAD.MOV.U32 R0, RZ, RZ, R9 ;  /* 0x000000ffff007224 */ /* 0x001fe200078e0009 */
[----:B------:R-:W-:Y:S01]  /*1b370*/  ULDC.64 UR4, c[0x0][0x428] ;  /* 0x00010a0000047ab9 */ /* 0x000fe20000000a00 */
[----:B--2---:R-:W-:-:S13]  /*1b380*/  ISETP.NE.AND P0, PT, R6, 0x1, PT ;  /* 0x000000010600780c */ /* 0x004fda0003f05270 */
[----:B------:R-:W0:Y:S02]  /*1b390*/  @P0 LDC.64 R4, c[0x0][0x440] ;  /* 0x00011000ff040b82 */ /* 0x000e240000000a00 */
[----:B0-----:R-:W-:-:S05]  /*1b3a0*/  @P0 IMAD.HI.U32 R4, R9, R4, RZ ;  /* 0x0000000409040227 */ /* 0x001fca00078e00ff */
        /* <DEDUP_REMOVED lines=8> */
[----:B0-----:R-:W-:-:S04]  /*1b430*/  IMAD R6, R8, UR4, RZ ;  /* 0x0000000408067c24 */ /* 0x001fc8000f8e02ff */
[----:B------:R-:W-:-:S04]  /*1b440*/  IMAD R0, R7, UR5, R6 ;  /* 0x0000000507007c24 */ /* 0x000fc8000f8e0206 */
[----:B------:R-:W-:-:S05]  /*1b450*/  IMAD.IADD R0, R5, 0x1, R0 ;  /* 0x0000000105007824 */ /* 0x000fca00078e0200 */
[----:B------:R-:W-:-:S05]  /*1b460*/  LEA.HI.X R3, R4, R3, R0, 0x2, P0 ;  /* 0x0000000304037211 */ /* 0x000fca00000f1400 */
[----:B------:R-:W2:Y:S04]  /*1b470*/  LDG.E R0, desc[UR40][R2.64] ;  /* 0x0000002802007981 */ /* 0x000ea8000c1e1900 */
[----:B--2---:R2:W-:Y:S02]  /*1b480*/  STL [R1], R0 ;  /* 0x0000000001007387 */ /* 0x0045e40000100800 */
.L_x_880:
[----:B------:R-:W3:Y:S04]  /*1b490*/  LDL R7, [R1+0x4] ;  /* 0x0000040001077983 */ /* 0x000ee80000100800 */
[----:B0-2---:R-:W3:Y:S04]  /*1b4a0*/  LDL R0, [R1+0x8] ;  /* 0x0000080001007983 */ /* 0x005ee80000100800 */
[----:B------:R-:W2:Y:S01]  /*1b4b0*/  LDL R2, [R1+0x18] ;  /* 0x0000180001027983 */ /* 0x000ea20000100800 */
[----:B---3--:R-:W-:Y:S01]  /*1b4c0*/  IMAD R0, R0, 0x8, R7 ;  /* 0x0000000800007824 */ /* 0x008fe200078e0207 */
[----:B--2---:R-:W-:-:S04]  /*1b4d0*/  SHF.L.U32 R2, R2, 0x1f, RZ ;  /* 0x0000001f02027819 */ /* 0x004fc800000006ff */
[----:B------:R-:W0:Y:S02]  /*1b4e0*/  SYNCS.PHASECHK.TRANS64.TRYWAIT P0, [R0+URZ+0x34840], R2 ;  /* 0x03484002000075a7 */ /* 0x000e24000800017f */
[----:B0-----:R-:W-:Y:S05]  /*1b4f0*/  @!P0 BRA `(.L_x_881) ;  /* 0x0000005000b08947 */ /* 0x001fea0003800000 */
.L_x_1012:
[----:B------:R-:W2:Y:S02]  /*1b500*/  S2R R3, SR_TID.X ;  /* 0x0000000000037919 */ /* 0x000ea40000002100 */
[----:B--2---:R-:W-:-:S04]  /*1b510*/  LOP3.LUT R3, R3, 0x7f, RZ, 0xc0, !PT ;  /* 0x0000007f03037812 */ /* 0x004fc800078ec0ff */
[----:B------:R-:W-:-:S13]  /*1b520*/  ISETP.NE.AND P0, PT, R3, RZ, PT ;  /* 0x000000ff0300720c */ /* 0x000fda0003f05270 */
        /* <DEDUP_REMOVED lines=8> */
.L_x_882:
[----:B------:R-:W2:Y:S04]  /*1b5b0*/  LDL R7, [R1+0x4] ;  /* 0x0000040001077983 */ /* 0x000ea80000100800 */
[----:B------:R-:W2:Y:S04]  /*1b5c0*/  LDL R6, [R1+0x8] ;  /* 0x0000080001067983 */ /* 0x000ea80000100800 */
[----:B------:R-:W3:Y:S04]  /*1b5d0*/  LDL R5, [R1+0x1c] ;  /* 0x00001c0001057983 */ /* 0x000ee80000100800 */
[----:B------:R-:W4:Y:S04]  /*1b5e0*/  LDL R4, [R1+0x20] ;  /* 0x0000200001047983 */ /* 0x000f280000100800 */
[----:B------:R-:W5:Y:S04]  /*1b5f0*/  LDL R3, [R1] ;  /* 0x0000000001037983 */ /* 0x000f680000100800 */
[----:B0-----:R-:W5:Y:S01]  /*1b600*/  LDL.LU R2, [R1+0x10] ;  /* 0x0000100001027983 */ /* 0x001f620000300800 */
        /* <DEDUP_REMOVED lines=25> */
[----:B0-----:R-:W-:Y:S01]  /*1b7a0*/  UMOV UR8, UR15 ;  /* 0x0000000f00087c82 */ /* 0x001fe20008000000 */
[----:B------:R-:W-:Y:S02]  /*1b7b0*/  UMOV UR10, UR17 ;  /* 0x00000011000a7c82 */ /* 0x000fe40008000000 */
[----:B------:R0:W-:Y:S02]  /*1b7c0*/  UTMALDG.4D [UR8], [UR4], desc[UR6] ;  /* 0x00000608040075b4 */ /* 0x0001e40008019000 */
[----:B0-----:R-:W-:Y:S01]  /*1b7d0*/  UMOV UR8, UR16 ;  /* 0x0000001000087c82 */ /* 0x001fe20008000000 */
[----:B------:R-:W-:-:S02]  /*1b7e0*/  UMOV UR10, UR14 ;  /* 0x0000000e000a7c82 */ /* 0x000fc40008000000 */
[----:B------:R2:W-:Y:S02]  /*1b7f0*/  UTMALDG.4D [UR8], [UR4], desc[UR6] ;  /* 0x00000608040075b4 */ /* 0x0005e40008019000 */
[----:B--2---:R-:W-:Y:S01]  /*1b800*/  NOP ;  /* 0x0000000000007918 */ /* 0x004fe20000000000 */
.L_x_878:
[----:B------:R-:W2:Y:S04]  /*1b810*/  LDL R2, [R1+0x4] ;  /* 0x0000040001027983 */ /* 0x000ea80000100800 */
[----:B------:R-:W3:Y:S04]  /*1b820*/  LDL.LU R3, [R1+0x40] ;  /* 0x0000400001037983 */ /* 0x000ee80000300800 */
[----:B------:R-:W4:Y:S04]  /*1b830*/  LDL.LU R5, [R1+0x30] ;  /* 0x0000300001057983 */ /* 0x000f280000300800 */
[----:B0-----:R-:W5:Y:S01]  /*1b840*/  LDL.LU R4, [R1+0x44] ;  /* 0x0000440001047983 */ /* 0x001f620000300800 */
        /* <DEDUP_REMOVED lines=18> */
[----:B0-----:R-:W-:Y:S01]  /*1b970*/  IMAD.IADD R2, R3, 0x1, R0 ;  /* 0x0000000103027824 */ /* 0x001fe200078e0200 */
        /* <DEDUP_REMOVED lines=20> */
.L_x_884:
[----:B------:R-:W-:Y:S05]  /*1bac0*/  BSYNC B6 ;  /* 0x0000000000067941 */ /* 0x000fea0003800000 */
.L_x_883:
[----:B------:R-:W3:Y:S01]  /*1bad0*/  LDL.LU R6, [R1+0x40] ;  /* 0x0000400001067983 */ /* 0x000ee20000300800 */
[----:B------:R-:W-:Y:S01]  /*1bae0*/  ULDC.64 UR4, c[0x0][0x2d8] ;  /* 0x0000b60000047ab9 */ /* 0x000fe20000000a00 */
[----:B------:R-:W0:Y:S01]  /*1baf0*/  LDC R7, c[0x0][0x448] ;  /* 0x00011200ff077b82 */ /* 0x000e220000000800 */
[----:B------:R-:W-:Y:S01]  /*1bb00*/  IMAD.SHL.U32 R17, R17, 0x80, RZ ;  /* 0x0000008011117824 */ /* 0x000fe200078e00ff */
[----:B--2---:R-:W3:Y:S01]  /*1bb10*/  LDL.LU.64 R2, [R1+0x48] ;  /* 0x0000480001027983 */ /* 0x004ee20000300a00 */
[----:B------:R-:W-:-:S03]  /*1bb20*/  ULDC.64 UR6, c[0x0][0x280] ;  /* 0x0000a00000067ab9 */ /* 0x000fc60000000a00 */
[----:B------:R-:W2:Y:S04]  /*1bb30*/  LDL.LU R0, [R1+0x44] ;  /* 0x0000440001007983 */ /* 0x000ea80000300800 */
[----:B------:R-:W4:Y:S04]  /*1bb40*/  LDL.LU R5, [R1+0x5c] ;  /* 0x00005c0001057983 */ /* 0x000f280000300800 */
[----:B------:R-:W4:Y:S01]  /*1bb50*/  LDL.LU R4, [R1+0x30] ;  /* 0x0000300001047983 */ /* 0x000f220000300800 */
[----:B------:R-:W1:Y:S01]  /*1bb60*/  S2R R10, SR_TID.X ;  /* 0x00000000000a7919 */ /* 0x000e620000002100 */
[----:B0-----:R-:W-:Y:S01]  /*1bb70*/  ISETP.NE.AND P0, PT, R7, 0x1, PT ;  /* 0x000000010700780c */ /* 0x001fe20003f05270 */
[----:B-1----:R-:W-:-:S05]  /*1bb80*/  IMAD.SHL.U32 R10, R10, 0x8, RZ ;  /* 0x000000080a0a7824 */ /* 0x002fca00078e00ff */
[----:B------:R-:W-:-:S04]  /*1bb90*/  LOP3.LUT R10, R10, 0x38, RZ, 0xc0, !PT ;  /* 0x000000380a0a7812 */ /* 0x000fc800078ec0ff */
[C---:B------:R-:W-:Y:S02]  /*1bba0*/  LOP3.LUT R9, R10.reuse, 0x40, RZ, 0xfc, !PT ;  /* 0x000000400a097812 */ /* 0x040fe400078efcff */
[----:B------:R-:W-:Y:S01]  /*1bbb0*/  LOP3.LUT R8, R10, 0x80, RZ, 0xfc, !PT ;  /* 0x000000800a087812 */ /* 0x000fe200078efcff */
[----:B---3--:R-:W-:Y:S02]  /*1bbc0*/  IMAD.MOV.U32 R3, RZ, RZ, R6 ;  /* 0x000000ffff037224 */ /* 0x008fe400078e0006 */
[----:B------:R-:W0:Y:S01]  /*1bbd0*/  @P0 LDC R6, c[0x0][0x450] ;  /* 0x00011400ff060b82 */ /* 0x000e220000000800 */
[----:B--2---:R-:W-:Y:S02]  /*1bbe0*/  IMAD R0, R0, UR4, RZ ;  /* 0x0000000400007c24 */ /* 0x004fe4000f8e02ff */
[----:B------:R-:W-:-:S04]  /*1bbf0*/  IMAD.WIDE.U32 R2, R18, UR4, R2 ;  /* 0x0000000412027c25 */ /* 0x000fc8000f8e0002 */
[----:B------:R-:W-:Y:S01]  /*1bc00*/  IMAD R0, R18, UR5, R0 ;  /* 0x0000000512007c24 */ /* 0x000fe2000f8e0200 */
[----:B------:R-:W-:-:S03]  /*1bc10*/  ULDC.64 UR4, c[0x0][0x2e0] ;  /* 0x0000b80000047ab9 */ /* 0x000fc60000000a00 */
[----:B------:R-:W-:Y:S02]  /*1bc20*/  IMAD.IADD R3, R3, 0x1, R0 ;  /* 0x0000000103037824 */ /* 0x000fe400078e0200 */
[----:B----4-:R-:W-:Y:S02]  /*1bc30*/  IMAD R0, R5, UR4, RZ ;  /* 0x0000000405007c24 */ /* 0x010fe4000f8e02ff */
[----:B------:R-:W-:-:S04]  /*1bc40*/  IMAD.WIDE.U32 R2, R4, UR4, R2 ;  /* 0x0000000404027c25 */ /* 0x000fc8000f8e0002 */
[----:B------:R-:W-:Y:S01]  /*1bc50*/  IMAD R0, R4, UR5, R0 ;  /* 0x0000000504007c24 */ /* 0x000fe2000f8e0200 */
[----:B------:R-:W-:Y:S01]  /*1bc60*/  ULDC.64 UR4, c[0x0][0x2d0] ;  /* 0x0000b40000047ab9 */ /* 0x000fe20000000a00 */
[----:B------:R-:W1:Y:S02]  /*1bc70*/  S2R R4, SR_TID.X ;  /* 0x0000000000047919 */ /* 0x000e640000002100 */
[----:B------:R-:W-:Y:S01]  /*1bc80*/  IMAD.IADD R3, R3, 0x1, R0 ;  /* 0x0000000103037824 */ /* 0x000fe200078e0200 */
[----:B-1----:R-:W-:-:S04]  /*1bc90*/  LOP3.LUT R4, R4, 0x7f, RZ, 0xc0, !PT ;  /* 0x0000007f04047812 */ /* 0x002fc800078ec0ff */
[----:B------:R-:W-:Y:S02]  /*1bca0*/  SHF.R.U32.HI R5, RZ, 0x3, R4 ;  /* 0x00000003ff057819 */ /* 0x000fe40000011604 */
[----:B------:R-:W1:Y:S02]  /*1bcb0*/  S2R R4, SR_TID.X ;  /* 0x0000000000047919 */ /* 0x000e640000002100 */
[----:B-1----:R-:W-:-:S05]  /*1bcc0*/  IMAD.SHL.U32 R4, R4, 0x10, RZ ;  /* 0x0000001004047824 */ /* 0x002fca00078e00ff */
[----:B------:R-:W-:Y:S02]  /*1bcd0*/  LOP3.LUT R4, R5, 0x70, R4, 0xf8, !PT ;  /* 0x0000007005047812 */ /* 0x000fe400078ef804 */
[----:B------:R-:W1:Y:S02]  /*1bce0*/  @P0 LDC R5, c[0x0][0x44c] ;  /* 0x00011300ff050b82 */ /* 0x000e640000000800 */
[----:B------:R-:W-:-:S05]  /*1bcf0*/  LOP3.LUT R4, R4, R17, RZ, 0xfc, !PT ;  /* 0x0000001104047212 */ /* 0x000fca00078efcff */
[----:B------:R-:W-:Y:S02]  /*1bd00*/  IMAD.MOV.U32 R0, RZ, RZ, R4 ;  /* 0x000000ffff007224 */ /* 0x000fe400078e0004 */
[----:B-1----:R-:W-:-:S05]  /*1bd10*/  @P0 IMAD.HI.U32 R5, R4, R5, RZ ;  /* 0x0000000504050227 */ /* 0x002fca00078e00ff */
[----:B0-----:R-:W-:-:S05]  /*1bd20*/  @P0 SHF.R.U32.HI R0, RZ, R6, R5 ;  /* 0x00000006ff000219 */ /* 0x001fca0000011605 */
        /* <DEDUP_REMOVED lines=25> */
[----:B------:R-:W2:Y:S03]  /*1bec0*/  LDL.LU R6, [R1+0x54] ;  /* 0x0000540001067983 */ /* 0x000ea60000300800 */
[----:B------:R-:W-:Y:S01]  /*1bed0*/  IMAD.IADD R0, R8, 0x1, R17 ;  /* 0x0000000108007824 */ /* 0x000fe200078e0211 */
[----:B------:R-:W0:Y:S03]  /*1bee0*/  S2R R11, SR_TID.X ;  /* 0x00000000000b7919 */ /* 0x000e260000002100 */
[----:B------:R-:W-:Y:S01]  /*1bef0*/  VIADD R5, R0, 0x10 ;  /* 0x0000001000057836 */ /* 0x000fe20000000000 */
[----:B------:R-:W-:Y:S01]  /*1bf00*/  SHFL.IDX PT, R9, R3, 0x1, 0x181f ;  /* 0x00381f0003097f89 */ /* 0x000fe200000e0000 */
[----:B0-----:R-:W-:-:S05]  /*1bf10*/  IMAD.SHL.U32 R11, R11, 0x8, RZ ;  /* 0x000000080b0b7824 */ /* 0x001fca00078e00ff */
[----:B------:R-:W-:Y:S01]  /*1bf20*/  LOP3.LUT R11, R11, 0x38, RZ, 0xc0, !PT ;  /* 0x000000380b0b7812 */ /* 0x000fe200078ec0ff */
[----:B--2---:R-:W-:Y:S02]  /*1bf30*/  IMAD R2, R6, R7, RZ ;  /* 0x0000000706027224 */ /* 0x004fe400078e02ff */
[----:B------:R-:W0:Y:S03]  /*1bf40*/  SHFL.IDX PT, R7, R4, RZ, 0x181f ;  /* 0x00181fff04077589 */ /* 0x000e2600000e0000 */
[-C--:B------:R-:W-:Y:S01]  /*1bf50*/  ISETP.GE.AND P4, PT, R0, R2.reuse, PT ;  /* 0x000000020000720c */ /* 0x080fe20003f86270 */
[----:B------:R-:W1:Y:S01]  /*1bf60*/  SHFL.IDX PT, R6, R3, RZ, 0x181f ;  /* 0x00181fff03067589 */ /* 0x000e6200000e0000 */
[----:B------:R-:W-:-:S03]  /*1bf70*/  ISETP.GE.AND P3, PT, R5, R2, PT ;  /* 0x000000020500720c */ /* 0x000fc60003f66270 */
[----:B------:R-:W2:Y:S08]  /*1bf80*/  SHFL.IDX PT, R5, R4, 0x1, 0x181f ;  /* 0x00381f0004057f89 */ /* 0x000eb000000e0000 */
[----:B0-----:R-:W-:-:S05]  /*1bf90*/  @!P4 LEA R7, P5, R11, R7, 0x1 ;  /* 0x000000070b07c211 */ /* 0x001fca00078a08ff */
[----:B-1----:R-:W-:Y:S01]  /*1bfa0*/  @!P4 IMAD.X R6, RZ, RZ, R6, P5 ;  /* 0x000000ffff06c224 */ /* 0x002fe200028e0606 */
[----:B--2---:R-:W-:-:S04]  /*1bfb0*/  @!P3 LEA R8, P5, R11, R5, 0x1 ;  /* 0x000000050b08b211 */ /* 0x004fc800078a08ff */
        /* <DEDUP_REMOVED lines=59> */
[----:B-1----:R-:W1:Y:S01]  /*1c370*/  SHFL.IDX PT, R6, R3, 0x6, 0x181f ;  /* 0x00d81f0003067f89 */ /* 0x002e6200000e0000 */
[----:B0-----:R-:W-:-:S05]  /*1c380*/  @!P4 LEA R5, P3, R11, R5, 0x1 ;  /* 0x000000050b05c211 */ /* 0x001fca00078608ff */
[----:B-1----:R-:W-:-:S04]  /*1c390*/  @!P4 IMAD.X R6, RZ, RZ, R6, P3 ;  /* 0x000000ffff06c224 */ /* 0x002fc800018e0606 */
[----:B------:R-:W-:Y:S02]  /*1c3a0*/  @!P4 IMAD.MOV.U32 R7, RZ, RZ, R6 ;  /* 0x000000ffff07c224 */ /* 0x000fe400078e0006 */
[----:B------:R-:W-:Y:S02]  /*1c3b0*/  @!P4 IMAD.MOV.U32 R6, RZ, RZ, R5 ;  /* 0x000000ffff06c224 */ /* 0x000fe400078e0005 */
[----:B------:R1:W2:Y:S04]  /*1c3c0*/  SHFL.IDX PT, R5, R3, 0x7, 0x181f ;  /* 0x00f81f0003057f89 */ /* 0x0002a800000e0000 */
[----:B------:R1:W-:Y:S04]  /*1c3d0*/  @!P4 LDGSTS.E.BYPASS.LTC128B.128 [R10+0x13400], desc[UR40][R6.64], !P2 ;  /* 0x13400000060acfae */ /* 0x0003e8000d101d68 */
[----:B------:R1:W-:Y:S04]  /*1c3e0*/  @!P4 LDGSTS.E.BYPASS.LTC128B.128 [R10+0x17400], desc[UR40][R6.64+0x80], !P1 ;  /* 0x17400080060acfae */ /* 0x0003e8000c901d68 */
[----:B------:R1:W-:Y:S04]  /*1c3f0*/  @!P4 LDGSTS.E.BYPASS.LTC128B.128 [R10+0x1b400], desc[UR40][R6.64+0x100], !P0 ;  /* 0x1b400100060acfae */ /* 0x0003e8000c101d68 */
[----:B------:R1:W3:Y:S02]  /*1c400*/  SHFL.IDX PT, R3, R4, 0x7, 0x181f ;  /* 0x00f81f0004037f89 */ /* 0x0002e400000e0000 */
.L_x_1029:
[----:B------:R-:W-:Y:S01]  /*1c410*/  VIADD R0, R0, 0x70 ;  /* 0x0000007000007836 */ /* 0x000fe20000000000 */
[----:B------:R-:W-:Y:S04]  /*1c420*/  BSSY B0, `(.L_x_886) ;  /* 0x000000e000007945 */ /* 0x000fe80003800000 */
[----:B------:R-:W-:-:S13]  /*1c430*/  ISETP.GE.AND P3, PT, R0, R2, PT ;  /* 0x000000020000720c */ /* 0x000fda0003f66270 */
[----:B------:R-:W-:Y:S05]  /*1c440*/  @P3 BRA `(.L_x_887) ;  /* 0x00000000002c3947 */ /* 0x000fea0003800000 */
[----:B-1----:R-:W1:Y:S02]  /*1c450*/  S2R R4, SR_TID.X ;  /* 0x0000000000047919 */ /* 0x002e640000002100 */
[----:B-1----:R-:W-:-:S05]  /*1c460*/  IMAD.SHL.U32 R4, R4, 0x8, RZ ;  /* 0x0000000804047824 */ /* 0x002fca00078e00ff */
[----:B------:R-:W-:-:S04]  /*1c470*/  LOP3.LUT R4, R4, 0x38, RZ, 0xc0, !PT ;  /* 0x0000003804047812 */ /* 0x000fc800078ec0ff */
[----:B---3--:R-:W-:-:S05]  /*1c480*/  LEA R2, P3, R4, R3, 0x1 ;  /* 0x0000000304027211 */ /* 0x008fca00078608ff */
[----:B--2---:R-:W-:-:S05]  /*1c490*/  IMAD.X R3, RZ, RZ, R5, P3 ;  /* 0x000000ffff037224 */ /* 0x004fca00018e0605 */
[----:B------:R-:W-:Y:S01]  /*1c4a0*/  @!PT LDS RZ, [RZ] ;  /* 0x00000000fffff984 */ /* 0x000fe20000000800 */
[----:B------:R-:W-:Y:S01]  /*1c4b0*/  @!PT LDS RZ, [RZ] ;  /* 0x00000000fffff984 */ /* 0x000fe20000000800 */
[----:B------:R-:W-:Y:S01]  /*1c4c0*/  @!PT LDS RZ, [RZ] ;  /* 0x00000000fffff984 */ /* 0x000fe20000000800 */
[----:B------:R4:W-:Y:S04]  /*1c4d0*/  LDGSTS.E.BYPASS.LTC128B.128 [R10+0x13c00], desc[UR40][R2.64], !P2 ;  /* 0x13c00000020a7fae */ /* 0x0009e8000d101d68 */
[----:B------:R4:W-:Y:S04]  /*1c4e0*/  LDGSTS.E.BYPASS.LTC128B.128 [R10+0x17c00], desc[UR40][R2.64+0x80], !P1 ;  /* 0x17c00080020a7fae */ /* 0x0009e8000c901d68 */
[----:B------:R4:W-:Y:S02]  /*1c4f0*/  LDGSTS.E.BYPASS.LTC128B.128 [R10+0x1bc00], desc[UR40][R2.64+0x100], !P0 ;  /* 0x1bc00100020a7fae */ /* 0x0009e4000c101d68 */
.L_x_887:
[----:B------:R-:W-:Y:S05]  /*1c500*/  BSYNC B0 ;  /* 0x0000000000007941 */ /* 0x000fea0003800000 */
.L_x_886:
[----:B01--4-:R-:W4:Y:S01]  /*1c510*/  LDL R10, [R1+0x4] ;  /* 0x00000400010a7983 */ /* 0x013f220000100800 */
[----:B------:R-:W-:Y:S01]  /*1c520*/  PLOP3.LUT P0, PT, PT, PT, PT, 0x80, 0x0 ;  /* 0x000000000000781c */ /* 0x000fe20003f0f070 */
[----:B------:R-:W-:Y:S01]  /*1c530*/  NOP ;  /* 0x0000000000007918 */ /* 0x000fe20000000000 */
[----:B----4-:R-:W-:-:S11]  /*1c540*/  VIADD R10, R10, 0x34800 ;  /* 0x000348000a0a7836 */ /* 0x010fd60000000000 */
.L_x_888:
[----:B------:R-:W4:Y:S01]  /*1c550*/  LDL R2, [R1+0x4] ;  /* 0x0000040001027983 */ /* 0x000f220000100800 */
[----:B------:R-:W-:Y:S02]  /*1c560*/  PLOP3.LUT P1, PT, P1, P0, PT, 0xa2, 0x0 ;  /* 0x000000000000781c */ /* 0x000fe40000f21472 */
[----:B----4-:R-:W-:-:S08]  /*1c570*/  @P0 R2UR P1, UR4, R2 ;  /* 0x00000000020402ca */ /* 0x010fd00000020000 */
[----:B------:R-:W-:-:S05]  /*1c580*/  @P0 PLOP3.LUT P0, PT, P1, PT, PT, 0x80, 0x0 ;  /* 0x000000000000081c */ /* 0x000fca0000f0f070 */
[----:B------:R-:W-:Y:S01]  /*1c590*/  @!P1 SYNCS.ARRIVE.TRANS64.RED.A0T1 RZ, [UR4+0x34800], RZ ;  /* 0x034800ffffff99a7 */ /* 0x000fe20008200404 */
[----:B------:R-:W-:Y:S07]  /*1c5a0*/  @!P1 ARRIVES.LDGSTSBAR.64.TRANSCNT [UR4+0x34800] ;  /* 0x03480000ff0099b0 */ /* 0x000fee0008000a84 */
[----:B------:R-:W-:Y:S05]  /*1c5b0*/  @P0 BRA.U.ANY `(.L_x_888) ;  /* 0xfffffffd00e40947 */ /* 0x000fea000393ffff */
[----:B---3--:R-:W3:Y:S02]  /*1c5c0*/  LDL.LU R3, [R1+0x58] ;  /* 0x0000580001037983 */ /* 0x008ee40000300800 */
[----:B---3--:R-:W-:-:S05]  /*1c5d0*/  VIADD R3, R3, 0x1 ;  /* 0x0000000103037836 */ /* 0x008fca0000000000 */
        /* <DEDUP_REMOVED lines=10> */
.L_x_1030:
[----:B------:R-:W-:Y:S05]  /*1c680*/  BSYNC B0 ;  /* 0x0000000000007941 */ /* 0x000fea0003800000 */
.L_x_889:
[----:B0-----:R-:W3:Y:S01]  /*1c690*/  LDL.LU R2, [R1+0x50] ;  /* 0x0000500001027983 */ /* 0x001ee20000300800 */
[----:B------:R-:W-:Y:S01]  /*1c6a0*/  BSSY B0, `(.L_x_891) ;  /* 0x0000223000007945 */ /* 0x000fe20003800000 */
[----:B---3--:R-:W-:-:S13]  /*1c6b0*/  ISETP.GE.AND P0, PT, R2, 0x81, PT ;  /* 0x000000810200780c */ /* 0x008fda0003f06270 */
[----:B------:R-:W-:Y:S05]  /*1c6c0*/  @!P0 BRA `(.L_x_892) ;  /* 0x0000002000808947 */ /* 0x000fea0003800000 */
[----:B------:R-:W3:Y:S01]  /*1c6d0*/  LDL R2, [R1+0x3c] ;  /* 0x00003c0001027983 */ /* 0x000ee20000100800 */
[----:B------:R-:W-:Y:S01]  /*1c6e0*/  IMAD.MOV.U32 R0, RZ, RZ, 0x1 ;  /* 0x00000001ff007424 */ /* 0x000fe200078e00ff */
[----:B------:R-:W-:Y:S01]  /*1c6f0*/  BSSY B2, `(.L_x_893) ;  /* 0x00000bb000027945 */ /* 0x000fe20003800000 */
[----:B---3--:R-:W-:-:S05]  /*1c700*/  IMAD.MOV R8, RZ, RZ, -R2 ;  /* 0x000000ffff087224 */ /* 0x008fca00078e0a02 */
[----:B------:R-:W-:-:S05]  /*1c710*/  VIADDMNMX R8, R8, R0, 0xffffffff, !PT ;  /* 0xffffffff08087446 */ /* 0x000fca0007800100 */
[----:B------:R-:W-:-:S05]  /*1c720*/  IMAD.IADD R0, R2, 0x1, R8 ;  /* 0x0000000102007824 */ /* 0x000fca00078e0208 */
[----:B------:R-:W-:-:S04]  /*1c730*/  LOP3.LUT R0, R0, 0x1, RZ, 0xc0, !PT ;  /* 0x0000000100007812 */ /* 0x000fc800078ec0ff */
[----:B------:R-:W-:Y:S01]  /*1c740*/  ISETP.NE.U32.AND P0, PT, R0, 0x1, PT ;  /* 0x000000010000780c */ /* 0x000fe20003f05070 */
[----:B------:R-:W-:-:S12]  /*1c750*/  VIADD R0, R2, 0xfffffffe ;  /* 0xfffffffe02007836 */ /* 0x000fd80000000000 */
[----:B------:R-:W-:Y:S05]  /*1c760*/  @P0 BRA `(.L_x_894) ;  /* 0x0000000800cc0947 */ /* 0x000fea0003800000 */
[----:B------:R-:W3:Y:S04]  /*1c770*/  LDL R4, [R1+0x10] ;  /* 0x0000100001047983 */ /* 0x000ee80000100800 */
[----:B------:R-:W4:Y:S04]  /*1c780*/  LDL R3, [R1+0x8] ;  /* 0x0000080001037983 */ /* 0x000f280000100800 */
[----:B------:R-:W5:Y:S01]  /*1c790*/  LDL R2, [R1+0x18] ;  /* 0x0000180001027983 */ /* 0x000f620000100800 */
[----:B------:R-:W-:Y:S01]  /*1c7a0*/  BSSY B1, `(.L_x_895) ;  /* 0x00000ab000017945 */ /* 0x000fe20003800000 */
[----:B---3--:R-:W-:Y:S01]  /*1c7b0*/  LOP3.LUT P1, RZ, R4, 0x1, RZ, 0xc0, !PT ;  /* 0x0000000104ff7812 */ /* 0x008fe2000782c0ff */
[----:B----4-:R-:W-:-:S05]  /*1c7c0*/  VIADD R7, R3, 0x1 ;  /* 0x0000000103077836 */ /* 0x010fca0000000000 */
[----:B------:R-:W-:-:S04]  /*1c7d0*/  ISETP.NE.AND P0, PT, R7, 0x2, PT ;  /* 0x000000020700780c */ /* 0x000fc80003f05270 */
[----:B------:R-:W-:Y:S02]  /*1c7e0*/  SEL R9, RZ, 0x1, P0 ;  /* 0x00000001ff097807 */ /* 0x000fe40000000000 */
[----:B------:R-:W-:Y:S02]  /*1c7f0*/  SEL R7, R7, RZ, P0 ;  /* 0x000000ff07077207 */ /* 0x000fe40000000000 */
[----:B-----5:R-:W-:Y:S01]  /*1c800*/  LOP3.LUT R9, R2, R9, RZ, 0x3c, !PT ;  /* 0x0000000902097212 */ /* 0x020fe200078e3cff */
[----:B------:R-:W-:Y:S06]  /*1c810*/  @!P1 BRA `(.L_x_896) ;  /* 0x00000008008c9947 */ /* 0x000fec0003800000 */
[----:B------:R0:W5:Y:S01]  /*1c820*/  LDL R4, [R1] ;  /* 0x0000000001047983 */ /* 0x0001620000100800 */
[----:B------:R-:W-:Y:S02]  /*1c830*/  ULDC.64 UR4, c[0x0][0x418] ;  /* 0x0001060000047ab9 */ /* 0x000fe40000000a00 */
[----:B------:R-:W-:-:S04]  /*1c840*/  ISETP.NE.U32.AND P0, PT, RZ, UR4, PT ;  /* 0x00000004ff007c0c */ /* 0x000fc8000bf05070 */
[----:B------:R-:W-:-:S13]  /*1c850*/  ISETP.NE.AND.EX P0, PT, RZ, UR5, PT, P0 ;  /* 0x00000005ff007c0c */ /* 0x000fda000bf05300 */
[----:B0-----:R-:W-:Y:S05]  /*1c860*/  @!P0 BRA `(.L_x_897) ;  /* 0x00000000004c8947 */ /* 0x001fea0003800000 */
[----:B------:R-:W3:Y:S01]  /*1c870*/  LDL R11, [R1+0x28] ;  /* 0x00002800010b7983 */ /* 0x000ee20000100800 */
[----:B--2---:R-:W0:Y:S01]  /*1c880*/  LDC R5, c[0x0][0x43c] ;  /* 0x00010f00ff057b82 */ /* 0x004e220000000800 */
[----:B------:R-:W-:Y:S02]  /*1c890*/  ULDC.64 UR6, c[0x0][0x428] ;  /* 0x00010a0000067ab9 */ /* 0x000fe40000000a00 */
[----:B------:R-:W2:Y:S01]  /*1c8a0*/  LDL R6, [R1+0x14] ;  /* 0x0000140001067983 */ /* 0x000ea20000100800 */
        /* <DEDUP_REMOVED lines=8> */
[----:B---3--:R-:W-:-:S04]  /*1c930*/  IMAD R4, R11, UR6, RZ ;  /* 0x000000060b047c24 */ /* 0x008fc8000f8e02ff */
[C---:B--2---:R-:W-:Y:S02]  /*1c940*/  IMAD R4, R6.reuse, UR7, R4 ;  /* 0x0000000706047c24 */ /* 0x044fe4000f8e0204 */
[----:B------:R-:W-:-:S04]  /*1c950*/  IMAD.WIDE.U32 R2, R6, UR6, R2 ;  /* 0x0000000606027c25 */ /* 0x000fc8000f8e0002 */
[----:B------:R-:W-:Y:S01]  /*1c960*/  IMAD.IADD R3, R4, 0x1, R3 ;  /* 0x0000000104037824 */ /* 0x000fe200078e0203 */
[----:B------:R-:W-:-:S04]  /*1c970*/  LEA R4, P0, R2, UR4, 0x2 ;  /* 0x0000000402047c11 */ /* 0x000fc8000f8010ff */
[----:B------:R-:W-:-:S05]  /*1c980*/  LEA.HI.X R5, R2, UR5, R3, 0x2, P0 ;  /* 0x0000000502057c11 */ /* 0x000fca00080f1403 */
[----:B------:R0:W5:Y:S04]  /*1c990*/  LDG.E R4, desc[UR40][R4.64] ;  /* 0x0000002804047981 */ /* 0x000168000c1e1900 */
.L_x_897:
[----:B------:R-:W3:Y:S01]  /*1c9a0*/  LDL R2, [R1+0x4] ;  /* 0x0000040001027983 */ /* 0x000ee20000100800 */
[----:B------:R-:W-:Y:S01]  /*1c9b0*/  BSSY B3, `(.L_x_898) ;  /* 0x0000005000037945 */ /* 0x000fe20003800000 */
[----:B---3--:R-:W-:Y:S01]  /*1c9c0*/  IMAD R3, R7, 0x8, R2 ;  /* 0x0000000807037824 */ /* 0x008fe200078e0202 */
[----:B------:R-:W-:-:S04]  /*1c9d0*/  SHF.L.U32 R2, R9, 0x1f, RZ ;  /* 0x0000001f09027819 */ /* 0x000fc800000006ff */
[----:B------:R-:W1:Y:S02]  /*1c9e0*/  SYNCS.PHASECHK.TRANS64.TRYWAIT P0, [R3+URZ+0x34840], R2 ;  /* 0x03484002030075a7 */ /* 0x000e64000800017f */
[----:B-1----:R-:W-:Y:S05]  /*1c9f0*/  @!P0 BRA `(.L_x_899) ;  /* 0x0000004800888947 */ /* 0x002fea0003800000 */
.L_x_1031:
[----:B------:R-:W-:Y:S05]  /*1ca00*/  BSYNC B3 ;  /* 0x0000000000037941 */ /* 0x000fea0003800000 */
.L_x_898:
[----:B0-2---:R-:W0:Y:S01]  /*1ca10*/  S2R R5, SR_TID.X ;  /* 0x0000000000057919 */ /* 0x005e220000002100 */
        /* <DEDUP_REMOVED lines=11> */
.L_x_901:
[----:B------:R-:W-:Y:S05]  /*1cad0*/  BSYNC B3 ;  /* 0x0000000000037941 */ /* 0x000fea0003800000 */
.L_x_900:
        /* <DEDUP_REMOVED lines=13> */
.L_x_902:
        /* <DEDUP_REMOVED lines=16> */
.L_x_903:
        /* <DEDUP_REMOVED lines=15> */
.L_x_904:
        /* <DEDUP_REMOVED lines=17> */
.L_x_1032:
[----:B------:R-:W-:Y:S05]  /*1ceb0*/  BSYNC B3 ;  /* 0x0000000000037941 */ /* 0x000fea0003800000 */
.L_x_905:
        /* <DEDUP_REMOVED lines=14> */
.L_x_908:
[----:B------:R-:W-:Y:S05]  /*1cfa0*/  BSYNC B3 ;  /* 0x0000000000037941 */ /* 0x000fea0003800000 */
.L_x_907:
[----:B------:R-:W2:Y:S04]  /*1cfb0*/  LDL R5, [R1+0x20] ;  /* 0x0000200001057983 */ /* 0x000ea80000100800 */
[----:B0-----:R-:W2:Y:S01]  /*1cfc0*/  LDL.LU R3, [R1+0x1c] ;  /* 0x00001c0001037983 */ /* 0x001ea20000300800 */
[----:B------:R-:W-:Y:S01]  /*1cfd0*/  R2UR UR10, R11 ;  /* 0x000000000b0a72ca */ /* 0x000fe200000e0000 */
[--C-:B-----5:R-:W-:Y:S01]  /*1cfe0*/  IMAD R2, R6, 0x8, R15.reuse ;  /* 0x0000000806027824 */ /* 0x120fe200078e020f */
        /* <DEDUP_REMOVED lines=9> */
.L_x_909:
        /* <DEDUP_REMOVED lines=16> */
.L_x_910:
        /* <DEDUP_REMOVED lines=13> */
.L_x_896:
[----:B------:R-:W-:Y:S05]  /*1d250*/  BSYNC B1 ;  /* 0x0000000000017941 */ /* 0x000fea0003800000 */
.L_x_895:
[----:B0-----:R-:W3:Y:S04]  /*1d260*/  LDL.LU R0, [R1+0x3c] ;  /* 0x00003c0001007983 */ /* 0x001ee80000300800 */
[----:B------:R0:W-:Y:S04]  /*1d270*/  STL [R1+0x8], R7 ;  /* 0x0000080701007387 */ /* 0x0001e80000100800 */
[----:B------:R0:W-:Y:S02]  /*1d280*/  STL [R1+0x18], R9 ;  /* 0x0000180901007387 */ /* 0x0001e40000100800 */
[----:B0--3--:R-:W-:-:S07]  /*1d290*/  VIADD R0, R0, 0xfffffffd ;  /* 0xfffffffd00007836 */ /* 0x009fce0000000000 */
.L_x_894:
[----:B------:R-:W-:Y:S05]  /*1d2a0*/  BSYNC B2 ;  /* 0x0000000000027941 */ /* 0x000fea0003800000 */
.L_x_893:
[----:B------:R-:W3:Y:S01]  /*1d2b0*/  LDL.LU R2, [R1+0x38] ;  /* 0x0000380001027983 */ /* 0x000ee20000300800 */
[----:B------:R-:W-:-:S05]  /*1d2c0*/  IMAD.MOV R8, RZ, RZ, -R8 ;  /* 0x000000ffff087224 */ /* 0x000fca00078e0a08 */
[----:B---3--:R-:W-:-:S13]  /*1d2d0*/  ISETP.NE.AND P0, PT, R2, R8, PT ;  /* 0x000000080200720c */ /* 0x008fda0003f05270 */
[----:B------:R-:W-:Y:S05]  /*1d2e0*/  @!P0 BRA `(.L_x_892) ;  /* 0x0000001400788947 */ /* 0x000fea0003800000 */
[----:B------:R0:W5:Y:S02]  /*1d2f0*/  LDL R8, [R1] ;  /* 0x0000000001087983 */ /* 0x0001640000100800 */
.L_x_943:
[----:B---3--:R-:W3:Y:S04]  /*1d300*/  LDL R4, [R1+0x10] ;  /* 0x0000100001047983 */ /* 0x008ee80000100800 */
[----:B----4-:R-:W4:Y:S04]  /*1d310*/  LDL R3, [R1+0x8] ;  /* 0x0000080001037983 */ /* 0x010f280000100800 */
[----:B--2---:R-:W2:Y:S01]  /*1d320*/  LDL R2, [R1+0x18] ;  /* 0x0000180001027983 */ /* 0x004ea20000100800 */
[----:B------:R-:W-:Y:S05]  /*1d330*/  YIELD ;  /* 0x0000000000007946 */ /* 0x000fea0003800000 */
[----:B------:R-:W-:Y:S01]  /*1d340*/  BSSY B1, `(.L_x_911) ;  /* 0x00000a9000017945 */ /* 0x000fe20003800000 */
[----:B---3--:R-:W-:Y:S01]  /*1d350*/  LOP3.LUT P1, RZ, R4, 0x1, RZ, 0xc0, !PT ;  /* 0x0000000104ff7812 */ /* 0x008fe2000782c0ff */
[----:B----4-:R-:W-:-:S05]  /*1d360*/  VIADD R4, R3, 0x1 ;  /* 0x0000000103047836 */ /* 0x010fca0000000000 */
[----:B------:R-:W-:-:S04]  /*1d370*/  ISETP.NE.AND P0, PT, R4, 0x2, PT ;  /* 0x000000020400780c */ /* 0x000fc80003f05270 */
[----:B--2---:R-:W-:Y:S02]  /*1d380*/  SEL R5, RZ, 0x1, P0 ;  /* 0x00000001ff057807 */ /* 0x004fe40000000000 */
[----:B------:R-:W-:Y:S02]  /*1d390*/  SEL R4, R4, RZ, P0 ;  /* 0x000000ff04047207 */ /* 0x000fe40000000000 */
[----:B------:R-:W-:Y:S01]  /*1d3a0*/  LOP3.LUT R5, R2, R5, RZ, 0x3c, !PT ;  /* 0x0000000502057212 */ /* 0x000fe200078e3cff */
[----:B------:R-:W-:Y:S06]  /*1d3b0*/  @!P1 BRA `(.L_x_912) ;  /* 0x0000000800849947 */ /* 0x000fec0003800000 */
[----:B------:R-:W-:Y:S01]  /*1d3c0*/  ULDC.64 UR4, c[0x0][0x418] ;  /* 0x0001060000047ab9 */ /* 0x000fe20000000a00 */
[----:B------:R-:W-:Y:S01]  /*1d3d0*/  IMAD.MOV.U32 R6, RZ, RZ, R0 ;  /* 0x000000ffff067224 */ /* 0x000fe200078e0000 */
[----:B------:R-:W-:-:S04]  /*1d3e0*/  ISETP.NE.U32.AND P0, PT, RZ, UR4, PT ;  /* 0x00000004ff007c0c */ /* 0x000fc8000bf05070 */
[----:B------:R-:W-:-:S13]  /*1d3f0*/  ISETP.NE.AND.EX P0, PT, RZ, UR5, PT, P0 ;  /* 0x00000005ff007c0c */ /* 0x000fda000bf05300 */
[----:B------:R-:W-:Y:S05]  /*1d400*/  @!P0 BRA `(.L_x_913) ;  /* 0x00000000004c8947 */ /* 0x000fea0003800000 */
[----:B------:R-:W2:Y:S01]  /*1d410*/  LDL R11, [R1+0x28] ;  /* 0x00002800010b7983 */ /* 0x000ea20000100800 */
[----:B------:R-:W3:Y:S01]  /*1d420*/  LDC R7, c[0x0][0x43c] ;  /* 0x00010f00ff077b82 */ /* 0x000ee20000000800 */
[----:B------:R-:W-:Y:S02]  /*1d430*/  ULDC.64 UR6, c[0x0][0x428] ;  /* 0x00010a0000067ab9 */ /* 0x000fe40000000a00 */
[----:B------:R-:W4:Y:S01]  /*1d440*/  LDL R9, [R1+0x14] ;  /* 0x0000140001097983 */ /* 0x000f220000100800 */
        /* <DEDUP_REMOVED lines=12> */
[----:B-----5:R-:W-:-:S04]  /*1d510*/  LEA R8, P0, R2, UR4, 0x2 ;  /* 0x0000000402087c11 */ /* 0x020fc8000f8010ff */
[----:B------:R-:W-:-:S05]  /*1d520*/  LEA.HI.X R9, R2, UR5, R3, 0x2, P0 ;  /* 0x0000000502097c11 */ /* 0x000fca00080f1403 */
[----:B------:R2:W5:Y:S04]  /*1d530*/  LDG.E R8, desc[UR40][R8.64] ;  /* 0x0000002808087981 */ /* 0x000568000c1e1900 */
.L_x_913:
[----:B------:R-:W3:Y:S01]  /*1d540*/  LDL R2, [R1+0x4] ;  /* 0x0000040001027983 */ /* 0x000ee20000100800 */
[----:B------:R-:W-:Y:S01]  /*1d550*/  BSSY B2, `(.L_x_914) ;  /* 0x0000005000027945 */ /* 0x000fe20003800000 */
[----:B---3--:R-:W-:Y:S01]  /*1d560*/  IMAD R3, R4, 0x8, R2 ;  /* 0x0000000804037824 */ /* 0x008fe200078e0202 */
[----:B------:R-:W-:-:S04]  /*1d570*/  SHF.L.U32 R2, R5, 0x1f, RZ ;  /* 0x0000001f05027819 */ /* 0x000fc800000006ff */
[----:B------:R-:W3:Y:S02]  /*1d580*/  SYNCS.PHASECHK.TRANS64.TRYWAIT P0, [R3+URZ+0x34840], R2 ;  /* 0x03484002030075a7 */ /* 0x000ee4000800017f */
[----:B---3--:R-:W-:Y:S05]  /*1d590*/  @!P0 BRA `(.L_x_915) ;  /* 0x0000003c00c88947 */ /* 0x008fea0003800000 */
.L_x_1033:
[----:B------:R-:W-:Y:S05]  /*1d5a0*/  BSYNC B2 ;  /* 0x0000000000027941 */ /* 0x000fea0003800000 */
.L_x_914:
[----:B------:R-:W4:Y:S01]  /*1d5b0*/  S2R R7, SR_TID.X ;  /* 0x0000000000077919 */ /* 0x000f220000002100 */
[----:B------:R-:W-:Y:S01]  /*1d5c0*/  BSSY B2, `(.L_x_916) ;  /* 0x000000b000027945 */ /* 0x000fe20003800000 */
[----:B----4-:R-:W-:-:S04]  /*1d5d0*/  LOP3.LUT R7, R7, 0x7f, RZ, 0xc0, !PT ;  /* 0x0000007f07077812 */ /* 0x010fc800078ec0ff */
[----:B------:R-:W-:-:S13]  /*1d5e0*/  ISETP.NE.AND P1, PT, R7, RZ, PT ;  /* 0x000000ff0700720c */ /* 0x000fda0003f25270 */
[----:B------:R-:W-:Y:S05]  /*1d5f0*/  @P1 BRA `(.L_x_917) ;  /* 0x00000000001c1947 */ /* 0x000fea0003800000 */
[----:B------:R-:W4:Y:S01]  /*1d600*/  S2R R7, SR_TID.X ;  /* 0x0000000000077919 */ /* 0x000f220000002100 */
[----:B---3--:R-:W-:-:S04]  /*1d610*/  IMAD.MOV.U32 R2, RZ, RZ, 0xc000 ;  /* 0x0000c000ff027424 */ /* 0x008fc800078e00ff */
[----:B------:R3:W-:Y:S01]  /*1d620*/  SYNCS.ARRIVE.TRANS64 RZ, [R3+URZ+0x34830], R2 ;  /* 0x0348300203ff79a7 */ /* 0x0007e2000800003f */
[----:B----4-:R-:W-:-:S04]  /*1d630*/  LOP3.LUT R7, R7, 0x1f, RZ, 0xc0, !PT ;  /* 0x0000001f07077812 */ /* 0x010fc800078ec0ff */
[----:B------:R-:W-:-:S13]  /*1d640*/  ISETP.NE.AND P0, PT, R7, RZ, PT ;  /* 0x000000ff0700720c */ /* 0x000fda0003f05270 */
[----:B---3--:R-:W-:Y:S05]  /*1d650*/  @!P0 BRA `(.L_x_917) ;  /* 0x0000000000048947 */ /* 0x008fea0003800000 */
[----:B------:R-:W-:Y:S01]  /*1d660*/  BPT.TRAP 0x1 ;  /* 0x000000040000795c */ /* 0x000fe20000300000 */
.L_x_917:
[----:B------:R-:W-:Y:S05]  /*1d670*/  BSYNC B2 ;  /* 0x0000000000027941 */ /* 0x000fea0003800000 */
.L_x_916:
[----:B------:R-:W4:Y:S04]  /*1d680*/  LDL R7, [R1+0x4] ;  /* 0x0000040001077983 */ /* 0x000f280000100800 */
        /* <DEDUP_REMOVED lines=9> */
[----:B----4-:R-:W-:-:S02]  /*1d720*/  IMAD R7, R4, 0xc000, R7 ;  /* 0x0000c00004077824 */ /* 0x010fc400078e0207 */
[----:B---3--:R-:W-:Y:S02]  /*1d730*/  IMAD R2, R6, 0x80, R2 ;  /* 0x0000008006027824 */ /* 0x008fe400078e0202 */
[----:B--2---:R-:W-:-:S08]  /*1d740*/  VIADD R9, R7, 0x1c400 ;  /* 0x0001c40007097836 */ /* 0x004fd00000000000 */
.L_x_918:
        /* <DEDUP_REMOVED lines=16> */
.L_x_919:
        /* <DEDUP_REMOVED lines=15> */
.L_x_920:
        /* <DEDUP_REMOVED lines=17> */
.L_x_1034:
[----:B------:R-:W-:Y:S05]  /*1da50*/  BSYNC B2 ;  /* 0x0000000000027941 */ /* 0x000fea0003800000 */
.L_x_921:
        /* <DEDUP_REMOVED lines=11> */
.L_x_924:
[----:B------:R-:W-:Y:S05]  /*1db10*/  BSYNC B2 ;  /* 0x0000000000027941 */ /* 0x000fea0003800000 */
.L_x_923:
        /* <DEDUP_REMOVED lines=14> */
.L_x_925:
        /* <DEDUP_REMOVED lines=16> */
.L_x_926:
        /* <DEDUP_REMOVED lines=13> */
.L_x_912:
[----:B------:R-:W-:Y:S05]  /*1ddd0*/  BSYNC B1 ;  /* 0x0000000000017941 */ /* 0x000fea0003800000 */
.L_x_911:
        /* <DEDUP_REMOVED lines=17> */
[----:B-----5:R-:W4:Y:S01]  /*1def0*/  LDC R8, c[0x0][0x43c] ;  /* 0x00010f00ff087b82 */ /* 0x020f220000000800 */
[----:B------:R-:W-:Y:S02]  /*1df00*/  ULDC.64 UR6, c[0x0][0x428] ;  /* 0x00010a0000067ab9 */ /* 0x000fe40000000a00 */
[----:B------:R-:W3:Y:S01]  /*1df10*/  LDL R9, [R1+0x14] ;  /* 0x0000140001097983 */ /* 0x000ee20000100800 */
[----:B----4-:R-:W-:-:S13]  /*1df20*/  ISETP.NE.AND P0, PT, R8, 0x1, PT ;  /* 0x000000010800780c */ /* 0x010fda0003f05270 */
[----:B------:R-:W4:Y:S02]  /*1df30*/  @P0 LDC.64 R2, c[0x0][0x440] ;  /* 0x00011000ff020b82 */ /* 0x000f240000000a00 */
[----:B----4-:R-:W-:-:S04]  /*1df40*/  @P0 IMAD.HI.U32 R7, R6, R2, RZ ;  /* 0x0000000206070227 */ /* 0x010fc800078e00ff */
        /* <DEDUP_REMOVED lines=12> */
.L_x_929:
[----:B------:R-:W4:Y:S01]  /*1e010*/  LDL R2, [R1+0x4] ;  /* 0x0000040001027983 */ /* 0x000f220000100800 */
[----:B------:R-:W-:Y:S01]  /*1e020*/  SHF.L.U32 R3, R11, 0x1f, RZ ;  /* 0x0000001f0b037819 */ /* 0x000fe200000006ff */
[----:B------:R-:W-:Y:S01]  /*1e030*/  BSSY B2, `(.L_x_930) ;  /* 0x0000004000027945 */ /* 0x000fe20003800000 */
[----:B----4-:R-:W-:-:S04]  /*1e040*/  IMAD R2, R12, 0x8, R2 ;  /* 0x000000080c027824 */ /* 0x010fc800078e0202 */
[----:B------:R-:W4:Y:S02]  /*1e050*/  SYNCS.PHASECHK.TRANS64.TRYWAIT P0, [R2+URZ+0x34840], R3 ;  /* 0x03484003020075a7 */ /* 0x000f24000800017f */
[----:B----4-:R-:W-:Y:S05]  /*1e060*/  @!P0 BRA `(.L_x_931) ;  /* 0x00000034003c8947 */ /* 0x010fea0003800000 */
.L_x_1035:
[----:B------:R-:W-:Y:S05]  /*1e070*/  BSYNC B2 ;  /* 0x0000000000027941 */ /* 0x000fea0003800000 */
.L_x_930:
[----:B------:R-:W0:Y:S01]  /*1e080*/  S2R R7, SR_TID.X ;  /* 0x0000000000077919 */ /* 0x000e220000002100 */
[----:B------:R-:W-:Y:S01]  /*1e090*/  BSSY B2, `(.L_x_932) ;  /* 0x000000b000027945 */ /* 0x000fe20003800000 */
[----:B0-----:R-:W-:-:S04]  /*1e0a0*/  LOP3.LUT R7, R7, 0x7f, RZ, 0xc0, !PT ;  /* 0x0000007f07077812 */ /* 0x001fc800078ec0ff */
[----:B------:R-:W-:-:S13]  /*1e0b0*/  ISETP.NE.AND P1, PT, R7, RZ, PT ;  /* 0x000000ff0700720c */ /* 0x000fda0003f25270 */
[----:B------:R-:W-:Y:S05]  /*1e0c0*/  @P1 BRA `(.L_x_933) ;  /* 0x00000000001c1947 */ /* 0x000fea0003800000 */
[----:B------:R-:W0:Y:S01]  /*1e0d0*/  S2R R7, SR_TID.X ;  /* 0x0000000000077919 */ /* 0x000e220000002100 */
[----:B----4-:R-:W-:-:S04]  /*1e0e0*/  IMAD.MOV.U32 R3, RZ, RZ, 0xc000 ;  /* 0x0000c000ff037424 */ /* 0x010fc800078e00ff */
[----:B------:R4:W-:Y:S01]  /*1e0f0*/  SYNCS.ARRIVE.TRANS64 RZ, [R2+URZ+0x34830], R3 ;  /* 0x0348300302ff79a7 */ /* 0x0009e2000800003f */
[----:B0-----:R-:W-:-:S04]  /*1e100*/  LOP3.LUT R7, R7, 0x1f, RZ, 0xc0, !PT ;  /* 0x0000001f07077812 */ /* 0x001fc800078ec0ff */
[----:B------:R-:W-:-:S13]  /*1e110*/  ISETP.NE.AND P0, PT, R7, RZ, PT ;  /* 0x000000ff0700720c */ /* 0x000fda0003f05270 */
[----:B----4-:R-:W-:Y:S05]  /*1e120*/  @!P0 BRA `(.L_x_933) ;  /* 0x0000000000048947 */ /* 0x010fea0003800000 */
[----:B------:R-:W-:Y:S01]  /*1e130*/  BPT.TRAP 0x1 ;  /* 0x000000040000795c */ /* 0x000fe20000300000 */
.L_x_933:
[----:B------:R-:W-:Y:S05]  /*1e140*/  BSYNC B2 ;  /* 0x0000000000027941 */ /* 0x000fea0003800000 */
.L_x_932:
[----:B------:R-:W3:Y:S04]  /*1e150*/  LDL R7, [R1+0x8] ;  /* 0x0000080001077983 */ /* 0x000ee80000100800 */
[----:B--2---:R-:W2:Y:S04]  /*1e160*/  LDL R9, [R1+0x4] ;  /* 0x0000040001097983 */ /* 0x004ea80000100800 */
[----:B----4-:R-:W4:Y:S01]  /*1e170*/  LDL R2, [R1+0x20] ;  /* 0x0000200001027983 */ /* 0x010f220000100800 */
[----:B---3--:R-:W-:-:S05]  /*1e180*/  IMAD.MOV.U32 R11, RZ, RZ, RZ ;  /* 0x000000ffff0b7224 */ /* 0x008fca00078e00ff */
[----:B------:R-:W-:Y:S01]  /*1e190*/  R2UR UR10, R11 ;  /* 0x000000000b0a72ca */ /* 0x000fe200000e0000 */
[----:B------:R-:W-:Y:S01]  /*1e1a0*/  UIADD3 UR4, UP0, UR36, 0x370, URZ ;  /* 0x0000037024047890 */ /* 0x000fe2000ff1e03f */
[----:B------:R-:W-:Y:S01]  /*1e1b0*/  PLOP3.LUT P0, PT, PT, PT, PT, 0x80, 0x0 ;  /* 0x000000000000781c */ /* 0x000fe20003f0f070 */
[----:B------:R-:W-:Y:S01]  /*1e1c0*/  UMOV UR6, 0x0 ;  /* 0x0000000000067882 */ /* 0x000fe20000000000 */
[----:B------:R-:W-:Y:S01]  /*1e1d0*/  UMOV UR7, 0x14f00000 ;  /* 0x14f0000000077882 */ /* 0x000fe20000000000 */
[----:B------:R-:W-:Y:S01]  /*1e1e0*/  UIADD3.X UR5, URZ, UR37, URZ, UP0, !UPT ;  /* 0x000000253f057290 */ /* 0x000fe200087fe43f */
[C---:B------:R-:W-:Y:S02]  /*1e1f0*/  IMAD R3, R7.reuse, 0x8, R10 ;  /* 0x0000000807037824 */ /* 0x040fe400078e020a */
[----:B--2---:R-:W-:Y:S02]  /*1e200*/  IMAD R7, R7, 0xc000, R9 ;  /* 0x0000c00007077824 */ /* 0x004fe400078e0209 */
[----:B------:R-:W-:-:S02]  /*1e210*/  VIADD R3, R3, 0x30 ;  /* 0x0000003003037836 */ /* 0x000fc40000000000 */
[----:B----4-:R-:W-:Y:S02]  /*1e220*/  IMAD R2, R6, 0x80, R2 ;  /* 0x0000008006027824 */ /* 0x010fe400078e0202 */
[----:B------:R-:W-:-:S07]  /*1e230*/  VIADD R9, R7, 0x1c400 ;  /* 0x0001c40007097836 */ /* 0x000fce0000000000 */
.L_x_934:
        /* <DEDUP_REMOVED lines=16> */
.L_x_935:
        /* <DEDUP_REMOVED lines=15> */
.L_x_936:
        /* <DEDUP_REMOVED lines=15> */
.L_x_1036:
[----:B------:R-:W-:Y:S05]  /*1e520*/  BSYNC B2 ;  /* 0x0000000000027941 */ /* 0x000fea0003800000 */
.L_x_937:
[----:B------:R-:W-:Y:S01]  /*1e530*/  BSSY B2, `(.L_x_939) ;  /* 0x000000b000027945 */ /* 0x000fe20003800000 */
[----:B------:R-:W-:Y:S02]  /*1e540*/  IMAD.MOV.U32 R12, RZ, RZ, 0x0 ;  /* 0x00000000ff0c7424 */ /* 0x000fe400078e00ff */
[----:B------:R-:W-:Y:S01]  /*1e550*/  IMAD.MOV.U32 R13, RZ, RZ, 0x14f00000 ;  /* 0x14f00000ff0d7424 */ /* 0x000fe200078e00ff */
[----:B------:R-:W-:Y:S06]  /*1e560*/  @P1 BRA `(.L_x_940) ;  /* 0x00000000001c1947 */ /* 0x000fec0003800000 */
[----:B------:R-:W2:Y:S01]  /*1e570*/  S2R R7, SR_TID.X ;  /* 0x0000000000077919 */ /* 0x000ea20000002100 */
[----:B------:R-:W-:-:S04]  /*1e580*/  IMAD.MOV.U32 R3, RZ, RZ, 0x8000 ;  /* 0x00008000ff037424 */ /* 0x000fc800078e00ff */
[----:B------:R3:W-:Y:S01]  /*1e590*/  SYNCS.ARRIVE.TRANS64 RZ, [R2+URZ+0x50], R3 ;  /* 0x0000500302ff79a7 */ /* 0x0007e2000800003f */
[----:B--2---:R-:W-:-:S04]  /*1e5a0*/  LOP3.LUT R7, R7, 0x1f, RZ, 0xc0, !PT ;  /* 0x0000001f07077812 */ /* 0x004fc800078ec0ff */
[----:B------:R-:W-:-:S13]  /*1e5b0*/  ISETP.NE.AND P0, PT, R7, RZ, PT ;  /* 0x000000ff0700720c */ /* 0x000fda0003f05270 */
[----:B---3--:R-:W-:Y:S05]  /*1e5c0*/  @!P0 BRA `(.L_x_940) ;  /* 0x0000000000048947 */ /* 0x008fea0003800000 */
[----:B------:R-:W-:Y:S01]  /*1e5d0*/  BPT.TRAP 0x1 ;  /* 0x000000040000795c */ /* 0x000fe20000300000 */
.L_x_940:
[----:B------:R-:W-:Y:S05]  /*1e5e0*/  BSYNC B2 ;  /* 0x0000000000027941 */ /* 0x000fea0003800000 */
.L_x_939:
[----:B------:R-:W2:Y:S04]  /*1e5f0*/  LDL R7, [R1+0x4] ;  /* 0x0000040001077983 */ /* 0x000ea80000100800 */
[----:B0-----:R-:W3:Y:S04]  /*1e600*/  LDL R5, [R1+0x20] ;  /* 0x0000200001057983 */ /* 0x001ee80000100800 */
[----:B------:R-:W3:Y:S01]  /*1e610*/  LDL.LU R3, [R1+0x1c] ;  /* 0x00001c0001037983 */ /* 0x000ee20000300800 */
[----:B------:R-:W-:Y:S01]  /*1e620*/  R2UR UR10, R11 ;  /* 0x000000000b0a72ca */ /* 0x000fe200000e0000 */
[----:B------:R-:W-:Y:S01]  /*1e630*/  UIADD3 UR4, UP0, UR36, 0x470, URZ ;  /* 0x0000047024047890 */ /* 0x000fe2000ff1e03f */
[----:B------:R-:W-:Y:S01]  /*1e640*/  R2UR UR6, R12 ;  /* 0x000000000c0672ca */ /* 0x000fe200000e0000 */
[----:B------:R-:W-:Y:S01]  /*1e650*/  VIADD R2, R2, 0x50 ;  /* 0x0000005002027836 */ /* 0x000fe20000000000 */
[----:B------:R-:W-:Y:S01]  /*1e660*/  R2UR UR7, R13 ;  /* 0x000000000d0772ca */ /* 0x000fe200000e0000 */
[----:B------:R-:W-:Y:S01]  /*1e670*/  UIADD3.X UR5, URZ, UR37, URZ, UP0, !UPT ;  /* 0x000000253f057290 */ /* 0x000fe200087fe43f */
[----:B------:R-:W-:Y:S01]  /*1e680*/  PLOP3.LUT P0, PT, PT, PT, PT, 0x80, 0x0 ;  /* 0x000000000000781c */ /* 0x000fe20003f0f070 */
[----:B--2---:R-:W-:-:S02]  /*1e690*/  IMAD R4, R4, 0x8000, R7 ;  /* 0x0000800004047824 */ /* 0x004fc400078e0207 */
[----:B---3--:R-:W-:Y:S02]  /*1e6a0*/  IMAD R3, R3, 0x80, R5 ;  /* 0x0000008003037824 */ /* 0x008fe400078e0205 */
[----:B------:R-:W-:-:S08]  /*1e6b0*/  VIADD R5, R4, 0x400 ;  /* 0x0000040004057836 */ /* 0x000fd00000000000 */
.L_x_941:
        /* <DEDUP_REMOVED lines=16> */
.L_x_942:
        /* <DEDUP_REMOVED lines=11> */
[----:B------:R4:W-:Y:S04]  /*1e870*/  STL [R1+0x1c], R6 ;  /* 0x00001c0601007387 */ /* 0x0009e80000100800 */
[----:B------:R4:W-:Y:S02]  /*1e880*/  STL [R1], R8 ;  /* 0x0000000801007387 */ /* 0x0009e40000100800 */
.L_x_928:
[----:B------:R-:W-:Y:S05]  /*1e890*/  BSYNC B1 ;  /* 0x0000000000017941 */ /* 0x000fea0003800000 */
.L_x_927:
[C---:B------:R-:W-:Y:S01]  /*1e8a0*/  ISETP.GT.AND P0, PT, R0.reuse, 0x1, PT ;  /* 0x000000010000780c */ /* 0x040fe20003f04270 */
[----:B------:R-:W-:-:S12]  /*1e8b0*/  VIADD R0, R0, 0xfffffffe ;  /* 0xfffffffe00007836 */ /* 0x000fd80000000000 */
[----:B------:R-:W-:Y:S05]  /*1e8c0*/  @P0 BRA `(.L_x_943) ;  /* 0xffffffe8008c0947 */ /* 0x000fea000383ffff */
.L_x_892:
[----:B------:R-:W-:Y:S05]  /*1e8d0*/  BSYNC B0 ;  /* 0x0000000000007941 */ /* 0x000fea0003800000 */
.L_x_891:
[----:B------:R-:W0:Y:S01]  /*1e8e0*/  S2R R3, SR_TID.X ;  /* 0x0000000000037919 */ /* 0x000e220000002100 */
[----:B------:R-:W-:Y:S01]  /*1e8f0*/  BSSY B0, `(.L_x_944) ;  /* 0x0000010000007945 */ /* 0x000fe20003800000 */
[----:B0-----:R-:W-:-:S04]  /*1e900*/  LOP3.LUT R3, R3, 0x7f, RZ, 0xc0, !PT ;  /* 0x0000007f03037812 */ /* 0x001fc800078ec0ff */
[----:B------:R-:W-:-:S13]  /*1e910*/  ISETP.NE.AND P0, PT, R3, RZ, PT ;  /* 0x000000ff0300720c */ /* 0x000fda0003f05270 */
[----:B------:R-:W-:Y:S05]  /*1e920*/  @P0 BRA `(.L_x_945) ;  /* 0x0000000000300947 */ /* 0x000fea0003800000 */
[----:B------:R-:W0:Y:S01]  /*1e930*/  S2R R2, SR_LANEID ;  /* 0x0000000000027919 */ /* 0x000e220000000000 */
[----:B------:R-:W-:Y:S01]  /*1e940*/  VOTEU.ANY UR4, UPT, PT ;  /* 0x0000000000047886 */ /* 0x000fe200038e0100 */
[----:B--2---:R-:W2:Y:S01]  /*1e950*/  LDC.64 R4, c[0x0][0xc60] ;  /* 0x00031800ff047b82 */ /* 0x004ea20000000a00 */
[----:B------:R-:W0:Y:S02]  /*1e960*/  FLO.U32 R0, UR4 ;  /* 0x0000000400007d00 */ /* 0x000e2400080e0000 */
[----:B0-----:R-:W-:-:S06]  /*1e970*/  ISETP.EQ.U32.AND P0, PT, R0, R2, PT ;  /* 0x000000020000720c */ /* 0x001fcc0003f02070 */
[----:B------:R-:W2:Y:S07]  /*1e980*/  POPC R2, UR4 ;  /* 0x0000000400027d09 */ /* 0x000eae0008000000 */
[----:B--2---:R-:W2:Y:S04]  /*1e990*/  @P0 ATOMG.E.ADD.STRONG.GPU PT, R2, desc[UR40][R4.64], R2 ;  /* 0x00000002040209a8 */ /* 0x004ea800081ee1e8 */
[----:B--2---:R0:W2:Y:S02]  /*1e9a0*/  SHFL.IDX PT, R2, R2, R0, 0x1f ;  /* 0x00001f0002027589 */ /* 0x0040a400000e0000 */
[----:B0-----:R-:W0:Y:S02]  /*1e9b0*/  S2R R0, SR_LTMASK ;  /* 0x0000000000007919 */ /* 0x001e240000003900 */
[----:B0-----:R-:W-:-:S06]  /*1e9c0*/  LOP3.LUT R0, R0, UR4, RZ, 0xc0, !PT ;  /* 0x0000000400007c12 */ /* 0x001fcc000f8ec0ff */
[----:B------:R-:W2:Y:S02]  /*1e9d0*/  POPC R0, R0 ;  /* 0x0000000000007309 */ /* 0x000ea40000000000 */
[----:B--2---:R-:W-:-:S07]  /*1e9e0*/  IADD3 R16, R2, UR38, R0 ;  /* 0x0000002602107c10 */ /* 0x004fce000fffe000 */
.L_x_945:
[----:B------:R-:W-:Y:S05]  /*1e9f0*/  BSYNC B0 ;  /* 0x0000000000007941 */ /* 0x000fea0003800000 */
.L_x_944:
        /* <DEDUP_REMOVED lines=13> */
.L_x_1037:
[----:B------:R-:W-:Y:S05]  /*1ead0*/  BSYNC B1 ;  /* 0x0000000000017941 */ /* 0x000fea0003800000 */
.L_x_948:
        /* <DEDUP_REMOVED lines=9> */
.L_x_951:
[----:B------:R-:W-:Y:S05]  /*1eb70*/  BSYNC B1 ;  /* 0x0000000000017941 */ /* 0x000fea0003800000 */
.L_x_950:
        /* <DEDUP_REMOVED lines=14> */
.L_x_952:
        /* <DEDUP_REMOVED lines=16> */
.L_x_953:
        /* <DEDUP_REMOVED lines=11> */
.L_x_947:
[----:B------:R-:W-:Y:S05]  /*1ee10*/  BSYNC B0 ;  /* 0x0000000000007941 */ /* 0x000fea0003800000 */
.L_x_946:
        /* <DEDUP_REMOVED lines=9> */
.L_x_871:
[----:B------:R-:W-:Y:S05]  /*1eeb0*/  BSYNC B7 ;  /* 0x0000000000077941 */ /* 0x000fea0003800000 */
.L_x_869:
        /* <DEDUP_REMOVED lines=9> */
[----:B------:R3:W0:Y:S04]  /*1ef50*/  LDS.128 R16, [R0+0x348d0] ;  /* 0x0348d00000107984 */ /* 0x0006280000000c00 */
[----:B------:R3:W-:Y:S01]  /*1ef60*/  STL [R1+0x4], R0 ;  /* 0x0000040001007387 */ /* 0x0007e20000100800 */
[----:B------:R-:W-:Y:S06]  /*1ef70*/  BAR.ARV 0x4, 0x180 ;  /* 0x0106000000007b1d */ /* 0x000fec0000002000 */
[----:B------:R-:W-:Y:S05]  /*1ef80*/  BRA `(.L_x_955) ;  /* 0x0000000800487947 */ /* 0x000fea0003800000 */
.L_x_954:
[----:B------:R-:W0:Y:S01]  /*1ef90*/  S2R R7, SR_TID.X ;  /* 0x0000000000077919 */ /* 0x000e220000002100 */
[----:B------:R-:W-:Y:S01]  /*1efa0*/  UMOV UR4, 0xffffffff ;  /* 0xffffffff00047882 */ /* 0x000fe20000000000 */
[----:B0-----:R-:W-:-:S04]  /*1efb0*/  LOP3.LUT R7, R7, 0x1f, RZ, 0xc0, !PT ;  /* 0x0000001f07077812 */ /* 0x001fc800078ec0ff */
[----:B------:R-:W-:Y:S01]  /*1efc0*/  ISETP.NE.AND P0, PT, R7, 0x1f, PT ;  /* 0x0000001f0700780c */ /* 0x000fe20003f05270 */
[----:B------:R-:W-:-:S12]  /*1efd0*/  BRA.DIV UR4, `(.L_x_956) ;  /* 0x00000026049c7947 */ /* 0x000fd8000b800000 */
[----:B------:R-:W-:Y:S01]  /*1efe0*/  IMAD.IADD R0, R19, 0x1, R7 ;  /* 0x0000000113007824 */ /* 0x000fe200078e0207 */
[----:B------:R-:W-:-:S04]  /*1eff0*/  ULDC UR4, c[0x0][0xc3c] ;  /* 0x00030f0000047ab9 */ /* 0x000fc80000000800 */
[----:B------:R-:W-:-:S13]  /*1f000*/  ISETP.GE.OR P1, PT, R0, UR4, !P0 ;  /* 0x0000000400007c0c */ /* 0x000fda000c726670 */
[----:B------:R-:W0:Y:S02]  /*1f010*/  @!P1 LDC.64 R2, c[0x0][0xc80] ;  /* 0x00032000ff029b82 */ /* 0x000e240000000a00 */
[----:B0-----:R-:W-:-:S06]  /*1f020*/  @!P1 IMAD.WIDE R2, R0, 0x4, R2 ;  /* 0x0000000400029825 */ /* 0x001fcc00078e0202 */
[----:B------:R0:W2:Y:S01]  /*1f030*/  @!P1 LDG.E R3, desc[UR40][R2.64] ;  /* 0x0000002802039981 */ /* 0x0000a2000c1e1900 */
[C---:B------:R-:W-:Y:S02]  /*1f040*/  ISETP.GE.U32.AND P2, PT, R7.reuse, 0x2, PT ;  /* 0x000000020700780c */ /* 0x040fe40003f46070 */
[C---:B------:R-:W-:Y:S01]  /*1f050*/  ISETP.GE.U32.AND P3, PT, R7.reuse, 0x4, PT ;  /* 0x000000040700780c */ /* 0x040fe20003f66070 */
[----:B------:R-:W-:Y:S01]  /*1f060*/  SHFL.IDX PT, R0, R16, RZ, 0x1f ;  /* 0x00001fff10007589 */ /* 0x000fe200000e0000 */
[C---:B------:R-:W-:Y:S02]  /*1f070*/  ISETP.GE.U32.AND P4, PT, R7.reuse, 0x8, PT ;  /* 0x000000080700780c */ /* 0x040fe40003f86070 */
[C---:B------:R-:W-:Y:S01]  /*1f080*/  ISETP.GE.U32.AND P5, PT, R7.reuse, 0x10, PT ;  /* 0x000000100700780c */ /* 0x040fe20003fa6070 */
[----:B------:R-:W-:Y:S01]  /*1f090*/  SHFL.IDX PT, R4, R16, 0x1, 0x1f ;  /* 0x00201f0010047f89 */ /* 0x000fe200000e0000 */
        /* <DEDUP_REMOVED lines=18> */
[----:B----4-:R0:W2:Y:S02]  /*1f1c0*/  SHFL.IDX PT, R6, R5, 0x1f, 0x1f ;  /* 0x03e01f0005067f89 */ /* 0x0100a400000e0000 */
.L_x_1047:
[----:B------:R-:W-:Y:S02]  /*1f1d0*/  ULDC UR4, c[0x0][0xc38] ;  /* 0x00030e0000047ab9 */ /* 0x000fe40000000800 */
[----:B------:R-:W-:-:S04]  /*1f1e0*/  IMAD.U32 R16, RZ, RZ, UR4 ;  /* 0x00000004ff107e24 */ /* 0x000fc8000f8e00ff */
[----:B--2---:R-:W-:-:S04]  /*1f1f0*/  IMAD R6, R6, R16, RZ ;  /* 0x0000001006067224 */ /* 0x004fc800078e02ff */
[----:B------:R-:W-:-:S05]  /*1f200*/  IMAD.IADD R4, R4, 0x1, R6 ;  /* 0x0000000104047824 */ /* 0x000fca00078e0206 */
[----:B------:R-:W-:-:S13]  /*1f210*/  ISETP.GT.AND P6, PT, R4, R0, PT ;  /* 0x000000000400720c */ /* 0x000fda0003fc4270 */
[----:B------:R-:W-:Y:S05]  /*1f220*/  @P6 BRA `(.L_x_957) ;  /* 0x00000000009c6947 */ /* 0x000fea0003800000 */
.L_x_962:
[----:B------:R-:W2:Y:S01]  /*1f230*/  LDC R2, c[0x0][0xc3c] ;  /* 0x00030f00ff027b82 */ /* 0x000ea20000000800 */
[----:B------:R-:W-:-:S05]  /*1f240*/  VIADD R19, R19, 0x1f ;  /* 0x0000001f13137836 */ /* 0x000fca0000000000 */
[----:B--2---:R-:W-:-:S13]  /*1f250*/  ISETP.GE.AND P6, PT, R19, R2, PT ;  /* 0x000000021300720c */ /* 0x004fda0003fc6270 */
[----:B------:R-:W-:Y:S05]  /*1f260*/  @P6 BRA `(.L_x_958) ;  /* 0x0000000400446947 */ /* 0x000fea0003800000 */
[----:B------:R-:W2:Y:S01]  /*1f270*/  S2R R3, SR_TID.X ;  /* 0x0000000000037919 */ /* 0x000ea20000002100 */
[----:B------:R-:W-:Y:S01]  /*1f280*/  BSSY B0, `(.L_x_959) ;  /* 0x0000009000007945 */ /* 0x000fe20003800000 */
[----:B--2---:R-:W-:-:S05]  /*1f290*/  LOP3.LUT R3, R3, 0x1f, RZ, 0xc0, !PT ;  /* 0x0000001f03037812 */ /* 0x004fca00078ec0ff */
[----:B0-----:R-:W-:-:S05]  /*1f2a0*/  IMAD.IADD R5, R19, 0x1, R3 ;  /* 0x0000000113057824 */ /* 0x001fca00078e0203 */
[----:B------:R-:W-:Y:S01]  /*1f2b0*/  ISETP.GE.OR P6, PT, R5, R2, !P0 ;  /* 0x000000020500720c */ /* 0x000fe200047c6670 */
[----:B------:R-:W-:-:S12]  /*1f2c0*/  IMAD.MOV.U32 R2, RZ, RZ, RZ ;  /* 0x000000ffff027224 */ /* 0x000fd800078e00ff */
[----:B------:R-:W-:Y:S05]  /*1f2d0*/  @P6 BRA `(.L_x_960) ;  /* 0x00000000000c6947 */ /* 0x000fea0003800000 */
[----:B------:R-:W0:Y:S02]  /*1f2e0*/  LDC.64 R2, c[0x0][0xc80] ;  /* 0x00032000ff027b82 */ /* 0x000e240000000a00 */
[----:B0-----:R-:W-:-:S06]  /*1f2f0*/  IMAD.WIDE R2, R5, 0x4, R2 ;  /* 0x0000000405027825 */ /* 0x001fcc00078e0202 */
[----:B------:R0:W5:Y:S02]  /*1f300*/  LDG.E R2, desc[UR40][R2.64] ;  /* 0x0000002802027981 */ /* 0x000164000c1e1900 */
.L_x_960:
[----:B------:R-:W-:Y:S05]  /*1f310*/  BSYNC B0 ;  /* 0x0000000000007941 */ /* 0x000fea0003800000 */
.L_x_959:
[----:B------:R-:W-:-:S03]  /*1f320*/  UMOV UR4, 0xffffffff ;  /* 0xffffffff00047882 */ /* 0x000fc60000000000 */
[----:B------:R-:W-:Y:S05]  /*1f330*/  BRA.DIV UR4, `(.L_x_961) ;  /* 0x0000002a04007947 */ /* 0x000fea000b800000 */
        /* <DEDUP_REMOVED lines=15> */
[----:B------:R0:W2:Y:S02]  /*1f430*/  SHFL.IDX PT, R6, R5, 0x1f, 0x1f ;  /* 0x03e01f0005067f89 */ /* 0x0000a400000e0000 */
.L_x_1055:
[----:B------:R-:W-:Y:S02]  /*1f440*/  ULDC UR4, c[0x0][0xc38] ;  /* 0x00030e0000047ab9 */ /* 0x000fe40000000800 */
[----:B------:R-:W-:-:S04]  /*1f450*/  IMAD.U32 R16, RZ, RZ, UR4 ;  /* 0x00000004ff107e24 */ /* 0x000fc8000f8e00ff */
[----:B--2---:R-:W-:-:S04]  /*1f460*/  IMAD R6, R6, R16, RZ ;  /* 0x0000001006067224 */ /* 0x004fc800078e02ff */
[----:B------:R-:W-:-:S05]  /*1f470*/  IMAD.IADD R4, R6, 0x1, R4 ;  /* 0x0000000106047824 */ /* 0x000fca00078e0204 */
[----:B------:R-:W-:-:S13]  /*1f480*/  ISETP.GT.AND P6, PT, R4, R0, PT ;  /* 0x000000000400720c */ /* 0x000fda0003fc4270 */
[----:B------:R-:W-:Y:S05]  /*1f490*/  @!P6 BRA `(.L_x_962) ;  /* 0xfffffffc0064e947 */ /* 0x000fea000383ffff */
.L_x_957:
[----:B------:R-:W-:Y:S01]  /*1f4a0*/  IMAD.IADD R6, R4, 0x1, -R6 ;  /* 0x0000000104067824 */ /* 0x000fe200078e0a06 */
[----:B------:R-:W-:-:S03]  /*1f4b0*/  UMOV UR4, 0xffffffff ;  /* 0xffffffff00047882 */ /* 0x000fc60000000000 */
[----:B------:R-:W-:-:S05]  /*1f4c0*/  IMAD R3, R5, R16, R6 ;  /* 0x0000001005037224 */ /* 0x000fca00078e0206 */
[----:B------:R-:W-:Y:S01]  /*1f4d0*/  ISETP.GT.AND P6, PT, R3, R0, PT ;  /* 0x000000000300720c */ /* 0x000fe20003fc4270 */
[----:B------:R-:W-:-:S12]  /*1f4e0*/  BRA.DIV UR4, `(.L_x_963) ;  /* 0x0000002a046c7947 */ /* 0x000fd8000b800000 */
[----:B------:R-:W-:-:S04]  /*1f4f0*/  VOTE.ANY R3, PT, !P6 ;  /* 0x0000000000037806 */ /* 0x000fc800070e0100 */
[----:B------:R-:W2:Y:S02]  /*1f500*/  POPC R4, R3 ;  /* 0x0000000300047309 */ /* 0x000ea40000000000 */
[----:B--2---:R2:W3:Y:S02]  /*1f510*/  SHFL.IDX PT, R17, R2, R4, 0x1f ;  /* 0x00001f0402117589 */ /* 0x0044e400000e0000 */
.L_x_1059:
[----:B------:R-:W-:Y:S01]  /*1f520*/  ISETP.NE.AND P0, PT, R3, RZ, PT ;  /* 0x000000ff0300720c */ /* 0x000fe20003f05270 */
[----:B--2---:R-:W-:-:S12]  /*1f530*/  IMAD.MOV.U32 R2, RZ, RZ, RZ ;  /* 0x000000ffff027224 */ /* 0x004fd800078e00ff */
[----:B------:R-:W-:Y:S05]  /*1f540*/  @!P0 BRA `(.L_x_964) ;  /* 0x0000000000108947 */ /* 0x000fea0003800000 */
[----:B------:R-:W-:Y:S01]  /*1f550*/  UMOV UR4, 0xffffffff ;  /* 0xffffffff00047882 */ /* 0x000fe20000000000 */
[----:B------:R-:W-:Y:S02]  /*1f560*/  VIADD R12, R4, 0xffffffff ;  /* 0xffffffff040c7836 */ /* 0x000fe40000000000 */
[----:B------:R-:W-:Y:S05]  /*1f570*/  BRA.DIV UR4, `(.L_x_965) ;  /* 0x0000002a04907947 */ /* 0x000fea000b800000 */
[----:B------:R2:W4:Y:S02]  /*1f580*/  SHFL.IDX PT, R2, R5, R12, 0x1f ;  /* 0x00001f0c05027589 */ /* 0x00052400000e0000 */
.L_x_964:
[----:B0-23--:R-:W-:Y:S01]  /*1f590*/  IABS R5, R17 ;  /* 0x0000001100057213 */ /* 0x00dfe20000000000 */
[----:B----4-:R-:W-:Y:S02]  /*1f5a0*/  IMAD R16, R2, R16, R6 ;  /* 0x0000001002107224 */ /* 0x010fe400078e0206 */
[----:B------:R-:W-:Y:S01]  /*1f5b0*/  IMAD.IADD R19, R4, 0x1, R19 ;  /* 0x0000000104137824 */ /* 0x000fe200078e0213 */
[----:B------:R-:W0:Y:S01]  /*1f5c0*/  I2F.RP R2, R5 ;  /* 0x0000000500027306 */ /* 0x000e220000209400 */
[----:B------:R-:W-:-:S07]  /*1f5d0*/  IMAD.IADD R0, R0, 0x1, -R16 ;  /* 0x0000000100007824 */ /* 0x000fce00078e0a10 */
[----:B0-----:R-:W0:Y:S02]  /*1f5e0*/  MUFU.RCP R2, R2 ;  /* 0x0000000200027308 */ /* 0x001e240000001000 */
[----:B0-----:R-:W-:-:S06]  /*1f5f0*/  VIADD R2, R2, 0xffffffe ;  /* 0x0ffffffe02027836 */ /* 0x001fcc0000000000 */
[----:B------:R-:W0:Y:S02]  /*1f600*/  F2I.FTZ.U32.TRUNC.NTZ R3, R2 ;  /* 0x0000000200037305 */ /* 0x000e24000021f000 */
        /* <DEDUP_REMOVED lines=23> */
.L_x_958:
[----:B------:R-:W-:Y:S01]  /*1f780*/  UMOV UR4, URZ ;  /* 0x0000003f00047c82 */ /* 0x000fe20008000000 */
[----:B------:R-:W-:Y:S01]  /*1f790*/  UMOV UR5, URZ ;  /* 0x0000003f00057c82 */ /* 0x000fe20008000000 */
[----:B------:R-:W-:Y:S01]  /*1f7a0*/  ULDC UR6, c[0x0][0xc3c] ;  /* 0x00030f0000067ab9 */ /* 0x000fe20000000800 */
[----:B------:R-:W-:Y:S02]  /*1f7b0*/  IMAD.MOV.U32 R16, RZ, RZ, R0 ;  /* 0x000000ffff107224 */ /* 0x000fe400078e0000 */
[----:B------:R-:W-:Y:S02]  /*1f7c0*/  IMAD.U32 R17, RZ, RZ, UR4 ;  /* 0x00000004ff117e24 */ /* 0x000fe4000f8e00ff */
[----:B------:R-:W-:Y:S02]  /*1f7d0*/  IMAD.U32 R18, RZ, RZ, UR5 ;  /* 0x00000005ff127e24 */ /* 0x000fe4000f8e00ff */
[----:B------:R-:W-:-:S07]  /*1f7e0*/  IMAD.U32 R19, RZ, RZ, UR6 ;  /* 0x00000006ff137e24 */ /* 0x000fce000f8e00ff */
.L_x_966:
[----:B------:R2:W3:Y:S01]  /*1f7f0*/  LDL R3, [R1+0x4] ;  /* 0x0000040001037983 */ /* 0x0004e20000100800 */
[----:B------:R-:W4:Y:S01]  /*1f800*/  S2R R0, SR_TID.X ;  /* 0x0000000000007919 */ /* 0x000f220000002100 */
[----:B------:R-:W-:Y:S05]  /*1f810*/  WARPSYNC.ALL ;  /* 0x0000000000007948 */ /* 0x000fea0003800000 */
[----:B----4-:R-:W-:Y:S01]  /*1f820*/  LOP3.LUT R0, R0, 0x1f, RZ, 0xc0, !PT ;  /* 0x0000001f00007812 */ /* 0x010fe200078ec0ff */
[----:B------:R-:W-:Y:S03]  /*1f830*/  BAR.SYNC.DEFER_BLOCKING 0x4, 0x180 ;  /* 0x0106000000007b1d */ /* 0x000fe60000010000 */
[----:B------:R-:W-:-:S13]  /*1f840*/  ISETP.NE.AND P0, PT, R0, RZ, PT ;  /* 0x000000ff0000720c */ /* 0x000fda0003f05270 */
[----:B------:R-:W3:Y:S01]  /*1f850*/  @!P0 S2R R0, SR_CgaCtaId ;  /* 0x0000000000008919 */ /* 0x000ee20000008800 */
[----:B------:R-:W-:-:S04]  /*1f860*/  @!P0 MOV R2, 0x400 ;  /* 0x0000040000028802 */ /* 0x000fc80000000f00 */
[----:B---3--:R-:W-:-:S05]  /*1f870*/  @!P0 LEA R3, R0, R2, 0x18 ;  /* 0x0000000200038211 */ /* 0x008fca00078ec0ff */
[----:B------:R2:W-:Y:S04]  /*1f880*/  @!P0 STS.128 [R3+0x348d0], R16 ;  /* 0x0348d01003008388 */ /* 0x0005e80000000c00 */
[----:B------:R2:W-:Y:S01]  /*1f890*/  @!P0 STL [R1+0x4], R3 ;  /* 0x0000040301008387 */ /* 0x0005e20000100800 */
[----:B------:R-:W-:Y:S06]  /*1f8a0*/  BAR.ARV 0x5, 0x180 ;  /* 0x0146000000007b1d */ /* 0x000fec0000002000 */
.L_x_955:
[----:B------:R-:W-:Y:S02]  /*1f8b0*/  ULDC UR4, c[0x0][0xc3c] ;  /* 0x00030f0000047ab9 */ /* 0x000fe40000000800 */
[----:B0-----:R-:W-:-:S13]  /*1f8c0*/  ISETP.GE.AND P0, PT, R19, UR4, PT ;  /* 0x0000000413007c0c */ /* 0x001fda000bf06270 */
[----:B------:R-:W-:Y:S05]  /*1f8d0*/  @!P0 BRA `(.L_x_967) ;  /* 0xffffff9800088947 */ /* 0x000fea000383ffff */
[----:B------:R-:W-:Y:S05]  /*1f8e0*/  BSYNC B8 ;  /* 0x0000000000087941 */ /* 0x000fea0003800000 */
.L_x_827:
[----:B---3--:R-:W3:Y:S01]  /*1f8f0*/  LDL.LU R0, [R1+0x58] ;  /* 0x0000580001007983 */ /* 0x008ee20000300800 */
[----:B------:R-:W-:Y:S01]  /*1f900*/  BSSY B0, `(.L_x_968) ;  /* 0x000000b000007945 */ /* 0x000fe20003800000 */
[----:B------:R-:W1:Y:S01]  /*1f910*/  S2R R5, SR_CgaCtaId ;  /* 0x0000000000057919 */ /* 0x000e620000008800 */
[----:B---3--:R-:W-:-:S05]  /*1f920*/  VIADD R0, R0, 0x1 ;  /* 0x0000000100007836 */ /* 0x008fca0000000000 */
[----:B------:R-:W-:-:S04]  /*1f930*/  LEA.HI R2, R0, R0, RZ, 0x1 ;  /* 0x0000000000027211 */ /* 0x000fc800078f08ff */
[----:B0-2---:R-:W-:-:S05]  /*1f940*/  LOP3.LUT R3, R2, 0xfffffffe, RZ, 0xc0, !PT ;  /* 0xfffffffe02037812 */ /* 0x005fca00078ec0ff */
[----:B------:R-:W-:Y:S01]  /*1f950*/  IMAD.IADD R3, R0, 0x1, -R3 ;  /* 0x0000000100037824 */ /* 0x000fe200078e0a03 */
[----:B------:R-:W-:-:S04]  /*1f960*/  MOV R0, 0x400 ;  /* 0x0000040000007802 */ /* 0x000fc80000000f00 */
[----:B-1----:R-:W-:Y:S02]  /*1f970*/  LEA R0, R5, R0, 0x18 ;  /* 0x0000000005007211 */ /* 0x002fe400078ec0ff */
[----:B------:R-:W-:-:S04]  /*1f980*/  SHF.L.U32 R3, R3, 0x1f, RZ ;  /* 0x0000001f03037819 */ /* 0x000fc800000006ff */
[----:B------:R-:W0:Y:S02]  /*1f990*/  SYNCS.PHASECHK.TRANS64.TRYWAIT P0, [R0+URZ+0x34820], R3 ;  /* 0x03482003000075a7 */ /* 0x000e24000800017f */
[----:B0-----:R-:W-:Y:S05]  /*1f9a0*/  @!P0 BRA `(.L_x_969) ;  /* 0x0000002400ac8947 */ /* 0x001fea0003800000 */
.L_x_1062:
[----:B------:R-:W-:Y:S05]  /*1f9b0*/  BSYNC B0 ;  /* 0x0000000000007941 */ /* 0x000fea0003800000 */
.L_x_968:
[----:B------:R-:W-:-:S03]  /*1f9c0*/  UMOV UR4, 0xffffffff ;  /* 0xffffffff00047882 */ /* 0x000fc60000000000 */
[----:B------:R-:W-:Y:S05]  /*1f9d0*/  BRA.DIV UR4, `(.L_x_970) ;  /* 0x0000002604b47947 */ /* 0x000fea000b800000 */
[----:B------:R-:W1:Y:S02]  /*1f9e0*/  S2R R2, SR_TID.X ;  /* 0x0000000000027919 */ /* 0x000e640000002100 */
[----:B-1----:R-:W-:-:S04]  /*1f9f0*/  SHF.R.U32.HI R2, RZ, 0x5, R2 ;  /* 0x00000005ff027819 */ /* 0x002fc80000011602 */
[----:B------:R-:W-:-:S05]  /*1fa00*/  LOP3.LUT R2, R2, 0x3, RZ, 0xc0, !PT ;  /* 0x0000000302027812 */ /* 0x000fca00078ec0ff */
[----:B------:R1:W2:Y:S02]  /*1fa10*/  SHFL.IDX PT, R14, R2, RZ, 0x1f ;  /* 0x00001fff020e7589 */ /* 0x0002a400000e0000 */
.L_x_1065:
[----:B--2---:R-:W-:-:S13]  /*1fa20*/  ISETP.NE.AND P0, PT, R14, RZ, PT ;  /* 0x000000ff0e00720c */ /* 0x004fda0003f05270 */
[----:B------:R-:W-:Y:S05]  /*1fa30*/  @P0 BRA `(.L_x_612) ;  /* 0x0000000000940947 */ /* 0x000fea0003800000 */
[----:B------:R-:W-:-:S03]  /*1fa40*/  UMOV UR4, 0xffffffff ;  /* 0xffffffff00047882 */ /* 0x000fc60000000000 */
[----:B------:R-:W-:Y:S05]  /*1fa50*/  BRA.DIV UR4, `(.L_x_971) ;  /* 0x0000002604c87947 */ /* 0x000fea000b800000 */
[----:B------:R-:W-:-:S13]  /*1fa60*/  ELECT P6, URZ, PT ;  /* 0x00000000003f782f */ /* 0x000fda00038c0000 */
.L_x_1068:
[----:B------:R-:W-:Y:S05]  /*1fa70*/  @!P6 BRA `(.L_x_612) ;  /* 0x000000000084e947 */ /* 0x000fea0003800000 */
[----:B------:R-:W-:-:S06]  /*1fa80*/  ULOP3.LUT UR4, UR61, 0x2, URZ, 0xfc, !UPT ;  /* 0x000000023d047892 */ /* 0x000fcc000f8efc3f */
[----:B-1----:R-:W-:-:S05]  /*1fa90*/  IMAD.U32 R2, RZ, RZ, UR4 ;  /* 0x00000004ff027e24 */ /* 0x002fca000f8e00ff */
[----:B------:R-:W-:-:S13]  /*1faa0*/  ISETP.NE.AND P2, PT, R2, 0x3, PT ;  /* 0x000000030200780c */ /* 0x000fda0003f45270 */
[----:B------:R-:W-:Y:S05]  /*1fab0*/  @!P2 BRA `(.L_x_972) ;  /* 0x000000000004a947 */ /* 0x000fea0003800000 */
[----:B------:R-:W-:Y:S01]  /*1fac0*/  BPT.TRAP 0x1 ;  /* 0x000000040000795c */ /* 0x000fe20000300000 */
.L_x_972:
[----:B0-----:R-:W4:Y:S04]  /*1fad0*/  LDL R3, [R1+0x8] ;  /* 0x0000080001037983 */ /* 0x001f280000100800 */
[----:B------:R-:W2:Y:S01]  /*1fae0*/  LDL.LU R7, [R1+0x18] ;  /* 0x0000180001077983 */ /* 0x000ea20000300800 */
[----:B------:R-:W-:-:S04]  /*1faf0*/  VIADD R2, R0, 0x34840 ;  /* 0x0003484000027836 */ /* 0x000fc80000000000 */
[C---:B----4-:R-:W-:Y:S02]  /*1fb00*/  IMAD R6, R3.reuse, 0x8, R2 ;  /* 0x0000000803067824 */ /* 0x050fe400078e0202 */
[----:B------:R-:W-:Y:S01]  /*1fb10*/  VIADD R3, R3, 0x1 ;  /* 0x0000000103037836 */ /* 0x000fe20000000000 */
[----:B--2---:R-:W-:-:S04]  /*1fb20*/  SHF.L.U32 R5, R7, 0x1f, RZ ;  /* 0x0000001f07057819 */ /* 0x004fc800000006ff */
        /* <DEDUP_REMOVED lines=8> */
.L_x_1069:
[----:B------:R-:W1:Y:S02]  /*1fbb0*/  SYNCS.PHASECHK.TRANS64.TRYWAIT P0, [R7+URZ], R2 ;  /* 0x00000002070075a7 */ /* 0x000e64000800017f */
[----:B-1----:R-:W-:Y:S05]  /*1fbc0*/  @!P0 BRA `(.L_x_974) ;  /* 0x0000002400a08947 */ /* 0x002fea0003800000 */
.L_x_1070:
[----:B------:R-:W-:Y:S05]  /*1fbd0*/  @!P2 BRA `(.L_x_975) ;  /* 0x000000000004a947 */ /* 0x000fea0003800000 */
[----:B------:R-:W-:Y:S01]  /*1fbe0*/  BPT.TRAP 0x1 ;  /* 0x000000040000795c */ /* 0x000fe20000300000 */
.L_x_975:
[----:B------:R-:W2:Y:S01]  /*1fbf0*/  LDL.LU R4, [R1+0x8] ;  /* 0x0000080001047983 */ /* 0x000ea20000300800 */
[----:B------:R-:W-:-:S04]  /*1fc00*/  VIADD R0, R0, 0x34860 ;  /* 0x0003486000007836 */ /* 0x000fc80000000000 */
[----:B--2---:R-:W-:-:S04]  /*1fc10*/  IMAD R4, R4, 0x8, R0 ;  /* 0x0000000804047824 */ /* 0x004fc800078e0200 */
[----:B------:R-:W2:Y:S02]  /*1fc20*/  SYNCS.PHASECHK.TRANS64.TRYWAIT P0, [R4+URZ], R5 ;  /* 0x00000005040075a7 */ /* 0x000ea4000800017f */
[----:B--2---:R-:W-:Y:S05]  /*1fc30*/  @!P0 BRA `(.L_x_976) ;  /* 0x0000002400988947 */ /* 0x004fea0003800000 */
.L_x_1071:
[----:B------:R-:W-:-:S07]  /*1fc40*/  IMAD R3, R3, 0x8, R0 ;  /* 0x0000000803037824 */ /* 0x000fce00078e0200 */
.L_x_977:
[----:B---3--:R3:W4:Y:S02]  /*1fc50*/  SYNCS.PHASECHK.TRANS64.TRYWAIT P0, [R3+URZ], R2 ;  /* 0x00000002030075a7 */ /* 0x008724000800017f */
[----:B----4-:R-:W-:Y:S05]  /*1fc60*/  @!P0 NANOSLEEP.SYNCS 0x989680 ;  /* 0x009896800000895d */ /* 0x010fea0003900000 */
[----:B------:R-:W4:Y:S02]  /*1fc70*/  @!P0 SYNCS.PHASECHK.TRANS64 P0, [R3+URZ], R2 ;  /* 0x00000002030085a7 */ /* 0x000f24000800007f */
[----:B----4-:R-:W-:Y:S05]  /*1fc80*/  @!P0 BRA `(.L_x_977) ;  /* 0xfffffffc00f08947 */ /* 0x010fea000383ffff */
.L_x_612:
[----:B------:R-:W-:Y:S05]  /*1fc90*/  BSYNC B9 ;  /* 0x0000000000097941 */ /* 0x000fea0003800000 */
.L_x_609:
[----:B------:R-:W-:Y:S05]  /*1fca0*/  EXIT ;  /* 0x000000000000794d */ /* 0x000fea0003800000 */
.L_x_630:
[----:B-1----:R1:W2:Y:S02]  /*1fcb0*/  SYNCS.PHASECHK.TRANS64.TRYWAIT P5, [R3+URZ+0x34890], R0 ;  /* 0x03489000030075a7 */ /* 0x0022a400080a017f */
[----:B--2---:R-:W-:Y:S05]  /*1fcc0*/  @!P5 NANOSLEEP.SYNCS 0x989680 ;  /* 0x009896800000d95d */ /* 0x004fea0003900000 */
[----:B------:R-:W2:Y:S02]  /*1fcd0*/  @!P5 SYNCS.PHASECHK.TRANS64 P5, [R3+URZ+0x34890], R0 ;  /* 0x034890000300d5a7 */ /* 0x000ea400080a007f */
[----:B--2---:R-:W-:Y:S05]  /*1fce0*/  @!P5 BRA `(.L_x_630) ;  /* 0xfffffffc00f0d947 */ /* 0x004fea000383ffff */
[----:B------:R-:W-:Y:S05]  /*1fcf0*/  BRA `(.L_x_978) ;  /* 0xfffffe3800b87947 */ /* 0x000fea000383ffff */
.L_x_684:
[----:B-1----:R1:W3:Y:S02]  /*1fd00*/  SYNCS.PHASECHK.TRANS64.TRYWAIT P5, [R3+URZ+0x34890], R0 ;  /* 0x03489000030075a7 */ /* 0x0022e400080a017f */
[----:B---3--:R-:W-:Y:S05]  /*1fd10*/  @!P5 NANOSLEEP.SYNCS 0x989680 ;  /* 0x009896800000d95d */ /* 0x008fea0003900000 */
[----:B------:R-:W3:Y:S02]  /*1fd20*/  @!P5 SYNCS.PHASECHK.TRANS64 P5, [R3+URZ+0x34890], R0 ;  /* 0x034890000300d5a7 */ /* 0x000ee400080a007f */
[----:B---3--:R-:W-:Y:S05]  /*1fd30*/  @!P5 BRA `(.L_x_684) ;  /* 0xfffffffc00f0d947 */ /* 0x008fea000383ffff */
[----:B------:R-:W-:Y:S05]  /*1fd40*/  BRA `(.L_x_979) ;  /* 0xfffffe7000147947 */ /* 0x000fea000383ffff */
.L_x_709:
[----:B-1----:R1:W2:Y:S02]  /*1fd50*/  SYNCS.PHASECHK.TRANS64.TRYWAIT P4, [R3+URZ+0x34890], R0 ;  /* 0x03489000030075a7 */ /* 0x0022a4000808017f */
[----:B--2---:R-:W-:Y:S05]  /*1fd60*/  @!P4 NANOSLEEP.SYNCS 0x989680 ;  /* 0x009896800000c95d */ /* 0x004fea0003900000 */
[----:B------:R-:W2:Y:S02]  /*1fd70*/  @!P4 SYNCS.PHASECHK.TRANS64 P4, [R3+URZ+0x34890], R0 ;  /* 0x034890000300c5a7 */ /* 0x000ea4000808007f */
[----:B--2---:R-:W-:Y:S05]  /*1fd80*/  @!P4 BRA `(.L_x_709) ;  /* 0xfffffffc00f0c947 */ /* 0x004fea000383ffff */
[----:B------:R-:W-:Y:S05]  /*1fd90*/  BRA `(.L_x_980) ;  /* 0xfffffea000b87947 */ /* 0x000fea000383ffff */
.L_x_715:
[----:B0-----:R0:W2:Y:S02]  /*1fda0*/  SYNCS.PHASECHK.TRANS64.TRYWAIT P4, [R3+URZ+0x348b0], R0 ;  /* 0x0348b000030075a7 */ /* 0x0010a4000808017f */
[----:B--2---:R-:W-:Y:S05]  /*1fdb0*/  @!P4 NANOSLEEP.SYNCS 0x989680 ;  /* 0x009896800000c95d */ /* 0x004fea0003900000 */
[----:B------:R-:W2:Y:S02]  /*1fdc0*/  @!P4 SYNCS.PHASECHK.TRANS64 P4, [R3+URZ+0x348b0], R0 ;  /* 0x0348b0000300c5a7 */ /* 0x000ea4000808007f */
[----:B--2---:R-:W-:Y:S05]  /*1fdd0*/  @!P4 BRA `(.L_x_715) ;  /* 0xfffffffc00f0c947 */ /* 0x004fea000383ffff */
[----:B------:R-:W-:Y:S05]  /*1fde0*/  BRA `(.L_x_981) ;  /* 0xfffffea400bc7947 */ /* 0x000fea000383ffff */
.L_x_733:
[----:B------:R-:W-:Y:S01]  /*1fdf0*/  BSSY B1, `(.L_x_982) ;  /* 0x0000008000017945 */ /* 0x000fe20003800000 */
[----:B------:R-:W-:Y:S02]  /*1fe00*/  IMAD.MOV.U32 R13, RZ, RZ, R25 ;  /* 0x000000ffff0d7224 */ /* 0x000fe400078e0019 */
[----:B------:R-:W-:Y:S02]  /*1fe10*/  IMAD.MOV.U32 R12, RZ, RZ, RZ ;  /* 0x000000ffff0c7224 */ /* 0x000fe400078e00ff */
[----:B------:R-:W-:Y:S02]  /*1fe20*/  IMAD.MOV.U32 R11, RZ, RZ, 0x1c1f ;  /* 0x00001c1fff0b7424 */ /* 0x000fe400078e00ff */
[----:B------:R-:W-:-:S07]  /*1fe30*/  IMAD.MOV.U32 R15, RZ, RZ, -0x1 ;  /* 0xffffffffff0f7424 */ /* 0x000fce00078e00ff */
[----:B------:R-:W-:Y:S05]  /*1fe40*/  WARPSYNC.COLLECTIVE R15, `(.L_x_983) ;  /* 0x000000000f087348 */ /* 0x000fea0003c00000 */
[----:B------:R0:W1:Y:S02]  /*1fe50*/  SHFL.IDX P6, R14, R13, R12, R11 ;  /* 0x0000000c0d0e7389 */ /* 0x00006400000c000b */
[----:B01----:R-:W-:Y:S01]  /*1fe60*/  ENDCOLLECTIVE ;  /* 0x000000000000791b */ /* 0x003fe20003800000 */
.L_x_983:
[----:B------:R-:W-:Y:S05]  /*1fe70*/  BSYNC B1 ;  /* 0x0000000000017941 */ /* 0x000fea0003800000 */
.L_x_982:
[----:B------:R-:W-:Y:S02]  /*1fe80*/  IMAD.MOV.U32 R13, RZ, RZ, R24 ;  /* 0x000000ffff0d7224 */ /* 0x000fe400078e0018 */
[----:B------:R-:W-:Y:S02]  /*1fe90*/  IMAD.MOV.U32 R12, RZ, RZ, RZ ;  /* 0x000000ffff0c7224 */ /* 0x000fe400078e00ff */
[----:B------:R-:W-:Y:S02]  /*1fea0*/  IMAD.MOV.U32 R11, RZ, RZ, 0x1c1f ;  /* 0x00001c1fff0b7424 */ /* 0x000fe400078e00ff */
[----:B------:R-:W-:Y:S02]  /*1feb0*/  IMAD.MOV.U32 R15, RZ, RZ, -0x1 ;  /* 0xffffffffff0f7424 */ /* 0x000fe400078e00ff */
[----:B------:R-:W-:-:S07]  /*1fec0*/  IMAD.MOV.U32 R0, RZ, RZ, R14 ;  /* 0x000000ffff007224 */ /* 0x000fce00078e000e */
[----:B------:R-:W-:Y:S05]  /*1fed0*/  WARPSYNC.COLLECTIVE R15, `(.L_x_984) ;  /* 0x000000000f087348 */ /* 0x000fea0003c00000 */
[----:B------:R0:W1:Y:S02]  /*1fee0*/  SHFL.IDX P6, R14, R13, R12, R11 ;  /* 0x0000000c0d0e7389 */ /* 0x00006400000c000b */
[----:B01----:R-:W-:Y:S01]  /*1fef0*/  ENDCOLLECTIVE ;  /* 0x000000000000791b */ /* 0x003fe20003800000 */
.L_x_984:
[----:B------:R-:W-:Y:S02]  /*1ff00*/  IMAD.MOV.U32 R13, RZ, RZ, R27 ;  /* 0x000000ffff0d7224 */ /* 0x000fe400078e001b */
[----:B------:R-:W-:-:S07]  /*1ff10*/  IMAD.MOV.U32 R3, RZ, RZ, R14 ;  /* 0x000000ffff037224 */ /* 0x000fce00078e000e */
[----:B------:R-:W-:Y:S05]  /*1ff20*/  WARPSYNC.COLLECTIVE R15, `(.L_x_985) ;  /* 0x000000000f087348 */ /* 0x000fea0003c00000 */
[----:B------:R0:W1:Y:S02]  /*1ff30*/  SHFL.IDX P6, R14, R13, R12, R11 ;  /* 0x0000000c0d0e7389 */ /* 0x00006400000c000b */
[----:B01----:R-:W-:Y:S01]  /*1ff40*/  ENDCOLLECTIVE ;  /* 0x000000000000791b */ /* 0x003fe20003800000 */
.L_x_985:
[----:B------:R-:W-:Y:S02]  /*1ff50*/  IMAD.MOV.U32 R13, RZ, RZ, R26 ;  /* 0x000000ffff0d7224 */ /* 0x000fe400078e001a */
[----:B------:R-:W-:-:S07]  /*1ff60*/  IMAD.MOV.U32 R4, RZ, RZ, R14 ;  /* 0x000000ffff047224 */ /* 0x000fce00078e000e */
[----:B------:R-:W-:Y:S05]  /*1ff70*/  WARPSYNC.COLLECTIVE R15, `(.L_x_986) ;  /* 0x000000000f087348 */ /* 0x000fea0003c00000 */
[----:B------:R0:W1:Y:S02]  /*1ff80*/  SHFL.IDX P6, R14, R13, R12, R11 ;  /* 0x0000000c0d0e7389 */ /* 0x00006400000c000b */
[----:B01----:R-:W-:Y:S01]  /*1ff90*/  ENDCOLLECTIVE ;  /* 0x000000000000791b */ /* 0x003fe20003800000 */
.L_x_986:
[----:B------:R-:W-:Y:S01]  /*1ffa0*/  IMAD.MOV.U32 R5, RZ, RZ, R14 ;  /* 0x000000ffff057224 */ /* 0x000fe200078e000e */
[----:B------:R-:W-:Y:S06]  /*1ffb0*/  BRA `(.L_x_987) ;  /* 0xfffffeb000887947 */ /* 0x000fec000383ffff */
.L_x_737:
[----:B0-----:R0:W1:Y:S02]  /*1ffc0*/  SYNCS.PHASECHK.TRANS64.TRYWAIT P0, [R2+URZ+0x34800], R5 ;  /* 0x03480005020075a7 */ /* 0x001064000800017f */
[----:B-1----:R-:W-:Y:S05]  /*1ffd0*/  @!P0 NANOSLEEP.SYNCS 0x989680 ;  /* 0x009896800000895d */ /* 0x002fea0003900000 */
[----:B------:R-:W1:Y:S02]  /*1ffe0*/  @!P0 SYNCS.PHASECHK.TRANS64 P0, [R2+URZ+0x34800], R5 ;  /* 0x03480005020085a7 */ /* 0x000e64000800007f */
[----:B-1----:R-:W-:Y:S05]  /*1fff0*/  @!P0 BRA `(.L_x_737) ;  /* 0xfffffffc00f08947 */ /* 0x002fea000383ffff */
[----:B------:R-:W-:Y:S05]  /*20000*/  BRA `(.L_x_988) ;  /* 0xfffffeb800f87947 */ /* 0x000fea000383ffff */
.L_x_761:
        /* <DEDUP_REMOVED lines=8> */
.L_x_990:
[----:B------:R-:W-:Y:S05]  /*20090*/  BSYNC B1 ;  /* 0x0000000000017941 */ /* 0x000fea0003800000 */
.L_x_989:
        /* <DEDUP_REMOVED lines=8> */
.L_x_991:
[----:B------:R-:W-:Y:S02]  /*20120*/  IMAD.MOV.U32 R43, RZ, RZ, R3 ;  /* 0x000000ffff2b7224 */ /* 0x000fe400078e0003 */
[----:B------:R-:W-:Y:S02]  /*20130*/  IMAD.MOV.U32 R13, RZ, RZ, R27 ;  /* 0x000000ffff0d7224 */ /* 0x000fe400078e001b */
[----:B------:R-:W-:-:S07]  /*20140*/  IMAD.MOV.U32 R0, RZ, RZ, R14 ;  /* 0x000000ffff007224 */ /* 0x000fce00078e000e */
[----:B------:R-:W-:Y:S05]  /*20150*/  WARPSYNC.COLLECTIVE R15, `(.L_x_992) ;  /* 0x000000000f087348 */ /* 0x000fea0003c00000 */
[----:B------:R0:W1:Y:S02]  /*20160*/  SHFL.IDX P6, R14, R13, R12, R11 ;  /* 0x0000000c0d0e7389 */ /* 0x00006400000c000b */
[----:B01----:R-:W-:Y:S01]  /*20170*/  ENDCOLLECTIVE ;  /* 0x000000000000791b */ /* 0x003fe20003800000 */
.L_x_992:
[----:B------:R-:W-:Y:S02]  /*20180*/  IMAD.MOV.U32 R42, RZ, RZ, R0 ;  /* 0x000000ffff2a7224 */ /* 0x000fe400078e0000 */
[----:B------:R-:W-:Y:S02]  /*20190*/  IMAD.MOV.U32 R13, RZ, RZ, R26 ;  /* 0x000000ffff0d7224 */ /* 0x000fe400078e001a */
[----:B------:R-:W-:-:S07]  /*201a0*/  IMAD.MOV.U32 R5, RZ, RZ, R14 ;  /* 0x000000ffff057224 */ /* 0x000fce00078e000e */
[----:B------:R-:W-:Y:S05]  /*201b0*/  WARPSYNC.COLLECTIVE R15, `(.L_x_993) ;  /* 0x000000000f087348 */ /* 0x000fea0003c00000 */
[----:B------:R0:W1:Y:S02]  /*201c0*/  SHFL.IDX P6, R14, R13, R12, R11 ;  /* 0x0000000c0d0e7389 */ /* 0x00006400000c000b */
[----:B01----:R-:W-:Y:S01]  /*201d0*/  ENDCOLLECTIVE ;  /* 0x000000000000791b */ /* 0x003fe20003800000 */
.L_x_993:
[----:B------:R-:W-:Y:S05]  /*201e0*/  BRA `(.L_x_994) ;  /* 0xfffffed800a47947 */ /* 0x000fea000383ffff */
.L_x_765:
[----:B0-----:R0:W1:Y:S02]  /*201f0*/  SYNCS.PHASECHK.TRANS64.TRYWAIT P0, [R2+URZ+0x34800], R5 ;  /* 0x03480005020075a7 */ /* 0x001064000800017f */
[----:B-1----:R-:W-:Y:S05]  /*20200*/  @!P0 NANOSLEEP.SYNCS 0x989680 ;  /* 0x009896800000895d */ /* 0x002fea0003900000 */
[----:B------:R-:W1:Y:S02]  /*20210*/  @!P0 SYNCS.PHASECHK.TRANS64 P0, [R2+URZ+0x34800], R5 ;  /* 0x03480005020085a7 */ /* 0x000e64000800007f */
[----:B-1----:R-:W-:Y:S05]  /*20220*/  @!P0 BRA `(.L_x_765) ;  /* 0xfffffffc00f08947 */ /* 0x002fea000383ffff */
[----:B------:R-:W-:Y:S05]  /*20230*/  BRA `(.L_x_995) ;  /* 0xfffffee000987947 */ /* 0x000fea000383ffff */
.L_x_779:
[----:B-1----:R1:W2:Y:S02]  /*20240*/  SYNCS.PHASECHK.TRANS64.TRYWAIT P2, [R4+URZ+0x34830], R3 ;  /* 0x03483003040075a7 */ /* 0x0022a4000804017f */
[----:B--2---:R-:W-:Y:S05]  /*20250*/  @!P2 NANOSLEEP.SYNCS 0x989680 ;  /* 0x009896800000a95d */ /* 0x004fea0003900000 */
[----:B------:R-:W2:Y:S02]  /*20260*/  @!P2 SYNCS.PHASECHK.TRANS64 P2, [R4+URZ+0x34830], R3 ;  /* 0x034830030400a5a7 */ /* 0x000ea4000804007f */
[----:B--2---:R-:W-:Y:S05]  /*20270*/  @!P2 BRA `(.L_x_779) ;  /* 0xfffffffc00f0a947 */ /* 0x004fea000383ffff */
[----:B------:R-:W-:Y:S05]  /*20280*/  BRA `(.L_x_778) ;  /* 0xffffff0400a47947 */ /* 0x000fea000383ffff */
.L_x_786:
[----:B-1----:R1:W2:Y:S02]  /*20290*/  SYNCS.PHASECHK.TRANS64.TRYWAIT P2, [R15+URZ+0x34830], R0 ;  /* 0x034830000f0075a7 */ /* 0x0022a4000804017f */
[----:B--2---:R-:W-:Y:S05]  /*202a0*/  @!P2 NANOSLEEP.SYNCS 0x989680 ;  /* 0x009896800000a95d */ /* 0x004fea0003900000 */
[----:B------:R-:W2:Y:S02]  /*202b0*/  @!P2 SYNCS.PHASECHK.TRANS64 P2, [R15+URZ+0x34830], R0 ;  /* 0x034830000f00a5a7 */ /* 0x000ea4000804007f */
[----:B--2---:R-:W-:Y:S05]  /*202c0*/  @!P2 BRA `(.L_x_786) ;  /* 0xfffffffc00f0a947 */ /* 0x004fea000383ffff */
[----:B------:R-:W-:Y:S05]  /*202d0*/  BRA `(.L_x_785) ;  /* 0xffffff3000447947 */ /* 0x000fea000383ffff */
.L_x_791:
[----:B-1----:R1:W2:Y:S02]  /*202e0*/  SYNCS.PHASECHK.TRANS64.TRYWAIT P2, [R20+URZ+0x34850], R0 ;  /* 0x03485000140075a7 */ /* 0x0022a4000804017f */
[----:B--2---:R-:W-:Y:S05]  /*202f0*/  @!P2 NANOSLEEP.SYNCS 0x989680 ;  /* 0x009896800000a95d */ /* 0x004fea0003900000 */
[----:B------:R-:W2:Y:S02]  /*20300*/  @!P2 SYNCS.PHASECHK.TRANS64 P2, [R20+URZ+0x34850], R0 ;  /* 0x034850001400a5a7 */ /* 0x000ea4000804007f */
[----:B--2---:R-:W-:Y:S05]  /*20310*/  @!P2 BRA `(.L_x_791) ;  /* 0xfffffffc00f0a947 */ /* 0x004fea000383ffff */
[----:B------:R-:W-:Y:S05]  /*20320*/  BRA `(.L_x_790) ;  /* 0xffffff3c00207947 */ /* 0x000fea000383ffff */
.L_x_797:
[----:B-1----:R1:W2:Y:S02]  /*20330*/  SYNCS.PHASECHK.TRANS64.TRYWAIT P0, [R13+URZ+0x34850], R4 ;  /* 0x034850040d0075a7 */ /* 0x0022a4000800017f */
[----:B--2---:R-:W-:Y:S05]  /*20340*/  @!P0 NANOSLEEP.SYNCS 0x989680 ;  /* 0x009896800000895d */ /* 0x004fea0003900000 */
[----:B------:R-:W2:Y:S02]  /*20350*/  @!P0 SYNCS.PHASECHK.TRANS64 P0, [R13+URZ+0x34850], R4 ;  /* 0x034850040d0085a7 */ /* 0x000ea4000800007f */
[----:B--2---:R-:W-:Y:S05]  /*20360*/  @!P0 BRA `(.L_x_797) ;  /* 0xfffffffc00f08947 */ /* 0x004fea000383ffff */
[----:B------:R-:W-:Y:S05]  /*20370*/  BRA `(.L_x_796) ;  /* 0xffffff5800407947 */ /* 0x000fea000383ffff */
.L_x_833:
        /* <DEDUP_REMOVED lines=11> */
.L_x_997:
[----:B------:R-:W-:Y:S05]  /*20430*/  BSYNC B1 ;  /* 0x0000000000017941 */ /* 0x000fea0003800000 */
.L_x_996:
[----:B------:R-:W-:Y:S05]  /*20440*/  BRA `(.L_x_998) ;  /* 0xffffff9000f07947 */ /* 0x000fea000383ffff */
.L_x_835:
[----:B------:R-:W-:Y:S01]  /*20450*/  BSSY B1, `(.L_x_999) ;  /* 0x0000006000017945 */ /* 0x000fe20003800000 */
[----:B------:R-:W-:-:S07]  /*20460*/  IMAD.MOV.U32 R15, RZ, RZ, -0x1 ;  /* 0xffffffffff0f7424 */ /* 0x000fce00078e00ff */
[----:B01----:R-:W-:Y:S05]  /*20470*/  WARPSYNC.COLLECTIVE R15, `(.L_x_1000) ;  /* 0x000000000f0c7348 */ /* 0x003fea0003c00000 */
[----:B------:R-:W-:Y:S02]  /*20480*/  ELECT P6, UR62, PT ;  /* 0x00000000003e782f */ /* 0x000fe400038c0000 */
[----:B------:R-:W-:Y:S01]  /*20490*/  MOV R14, UR62 ;  /* 0x0000003e000e7c02 */ /* 0x000fe20008000f00 */
[----:B01----:R-:W-:Y:S10]  /*204a0*/  ENDCOLLECTIVE ;  /* 0x000000000000791b */ /* 0x003ff40003800000 */
.L_x_1000:
[----:B------:R-:W-:Y:S05]  /*204b0*/  BSYNC B1 ;  /* 0x0000000000017941 */ /* 0x000fea0003800000 */
.L_x_999:
[----:B------:R-:W-:Y:S05]  /*204c0*/  BRA `(.L_x_834) ;  /* 0xffffff9000e87947 */ /* 0x000fea000383ffff */
.L_x_837:
[----:B0-----:R-:W2:Y:S02]  /*204d0*/  LDL R3, [R1+0x4] ;  /* 0x0000040001037983 */ /* 0x001ea40000100800 */
[----:B--2---:R0:W2:Y:S02]  /*204e0*/  SYNCS.PHASECHK.TRANS64.TRYWAIT P0, [R3+URZ+0x34820], R2 ;  /* 0x03482002030075a7 */ /* 0x0040a4000800017f */
[----:B--2---:R-:W-:Y:S05]  /*204f0*/  @!P0 NANOSLEEP.SYNCS 0x989680 ;  /* 0x009896800000895d */ /* 0x004fea0003900000 */
[----:B------:R-:W2:Y:S02]  /*20500*/  @!P0 SYNCS.PHASECHK.TRANS64 P0, [R3+URZ+0x34820], R2 ;  /* 0x03482002030085a7 */ /* 0x000ea4000800007f */
[----:B--2---:R-:W-:Y:S05]  /*20510*/  @!P0 BRA `(.L_x_837) ;  /* 0xfffffffc00ec8947 */ /* 0x004fea000383ffff */
[----:B------:R-:W-:Y:S05]  /*20520*/  BRA `(.L_x_1001) ;  /* 0xffffff9000f87947 */ /* 0x000fea000383ffff */
.L_x_841:
[----:B0-----:R0:W2:Y:S02]  /*20530*/  SYNCS.PHASECHK.TRANS64.TRYWAIT P0, [R4+URZ+0x348a0], R8 ;  /* 0x0348a008040075a7 */ /* 0x0010a4000800017f */
[----:B--2---:R-:W-:Y:S05]  /*20540*/  @!P0 NANOSLEEP.SYNCS 0x989680 ;  /* 0x009896800000895d */ /* 0x004fea0003900000 */
[----:B------:R-:W2:Y:S02]  /*20550*/  @!P0 SYNCS.PHASECHK.TRANS64 P0, [R4+URZ+0x348a0], R8 ;  /* 0x0348a008040085a7 */ /* 0x000ea4000800007f */
[----:B--2---:R-:W-:Y:S05]  /*20560*/  @!P0 BRA `(.L_x_841) ;  /* 0xfffffffc00f08947 */ /* 0x004fea000383ffff */
[----:B------:R-:W-:Y:S05]  /*20570*/  BRA `(.L_x_1002) ;  /* 0xffffff94001c7947 */ /* 0x000fea000383ffff */
.L_x_848:
[----:B--2---:R2:W3:Y:S02]  /*20580*/  SYNCS.PHASECHK.TRANS64.TRYWAIT P0, [R4+URZ+0x348c0], R8 ;  /* 0x0348c008040075a7 */ /* 0x0044e4000800017f */
[----:B---3--:R-:W-:Y:S05]  /*20590*/  @!P0 NANOSLEEP.SYNCS 0x989680 ;  /* 0x009896800000895d */ /* 0x008fea0003900000 */
[----:B------:R-:W3:Y:S02]  /*205a0*/  @!P0 SYNCS.PHASECHK.TRANS64 P0, [R4+URZ+0x348c0], R8 ;  /* 0x0348c008040085a7 */ /* 0x000ee4000800007f */
[----:B---3--:R-:W-:Y:S05]  /*205b0*/  @!P0 BRA `(.L_x_848) ;  /* 0xfffffffc00f08947 */ /* 0x008fea000383ffff */
[----:B------:R-:W-:Y:S05]  /*205c0*/  BRA `(.L_x_1003) ;  /* 0xffffff98001c7947 */ /* 0x000fea000383ffff */
.L_x_856:
[----:B0-----:R0:W2:Y:S02]  /*205d0*/  SYNCS.PHASECHK.TRANS64.TRYWAIT P1, [R6+URZ+0x348a0], R5 ;  /* 0x0348a005060075a7 */ /* 0x0010a4000802017f */
[----:B--2---:R-:W-:Y:S05]  /*205e0*/  @!P1 NANOSLEEP.SYNCS 0x989680 ;  /* 0x009896800000995d */ /* 0x004fea0003900000 */
[----:B------:R-:W2:Y:S02]  /*205f0*/  @!P1 SYNCS.PHASECHK.TRANS64 P1, [R6+URZ+0x348a0], R5 ;  /* 0x0348a005060095a7 */ /* 0x000ea4000802007f */
[----:B--2---:R-:W-:Y:S05]  /*20600*/  @!P1 BRA `(.L_x_856) ;  /* 0xfffffffc00f09947 */ /* 0x004fea000383ffff */
[----:B------:R-:W-:Y:S05]  /*20610*/  BRA `(.L_x_1004) ;  /* 0xffffff9c004c7947 */ /* 0x000fea000383ffff */
.L_x_863:
[----:B--2---:R2:W3:Y:S02]  /*20620*/  SYNCS.PHASECHK.TRANS64.TRYWAIT P1, [R6+URZ+0x348c0], R5 ;  /* 0x0348c005060075a7 */ /* 0x0044e4000802017f */
[----:B---3--:R-:W-:Y:S05]  /*20630*/  @!P1 NANOSLEEP.SYNCS 0x989680 ;  /* 0x009896800000995d */ /* 0x008fea0003900000 */
[----:B------:R-:W3:Y:S02]  /*20640*/  @!P1 SYNCS.PHASECHK.TRANS64 P1, [R6+URZ+0x348c0], R5 ;  /* 0x0348c005060095a7 */ /* 0x000ee4000802007f */
[----:B---3--:R-:W-:Y:S05]  /*20650*/  @!P1 BRA `(.L_x_863) ;  /* 0xfffffffc00f09947 */ /* 0x008fea000383ffff */
[----:B------:R-:W-:Y:S05]  /*20660*/  BRA `(.L_x_1005) ;  /* 0xffffffa000487947 */ /* 0x000fea000383ffff */
.L_x_877:
        /* <DEDUP_REMOVED lines=11> */
.L_x_1007:
[----:B------:R-:W-:Y:S05]  /*20720*/  BSYNC B0 ;  /* 0x0000000000007941 */ /* 0x000fea0003800000 */
.L_x_1006:
[----:B------:R-:W-:Y:S05]  /*20730*/  BRA `(.L_x_1008) ;  /* 0xffffffa800c47947 */ /* 0x000fea000383ffff */
.L_x_879:
[----:B------:R-:W-:Y:S01]  /*20740*/  BSSY B0, `(.L_x_1009) ;  /* 0x0000006000007945 */ /* 0x000fe20003800000 */
[----:B------:R-:W-:-:S07]  /*20750*/  IMAD.MOV.U32 R15, RZ, RZ, -0x1 ;  /* 0xffffffffff0f7424 */ /* 0x000fce00078e00ff */
[----:B01----:R-:W-:Y:S05]  /*20760*/  WARPSYNC.COLLECTIVE R15, `(.L_x_1010) ;  /* 0x000000000f0c7348 */ /* 0x003fea0003c00000 */
[----:B------:R-:W-:Y:S02]  /*20770*/  ELECT P6, UR62, PT ;  /* 0x00000000003e782f */ /* 0x000fe400038c0000 */
[----:B------:R-:W-:Y:S01]  /*20780*/  MOV R14, UR62 ;  /* 0x0000003e000e7c02 */ /* 0x000fe20008000f00 */
[----:B01----:R-:W-:Y:S10]  /*20790*/  ENDCOLLECTIVE ;  /* 0x000000000000791b */ /* 0x003ff40003800000 */
.L_x_1010:
[----:B------:R-:W-:Y:S05]  /*207a0*/  BSYNC B0 ;  /* 0x0000000000007941 */ /* 0x000fea0003800000 */
.L_x_1009:
[----:B------:R-:W-:Y:S05]  /*207b0*/  BRA `(.L_x_1011) ;  /* 0xffffffa800d07947 */ /* 0x000fea000383ffff */
.L_x_881:
[----:B0-----:R0:W2:Y:S02]  /*207c0*/  SYNCS.PHASECHK.TRANS64.TRYWAIT P0, [R0+URZ+0x34840], R2 ;  /* 0x03484002000075a7 */ /* 0x0010a4000800017f */
[----:B--2---:R-:W-:Y:S05]  /*207d0*/  @!P0 NANOSLEEP.SYNCS 0x989680 ;  /* 0x009896800000895d */ /* 0x004fea0003900000 */
[----:B------:R-:W2:Y:S02]  /*207e0*/  @!P0 SYNCS.PHASECHK.TRANS64 P0, [R0+URZ+0x34840], R2 ;  /* 0x03484002000085a7 */ /* 0x000ea4000800007f */
[----:B--2---:R-:W-:Y:S05]  /*207f0*/  @!P0 BRA `(.L_x_881) ;  /* 0xfffffffc00f08947 */ /* 0x004fea000383ffff */
[----:B------:R-:W-:Y:S05]  /*20800*/  BRA `(.L_x_1012) ;  /* 0xffffffac003c7947 */ /* 0x000fea000383ffff */
.L_x_885:
[----:B------:R0:W5:Y:S01]  /*20810*/  LDL.LU R8, [R1+0x54] ;  /* 0x0000540001087983 */ /* 0x0001620000300800 */
[----:B------:R-:W-:Y:S02]  /*20820*/  IMAD.MOV.U32 R13, RZ, RZ, R3 ;  /* 0x000000ffff0d7224 */ /* 0x000fe400078e0003 */
[----:B------:R-:W-:Y:S02]  /*20830*/  IMAD.MOV.U32 R12, RZ, RZ, RZ ;  /* 0x000000ffff0c7224 */ /* 0x000fe400078e00ff */
[----:B------:R-:W-:Y:S02]  /*20840*/  IMAD.MOV.U32 R11, RZ, RZ, 0x181f ;  /* 0x0000181fff0b7424 */ /* 0x000fe400078e00ff */
[----:B------:R-:W-:-:S07]  /*20850*/  IMAD.MOV.U32 R15, RZ, RZ, -0x1 ;  /* 0xffffffffff0f7424 */ /* 0x000fce00078e00ff */
[----:B0----5:R-:W-:Y:S05]  /*20860*/  WARPSYNC.COLLECTIVE R15, `(.L_x_1013) ;  /* 0x000000000f087348 */ /* 0x021fea0003c00000 */
[----:B------:R1:W2:Y:S02]  /*20870*/  SHFL.IDX P6, R14, R13, R12, R11 ;  /* 0x0000000c0d0e7389 */ /* 0x0002a400000c000b */
[----:B012--5:R-:W-:Y:S01]  /*20880*/  ENDCOLLECTIVE ;  /* 0x000000000000791b */ /* 0x027fe20003800000 */
.L_x_1013:
[----:B------:R-:W-:Y:S02]  /*20890*/  IMAD.MOV.U32 R13, RZ, RZ, R4 ;  /* 0x000000ffff0d7224 */ /* 0x000fe400078e0004 */
[----:B------:R-:W-:-:S07]  /*208a0*/  IMAD.MOV.U32 R6, RZ, RZ, R14 ;  /* 0x000000ffff067224 */ /* 0x000fce00078e000e */
[----:B------:R-:W-:Y:S05]  /*208b0*/  WARPSYNC.COLLECTIVE R15, `(.L_x_1014) ;  /* 0x000000000f087348 */ /* 0x000fea0003c00000 */
[----:B------:R0:W1:Y:S02]  /*208c0*/  SHFL.IDX P6, R14, R13, R12, R11 ;  /* 0x0000000c0d0e7389 */ /* 0x00006400000c000b */
[----:B01----:R-:W-:Y:S01]  /*208d0*/  ENDCOLLECTIVE ;  /* 0x000000000000791b */ /* 0x003fe20003800000 */
.L_x_1014:
[----:B------:R-:W-:Y:S02]  /*208e0*/  IMAD.MOV.U32 R13, RZ, RZ, R3 ;  /* 0x000000ffff0d7224 */ /* 0x000fe400078e0003 */
[----:B------:R-:W-:Y:S02]  /*208f0*/  IMAD.MOV.U32 R12, RZ, RZ, 0x1 ;  /* 0x00000001ff0c7424 */ /* 0x000fe400078e00ff */
[----:B------:R-:W-:Y:S02]  /*20900*/  IMAD R2, R8, R7, RZ ;  /* 0x0000000708027224 */ /* 0x000fe400078e02ff */
[----:B------:R-:W0:Y:S01]  /*20910*/  S2R R8, SR_TID.X ;  /* 0x0000000000087919 */ /* 0x000e220000002100 */
[----:B------:R-:W-:-:S07]  /*20920*/  IMAD.MOV.U32 R7, RZ, RZ, R14 ;  /* 0x000000ffff077224 */ /* 0x000fce00078e000e */
[----:B0-----:R-:W-:Y:S05]  /*20930*/  WARPSYNC.COLLECTIVE R15, `(.L_x_1015) ;  /* 0x000000000f087348 */ /* 0x001fea0003c00000 */
[----:B------:R1:W2:Y:S02]  /*20940*/  SHFL.IDX P6, R14, R13, R12, R11 ;  /* 0x0000000c0d0e7389 */ /* 0x0002a400000c000b */
[----:B012---:R-:W-:Y:S01]  /*20950*/  ENDCOLLECTIVE ;  /* 0x000000000000791b */ /* 0x007fe20003800000 */
.L_x_1015:
[----:B------:R-:W-:Y:S02]  /*20960*/  IMAD.MOV.U32 R13, RZ, RZ, R4 ;  /* 0x000000ffff0d7224 */ /* 0x000fe400078e0004 */
[----:B------:R-:W-:-:S07]  /*20970*/  IMAD.MOV.U32 R9, RZ, RZ, R14 ;  /* 0x000000ffff097224 */ /* 0x000fce00078e000e */
[----:B------:R-:W-:Y:S05]  /*20980*/  WARPSYNC.COLLECTIVE R15, `(.L_x_1016) ;  /* 0x000000000f087348 */ /* 0x000fea0003c00000 */
[----:B------:R0:W1:Y:S02]  /*20990*/  SHFL.IDX P6, R14, R13, R12, R11 ;  /* 0x0000000c0d0e7389 */ /* 0x00006400000c000b */
[----:B01----:R-:W-:Y:S01]  /*209a0*/  ENDCOLLECTIVE ;  /* 0x000000000000791b */ /* 0x003fe20003800000 */
.L_x_1016:
[----:B------:R-:W-:-:S04]  /*209b0*/  LOP3.LUT R8, R8, 0x7f, RZ, 0xc0, !PT ;  /* 0x0000007f08087812 */ /* 0x000fc800078ec0ff */
[----:B------:R-:W-:-:S05]  /*209c0*/  SHF.R.U32.HI R5, RZ, 0x3, R8 ;  /* 0x00000003ff057819 */ /* 0x000fca0000011608 */
[----:B------:R-:W-:Y:S02]  /*209d0*/  IMAD.IADD R0, R5, 0x1, R17 ;  /* 0x0000000105007824 */ /* 0x000fe400078e0211 */
[----:B------:R-:W0:Y:S01]  /*209e0*/  S2R R17, SR_TID.X ;  /* 0x0000000000117919 */ /* 0x000e220000002100 */
[----:B------:R-:W-:Y:S02]  /*209f0*/  IMAD.MOV.U32 R13, RZ, RZ, R3 ;  /* 0x000000ffff0d7224 */ /* 0x000fe400078e0003 */
[C---:B------:R-:W-:Y:S01]  /*20a00*/  ISETP.GE.AND P3, PT, R0.reuse, R2, PT ;  /* 0x000000020000720c */ /* 0x040fe20003f66270 */
[----:B------:R-:W-:Y:S02]  /*20a10*/  VIADD R5, R0, 0x10 ;  /* 0x0000001000057836 */ /* 0x000fe40000000000 */
[----:B------:R-:W-:Y:S02]  /*20a20*/  IMAD.MOV.U32 R12, RZ, RZ, 0x2 ;  /* 0x00000002ff0c7424 */ /* 0x000fe400078e00ff */
[----:B0-----:R-:W-:-:S05]  /*20a30*/  IMAD.SHL.U32 R17, R17, 0x8, RZ ;  /* 0x0000000811117824 */ /* 0x001fca00078e00ff */
[----:B------:R-:W-:-:S04]  /*20a40*/  LOP3.LUT R17, R17, 0x38, RZ, 0xc0, !PT ;  /* 0x0000003811117812 */ /* 0x000fc800078ec0ff */
        /* <DEDUP_REMOVED lines=16> */
.L_x_1017:
[----:B------:R-:W-:Y:S01]  /*20b50*/  @!P3 LEA R8, P5, R17, R5, 0x1 ;  /* 0x000000051108b211 */ /* 0x000fe200078a08ff */
[----:B------:R-:W-:-:S04]  /*20b60*/  IMAD.MOV.U32 R13, RZ, RZ, R4 ;  /* 0x000000ffff0d7224 */ /* 0x000fc800078e0004 */
[----:B------:R-:W-:Y:S02]  /*20b70*/  @!P3 IMAD.MOV.U32 R6, RZ, RZ, R8 ;  /* 0x000000ffff06b224 */ /* 0x000fe400078e0008 */
[----:B------:R-:W-:-:S04]  /*20b80*/  @!P3 IMAD.X R5, RZ, RZ, R9, P5 ;  /* 0x000000ffff05b224 */ /* 0x000fc800028e0609 */
[----:B------:R-:W-:Y:S02]  /*20b90*/  @!P3 IMAD.MOV.U32 R7, RZ, RZ, R5 ;  /* 0x000000ffff07b224 */ /* 0x000fe400078e0005 */
[----:B------:R-:W-:-:S07]  /*20ba0*/  IMAD.MOV.U32 R8, RZ, RZ, R14 ;  /* 0x000000ffff087224 */ /* 0x000fce00078e000e */
[----:B------:R-:W-:Y:S05]  /*20bb0*/  WARPSYNC.COLLECTIVE R15, `(.L_x_1018) ;  /* 0x000000000f087348 */ /* 0x000fea0003c00000 */
[----:B------:R0:W1:Y:S02]  /*20bc0*/  SHFL.IDX P6, R14, R13, R12, R11 ;  /* 0x0000000c0d0e7389 */ /* 0x00006400000c000b */
[----:B01----:R-:W-:Y:S01]  /*20bd0*/  ENDCOLLECTIVE ;  /* 0x000000000000791b */ /* 0x003fe20003800000 */
.L_x_1018:
[----:B------:R-:W-:Y:S01]  /*20be0*/  VIADD R5, R0, 0x20 ;  /* 0x0000002000057836 */ /* 0x000fe20000000000 */
[----:B------:R-:W-:Y:S01]  /*20bf0*/  @!PT LDS RZ, [RZ] ;  /* 0x00000000fffff984 */ /* 0x000fe20000000800 */
[----:B------:R-:W-:Y:S01]  /*20c00*/  @!PT LDS RZ, [RZ] ;  /* 0x00000000fffff984 */ /* 0x000fe20000000800 */
[----:B------:R-:W-:Y:S01]  /*20c10*/  @!PT LDS RZ, [RZ] ;  /* 0x00000000fffff984 */ /* 0x000fe20000000800 */
[----:B------:R0:W-:Y:S04]  /*20c20*/  @!P3 LDGSTS.E.BYPASS.LTC128B.128 [R10+0x10c00], desc[UR40][R6.64], !P2 ;  /* 0x10c00000060abfae */ /* 0x0001e8000d101d68 */
[----:B------:R0:W-:Y:S04]  /*20c30*/  @!P3 LDGSTS.E.BYPASS.LTC128B.128 [R10+0x14c00], desc[UR40][R6.64+0x80], !P1 ;  /* 0x14c00080060abfae */ /* 0x0001e8000c901d68 */
[----:B------:R0:W-:Y:S01]  /*20c40*/  @!P3 LDGSTS.E.BYPASS.LTC128B.128 [R10+0x18c00], desc[UR40][R6.64+0x100], !P0 ;  /* 0x18c00100060abfae */ /* 0x0001e2000c101d68 */
[----:B------:R-:W-:Y:S01]  /*20c50*/  ISETP.GE.AND P3, PT, R5, R2, PT ;  /* 0x000000020500720c */ /* 0x000fe20003f66270 */
[----:B------:R-:W-:-:S02]  /*20c60*/  IMAD.MOV.U32 R13, RZ, RZ, R3 ;  /* 0x000000ffff0d7224 */ /* 0x000fc400078e0003 */
[----:B------:R-:W-:Y:S02]  /*20c70*/  IMAD.MOV.U32 R12, RZ, RZ, 0x3 ;  /* 0x00000003ff0c7424 */ /* 0x000fe400078e00ff */
[----:B------:R-:W-:-:S08]  /*20c80*/  IMAD.MOV.U32 R5, RZ, RZ, R14 ;  /* 0x000000ffff057224 */ /* 0x000fd000078e000e */
[----:B0-----:R-:W-:Y:S05]  /*20c90*/  WARPSYNC.COLLECTIVE R15, `(.L_x_1019) ;  /* 0x000000000f087348 */ /* 0x001fea0003c00000 */
[----:B------:R1:W2:Y:S02]  /*20ca0*/  SHFL.IDX P6, R14, R13, R12, R11 ;  /* 0x0000000c0d0e7389 */ /* 0x0002a400000c000b */
[----:B012---:R-:W-:Y:S01]  /*20cb0*/  ENDCOLLECTIVE ;  /* 0x000000000000791b */ /* 0x007fe20003800000 */
.L_x_1019:
[----:B------:R-:W-:-:S05]  /*20cc0*/  @!P3 LEA R5, P4, R17, R5, 0x1 ;  /* 0x000000051105b211 */ /* 0x000fca00078808ff */
[----:B------:R-:W-:-:S04]  /*20cd0*/  @!P3 IMAD.X R6, RZ, RZ, R8, P4 ;  /* 0x000000ffff06b224 */ /* 0x000fc800020e0608 */
[----:B------:R-:W-:Y:S02]  /*20ce0*/  @!P3 IMAD.MOV.U32 R7, RZ, RZ, R6 ;  /* 0x000000ffff07b224 */ /* 0x000fe400078e0006 */
[----:B------:R-:W-:Y:S02]  /*20cf0*/  @!P3 IMAD.MOV.U32 R6, RZ, RZ, R5 ;  /* 0x000000ffff06b224 */ /* 0x000fe400078e0005 */
[----:B------:R-:W-:Y:S02]  /*20d00*/  IMAD.MOV.U32 R13, RZ, RZ, R4 ;  /* 0x000000ffff0d7224 */ /* 0x000fe400078e0004 */
[----:B------:R-:W-:Y:S01]  /*20d10*/  VIADD R5, R0, 0x30 ;  /* 0x0000003000057836 */ /* 0x000fe20000000000 */
        /* <DEDUP_REMOVED lines=11> */
.L_x_1020:
[----:B------:R-:W-:Y:S02]  /*20dd0*/  IMAD.MOV.U32 R13, RZ, RZ, R3 ;  /* 0x000000ffff0d7224 */ /* 0x000fe400078e0003 */
[----:B------:R-:W-:Y:S02]  /*20de0*/  IMAD.MOV.U32 R12, RZ, RZ, 0x4 ;  /* 0x00000004ff0c7424 */ /* 0x000fe400078e00ff */
[----:B------:R-:W-:-:S07]  /*20df0*/  IMAD.MOV.U32 R5, RZ, RZ, R14 ;  /* 0x000000ffff057224 */ /* 0x000fce00078e000e */
[----:B------:R-:W-:Y:S05]  /*20e00*/  WARPSYNC.COLLECTIVE R15, `(.L_x_1021) ;  /* 0x000000000f087348 */ /* 0x000fea0003c00000 */
[----:B------:R0:W1:Y:S02]  /*20e10*/  SHFL.IDX P6, R14, R13, R12, R11 ;  /* 0x0000000c0d0e7389 */ /* 0x00006400000c000b */
[----:B01----:R-:W-:Y:S01]  /*20e20*/  ENDCOLLECTIVE ;  /* 0x000000000000791b */ /* 0x003fe20003800000 */
.L_x_1021:
        /* <DEDUP_REMOVED lines=17> */
.L_x_1022:
[----:B------:R-:W-:Y:S02]  /*20f40*/  IMAD.MOV.U32 R13, RZ, RZ, R3 ;  /* 0x000000ffff0d7224 */ /* 0x000fe400078e0003 */
[----:B------:R-:W-:Y:S02]  /*20f50*/  IMAD.MOV.U32 R12, RZ, RZ, 0x5 ;  /* 0x00000005ff0c7424 */ /* 0x000fe400078e00ff */
[----:B------:R-:W-:-:S07]  /*20f60*/  IMAD.MOV.U32 R5, RZ, RZ, R14 ;  /* 0x000000ffff057224 */ /* 0x000fce00078e000e */
[----:B------:R-:W-:Y:S05]  /*20f70*/  WARPSYNC.COLLECTIVE R15, `(.L_x_1023) ;  /* 0x000000000f087348 */ /* 0x000fea0003c00000 */
[----:B------:R0:W1:Y:S02]  /*20f80*/  SHFL.IDX P6, R14, R13, R12, R11 ;  /* 0x0000000c0d0e7389 */ /* 0x00006400000c000b */
[----:B01----:R-:W-:Y:S01]  /*20f90*/  ENDCOLLECTIVE ;  /* 0x000000000000791b */ /* 0x003fe20003800000 */
.L_x_1023:
        /* <DEDUP_REMOVED lines=17> */
.L_x_1024:
[----:B------:R-:W-:Y:S02]  /*210b0*/  IMAD.MOV.U32 R13, RZ, RZ, R3 ;  /* 0x000000ffff0d7224 */ /* 0x000fe400078e0003 */
[----:B------:R-:W-:Y:S02]  /*210c0*/  IMAD.MOV.U32 R12, RZ, RZ, 0x6 ;  /* 0x00000006ff0c7424 */ /* 0x000fe400078e00ff */
[----:B------:R-:W-:-:S07]  /*210d0*/  IMAD.MOV.U32 R5, RZ, RZ, R14 ;  /* 0x000000ffff057224 */ /* 0x000fce00078e000e */
[----:B------:R-:W-:Y:S05]  /*210e0*/  WARPSYNC.COLLECTIVE R15, `(.L_x_1025) ;  /* 0x000000000f087348 */ /* 0x000fea0003c00000 */
[----:B------:R0:W1:Y:S02]  /*210f0*/  SHFL.IDX P6, R14, R13, R12, R11 ;  /* 0x0000000c0d0e7389 */ /* 0x00006400000c000b */
[----:B01----:R-:W-:Y:S01]  /*21100*/  ENDCOLLECTIVE ;  /* 0x000000000000791b */ /* 0x003fe20003800000 */
.L_x_1025:
[----:B------:R-:W-:-:S05]  /*21110*/  @!P3 LEA R5, P4, R17, R5, 0x1 ;  /* 0x000000051105b211 */ /* 0x000fca00078808ff */
[----:B------:R-:W-:-:S04]  /*21120*/  @!P3 IMAD.X R6, RZ, RZ, R6, P4 ;  /* 0x000000ffff06b224 */ /* 0x000fc800020e0606 */
[----:B------:R-:W-:Y:S02]  /*21130*/  @!P3 IMAD.MOV.U32 R7, RZ, RZ, R6 ;  /* 0x000000ffff07b224 */ /* 0x000fe400078e0006 */
[----:B------:R-:W-:Y:S02]  /*21140*/  @!P3 IMAD.MOV.U32 R6, RZ, RZ, R5 ;  /* 0x000000ffff06b224 */ /* 0x000fe400078e0005 */
[----:B------:R-:W-:-:S03]  /*21150*/  IMAD.MOV.U32 R13, RZ, RZ, R4 ;  /* 0x000000ffff0d7224 */ /* 0x000fc600078e0004 */
[----:B------:R-:W-:Y:S01]  /*21160*/  @!PT LDS RZ, [RZ] ;  /* 0x00000000fffff984 */ /* 0x000fe20000000800 */
[----:B------:R-:W-:Y:S01]  /*21170*/  @!PT LDS RZ, [RZ] ;  /* 0x00000000fffff984 */ /* 0x000fe20000000800 */
[----:B------:R-:W-:Y:S01]  /*21180*/  @!PT LDS RZ, [RZ] ;  /* 0x00000000fffff984 */ /* 0x000fe20000000800 */
[----:B------:R-:W-:Y:S04]  /*21190*/  @!P3 LDGSTS.E.BYPASS.LTC128B.128 [R10+0x12c00], desc[UR40][R6.64], !P2 ;  /* 0x12c00000060abfae */ /* 0x000fe8000d101d68 */
[----:B------:R-:W-:Y:S04]  /*211a0*/  @!P3 LDGSTS.E.BYPASS.LTC128B.128 [R10+0x16c00], desc[UR40][R6.64+0x80], !P1 ;  /* 0x16c00080060abfae */ /* 0x000fe8000c901d68 */
[----:B------:R0:W-:Y:S02]  /*211b0*/  @!P3 LDGSTS.E.BYPASS.LTC128B.128 [R10+0x1ac00], desc[UR40][R6.64+0x100], !P0 ;  /* 0x1ac00100060abfae */ /* 0x0001e4000c101d68 */
[----:B0-----:R-:W-:-:S07]  /*211c0*/  IMAD.MOV.U32 R6, RZ, RZ, R14 ;  /* 0x000000ffff067224 */ /* 0x001fce00078e000e */
[----:B------:R-:W-:Y:S05]  /*211d0*/  WARPSYNC.COLLECTIVE R15, `(.L_x_1026) ;  /* 0x000000000f087348 */ /* 0x000fea0003c00000 */
[----:B------:R0:W1:Y:S02]  /*211e0*/  SHFL.IDX P6, R14, R13, R12, R11 ;  /* 0x0000000c0d0e7389 */ /* 0x00006400000c000b */
[----:B01----:R-:W-:Y:S01]  /*211f0*/  ENDCOLLECTIVE ;  /* 0x000000000000791b */ /* 0x003fe20003800000 */
.L_x_1026:
[----:B------:R-:W-:-:S05]  /*21200*/  VIADD R7, R0, 0x60 ;  /* 0x0000006000077836 */ /* 0x000fca0000000000 */
[----:B------:R-:W-:Y:S01]  /*21210*/  ISETP.GE.AND P4, PT, R7, R2, PT ;  /* 0x000000020700720c */ /* 0x000fe20003f86270 */
[----:B------:R-:W-:Y:S02]  /*21220*/  IMAD.MOV.U32 R13, RZ, RZ, R3 ;  /* 0x000000ffff0d7224 */ /* 0x000fe400078e0003 */
[----:B------:R-:W-:Y:S02]  /*21230*/  IMAD.MOV.U32 R12, RZ, RZ, 0x7 ;  /* 0x00000007ff0c7424 */ /* 0x000fe400078e00ff */
[----:B------:R-:W-:-:S08]  /*21240*/  IMAD.MOV.U32 R5, RZ, RZ, R14 ;  /* 0x000000ffff057224 */ /* 0x000fd000078e000e */
[----:B------:R-:W-:Y:S05]  /*21250*/  WARPSYNC.COLLECTIVE R15, `(.L_x_1027) ;  /* 0x000000000f087348 */ /* 0x000fea0003c00000 */
[----:B------:R0:W1:Y:S02]  /*21260*/  SHFL.IDX P6, R14, R13, R12, R11 ;  /* 0x0000000c0d0e7389 */ /* 0x00006400000c000b */
[----:B01----:R-:W-:Y:S01]  /*21270*/  ENDCOLLECTIVE ;  /* 0x000000000000791b */ /* 0x003fe20003800000 */
.L_x_1027:
[----:B------:R-:W-:-:S05]  /*21280*/  @!P4 LEA R5, P3, R17, R5, 0x1 ;  /* 0x000000051105c211 */ /* 0x000fca00078608ff */
[----:B------:R-:W-:-:S04]  /*21290*/  @!P4 IMAD.X R6, RZ, RZ, R6, P3 ;  /* 0x000000ffff06c224 */ /* 0x000fc800018e0606 */
[----:B------:R-:W-:Y:S02]  /*212a0*/  @!P4 IMAD.MOV.U32 R7, RZ, RZ, R6 ;  /* 0x000000ffff07c224 */ /* 0x000fe400078e0006 */
[----:B------:R-:W-:Y:S02]  /*212b0*/  IMAD.MOV.U32 R13, RZ, RZ, R4 ;  /* 0x000000ffff0d7224 */ /* 0x000fe400078e0004 */
[----:B------:R-:W-:-:S05]  /*212c0*/  @!P4 IMAD.MOV.U32 R6, RZ, RZ, R5 ;  /* 0x000000ffff06c224 */ /* 0x000fca00078e0005 */
[----:B------:R-:W-:Y:S01]  /*212d0*/  @!PT LDS RZ, [RZ] ;  /* 0x00000000fffff984 */ /* 0x000fe20000000800 */
[----:B------:R-:W-:Y:S01]  /*212e0*/  @!PT LDS RZ, [RZ] ;  /* 0x00000000fffff984 */ /* 0x000fe20000000800 */
[----:B------:R-:W-:Y:S01]  /*212f0*/  @!PT LDS RZ, [RZ] ;  /* 0x00000000fffff984 */ /* 0x000fe20000000800 */
[----:B------:R0:W-:Y:S01]  /*21300*/  @!P4 LDGSTS.E.BYPASS.LTC128B.128 [R10+0x13400], desc[UR40][R6.64], !P2 ;  /* 0x13400000060acfae */ /* 0x0001e2000d101d68 */
[----:B------:R-:W-:-:S03]  /*21310*/  IMAD.MOV.U32 R5, RZ, RZ, R14 ;  /* 0x000000ffff057224 */ /* 0x000fc600078e000e */
[----:B------:R0:W-:Y:S04]  /*21320*/  @!P4 LDGSTS.E.BYPASS.LTC128B.128 [R10+0x17400], desc[UR40][R6.64+0x80], !P1 ;  /* 0x17400080060acfae */ /* 0x0001e8000c901d68 */
[----:B0-----:R-:W-:Y:S05]  /*21330*/  WARPSYNC.COLLECTIVE R15, `(.L_x_1028) ;  /* 0x000000000f087348 */ /* 0x001fea0003c00000 */
[----:B------:R1:W2:Y:S02]  /*21340*/  SHFL.IDX P6, R14, R13, R12, R11 ;  /* 0x0000000c0d0e7389 */ /* 0x0002a400000c000b */
[----:B012---:R-:W-:Y:S01]  /*21350*/  ENDCOLLECTIVE ;  /* 0x000000000000791b */ /* 0x007fe20003800000 */
.L_x_1028:
[----:B------:R-:W-:Y:S01]  /*21360*/  @!PT LDS RZ, [RZ] ;  /* 0x00000000fffff984 */ /* 0x000fe20000000800 */
[----:B------:R-:W-:Y:S01]  /*21370*/  @!PT LDS RZ, [RZ] ;  /* 0x00000000fffff984 */ /* 0x000fe20000000800 */
[----:B------:R-:W-:Y:S01]  /*21380*/  @!PT LDS RZ, [RZ] ;  /* 0x00000000fffff984 */ /* 0x000fe20000000800 */
[----:B------:R0:W-:Y:S01]  /*21390*/  @!P4 LDGSTS.E.BYPASS.LTC128B.128 [R10+0x1b400], desc[UR40][R6.64+0x100], !P0 ;  /* 0x1b400100060acfae */ /* 0x0001e2000c101d68 */
[----:B------:R-:W-:Y:S01]  /*213a0*/  IMAD.MOV.U32 R3, RZ, RZ, R14 ;  /* 0x000000ffff037224 */ /* 0x000fe200078e000e */
[----:B------:R-:W-:Y:S06]  /*213b0*/  BRA `(.L_x_1029) ;  /* 0xffffffb000147947 */ /* 0x000fec000383ffff */
.L_x_890:
[----:B0-----:R-:W3:Y:S02]  /*213c0*/  LDL R2, [R1+0x4] ;  /* 0x0000040001027983 */ /* 0x001ee40000100800 */
[----:B---3--:R0:W1:Y:S02]  /*213d0*/  SYNCS.PHASECHK.TRANS64.TRYWAIT P0, [R2+URZ+0x34820], R0 ;  /* 0x03482000020075a7 */ /* 0x008064000800017f */
[----:B-1----:R-:W-:Y:S05]  /*213e0*/  @!P0 NANOSLEEP.SYNCS 0x989680 ;  /* 0x009896800000895d */ /* 0x002fea0003900000 */
[----:B------:R-:W1:Y:S02]  /*213f0*/  @!P0 SYNCS.PHASECHK.TRANS64 P0, [R2+URZ+0x34820], R0 ;  /* 0x03482000020085a7 */ /* 0x000e64000800007f */
[----:B-1----:R-:W-:Y:S05]  /*21400*/  @!P0 BRA `(.L_x_890) ;  /* 0xfffffffc00ec8947 */ /* 0x002fea000383ffff */
[----:B------:R-:W-:Y:S05]  /*21410*/  BRA `(.L_x_1030) ;  /* 0xffffffb000987947 */ /* 0x000fea000383ffff */
.L_x_899:
[----:B-1----:R1:W3:Y:S02]  /*21420*/  SYNCS.PHASECHK.TRANS64.TRYWAIT P0, [R3+URZ+0x34840], R2 ;  /* 0x03484002030075a7 */ /* 0x0022e4000800017f */
[----:B---3--:R-:W-:Y:S05]  /*21430*/  @!P0 NANOSLEEP.SYNCS 0x989680 ;  /* 0x009896800000895d */ /* 0x008fea0003900000 */
[----:B------:R-:W3:Y:S02]  /*21440*/  @!P0 SYNCS.PHASECHK.TRANS64 P0, [R3+URZ+0x34840], R2 ;  /* 0x03484002030085a7 */ /* 0x000ee4000800007f */
[----:B---3--:R-:W-:Y:S05]  /*21450*/  @!P0 BRA `(.L_x_899) ;  /* 0xfffffffc00f08947 */ /* 0x008fea000383ffff */
[----:B------:R-:W-:Y:S05]  /*21460*/  BRA `(.L_x_1031) ;  /* 0xffffffb400647947 */ /* 0x000fea000383ffff */
.L_x_906:
[----:B0-----:R0:W1:Y:S02]  /*21470*/  SYNCS.PHASECHK.TRANS64.TRYWAIT P0, [R3+URZ+0x60], R2 ;  /* 0x00006002030075a7 */ /* 0x001064000800017f */
[----:B-1----:R-:W-:Y:S05]  /*21480*/  @!P0 NANOSLEEP.SYNCS 0x989680 ;  /* 0x009896800000895d */ /* 0x002fea0003900000 */
[----:B------:R-:W1:Y:S02]  /*21490*/  @!P0 SYNCS.PHASECHK.TRANS64 P0, [R3+URZ+0x60], R2 ;  /* 0x00006002030085a7 */ /* 0x000e64000800007f */
[----:B-1----:R-:W-:Y:S05]  /*214a0*/  @!P0 BRA `(.L_x_906) ;  /* 0xfffffffc00f08947 */ /* 0x002fea000383ffff */
[----:B------:R-:W-:Y:S05]  /*214b0*/  BRA `(.L_x_1032) ;  /* 0xffffffb8007c7947 */ /* 0x000fea000383ffff */
.L_x_915:
[----:B---3--:R3:W4:Y:S02]  /*214c0*/  SYNCS.PHASECHK.TRANS64.TRYWAIT P0, [R3+URZ+0x34840], R2 ;  /* 0x03484002030075a7 */ /* 0x008724000800017f */
[----:B----4-:R-:W-:Y:S05]  /*214d0*/  @!P0 NANOSLEEP.SYNCS 0x989680 ;  /* 0x009896800000895d */ /* 0x010fea0003900000 */
[----:B------:R-:W4:Y:S02]  /*214e0*/  @!P0 SYNCS.PHASECHK.TRANS64 P0, [R3+URZ+0x34840], R2 ;  /* 0x03484002030085a7 */ /* 0x000f24000800007f */
[----:B----4-:R-:W-:Y:S05]  /*214f0*/  @!P0 BRA `(.L_x_915) ;  /* 0xfffffffc00f08947 */ /* 0x010fea000383ffff */
[----:B------:R-:W-:Y:S05]  /*21500*/  BRA `(.L_x_1033) ;  /* 0xffffffc000247947 */ /* 0x000fea000383ffff */
.L_x_922:
[----:B--2---:R2:W3:Y:S02]  /*21510*/  SYNCS.PHASECHK.TRANS64.TRYWAIT P0, [R2+URZ+0x60], R3 ;  /* 0x00006003020075a7 */ /* 0x0044e4000800017f */
[----:B---3--:R-:W-:Y:S05]  /*21520*/  @!P0 NANOSLEEP.SYNCS 0x989680 ;  /* 0x009896800000895d */ /* 0x008fea0003900000 */
[----:B------:R-:W3:Y:S02]  /*21530*/  @!P0 SYNCS.PHASECHK.TRANS64 P0, [R2+URZ+0x60], R3 ;  /* 0x00006003020085a7 */ /* 0x000ee4000800007f */
[----:B---3--:R-:W-:Y:S05]  /*21540*/  @!P0 BRA `(.L_x_922) ;  /* 0xfffffffc00f08947 */ /* 0x008fea000383ffff */
[----:B------:R-:W-:Y:S05]  /*21550*/  BRA `(.L_x_1034) ;  /* 0xffffffc4003c7947 */ /* 0x000fea000383ffff */
.L_x_931:
[----:B----4-:R4:W0:Y:S02]  /*21560*/  SYNCS.PHASECHK.TRANS64.TRYWAIT P0, [R2+URZ+0x34840], R3 ;  /* 0x03484003020075a7 */ /* 0x010824000800017f */
[----:B0-----:R-:W-:Y:S05]  /*21570*/  @!P0 NANOSLEEP.SYNCS 0x989680 ;  /* 0x009896800000895d */ /* 0x001fea0003900000 */
[----:B------:R-:W0:Y:S02]  /*21580*/  @!P0 SYNCS.PHASECHK.TRANS64 P0, [R2+URZ+0x34840], R3 ;  /* 0x03484003020085a7 */ /* 0x000e24000800007f */
[----:B0-----:R-:W-:Y:S05]  /*21590*/  @!P0 BRA `(.L_x_931) ;  /* 0xfffffffc00f08947 */ /* 0x001fea000383ffff */
[----:B------:R-:W-:Y:S05]  /*215a0*/  BRA `(.L_x_1035) ;  /* 0xffffffc800b07947 */ /* 0x000fea000383ffff */
.L_x_938:
[----:B0-----:R0:W2:Y:S02]  /*215b0*/  SYNCS.PHASECHK.TRANS64.TRYWAIT P0, [R2+URZ+0x60], R5 ;  /* 0x00006005020075a7 */ /* 0x0010a4000800017f */
[----:B--2---:R-:W-:Y:S05]  /*215c0*/  @!P0 NANOSLEEP.SYNCS 0x989680 ;  /* 0x009896800000895d */ /* 0x004fea0003900000 */
[----:B------:R-:W2:Y:S02]  /*215d0*/  @!P0 SYNCS.PHASECHK.TRANS64 P0, [R2+URZ+0x60], R5 ;  /* 0x00006005020085a7 */ /* 0x000ea4000800007f */
[----:B--2---:R-:W-:Y:S05]  /*215e0*/  @!P0 BRA `(.L_x_938) ;  /* 0xfffffffc00f08947 */ /* 0x004fea000383ffff */
[----:B------:R-:W-:Y:S05]  /*215f0*/  BRA `(.L_x_1036) ;  /* 0xffffffcc00c87947 */ /* 0x000fea000383ffff */
.L_x_949:
[----:B0-----:R0:W2:Y:S02]  /*21600*/  SYNCS.PHASECHK.TRANS64.TRYWAIT P0, [R0+URZ+0x34860], R2 ;  /* 0x03486002000075a7 */ /* 0x0010a4000800017f */
[----:B--2---:R-:W-:Y:S05]  /*21610*/  @!P0 NANOSLEEP.SYNCS 0x989680 ;  /* 0x009896800000895d */ /* 0x004fea0003900000 */
[----:B------:R-:W2:Y:S02]  /*21620*/  @!P0 SYNCS.PHASECHK.TRANS64 P0, [R0+URZ+0x34860], R2 ;  /* 0x03486002000085a7 */ /* 0x000ea4000800007f */
[----:B--2---:R-:W-:Y:S05]  /*21630*/  @!P0 BRA `(.L_x_949) ;  /* 0xfffffffc00f08947 */ /* 0x004fea000383ffff */
[----:B------:R-:W-:Y:S05]  /*21640*/  BRA `(.L_x_1037) ;  /* 0xffffffd400207947 */ /* 0x000fea000383ffff */
.L_x_956:
[----:B------:R-:W-:Y:S01]  /*21650*/  BSSY B0, `(.L_x_1038) ;  /* 0x0000008000007945 */ /* 0x000fe20003800000 */
[----:B------:R-:W-:Y:S02]  /*21660*/  IMAD.MOV.U32 R13, RZ, RZ, R16 ;  /* 0x000000ffff0d7224 */ /* 0x000fe400078e0010 */
[----:B------:R-:W-:Y:S02]  /*21670*/  IMAD.MOV.U32 R12, RZ, RZ, RZ ;  /* 0x000000ffff0c7224 */ /* 0x000fe400078e00ff */
[----:B------:R-:W-:Y:S02]  /*21680*/  IMAD.MOV.U32 R11, RZ, RZ, 0x1f ;  /* 0x0000001fff0b7424 */ /* 0x000fe400078e00ff */
[----:B------:R-:W-:-:S07]  /*21690*/  IMAD.MOV.U32 R15, RZ, RZ, -0x1 ;  /* 0xffffffffff0f7424 */ /* 0x000fce00078e00ff */
[----:B-1--45:R-:W-:Y:S05]  /*216a0*/  WARPSYNC.COLLECTIVE R15, `(.L_x_1039) ;  /* 0x000000000f087348 */ /* 0x032fea0003c00000 */
[----:B------:R0:W2:Y:S02]  /*216b0*/  SHFL.IDX P6, R14, R13, R12, R11 ;  /* 0x0000000c0d0e7389 */ /* 0x0000a400000c000b */
[----:B012-45:R-:W-:Y:S01]  /*216c0*/  ENDCOLLECTIVE ;  /* 0x000000000000791b */ /* 0x037fe20003800000 */
.L_x_1039:
[----:B------:R-:W-:Y:S05]  /*216d0*/  BSYNC B0 ;  /* 0x0000000000007941 */ /* 0x000fea0003800000 */
.L_x_1038:
        /* <DEDUP_REMOVED lines=9> */
.L_x_1040:
[----:B------:R-:W-:Y:S02]  /*21770*/  ULDC UR4, c[0x0][0xc3c] ;  /* 0x00030f0000047ab9 */ /* 0x000fe40000000800 */
        /* <DEDUP_REMOVED lines=17> */
.L_x_1041:
        /* <DEDUP_REMOVED lines=8> */
.L_x_1042:
        /* <DEDUP_REMOVED lines=8> */
.L_x_1043:
        /* <DEDUP_REMOVED lines=8> */
.L_x_1044:
        /* <DEDUP_REMOVED lines=8> */
.L_x_1045:
        /* <DEDUP_REMOVED lines=9> */
.L_x_1046:
[----:B------:R-:W-:Y:S01]  /*21b20*/  IMAD.MOV.U32 R6, RZ, RZ, R14 ;  /* 0x000000ffff067224 */ /* 0x000fe200078e000e */
[----:B------:R-:W-:Y:S06]  /*21b30*/  BRA `(.L_x_1047) ;  /* 0xffffffd400a47947 */ /* 0x000fec000383ffff */
.L_x_961:
[----:B------:R-:W-:Y:S01]  /*21b40*/  BSSY B0, `(.L_x_1048) ;  /* 0x0000008000007945 */ /* 0x000fe20003800000 */
[----:B-----5:R-:W-:Y:S02]  /*21b50*/  IMAD.MOV.U32 R13, RZ, RZ, R2 ;  /* 0x000000ffff0d7224 */ /* 0x020fe400078e0002 */
[----:B------:R-:W-:Y:S02]  /*21b60*/  IMAD.MOV.U32 R12, RZ, RZ, 0x1 ;  /* 0x00000001ff0c7424 */ /* 0x000fe400078e00ff */
[----:B------:R-:W-:Y:S02]  /*21b70*/  IMAD.MOV.U32 R11, RZ, RZ, RZ ;  /* 0x000000ffff0b7224 */ /* 0x000fe400078e00ff */
[----:B------:R-:W-:-:S07]  /*21b80*/  IMAD.MOV.U32 R15, RZ, RZ, -0x1 ;  /* 0xffffffffff0f7424 */ /* 0x000fce00078e00ff */
[----:B01----:R-:W-:Y:S05]  /*21b90*/  WARPSYNC.COLLECTIVE R15, `(.L_x_1049) ;  /* 0x000000000f087348 */ /* 0x003fea0003c00000 */
[----:B------:R2:W3:Y:S02]  /*21ba0*/  SHFL.UP P6, R14, R13, R12, R11 ;  /* 0x0400000c0d0e7389 */ /* 0x0004e400000c000b */
[----:B0123--:R-:W-:Y:S01]  /*21bb0*/  ENDCOLLECTIVE ;  /* 0x000000000000791b */ /* 0x00ffe20003800000 */
.L_x_1049:
[----:B------:R-:W-:Y:S05]  /*21bc0*/  BSYNC B0 ;  /* 0x0000000000007941 */ /* 0x000fea0003800000 */
.L_x_1048:
[----:B------:R-:W-:Y:S02]  /*21bd0*/  IMAD.MOV.U32 R3, RZ, RZ, R14 ;  /* 0x000000ffff037224 */ /* 0x000fe400078e000e */
[----:B------:R-:W-:Y:S02]  /*21be0*/  IMAD.MOV.U32 R12, RZ, RZ, 0x2 ;  /* 0x00000002ff0c7424 */ /* 0x000fe400078e00ff */
[----:B------:R-:W-:Y:S01]  /*21bf0*/  IMAD.MOV.U32 R11, RZ, RZ, RZ ;  /* 0x000000ffff0b7224 */ /* 0x000fe200078e00ff */
[----:B------:R-:W-:Y:S01]  /*21c00*/  SEL R3, R3, RZ, P1 ;  /* 0x000000ff03037207 */ /* 0x000fe20000800000 */
[----:B------:R-:W-:-:S04]  /*21c10*/  IMAD.MOV.U32 R15, RZ, RZ, -0x1 ;  /* 0xffffffffff0f7424 */ /* 0x000fc800078e00ff */
[----:B------:R-:W-:-:S04]  /*21c20*/  IMAD.IADD R3, R2, 0x1, R3 ;  /* 0x0000000102037824 */ /* 0x000fc800078e0203 */
[----:B------:R-:W-:-:S07]  /*21c30*/  IMAD.MOV.U32 R13, RZ, RZ, R3 ;  /* 0x000000ffff0d7224 */ /* 0x000fce00078e0003 */
[----:B------:R-:W-:Y:S05]  /*21c40*/  WARPSYNC.COLLECTIVE R15, `(.L_x_1050) ;  /* 0x000000000f087348 */ /* 0x000fea0003c00000 */
[----:B------:R0:W1:Y:S02]  /*21c50*/  SHFL.UP P6, R14, R13, R12, R11 ;  /* 0x0400000c0d0e7389 */ /* 0x00006400000c000b */
[----:B01----:R-:W-:Y:S01]  /*21c60*/  ENDCOLLECTIVE ;  /* 0x000000000000791b */ /* 0x003fe20003800000 */
.L_x_1050:
        /* <DEDUP_REMOVED lines=8> */
.L_x_1051:
        /* <DEDUP_REMOVED lines=8> */
.L_x_1052:
        /* <DEDUP_REMOVED lines=8> */
.L_x_1053:
        /* <DEDUP_REMOVED lines=9> */
.L_x_1054:
[----:B------:R-:W-:Y:S01]  /*21e80*/  IMAD.MOV.U32 R6, RZ, RZ, R14 ;  /* 0x000000ffff067224 */ /* 0x000fe200078e000e */
[----:B------:R-:W-:Y:S06]  /*21e90*/  BRA `(.L_x_1055) ;  /* 0xffffffd400687947 */ /* 0x000fec000383ffff */
.L_x_963:
[----:B------:R-:W-:Y:S01]  /*21ea0*/  BSSY B0, `(.L_x_1056) ;  /* 0x0000006000007945 */ /* 0x000fe20003800000 */
[----:B------:R-:W-:Y:S01]  /*21eb0*/  PLOP3.LUT P6, PT, P6, PT, PT, 0x8, 0x0 ;  /* 0x000000000000781c */ /* 0x000fe200037ce170 */
[----:B------:R-:W-:-:S12]  /*21ec0*/  IMAD.MOV.U32 R15, RZ, RZ, -0x1 ;  /* 0xffffffffff0f7424 */ /* 0x000fd800078e00ff */
[----:B01---5:R-:W-:Y:S05]  /*21ed0*/  WARPSYNC.COLLECTIVE R15, `(.L_x_1057) ;  /* 0x000000000f087348 */ /* 0x023fea0003c00000 */
[----:B------:R-:W-:Y:S01]  /*21ee0*/  VOTE.ANY R14, PT, P6 ;  /* 0x00000000000e7806 */ /* 0x000fe200030e0100 */
[----:B01---5:R-:W-:Y:S06]  /*21ef0*/  ENDCOLLECTIVE ;  /* 0x000000000000791b */ /* 0x023fec0003800000 */
.L_x_1057:
[----:B------:R-:W-:Y:S05]  /*21f00*/  BSYNC B0 ;  /* 0x0000000000007941 */ /* 0x000fea0003800000 */
.L_x_1056:
        /* <DEDUP_REMOVED lines=9> */
.L_x_1058:
[----:B------:R-:W-:Y:S01]  /*21fa0*/  IMAD.MOV.U32 R17, RZ, RZ, R14 ;  /* 0x000000ffff117224 */ /* 0x000fe200078e000e */
[----:B------:R-:W-:Y:S06]  /*21fb0*/  BRA `(.L_x_1059) ;  /* 0xffffffd400587947 */ /* 0x000fec000383ffff */
.L_x_965:
[----:B------:R-:W-:Y:S01]  /*21fc0*/  BSSY B0, `(.L_x_1060) ;  /* 0x0000007000007945 */ /* 0x000fe20003800000 */
[----:B------:R-:W-:Y:S02]  /*21fd0*/  IMAD.MOV.U32 R13, RZ, RZ, R5 ;  /* 0x000000ffff0d7224 */ /* 0x000fe400078e0005 */
[----:B------:R-:W-:Y:S02]  /*21fe0*/  IMAD.MOV.U32 R11, RZ, RZ, 0x1f ;  /* 0x0000001fff0b7424 */ /* 0x000fe400078e00ff */
[----:B------:R-:W-:-:S07]  /*21ff0*/  IMAD.MOV.U32 R15, RZ, RZ, -0x1 ;  /* 0xffffffffff0f7424 */ /* 0x000fce00078e00ff */
[----:B01-3-5:R-:W-:Y:S05]  /*22000*/  WARPSYNC.COLLECTIVE R15, `(.L_x_1061) ;  /* 0x000000000f087348 */ /* 0x02bfea0003c00000 */
[----:B------:R2:W4:Y:S02]  /*22010*/  SHFL.IDX P6, R14, R13, R12, R11 ;  /* 0x0000000c0d0e7389 */ /* 0x00052400000c000b */
[----:B012345:R-:W-:Y:S01]  /*22020*/  ENDCOLLECTIVE ;  /* 0x000000000000791b */ /* 0x03ffe20003800000 */
.L_x_1061:
[----:B------:R-:W-:Y:S05]  /*22030*/  BSYNC B0 ;  /* 0x0000000000007941 */ /* 0x000fea0003800000 */
.L_x_1060:
[----:B------:R-:W-:Y:S01]  /*22040*/  IMAD.MOV.U32 R2, RZ, RZ, R14 ;  /* 0x000000ffff027224 */ /* 0x000fe200078e000e */
[----:B------:R-:W-:Y:S06]  /*22050*/  BRA `(.L_x_964) ;  /* 0xffffffd4004c7947 */ /* 0x000fec000383ffff */
.L_x_969:
[----:B0-----:R0:W1:Y:S02]  /*22060*/  SYNCS.PHASECHK.TRANS64.TRYWAIT P0, [R0+URZ+0x34820], R3 ;  /* 0x03482003000075a7 */ /* 0x001064000800017f */
[----:B-1----:R-:W-:Y:S05]  /*22070*/  @!P0 NANOSLEEP.SYNCS 0x989680 ;  /* 0x009896800000895d */ /* 0x002fea0003900000 */
[----:B------:R-:W1:Y:S02]  /*22080*/  @!P0 SYNCS.PHASECHK.TRANS64 P0, [R0+URZ+0x34820], R3 ;  /* 0x03482003000085a7 */ /* 0x000e64000800007f */
[----:B-1----:R-:W-:Y:S05]  /*22090*/  @!P0 BRA `(.L_x_969) ;  /* 0xfffffffc00f08947 */ /* 0x002fea000383ffff */
[----:B------:R-:W-:Y:S05]  /*220a0*/  BRA `(.L_x_1062) ;  /* 0xffffffd800407947 */ /* 0x000fea000383ffff */
.L_x_970:
        /* <DEDUP_REMOVED lines=8> */
[----:B0---45:R-:W-:Y:S05]  /*22130*/  WARPSYNC.COLLECTIVE R15, `(.L_x_1064) ;  /* 0x000000000f087348 */ /* 0x031fea0003c00000 */
[----:B------:R1:W2:Y:S02]  /*22140*/  SHFL.IDX P6, R14, R13, R12, R11 ;  /* 0x0000000c0d0e7389 */ /* 0x0002a400000c000b */
[----:B012-45:R-:W-:Y:S01]  /*22150*/  ENDCOLLECTIVE ;  /* 0x000000000000791b */ /* 0x037fe20003800000 */
.L_x_1064:
[----:B------:R-:W-:Y:S05]  /*22160*/  BSYNC B0 ;  /* 0x0000000000007941 */ /* 0x000fea0003800000 */
.L_x_1063:
[----:B------:R-:W-:Y:S05]  /*22170*/  BRA `(.L_x_1065) ;  /* 0xffffffd800287947 */ /* 0x000fea000383ffff */
.L_x_971:
[----:B------:R-:W-:Y:S01]  /*22180*/  BSSY B0, `(.L_x_1066) ;  /* 0x0000006000007945 */ /* 0x000fe20003800000 */
[----:B------:R-:W-:-:S07]  /*22190*/  IMAD.MOV.U32 R15, RZ, RZ, -0x1 ;  /* 0xffffffffff0f7424 */ /* 0x000fce00078e00ff */
[----:B01--45:R-:W-:Y:S05]  /*221a0*/  WARPSYNC.COLLECTIVE R15, `(.L_x_1067) ;  /* 0x000000000f0c7348 */ /* 0x033fea0003c00000 */
[----:B------:R-:W-:Y:S02]  /*221b0*/  ELECT P6, UR62, PT ;  /* 0x00000000003e782f */ /* 0x000fe400038c0000 */
[----:B------:R-:W-:Y:S01]  /*221c0*/  MOV R14, UR62 ;  /* 0x0000003e000e7c02 */ /* 0x000fe20008000f00 */
[----:B01--45:R-:W-:Y:S10]  /*221d0*/  ENDCOLLECTIVE ;  /* 0x000000000000791b */ /* 0x033ff40003800000 */
.L_x_1067:
[----:B------:R-:W-:Y:S05]  /*221e0*/  BSYNC B0 ;  /* 0x0000000000007941 */ /* 0x000fea0003800000 */
.L_x_1066:
[----:B------:R-:W-:Y:S05]  /*221f0*/  BRA `(.L_x_1068) ;  /* 0xffffffd8001c7947 */ /* 0x000fea000383ffff */
.L_x_973:
[----:B0-----:R0:W1:Y:S02]  /*22200*/  SYNCS.PHASECHK.TRANS64.TRYWAIT P0, [R6+URZ], R5 ;  /* 0x00000005060075a7 */ /* 0x001064000800017f */
[----:B-1----:R-:W-:Y:S05]  /*22210*/  @!P0 NANOSLEEP.SYNCS 0x989680 ;  /* 0x009896800000895d */ /* 0x002fea0003900000 */
[----:B------:R-:W1:Y:S02]  /*22220*/  @!P0 SYNCS.PHASECHK.TRANS64 P0, [R6+URZ], R5 ;  /* 0x00000005060085a7 */ /* 0x000e64000800007f */
[----:B-1----:R-:W-:Y:S05]  /*22230*/  @!P0 BRA `(.L_x_973) ;  /* 0xfffffffc00f08947 */ /* 0x002fea000383ffff */
[----:B------:R-:W-:Y:S05]  /*22240*/  BRA `(.L_x_1069) ;  /* 0xffffffd800587947 */ /* 0x000fea000383ffff */
.L_x_974:
[----:B-1----:R1:W2:Y:S02]  /*22250*/  SYNCS.PHASECHK.TRANS64.TRYWAIT P0, [R7+URZ], R2 ;  /* 0x00000002070075a7 */ /* 0x0022a4000800017f */
[----:B--2---:R-:W-:Y:S05]  /*22260*/  @!P0 NANOSLEEP.SYNCS 0x989680 ;  /* 0x009896800000895d */ /* 0x004fea0003900000 */
[----:B------:R-:W2:Y:S02]  /*22270*/  @!P0 SYNCS.PHASECHK.TRANS64 P0, [R7+URZ], R2 ;  /* 0x00000002070085a7 */ /* 0x000ea4000800007f */
[----:B--2---:R-:W-:Y:S05]  /*22280*/  @!P0 BRA `(.L_x_974) ;  /* 0xfffffffc00f08947 */ /* 0x004fea000383ffff */
[----:B------:R-:W-:Y:S05]  /*22290*/  BRA `(.L_x_1070) ;  /* 0xffffffd8004c7947 */ /* 0x000fea000383ffff */
.L_x_976:
[----:B--2---:R2:W3:Y:S02]  /*222a0*/  SYNCS.PHASECHK.TRANS64.TRYWAIT P0, [R4+URZ], R5 ;  /* 0x00000005040075a7 */ /* 0x0044e4000800017f */
[----:B---3--:R-:W-:Y:S05]  /*222b0*/  @!P0 NANOSLEEP.SYNCS 0x989680 ;  /* 0x009896800000895d */ /* 0x008fea0003900000 */
[----:B------:R-:W3:Y:S02]  /*222c0*/  @!P0 SYNCS.PHASECHK.TRANS64 P0, [R4+URZ], R5 ;  /* 0x00000005040085a7 */ /* 0x000ee4000800007f */
[----:B---3--:R-:W-:Y:S05]  /*222d0*/  @!P0 BRA `(.L_x_976) ;  /* 0xfffffffc00f08947 */ /* 0x008fea000383ffff */
[----:B------:R-:W-:Y:S05]  /*222e0*/  BRA `(.L_x_1071) ;  /* 0xffffffd800547947 */ /* 0x000fea000383ffff */
.L_x_1072:
        /* <DEDUP_REMOVED lines=9> */
.L_x_3196:


//--------------------- .text._ZN7cutlass13device_kernelIN5flash11enable_sm90INS1_16FlashAttnFwdSm90INS1_25CollectiveMainloopFwdSm90ILi2EN4cute5tupleIJNS5_1CILi1EEES8_S8_EEENS6_IJNS7_ILi128EEENS7_ILi96EEENS7_ILi192EEEEEELi128ENS_10bfloat16_tEfNS_4arch4Sm90ELb0ELb1ELb0ELb0ELb0ELb0ELb0ELb1ELb1ELb1ELb0ELb0EEENS1_21CollectiveEpilogueFwdINS6_IJSA_SA_SB_EEES9_SE_SG_Li256ELb0ELb1ELb0ELb0EEENS1_30DynamicPersistentTileSchedulerILi256ELi128ELb0ELb1ELb1EEEEEEEEEvNT_6ParamsE --------------------------
	.section	.text._ZN7cutlass13device_kernelIN5flash11enable_sm90INS1_16FlashAttnFwdSm90INS1_25CollectiveMainloopFwdSm90ILi2EN4cute5tupleIJNS5_1CILi1EEES8_S8_EEENS6_IJNS7_ILi128EEENS7_ILi96EEENS7_ILi192EEEEEELi128ENS_10bfloat16_tEfNS_4arch4Sm90ELb0ELb1ELb0ELb0ELb0ELb0ELb0ELb1ELb1ELb1ELb0ELb0EEENS1_21CollectiveEpilogueFwdINS6_IJSA_SA_SB_EEES9_SE_SG_Li256ELb0ELb1ELb0ELb0EEENS1_30DynamicPersistentTileSchedulerILi256ELi128ELb0ELb1ELb1EEEEEEEEEvNT_6ParamsE,"ax",@progbits
	.align	128
.text._ZN7cutlass13device_kernelIN5flash11enable_sm90INS1_16FlashAttnFwdSm90INS1_25CollectiveMainloopFwdSm90ILi2EN4cute5tupleIJNS5_1CILi1EEES8_S8_EEENS6_IJNS7_ILi128EEENS7_ILi96EEENS7_ILi192EEEEEELi128ENS_10bfloat16_tEfNS_4arch4Sm90ELb0ELb1ELb0ELb0ELb0ELb0ELb0ELb1ELb1ELb1ELb0ELb0EEENS1_21CollectiveEpilogueFwdINS6_IJSA_SA_SB_EEES9_SE_SG_Li256ELb0ELb1ELb0ELb0EEENS1_30DynamicPersistentTileSchedulerILi256ELi128ELb0ELb1ELb1EEEEEEEEEvNT_6ParamsE:
        .type           _ZN7cutlass13device_kernelIN5flash11enable_sm90INS1_16FlashAttnFwdSm90INS1_25CollectiveMainloopFwdSm90ILi2EN4cute5tupleIJNS5_1CILi1EEES8_S8_EEENS6_IJNS7_ILi128EEENS7_ILi96EEENS7_ILi192EEEEEELi128ENS_10bfloat16_tEfNS_4arch4Sm90ELb0ELb1ELb0ELb0ELb0ELb0ELb0ELb1ELb1ELb1ELb0ELb0EEENS1_21CollectiveEpilogueFwdINS6_IJSA_SA_SB_EEES9_SE_SG_Li256ELb0ELb1ELb0ELb0EEENS1_30DynamicPersistentTileSchedulerILi256ELi128ELb0ELb1ELb1EEEEEEEEEvNT_6ParamsE,@function
        .size           _ZN7cutlass13device_kernelIN5flash11enable_sm90INS1_16FlashAttnFwdSm90INS1_25CollectiveMainloopFwdSm90ILi2EN4cute5tupleIJNS5_1CILi1EEES8_S8_EEENS6_IJNS7_ILi128EEENS7_ILi96EEENS7_ILi192EEEEEELi128ENS_10bfloat16_tEfNS_4arch4Sm90ELb0ELb1ELb0ELb0ELb0ELb0ELb0ELb1ELb1ELb1ELb0ELb0EEENS1_21CollectiveEpilogueFwdINS6_IJSA_SA_SB_EEES9_SE_SG_Li256ELb0ELb1ELb0ELb0EEENS1_30DynamicPersistentTileSchedulerILi256ELi128ELb0ELb1ELb1EEEEEEEEEvNT_6ParamsE,(.L_x_3197 - _ZN7cutlass13device_kernelIN5flash11enable_sm90INS1_16FlashAttnFwdSm90INS1_25CollectiveMainloopFwdSm90ILi2EN4cute5tupleIJNS5_1CILi1EEES8_S8_EEENS6_IJNS7_ILi128EEENS7_ILi96EEENS7_ILi192EEEEEELi128ENS_10bfloat16_tEfNS_4arch4Sm90ELb0ELb1ELb0ELb0ELb0ELb0ELb0ELb1ELb1ELb1ELb0ELb0EEENS1_21CollectiveEpilogueFwdINS6_IJSA_SA_SB_EEES9_SE_SG_Li256ELb0ELb1ELb0ELb0EEENS1_30DynamicPersistentTileSchedulerILi256ELi128ELb0ELb1ELb1EEEEEEEEEvNT_6ParamsE)
        .other          _ZN7cutlass13device_kernelIN5flash11enable_sm90INS1_16FlashAttnFwdSm90INS1_25CollectiveMainloopFwdSm90ILi2EN4cute5tupleIJNS5_1CILi1EEES8_S8_EEENS6_IJNS7_ILi128EEENS7_ILi96EEENS7_ILi192EEEEEELi128ENS_10bfloat16_tEfNS_4arch4Sm90ELb0ELb1ELb0ELb0ELb0ELb0ELb0ELb1ELb1ELb1ELb0ELb0EEENS1_21CollectiveEpilogueFwdINS6_IJSA_SA_SB_EEES9_SE_SG_Li256ELb0ELb1ELb0ELb0EEENS1_30DynamicPersistentTileSchedulerILi256ELi128ELb0ELb1ELb1EEEEEEEEEvNT_6ParamsE,@"STO_CUDA_ENTRY STV_DEFAULT"
_ZN7cutlass13device_kernelIN5flash11enable_sm90INS1_16FlashAttnFwdSm90INS1_25CollectiveMainloopFwdSm90ILi2EN4cute5tupleIJNS5_1CILi1EEES8_S8_EEENS6_IJNS7_ILi128EEENS7_ILi96EEENS7_ILi192EEEEEELi128ENS_10bfloat16_tEfNS_4arch4Sm90ELb0ELb1ELb0ELb0ELb0ELb0ELb0ELb1ELb1ELb1ELb0ELb0EEENS1_21CollectiveEpilogueFwdINS6_IJSA_SA_SB_EEES9_SE_SG_Li256ELb0ELb1ELb0ELb0EEENS1_30DynamicPersistentTileSchedulerILi256ELi128ELb0ELb1ELb1EEEEEEEEEvNT_6ParamsE:
        /* <DEDUP_REMOVED lines=18> */
.L_x_1074:
[----:B------:R-:W-:Y:S05]  /*0120*/  BSYNC B0 ;  /* 0x0000000000007941 */ /* 0x000fea0003800000 */
.L_x_1073:
        /* <DEDUP_REMOVED lines=41> */
.L_x_1075:
        /* <DEDUP_REMOVED lines=22> */
.L_x_1076:
        /* <DEDUP_REMOVED lines=18> */
.L_x_1077:
        /* <DEDUP_REMOVED lines=22> */
.L_x_1078:
        /* <DEDUP_REMOVED lines=22> */
.L_x_1079:
        /* <DEDUP_REMOVED lines=8> */
.L_x_1081:
[----:B------:R-:W-:-:S08]  /*0980*/  NOP ;  /* 0x0000000000007918 */ /* 0x000fd00000000000 */
[----:B------:R-:W1:Y:S02]  /*0990*/  USETMAXREG.TRY_ALLOC.CTAPOOL UP0, 0xf0 ;  /* 0x000000f0000079c8 */ /* 0x000e640008000600 */
[----:B-1----:R-:W-:-:S13]  /*09a0*/  PLOP3.LUT P0, PT, PT, PT, UP0, 0x80, 0x0 ;  /* 0x000000000000781c */ /* 0x002fda0003f0f008 */
[----:B------:R-:W-:Y:S05]  /*09b0*/  @!P0 BRA `(.L_x_1081) ;  /* 0xfffffffc00f08947 */ /* 0x000fea000383ffff */
[----:B------:R-:W1:Y:S08]  /*09c0*/  S2UR UR4, SR_CTAID.X ;  /* 0x00000000000479c3 */ /* 0x000e700000002500 */
[----:B------:R-:W-:Y:S08]  /*09d0*/  BAR.ARV 0x4, 0x180 ;  /* 0x0106000000007b1d */ /* 0x000ff00000002000 */
[----:B------:R-:W1:Y:S08]  /*09e0*/  LDC R0, c[0x0][0xc38] ;  /* 0x00030e00ff007b82 */ /* 0x000e700000000800 */
[----:B------:R-:W-:Y:S06]  /*09f0*/  BAR.ARV 0x8, 0x180 ;  /* 0x0206000000007b1d */ /* 0x000fec0000002000 */
[----:B-1----:R-:W-:-:S13]  /*0a00*/  ISETP.LE.AND P0, PT, R0, UR4, PT ;  /* 0x0000000400007c0c */ /* 0x002fda000bf03270 */
[----:B------:R-:W-:Y:S05]  /*0a10*/  @P0 EXIT ;  /* 0x000000000000094d */ /* 0x000fea0003800000 */
[----:B------:R-:W2:Y:S01]  /*0a20*/  LDL R3, [R1+0x1c] ;  /* 0x00001c0001037983 */ /* 0x000ea20000100800 */
[----:B------:R-:W-:Y:S01]  /*0a30*/  IMAD.MOV.U32 R165, RZ, RZ, RZ ;  /* 0x000000ffffa57224 */ /* 0x000fe200078e00ff */
[----:B------:R-:W-:Y:S01]  /*0a40*/  UMOV UR38, URZ ;  /* 0x0000003f00267c82 */ /* 0x000fe20008000000 */
[----:B------:R-:W-:Y:S01]  /*0a50*/  UMOV UR36, URZ ;  /* 0x0000003f00247c82 */ /* 0x000fe20008000000 */
[----:B0-----:R-:W0:Y:S02]  /*0a60*/  S2R R2, SR_TID.X ;  /* 0x0000000000027919 */ /* 0x001e240000002100 */
[----:B0-----:R-:W-:-:S05]  /*0a70*/  VIADD R173, R2, 0xffffff80 ;  /* 0xffffff8002ad7836 */ /* 0x001fca0000000000 */
[----:B------:R-:W-:-:S04]  /*0a80*/  SHF.R.S32.HI R0, RZ, 0x1f, R173 ;  /* 0x0000001fff007819 */ /* 0x000fc800000114ad */
[CC--:B------:R-:W-:Y:S02]  /*0a90*/  LEA.HI R2, R0.reuse, R173.reuse, RZ, 0x7 ;  /* 0x000000ad00027211 */ /* 0x0c0fe400078f38ff */
[-C--:B------:R-:W-:Y:S02]  /*0aa0*/  LEA.HI R4, R0, R173.reuse, RZ, 0x5 ;  /* 0x000000ad00047211 */ /* 0x080fe400078f28ff */
[----:B------:R-:W-:Y:S02]  /*0ab0*/  LOP3.LUT R166, R2, 0xffffff80, RZ, 0xc0, !PT ;  /* 0xffffff8002a67812 */ /* 0x000fe400078ec0ff */
[-C--:B------:R-:W-:Y:S01]  /*0ac0*/  LEA.HI R11, R0, R173.reuse, RZ, 0x2 ;  /* 0x000000ad000b7211 */ /* 0x080fe200078f10ff */
[----:B------:R-:W-:Y:S01]  /*0ad0*/  IMAD.SHL.U32 R5, R4, 0x20, RZ ;  /* 0x0000002004057824 */ /* 0x000fe200078e00ff */
[----:B------:R-:W-:Y:S01]  /*0ae0*/  LEA.HI R164, R0, R173, RZ, 0x3 ;  /* 0x000000ad00a47211 */ /* 0x000fe200078f18ff */
[----:B------:R-:W-:Y:S01]  /*0af0*/  IMAD.IADD R166, R173, 0x1, -R166 ;  /* 0x00000001ada67824 */ /* 0x000fe200078e0aa6 */
[----:B------:R-:W-:-:S02]  /*0b00*/  SHF.R.S32.HI R167, RZ, 0x7, R2 ;  /* 0x00000007ffa77819 */ /* 0x000fc40000011402 */
[----:B------:R-:W-:Y:S02]  /*0b10*/  LOP3.LUT R162, R164, 0xfffffff8, RZ, 0xc0, !PT ;  /* 0xfffffff8a4a27812 */ /* 0x000fe400078ec0ff */
[----:B------:R-:W-:Y:S02]  /*0b20*/  SHF.R.S32.HI R7, RZ, 0x1f, R166 ;  /* 0x0000001fff077819 */ /* 0x000fe400000114a6 */
[----:B------:R-:W-:Y:S01]  /*0b30*/  LEA.HI R2, R2, R167, RZ, 0x1 ;  /* 0x000000a702027211 */ /* 0x000fe200078f08ff */
[----:B------:R-:W-:Y:S01]  /*0b40*/  IMAD.IADD R162, R173, 0x1, -R162 ;  /* 0x00000001ada27824 */ /* 0x000fe200078e0aa2 */
[CC--:B------:R-:W-:Y:S02]  /*0b50*/  LEA.HI R8, R7.reuse, R166.reuse, RZ, 0x2 ;  /* 0x000000a607087211 */ /* 0x0c0fe400078f10ff */
[----:B------:R-:W-:Y:S01]  /*0b60*/  LEA.HI R7, R7, R166, RZ, 0x5 ;  /* 0x000000a607077211 */ /* 0x000fe200078f28ff */
[----:B------:R-:W-:Y:S01]  /*0b70*/  IMAD.SHL.U32 R23, R162, 0x8, RZ ;  /* 0x00000008a2177824 */ /* 0x000fe200078e00ff */
[----:B------:R-:W-:-:S02]  /*0b80*/  SHF.R.S32.HI R9, RZ, 0x2, R8 ;  /* 0x00000002ff097819 */ /* 0x000fc40000011408 */
[----:B------:R-:W-:Y:S01]  /*0b90*/  SHF.R.S32.HI R10, RZ, 0x1f, R8 ;  /* 0x0000001fff0a7819 */ /* 0x000fe20000011408 */
[----:B------:R-:W-:Y:S01]  /*0ba0*/  VIADD R160, R23, 0x40 ;  /* 0x0000004017a07836 */ /* 0x000fe20000000000 */
[----:B------:R-:W-:Y:S02]  /*0bb0*/  LOP3.LUT R5, R5, 0xfffffc00, RZ, 0xc0, !PT ;  /* 0xfffffc0005057812 */ /* 0x000fe400078ec0ff */
[----:B------:R-:W-:Y:S02]  /*0bc0*/  LEA.HI R10, R10, R9, RZ, 0x3 ;  /* 0x000000090a0a7211 */ /* 0x000fe400078f18ff */
[----:B------:R-:W-:Y:S02]  /*0bd0*/  SHF.R.S32.HI R7, RZ, 0x5, R7 ;  /* 0x00000005ff077819 */ /* 0x000fe40000011407 */
[----:B------:R-:W-:Y:S02]  /*0be0*/  LOP3.LUT R10, R10, 0xfffffff8, RZ, 0xc0, !PT ;  /* 0xfffffff80a0a7812 */ /* 0x000fe400078ec0ff */
[----:B------:R-:W-:-:S02]  /*0bf0*/  LOP3.LUT R2, R2, 0x3fffffe, RZ, 0xc0, !PT ;  /* 0x03fffffe02027812 */ /* 0x000fc400078ec0ff */
[----:B------:R-:W-:Y:S01]  /*0c00*/  SHF.R.S32.HI R164, RZ, 0x3, R164 ;  /* 0x00000003ffa47819 */ /* 0x000fe200000114a4 */
[----:B------:R-:W-:Y:S01]  /*0c10*/  IMAD.IADD R10, R9, 0x1, -R10 ;  /* 0x00000001090a7824 */ /* 0x000fe200078e0a0a */
[----:B------:R-:W-:Y:S01]  /*0c20*/  SHF.R.S32.HI R172, RZ, 0x1f, R23 ;  /* 0x0000001fffac7819 */ /* 0x000fe20000011417 */
[----:B------:R-:W-:Y:S01]  /*0c30*/  IMAD.IADD R2, R167, 0x1, -R2 ;  /* 0x00000001a7027824 */ /* 0x000fe200078e0a02 */
[----:B------:R-:W-:Y:S01]  /*0c40*/  SHF.R.S32.HI R171, RZ, 0x1f, R160 ;  /* 0x0000001fffab7819 */ /* 0x000fe200000114a0 */
[----:B------:R-:W-:-:S04]  /*0c50*/  IMAD R7, R7, 0x10, R10 ;  /* 0x0000001007077824 */ /* 0x000fc800078e020a */
[----:B------:R-:W-:Y:S01]  /*0c60*/  IMAD R168, R2, 0x40, R7 ;  /* 0x0000004002a87824 */ /* 0x000fe200078e0207 */
[----:B--2---:R-:W-:Y:S02]  /*0c70*/  R2UR UR5, R3 ;  /* 0x00000000030572ca */ /* 0x004fe400000e0000 */
[----:B------:R-:W-:-:S04]  /*0c80*/  LEA.HI R3, R0, R173, RZ, 0x4 ;  /* 0x000000ad00037211 */ /* 0x000fc800078f20ff */
[----:B------:R-:W-:Y:S02]  /*0c90*/  SHF.R.S32.HI R6, RZ, 0x4, R3 ;  /* 0x00000004ff067819 */ /* 0x000fe40000011403 */
[C---:B------:R-:W-:Y:S02]  /*0ca0*/  LOP3.LUT R4, R3.reuse, 0x3fffff0, RZ, 0xc0, !PT ;  /* 0x03fffff003047812 */ /* 0x040fe400078ec0ff */
[----:B------:R-:W-:-:S03]  /*0cb0*/  LEA.HI R3, R3, R6, RZ, 0x1 ;  /* 0x0000000603037211 */ /* 0x000fc600078f08ff */
[----:B------:R-:W-:Y:S01]  /*0cc0*/  IMAD.IADD R4, R173, 0x1, -R4 ;  /* 0x00000001ad047824 */ /* 0x000fe200078e0a04 */
[----:B------:R-:W-:Y:S01]  /*0cd0*/  LOP3.LUT R3, R3, 0x1ffffffe, RZ, 0xc0, !PT ;  /* 0x1ffffffe03037812 */ /* 0x000fe200078ec0ff */
[----:B------:R-:W-:Y:S02]  /*0ce0*/  ULOP3.LUT UR5, UR5, 0x1, URZ, 0xfc, !UPT ;  /* 0x0000000105057892 */ /* 0x000fe4000f8efc3f */
[----:B------:R-:W-:Y:S02]  /*0cf0*/  IMAD R4, R4, 0x40, R5 ;  /* 0x0000004004047824 */ /* 0x000fe400078e0205 */
[----:B------:R-:W-:Y:S01]  /*0d00*/  IMAD.IADD R3, R6, 0x1, -R3 ;  /* 0x0000000106037824 */ /* 0x000fe200078e0a03 */
[----:B------:R-:W-:Y:S01]  /*0d10*/  LOP3.LUT R6, R11, 0xfffffffc, RZ, 0xc0, !PT ;  /* 0xfffffffc0b067812 */ /* 0x000fe200078ec0ff */
[----:B------:R-:W-:Y:S02]  /*0d20*/  IMAD.U32 R170, RZ, RZ, UR5 ;  /* 0x00000005ffaa7e24 */ /* 0x000fe4000f8e00ff */
[----:B------:R-:W-:Y:S01]  /*0d30*/  IMAD R169, R3, 0x8, R4 ;  /* 0x0000000803a97824 */ /* 0x000fe200078e0204 */
[----:B------:R-:W-:Y:S01]  /*0d40*/  LOP3.LUT R3, R8, 0x7ffffffc, RZ, 0xc0, !PT ;  /* 0x7ffffffc08037812 */ /* 0x000fe200078ec0ff */
[----:B------:R-:W-:-:S04]  /*0d50*/  IMAD.IADD R6, R173, 0x1, -R6 ;  /* 0x00000001ad067824 */ /* 0x000fc800078e0a06 */
[----:B------:R-:W-:Y:S01]  /*0d60*/  IMAD.IADD R18, R166, 0x1, -R3 ;  /* 0x00000001a6127824 */ /* 0x000fe200078e0a03 */
[----:B------:R-:W-:-:S04]  /*0d70*/  LEA.HI R0, R6, R6, RZ, 0x1 ;  /* 0x0000000606007211 */ /* 0x000fc800078f08ff */
[----:B------:R-:W-:Y:S01]  /*0d80*/  LOP3.LUT R5, R0, 0x1ffffffe, RZ, 0xc0, !PT ;  /* 0x1ffffffe00057812 */ /* 0x000fe200078ec0ff */
[----:B------:R-:W-:-:S04]  /*0d90*/  IMAD.U32 R0, RZ, RZ, UR4 ;  /* 0x00000004ff007e24 */ /* 0x000fc8000f8e00ff */
[----:B------:R-:W-:-:S04]  /*0da0*/  IMAD.IADD R5, R6, 0x1, -R5 ;  /* 0x0000000106057824 */ /* 0x000fc800078e0a05 */
[----:B------:R-:W-:-:S07]  /*0db0*/  IMAD R19, R5, 0x8, R168 ;  /* 0x0000000805137824 */ /* 0x000fce00078e02a8 */
.L_x_1178:
[----:B0----5:R-:W0:Y:S01]  /*0dc0*/  LDC R5, c[0x0][0xc60] ;  /* 0x00031800ff057b82 */ /* 0x021e220000000800 */
[----:B--2---:R-:W-:Y:S01]  /*0dd0*/  IMAD.MOV.U32 R2, RZ, RZ, R0 ;  /* 0x000000ffff027224 */ /* 0x004fe200078e0000 */
[----:B------:R-:W-:Y:S01]  /*0de0*/  ULDC UR4, c[0x0][0xc78] ;  /* 0x00031e0000047ab9 */ /* 0x000fe20000000800 */
[----:B0-----:R-:W-:-:S13]  /*0df0*/  ISETP.NE.AND P0, PT, R5, 0x1, PT ;  /* 0x000000010500780c */ /* 0x001fda0003f05270 */
[----:B---3--:R-:W0:Y:S08]  /*0e00*/  @P0 LDC R3, c[0x0][0xc64] ;  /* 0x00031900ff030b82 */ /* 0x008e300000000800 */
[----:B------:R-:W1:Y:S01]  /*0e10*/  @P0 LDC R4, c[0x0][0xc68] ;  /* 0x00031a00ff040b82 */ /* 0x000e620000000800 */
[----:B0-----:R-:W-:-:S05]  /*0e20*/  @P0 IMAD.HI.U32 R3, R0, R3, RZ ;  /* 0x0000000300030227 */ /* 0x001fca00078e00ff */
[----:B-1----:R-:W-:-:S04]  /*0e30*/  @P0 SHF.R.U32.HI R2, RZ, R4, R3 ;  /* 0x00000004ff020219 */ /* 0x002fc80000011603 */
[----:B------:R-:W-:Y:S01]  /*0e40*/  ISETP.GE.AND P0, PT, R2, UR4, PT ;  /* 0x0000000402007c0c */ /* 0x000fe2000bf06270 */
[----:B------:R-:W-:-:S04]  /*0e50*/  IMAD.MOV R3, RZ, RZ, -R2 ;  /* 0x000000ffff037224 */ /* 0x000fc800078e0a02 */
[----:B------:R-:W-:-:S08]  /*0e60*/  IMAD R15, R5, R3, R0 ;  /* 0x00000003050f7224 */ /* 0x000fd000078e0200 */
[----:B----4-:R-:W-:Y:S05]  /*0e70*/  @!P0 BRA `(.L_x_1082) ;  /* 0x0000000000208947 */ /* 0x010fea0003800000 */
[----:B------:R-:W0:Y:S01]  /*0e80*/  LDC R3, c[0x0][0xc6c] ;  /* 0x00031b00ff037b82 */ /* 0x000e220000000800 */
[----:B------:R-:W-:Y:S01]  /*0e90*/  IMAD.MOV.U32 R0, RZ, RZ, R15 ;  /* 0x000000ffff007224 */ /* 0x000fe200078e000f */
[----:B0-----:R-:W-:-:S13]  /*0ea0*/  ISETP.NE.AND P0, PT, R3, 0x1, PT ;  /* 0x000000010300780c */ /* 0x001fda0003f05270 */
[----:B------:R-:W0:Y:S02]  /*0eb0*/  @P0 LDC.64 R4, c[0x0][0xc70] ;  /* 0x00031c00ff040b82 */ /* 0x000e240000000a00 */
[----:B0-----:R-:W-:-:S05]  /*0ec0*/  @P0 IMAD.HI.U32 R4, R15, R4, RZ ;  /* 0x000000040f040227 */ /* 0x001fca00078e00ff */
[----:B------:R-:W-:-:S05]  /*0ed0*/  @P0 SHF.R.U32.HI R0, RZ, R5, R4 ;  /* 0x00000005ff000219 */ /* 0x000fca0000011604 */
[----:B------:R-:W-:Y:S01]  /*0ee0*/  IMAD R3, R0, R3, RZ ;  /* 0x0000000300037224 */ /* 0x000fe200078e02ff */
[----:B------:R-:W-:Y:S06]  /*0ef0*/  BRA `(.L_x_1083) ;  /* 0x00000000001c7947 */ /* 0x000fec0003800000 */
.L_x_1082:
[----:B------:R-:W0:Y:S01]  /*0f00*/  LDC R3, c[0x0][0xc54] ;  /* 0x00031500ff037b82 */ /* 0x000e220000000800 */
[----:B------:R-:W-:Y:S01]  /*0f10*/  IMAD.MOV.U32 R0, RZ, RZ, R15 ;  /* 0x000000ffff007224 */ /* 0x000fe200078e000f */
[----:B0-----:R-:W-:-:S13]  /*0f20*/  ISETP.NE.AND P0, PT, R3, 0x1, PT ;  /* 0x000000010300780c */ /* 0x001fda0003f05270 */
[----:B------:R-:W0:Y:S02]  /*0f30*/  @P0 LDC.64 R4, c[0x0][0xc58] ;  /* 0x00031600ff040b82 */ /* 0x000e240000000a00 */
[----:B0-----:R-:W-:-:S05]  /*0f40*/  @P0 IMAD.HI.U32 R4, R15, R4, RZ ;  /* 0x000000040f040227 */ /* 0x001fca00078e00ff */
[----:B------:R-:W-:-:S05]  /*0f50*/  @P0 SHF.R.U32.HI R0, RZ, R5, R4 ;  /* 0x00000005ff000219 */ /* 0x000fca0000011604 */
[----:B------:R-:W-:-:S07]  /*0f60*/  IMAD R3, R0, R3, RZ ;  /* 0x0000000300037224 */ /* 0x000fce00078e02ff */
.L_x_1083:
[----:B------:R-:W0:Y:S01]  /*0f70*/  LDC R163, c[0x0][0xc48] ;  /* 0x00031200ffa37b82 */ /* 0x000e220000000800 */
[----:B------:R-:W-:Y:S01]  /*0f80*/  LOP3.LUT R0, RZ, R0, RZ, 0x33, !PT ;  /* 0x00000000ff007212 */ /* 0x000fe200078e33ff */
[----:B------:R-:W-:Y:S01]  /*0f90*/  IMAD.IADD R3, R15, 0x1, -R3 ;  /* 0x000000010f037824 */ /* 0x000fe200078e0a03 */
[----:B------:R-:W-:Y:S01]  /*0fa0*/  ULDC UR4, c[0x0][0xc3c] ;  /* 0x00030f0000047ab9 */ /* 0x000fe20000000800 */
[----:B------:R-:W-:Y:S02]  /*0fb0*/  ULDC UR6, c[0x0][0xc54] ;  /* 0x0003150000067ab9 */ /* 0x000fe40000000800 */
[----:B------:R-:W-:Y:S01]  /*0fc0*/  VIADD R0, R0, UR4 ;  /* 0x0000000400007c36 */ /* 0x000fe20008000000 */
[----:B------:R-:W-:Y:S01]  /*0fd0*/  ULDC.64 UR4, c[0x0][0x418] ;  /* 0x0001060000047ab9 */ /* 0x000fe20000000a00 */
[----:B------:R-:W1:Y:S01]  /*0fe0*/  LDC R4, c[0x0][0x448] ;  /* 0x00011200ff047b82 */ /* 0x000e620000000800 */
[----:B------:R-:W-:Y:S01]  /*0ff0*/  IMAD R15, R2, UR6, R3 ;  /* 0x00000006020f7c24 */ /* 0x000fe2000f8e0203 */
[----:B------:R-:W-:Y:S01]  /*1000*/  ISETP.NE.U32.AND P0, PT, RZ, UR4, PT ;  /* 0x00000004ff007c0c */ /* 0x000fe2000bf05070 */
[----:B------:R-:W-:-:S02]  /*1010*/  IMAD.SHL.U32 R17, R0, 0x80, RZ ;  /* 0x0000008000117824 */ /* 0x000fc400078e00ff */
[----:B------:R-:W-:Y:S01]  /*1020*/  IMAD.MOV.U32 R161, RZ, RZ, R15 ;  /* 0x000000ffffa17224 */ /* 0x000fe200078e000f */
[----:B------:R-:W-:Y:S01]  /*1030*/  ISETP.NE.AND.EX P0, PT, RZ, UR5, PT, P0 ;  /* 0x00000005ff007c0c */ /* 0x000fe2000bf05300 */
[----:B------:R-:W-:Y:S01]  /*1040*/  VIADD R2, R17, 0x7f ;  /* 0x0000007f11027836 */ /* 0x000fe20000000000 */
[----:B------:R-:W2:Y:S01]  /*1050*/  LDC.64 R12, c[0x0][0x9e0] ;  /* 0x00027800ff0c7b82 */ /* 0x000ea20000000a00 */
[----:B0-----:R-:W-:-:S07]  /*1060*/  ISETP.NE.AND P2, PT, R163, 0x1, PT ;  /* 0x00000001a300780c */ /* 0x001fce0003f45270 */
[----:B------:R-:W0:Y:S01]  /*1070*/  LDC R8, c[0x0][0x288] ;  /* 0x0000a200ff087b82 */ /* 0x000e220000000800 */
[----:B-1----:R-:W-:-:S07]  /*1080*/  ISETP.NE.AND P1, PT, R4, 0x1, PT ;  /* 0x000000010400780c */ /* 0x002fce0003f25270 */
[----:B------:R-:W1:Y:S08]  /*1090*/  LDC R72, c[0x0][0x424] ;  /* 0x00010900ff487b82 */ /* 0x000e700000000800 */
[----:B------:R-:W3:Y:S08]  /*10a0*/  @P2 LDC R4, c[0x0][0xc4c] ;  /* 0x00031300ff042b82 */ /* 0x000ef00000000800 */
[----:B------:R-:W4:Y:S01]  /*10b0*/  @P2 LDC R7, c[0x0][0xc50] ;  /* 0x00031400ff072b82 */ /* 0x000f220000000800 */
[----:B0-----:R-:W-:-:S07]  /*10c0*/  IADD3 R5, -R8, 0x1, RZ ;  /* 0x0000000108057810 */ /* 0x001fce0007ffe1ff */
[----:B------:R-:W0:Y:S01]  /*10d0*/  @P1 LDC R11, c[0x0][0x44c] ;  /* 0x00011300ff0b1b82 */ /* 0x000e220000000800 */
[----:B-1----:R-:W-:-:S07]  /*10e0*/  SEL R72, R72, 0x1, P0 ;  /* 0x0000000148487807 */ /* 0x002fce0000000000 */
[----:B------:R-:W1:Y:S01]  /*10f0*/  @P1 LDC R6, c[0x0][0x450] ;  /* 0x00011400ff061b82 */ /* 0x000e620000000800 */
[----:B---3--:R-:W-:-:S07]  /*1100*/  @P2 IMAD.HI.U32 R0, R15, R4, RZ ;  /* 0x000000040f002227 */ /* 0x008fce00078e00ff */
[----:B------:R-:W3:Y:S01]  /*1110*/  LDC R9, c[0x0][0x2f0] ;  /* 0x0000bc00ff097b82 */ /* 0x000ee20000000800 */
[----:B----4-:R-:W-:Y:S02]  /*1120*/  @P2 SHF.R.U32.HI R161, RZ, R7, R0 ;  /* 0x00000007ffa12219 */ /* 0x010fe40000011600 */
[----:B--2---:R-:W-:-:S03]  /*1130*/  ISETP.GE.AND P2, PT, R13, 0x1, PT ;  /* 0x000000010d00780c */ /* 0x004fc60003f46270 */
[----:B------:R-:W-:Y:S02]  /*1140*/  IMAD.MOV R0, RZ, RZ, -R161 ;  /* 0x000000ffff007224 */ /* 0x000fe400078e0aa1 */
[----:B0-----:R-:W-:-:S04]  /*1150*/  @P1 IMAD.HI.U32 R3, R2, R11, RZ ;  /* 0x0000000b02031227 */ /* 0x001fc800078e00ff */
[----:B------:R-:W-:Y:S01]  /*1160*/  IMAD R163, R163, R0, R15 ;  /* 0x00000000a3a37224 */ /* 0x000fe200078e020f */
[----:B-1----:R-:W-:Y:S01]  /*1170*/  @P1 SHF.R.U32.HI R2, RZ, R6, R3 ;  /* 0x00000006ff021219 */ /* 0x002fe20000011603 */
[CC--:B---3--:R-:W-:Y:S02]  /*1180*/  IMAD R5, R72.reuse, R9.reuse, R5 ;  /* 0x0000000948057224 */ /* 0x0c8fe400078e0205 */
[----:B------:R-:W-:Y:S02]  /*1190*/  IMAD R16, R72, R9, RZ ;  /* 0x0000000948107224 */ /* 0x000fe400078e02ff */
[----:B------:R-:W-:-:S04]  /*11a0*/  IMAD.IADD R3, R5, 0x1, R2 ;  /* 0x0000000105037824 */ /* 0x000fc800078e0202 */
[----:B------:R-:W-:Y:S01]  /*11b0*/  IMAD.IADD R0, R3, 0x1, R12 ;  /* 0x0000000103007824 */ /* 0x000fe200078e020c */
[----:B------:R-:W-:Y:S06]  /*11c0*/  @!P2 BRA `(.L_x_1084) ;  /* 0x000000000040a947 */ /* 0x000fec0003800000 */
[C---:B------:R-:W-:Y:S01]  /*11d0*/  ISETP.GT.AND P0, PT, R3.reuse, RZ, PT ;  /* 0x000000ff0300720c */ /* 0x040fe20003f04270 */
[----:B------:R-:W-:-:S12]  /*11e0*/  VIADD R2, R3, 0xffffffff ;  /* 0xffffffff03027836 */ /* 0x000fd80000000000 */
[----:B------:R-:W-:Y:S05]  /*11f0*/  @P0 BRA `(.L_x_1085) ;  /* 0x00000000001c0947 */ /* 0x000fea0003800000 */
[----:B------:R-:W-:Y:S01]  /*1200*/  ISETP.NE.AND P0, PT, R13, 0x1, PT ;  /* 0x000000010d00780c */ /* 0x000fe20003f05270 */
[----:B------:R-:W-:-:S12]  /*1210*/  IMAD.MOV R3, RZ, RZ, -R3 ;  /* 0x000000ffff037224 */ /* 0x000fd800078e0a03 */
[----:B------:R-:W0:Y:S02]  /*1220*/  @P0 LDC.64 R4, c[0x0][0x9e8] ;  /* 0x00027a00ff040b82 */ /* 0x000e240000000a00 */
[----:B0-----:R-:W-:-:S05]  /*1230*/  @P0 IMAD.HI.U32 R2, R3, R4, RZ ;  /* 0x0000000403020227 */ /* 0x001fca00078e00ff */
[----:B------:R-:W-:-:S04]  /*1240*/  @P0 SHF.R.U32.HI R3, RZ, R5, R2 ;  /* 0x00000005ff030219 */ /* 0x000fc80000011602 */
[----:B------:R-:W-:Y:S01]  /*1250*/  LOP3.LUT R2, RZ, R3, RZ, 0x33, !PT ;  /* 0x00000003ff027212 */ /* 0x000fe200078e33ff */
[----:B------:R-:W-:Y:S06]  /*1260*/  BRA `(.L_x_1086) ;  /* 0x0000000000107947 */ /* 0x000fec0003800000 */
.L_x_1085:
[----:B------:R-:W-:-:S13]  /*1270*/  ISETP.NE.AND P0, PT, R13, 0x1, PT ;  /* 0x000000010d00780c */ /* 0x000fda0003f05270 */
[----:B------:R-:W0:Y:S02]  /*1280*/  @P0 LDC.64 R4, c[0x0][0x9e8] ;  /* 0x00027a00ff040b82 */ /* 0x000e240000000a00 */
[----:B0-----:R-:W-:-:S05]  /*1290*/  @P0 IMAD.HI.U32 R4, R2, R4, RZ ;  /* 0x0000000402040227 */ /* 0x001fca00078e00ff */
[----:B------:R-:W-:-:S07]  /*12a0*/  @P0 SHF.R.U32.HI R2, RZ, R5, R4 ;  /* 0x00000005ff020219 */ /* 0x000fce0000011604 */
.L_x_1086:
[----:B------:R-:W-:-:S05]  /*12b0*/  IMAD R3, R2, R13, R13 ;  /* 0x0000000d02037224 */ /* 0x000fca00078e020d */
[----:B------:R-:W-:-:S07]  /*12c0*/  VIMNMX R0, R0, R3, PT ;  /* 0x0000000300007248 */ /* 0x000fce0003fe0100 */
.L_x_1084:
[----:B------:R-:W0:Y:S01]  /*12d0*/  @P1 LDC R4, c[0x0][0x44c] ;  /* 0x00011300ff041b82 */ /* 0x000e220000000800 */
[----:B------:R-:W-:Y:S01]  /*12e0*/  VIADD R2, R0, 0x5f ;  /* 0x0000005f00027836 */ /* 0x000fe20000000000 */
[----:B------:R-:W-:Y:S01]  /*12f0*/  ULDC UR4, c[0x0][0x9dc] ;  /* 0x0002770000047ab9 */ /* 0x000fe20000000800 */
[----:B------:R-:W-:Y:S02]  /*1300*/  IMAD R0, R72, R9, 0x5f ;  /* 0x0000005f48007424 */ /* 0x000fe400078e0209 */
[----:B------:R-:W-:-:S03]  /*1310*/  IMAD.HI R2, R2, 0x2aaaaaab, RZ ;  /* 0x2aaaaaab02027827 */ /* 0x000fc600078e02ff */
[----:B------:R-:W1:Y:S01]  /*1320*/  @P1 LDC R11, c[0x0][0x450] ;  /* 0x00011400ff0b1b82 */ /* 0x000e620000000800 */
[----:B------:R-:W-:Y:S01]  /*1330*/  IMAD.HI R0, R0, 0x2aaaaaab, RZ ;  /* 0x2aaaaaab00007827 */ /* 0x000fe200078e02ff */
[----:B------:R-:W-:-:S03]  /*1340*/  SHF.R.U32.HI R5, RZ, 0x1f, R2 ;  /* 0x0000001fff057819 */ /* 0x000fc60000011602 */
[----:B------:R-:W-:Y:S01]  /*1350*/  IMAD.MOV.U32 R7, RZ, RZ, R17 ;  /* 0x000000ffff077224 */ /* 0x000fe200078e0011 */
[----:B------:R-:W-:Y:S01]  /*1360*/  SHF.R.U32.HI R3, RZ, 0x1f, R0 ;  /* 0x0000001fff037819 */ /* 0x000fe20000011600 */
[----:B------:R-:W-:Y:S01]  /*1370*/  IMAD R72, R72, R9, -R8 ;  /* 0x0000000948487224 */ /* 0x000fe200078e0a08 */
[----:B------:R-:W-:Y:S02]  /*1380*/  LEA.HI.SX32 R2, R2, R5, 0x1c ;  /* 0x0000000502027211 */ /* 0x000fe400078fe2ff */
[----:B------:R-:W-:-:S04]  /*1390*/  LEA.HI.SX32 R3, R0, R3, 0x1c ;  /* 0x0000000300037211 */ /* 0x000fc800078fe2ff */
[----:B------:R-:W-:Y:S01]  /*13a0*/  VIMNMX R73, R3, R2, PT ;  /* 0x0000000203497248 */ /* 0x000fe20003fe0100 */
[----:B0-----:R-:W-:-:S05]  /*13b0*/  @P1 IMAD.HI.U32 R4, R17, R4, RZ ;  /* 0x0000000411041227 */ /* 0x001fca00078e00ff */
[----:B-1----:R-:W-:-:S05]  /*13c0*/  @P1 SHF.R.U32.HI R7, RZ, R11, R4 ;  /* 0x0000000bff071219 */ /* 0x002fca0000011604 */
[----:B------:R-:W-:-:S04]  /*13d0*/  IMAD.IADD R0, R72, 0x1, R7 ;  /* 0x0000000148007824 */ /* 0x000fc800078e0207 */
[----:B------:R-:W-:Y:S01]  /*13e0*/  VIADD R2, R0, -UR4 ;  /* 0x8000000400027c36 */ /* 0x000fe20008000000 */
[----:B------:R-:W-:Y:S06]  /*13f0*/  @!P2 BRA `(.L_x_1087) ;  /* 0x00000000003ca947 */ /* 0x000fec0003800000 */
[----:B------:R-:W-:-:S13]  /*1400*/  ISETP.GT.AND P0, PT, R0, -0x1, PT ;  /* 0xffffffff0000780c */ /* 0x000fda0003f04270 */
[----:B------:R-:W-:Y:S05]  /*1410*/  @P0 BRA `(.L_x_1088) ;  /* 0x00000000001c0947 */ /* 0x000fea0003800000 */
[----:B------:R-:W-:Y:S02]  /*1420*/  ISETP.NE.AND P0, PT, R13, 0x1, PT ;  /* 0x000000010d00780c */ /* 0x000fe40003f05270 */
[----:B------:R-:W-:-:S11]  /*1430*/  LOP3.LUT R3, RZ, R0, RZ, 0x33, !PT ;  /* 0x00000000ff037212 */ /* 0x000fd600078e33ff */
[----:B------:R-:W0:Y:S02]  /*1440*/  @P0 LDC.64 R4, c[0x0][0x9e8] ;  /* 0x00027a00ff040b82 */ /* 0x000e240000000a00 */
[----:B0-----:R-:W-:-:S05]  /*1450*/  @P0 IMAD.HI.U32 R0, R3, R4, RZ ;  /* 0x0000000403000227 */ /* 0x001fca00078e00ff */
[----:B------:R-:W-:-:S04]  /*1460*/  @P0 SHF.R.U32.HI R3, RZ, R5, R0 ;  /* 0x00000005ff030219 */ /* 0x000fc80000011600 */
[----:B------:R-:W-:Y:S01]  /*1470*/  LOP3.LUT R0, RZ, R3, RZ, 0x33, !PT ;  /* 0x00000003ff007212 */ /* 0x000fe200078e33ff */
[----:B------:R-:W-:Y:S06]  /*1480*/  BRA `(.L_x_1089) ;  /* 0x0000000000107947 */ /* 0x000fec0003800000 */
.L_x_1088:
[----:B------:R-:W-:-:S13]  /*1490*/  ISETP.NE.AND P0, PT, R13, 0x1, PT ;  /* 0x000000010d00780c */ /* 0x000fda0003f05270 */
[----:B------:R-:W0:Y:S02]  /*14a0*/  @P0 LDC.64 R4, c[0x0][0x9e8] ;  /* 0x00027a00ff040b82 */ /* 0x000e240000000a00 */
[----:B0-----:R-:W-:-:S05]  /*14b0*/  @P0 IMAD.HI.U32 R4, R0, R4, RZ ;  /* 0x0000000400040227 */ /* 0x001fca00078e00ff */
[----:B------:R-:W-:-:S07]  /*14c0*/  @P0 SHF.R.U32.HI R0, RZ, R5, R4 ;  /* 0x00000005ff000219 */ /* 0x000fce0000011604 */
.L_x_1089:
[----:B------:R-:W-:-:S05]  /*14d0*/  IMAD R3, R0, R13, RZ ;  /* 0x0000000d00037224 */ /* 0x000fca00078e02ff */
[----:B------:R-:W-:-:S07]  /*14e0*/  VIMNMX R2, R2, R3, !PT ;  /* 0x0000000302027248 */ /* 0x000fce0007fe0100 */
.L_x_1087:
[----:B------:R-:W-:Y:S01]  /*14f0*/  IMAD.HI R2, R2, 0x2aaaaaab, RZ ;  /* 0x2aaaaaab02027827 */ /* 0x000fe200078e02ff */
[----:B------:R-:W-:Y:S02]  /*1500*/  PLOP3.LUT P0, PT, PT, PT, PT, 0x80, 0x0 ;  /* 0x000000000000781c */ /* 0x000fe40003f0f070 */
[----:B------:R-:W-:Y:S02]  /*1510*/  CS2R R88, SRZ ;  /* 0x0000000000587805 */ /* 0x000fe4000001ff00 */
[----:B------:R-:W-:Y:S02]  /*1520*/  CS2R R86, SRZ ;  /* 0x0000000000567805 */ /* 0x000fe4000001ff00 */
[----:B------:R-:W-:Y:S02]  /*1530*/  CS2R R84, SRZ ;  /* 0x0000000000547805 */ /* 0x000fe4000001ff00 */
[----:B------:R-:W-:Y:S02]  /*1540*/  SHF.R.U32.HI R3, RZ, 0x1f, R2 ;  /* 0x0000001fff037819 */ /* 0x000fe40000011602 */
[----:B------:R-:W-:-:S02]  /*1550*/  CS2R R82, SRZ ;  /* 0x0000000000527805 */ /* 0x000fc4000001ff00 */
[----:B------:R-:W-:Y:S01]  /*1560*/  CS2R R80, SRZ ;  /* 0x0000000000507805 */ /* 0x000fe2000001ff00 */
[----:B------:R-:W-:Y:S01]  /*1570*/  IMAD.MOV.U32 R50, RZ, RZ, RZ ;  /* 0x000000ffff327224 */ /* 0x000fe200078e00ff */
[----:B------:R-:W-:Y:S02]  /*1580*/  LEA.HI.SX32 R3, R2, R3, 0x1c ;  /* 0x0000000302037211 */ /* 0x000fe400078fe2ff */
[----:B------:R-:W-:Y:S02]  /*1590*/  CS2R R46, SRZ ;  /* 0x00000000002e7805 */ /* 0x000fe4000001ff00 */
[----:B------:R-:W-:Y:S02]  /*15a0*/  CS2R R76, SRZ ;  /* 0x00000000004c7805 */ /* 0x000fe4000001ff00 */
[----:B------:R-:W-:Y:S02]  /*15b0*/  CS2R R74, SRZ ;  /* 0x00000000004a7805 */ /* 0x000fe4000001ff00 */
[----:B------:R-:W-:-:S02]  /*15c0*/  VIMNMX R22, RZ, R3, !PT ;  /* 0x00000003ff167248 */ /* 0x000fc40007fe0100 */
[----:B------:R-:W-:Y:S02]  /*15d0*/  CS2R R44, SRZ ;  /* 0x00000000002c7805 */ /* 0x000fe4000001ff00 */
[----:B------:R-:W-:Y:S02]  /*15e0*/  CS2R R70, SRZ ;  /* 0x0000000000467805 */ /* 0x000fe4000001ff00 */
[----:B------:R-:W-:Y:S02]  /*15f0*/  CS2R R68, SRZ ;  /* 0x0000000000447805 */ /* 0x000fe4000001ff00 */
[----:B------:R-:W-:Y:S02]  /*1600*/  ISETP.GT.AND P1, PT, R73, R22, PT ;  /* 0x000000164900720c */ /* 0x000fe40003f24270 */
[----:B------:R-:W-:Y:S02]  /*1610*/  CS2R R66, SRZ ;  /* 0x0000000000427805 */ /* 0x000fe4000001ff00 */
[----:B------:R-:W-:-:S02]  /*1620*/  CS2R R64, SRZ ;  /* 0x0000000000407805 */ /* 0x000fc4000001ff00 */
[----:B------:R-:W-:Y:S02]  /*1630*/  CS2R R62, SRZ ;  /* 0x00000000003e7805 */ /* 0x000fe4000001ff00 */
[----:B------:R-:W-:Y:S02]  /*1640*/  CS2R R60, SRZ ;  /* 0x00000000003c7805 */ /* 0x000fe4000001ff00 */
[----:B------:R-:W-:Y:S02]  /*1650*/  CS2R R58, SRZ ;  /* 0x00000000003a7805 */ /* 0x000fe4000001ff00 */
[----:B------:R-:W-:Y:S01]  /*1660*/  CS2R R56, SRZ ;  /* 0x0000000000387805 */ /* 0x000fe2000001ff00 */
[----:B------:R-:W-:Y:S01]  /*1670*/  IMAD.MOV.U32 R55, RZ, RZ, RZ ;  /* 0x000000ffff377224 */ /* 0x000fe200078e00ff */
        /* <DEDUP_REMOVED lines=11> */
[----:B------:R-:W-:Y:S01]  /*1730*/  IMAD.MOV.U32 R108, RZ, RZ, RZ ;  /* 0x000000ffff6c7224 */ /* 0x000fe200078e00ff */
[----:B------:R-:W-:Y:S02]  /*1740*/  CS2R R6, SRZ ;  /* 0x0000000000067805 */ /* 0x000fe4000001ff00 */
[----:B------:R-:W-:Y:S01]  /*1750*/  CS2R R28, SRZ ;  /* 0x00000000001c7805 */ /* 0x000fe2000001ff00 */
[----:B------:R-:W-:Y:S02]  /*1760*/  IMAD.MOV.U32 R27, RZ, RZ, RZ ;  /* 0x000000ffff1b7224 */ /* 0x000fe400078e00ff */
[----:B------:R-:W-:-:S02]  /*1770*/  IMAD.MOV.U32 R110, RZ, RZ, RZ ;  /* 0x000000ffff6e7224 */ /* 0x000fc400078e00ff */
[----:B------:R-:W-:Y:S01]  /*1780*/  IMAD.MOV.U32 R3, RZ, RZ, RZ ;  /* 0x000000ffff037224 */ /* 0x000fe200078e00ff */
[----:B------:R-:W-:Y:S06]  /*1790*/  @!P1 BRA `(.L_x_1090) ;  /* 0x000000b400449947 */ /* 0x000fec0003800000 */
[----:B------:R-:W0:Y:S01]  /*17a0*/  SHFL.IDX PT, R0, R167, RZ, 0x1f ;  /* 0x00001fffa7007589 */ /* 0x000e2200000e0000 */
[----:B------:R-:W1:Y:S01]  /*17b0*/  S2UR UR6, SR_CgaCtaId ;  /* 0x00000000000679c3 */ /* 0x000e620000008800 */
[----:B------:R-:W-:Y:S01]  /*17c0*/  UMOV UR37, 0x400 ;  /* 0x0000040000257882 */ /* 0x000fe20000000000 */
        /* <DEDUP_REMOVED lines=28> */
.L_x_1091:
[----:B------:R-:W-:Y:S02]  /*1990*/  LEA.HI R0, R165, R165, RZ, 0x1 ;  /* 0x000000a5a5007211 */ /* 0x000fe400078f08ff */
[----:B------:R-:W-:Y:S02]  /*19a0*/  R2UR UR4, R170 ;  /* 0x00000000aa0472ca */ /* 0x000fe400000e0000 */
[----:B------:R-:W-:-:S05]  /*19b0*/  LOP3.LUT R0, R0, 0xfffffffe, RZ, 0xc0, !PT ;  /* 0xfffffffe00007812 */ /* 0x000fca00078ec0ff */
[----:B------:R-:W-:-:S05]  /*19c0*/  IMAD.IADD R0, R165, 0x1, -R0 ;  /* 0x00000001a5007824 */ /* 0x000fca00078e0a00 */
[----:B------:R-:W-:Y:S01]  /*19d0*/  SHF.L.U32 R0, R0, 0x1f, RZ ;  /* 0x0000001f00007819 */ /* 0x000fe200000006ff */
[----:B------:R-:W-:-:S03]  /*19e0*/  IMAD.U32 R2, RZ, RZ, UR4 ;  /* 0x00000004ff027e24 */ /* 0x000fc6000f8e00ff */
[----:B------:R-:W0:Y:S02]  /*19f0*/  SYNCS.PHASECHK.TRANS64.TRYWAIT P1, [UR37+0x2a800], R0 ;  /* 0x02a80000ff0075a7 */ /* 0x000e240008020165 */
[----:B------:R-:W-:Y:S01]  /*1a00*/  ISETP.NE.AND P0, PT, R2, 0x3, PT ;  /* 0x000000030200780c */ /* 0x000fe20003f05270 */
[----:B0-----:R-:W-:-:S12]  /*1a10*/  @!P1 BRA `(.L_x_1092) ;  /* 0x0000011c00ac9947 */ /* 0x001fd80003800000 */
.L_x_1288:
[----:B------:R-:W-:Y:S05]  /*1a20*/  @!P0 BRA `(.L_x_1093) ;  /* 0x0000000000048947 */ /* 0x000fea0003800000 */
[----:B------:R-:W-:Y:S01]  /*1a30*/  BPT.TRAP 0x1 ;  /* 0x000000040000795c */ /* 0x000fe20000300000 */
.L_x_1093:
[----:B------:R-:W-:Y:S02]  /*1a40*/  IMAD.U32 R7, RZ, RZ, UR36 ;  /* 0x00000024ff077e24 */ /* 0x000fe4000f8e00ff */
[----:B0-----:R-:W-:-:S03]  /*1a50*/  IMAD.U32 R0, RZ, RZ, UR38 ;  /* 0x00000026ff007e24 */ /* 0x001fc6000f8e00ff */
[----:B------:R-:W-:Y:S02]  /*1a60*/  LEA R7, R7, UR37, 0x3 ;  /* 0x0000002507077c11 */ /* 0x000fe4000f8e18ff */
[----:B------:R-:W-:-:S04]  /*1a70*/  SHF.L.U32 R0, R0, 0x1f, RZ ;  /* 0x0000001f00007819 */ /* 0x000fc800000006ff */
[----:B------:R0:W1:Y:S01]  /*1a80*/  SYNCS.PHASECHK.TRANS64.TRYWAIT P1, [R7+URZ+0x2a830], R0 ;  /* 0x02a83000070075a7 */ /* 0x000062000802017f */
[----:B------:R-:W-:Y:S05]  /*1a90*/  @!P0 BRA `(.L_x_1094) ;  /* 0x0000000000048947 */ /* 0x000fea0003800000 */
[----:B------:R-:W-:Y:S01]  /*1aa0*/  BPT.TRAP 0x1 ;  /* 0x000000040000795c */ /* 0x000fe20000300000 */
.L_x_1094:
[----:B------:R-:W2:Y:S01]  /*1ab0*/  LDL.LU R2, [R1+0xc] ;  /* 0x00000c0001027983 */ /* 0x000ea20000300800 */
[----:B------:R-:W3:Y:S02]  /*1ac0*/  S2R R3, SR_TID.X ;  /* 0x0000000000037919 */ /* 0x000ee40000002100 */
[----:B---3--:R-:W-:Y:S02]  /*1ad0*/  LOP3.LUT P2, RZ, R3, 0x7f, RZ, 0xc0, !PT ;  /* 0x0000007f03ff7812 */ /* 0x008fe4000784c0ff */
[----:B--2---:R-:W-:-:S11]  /*1ae0*/  LOP3.LUT R2, R2, 0xffefffff, RZ, 0xc0, !PT ;  /* 0xffefffff02027812 */ /* 0x004fd600078ec0ff */
[----:B------:R-:W-:-:S05]  /*1af0*/  @P2 LOP3.LUT R2, R2, 0x100000, RZ, 0xfc, !PT ;  /* 0x0010000002022812 */ /* 0x000fca00078efcff */
[----:B------:R2:W-:Y:S01]  /*1b00*/  STL [R1+0xc], R2 ;  /* 0x00000c0201007387 */ /* 0x0005e20000100800 */
[----:B-1----:R-:W-:Y:S05]  /*1b10*/  @P1 BRA `(.L_x_1095) ;  /* 0x0000000000081947 */ /* 0x002fea0003800000 */
[----:B------:R-:W1:Y:S02]  /*1b20*/  SYNCS.PHASECHK.TRANS64.TRYWAIT P1, [R7+URZ+0x2a830], R0 ;  /* 0x02a83000070075a7 */ /* 0x000e64000802017f */
[----:B-1----:R-:W-:Y:S05]  /*1b30*/  @!P1 BRA `(.L_x_1096) ;  /* 0x0000011c007c9947 */ /* 0x002fea0003800000 */
.L_x_1095:
[----:B------:R-:W-:Y:S05]  /*1b40*/  WARPSYNC.ALL ;  /* 0x0000000000007948 */ /* 0x000fea0003800000 */
[----:B------:R-:W-:Y:S01]  /*1b50*/  UIADD3 UR4, UR37, 0x18400, URZ ;  /* 0x0001840025047890 */ /* 0x000fe2000fffe03f */
[----:B------:R-:W-:Y:S01]  /*1b60*/  WARPGROUP.ARRIVE ;  /* 0x00000000000079c5 */ /* 0x000fe20000000000 */
[----:B------:R-:W-:Y:S01]  /*1b70*/  UMOV UR9, 0x40000040 ;  /* 0x4000004000097882 */ /* 0x000fe20000000000 */
[----:B------:R-:W-:Y:S01]  /*1b80*/  UMOV UR11, 0x40000040 ;  /* 0x40000040000b7882 */ /* 0x000fe20000000000 */
[----:B------:R-:W-:Y:S01]  /*1b90*/  USHF.R.U32.HI UR4, URZ, 0x4, UR4 ;  /* 0x000000043f047899 */ /* 0x000fe20008011604 */
[----:B------:R-:W-:Y:S01]  /*1ba0*/  IMAD.U32 R5, RZ, RZ, UR9 ;  /* 0x00000009ff057e24 */ /* 0x000fe2000f8e00ff */
[----:B------:R-:W-:Y:S01]  /*1bb0*/  UMOV UR13, 0x40000040 ;  /* 0x40000040000d7882 */ /* 0x000fe20000000000 */
[----:B------:R-:W-:Y:S01]  /*1bc0*/  UMOV UR15, 0x40000040 ;  /* 0x40000040000f7882 */ /* 0x000fe20000000000 */
[----:B------:R-:W-:Y:S01]  /*1bd0*/  ULOP3.LUT UR4, UR4, 0x3fff, URZ, 0xc0, !UPT ;  /* 0x00003fff04047892 */ /* 0x000fe2000f8ec03f */
[----:B------:R-:W3:Y:S01]  /*1be0*/  LDC R174, c[0x0][0x448] ;  /* 0x00011200ffae7b82 */ /* 0x000ee20000000800 */
[----:B------:R-:W-:Y:S01]  /*1bf0*/  UMOV UR17, 0x40000040 ;  /* 0x4000004000117882 */ /* 0x000fe20000000000 */
[----:B------:R-:W-:Y:S01]  /*1c00*/  UMOV UR19, 0x40000040 ;  /* 0x4000004000137882 */ /* 0x000fe20000000000 */
[----:B------:R-:W-:Y:S01]  /*1c10*/  ULOP3.LUT UR39, UR4, 0x10000, URZ, 0xfc, !UPT ;  /* 0x0001000004277892 */ /* 0x000fe2000f8efc3f */
[----:B------:R-:W4:Y:S01]  /*1c20*/  S2R R8, SR_TID.X ;  /* 0x0000000000087919 */ /* 0x000f220000002100 */
[----:B------:R-:W-:Y:S01]  /*1c30*/  ULOP3.LUT UR4, UR40, 0x10000, URZ, 0xfc, !UPT ;  /* 0x0001000028047892 */ /* 0x000fe2000f8efc3f */
[----:B01----:R-:W-:Y:S01]  /*1c40*/  IMAD.IADD R0, R19, 0x1, R17 ;  /* 0x0000000113007824 */ /* 0x003fe200078e0211 */
[----:B------:R-:W-:Y:S01]  /*1c50*/  UIMAD UR5, UR36, 0x900, UR39 ;  /* 0x00000900240578a4 */ /* 0x000fe2000f8e0227 */
[----:B------:R-:W0:Y:S01]  /*1c60*/  LDC.64 R14, c[0x0][0x9e0] ;  /* 0x00027800ff0e7b82 */ /* 0x000e220000000a00 */
[----:B------:R-:W-:Y:S01]  /*1c70*/  UIADD3 UR12, UR4, 0x4, URZ ;  /* 0x00000004040c7890 */ /* 0x000fe2000fffe03f */
[----:B--2---:R-:W-:Y:S01]  /*1c80*/  IMAD.MOV.U32 R2, RZ, RZ, R0 ;  /* 0x000000ffff027224 */ /* 0x004fe200078e0000 */
[----:B------:R-:W-:Y:S01]  /*1c90*/  UIADD3 UR14, UR5, 0x4, URZ ;  /* 0x00000004050e7890 */ /* 0x000fe2000fffe03f */
[----:B------:R-:W-:-:S02]  /*1ca0*/  UMOV UR8, UR4 ;  /* 0x0000000400087c82 */ /* 0x000fc40008000000 */
[----:B------:R-:W-:Y:S01]  /*1cb0*/  UMOV UR10, UR5 ;  /* 0x00000005000a7c82 */ /* 0x000fe20008000000 */
[----:B------:R-:W-:Y:S01]  /*1cc0*/  IMAD.U32 R4, RZ, RZ, UR8 ;  /* 0x00000008ff047e24 */ /* 0x000fe2000f8e00ff */
[----:B------:R-:W-:Y:S01]  /*1cd0*/  HGMMA.64x96x16.F32.BF16 R24, gdesc[UR8], RZ, !UPT, gsb0 ;  /* 0x01600000081879f0 */ /* 0x000fe2000c0018ff */
[----:B------:R-:W-:Y:S01]  /*1ce0*/  UIADD3 UR8, UR4, 0x2, URZ ;  /* 0x0000000204087890 */ /* 0x000fe2000fffe03f */
[----:B------:R-:W1:Y:S01]  /*1cf0*/  LDC R11, c[0x0][0x288] ;  /* 0x0000a200ff0b7b82 */ /* 0x000e620000000800 */
[----:B------:R-:W-:Y:S01]  /*1d00*/  UIADD3 UR10, UR5, 0x2, URZ ;  /* 0x00000002050a7890 */ /* 0x000fe2000fffe03f */
[----:B------:R-:W-:Y:S01]  /*1d10*/  UMOV UR9, 0x40000040 ;  /* 0x4000004000097882 */ /* 0x000fe20000000000 */
[----:B------:R-:W-:Y:S01]  /*1d20*/  UMOV UR11, 0x40000040 ;  /* 0x40000040000b7882 */ /* 0x000fe20000000000 */
[----:B------:R-:W-:Y:S01]  /*1d30*/  UIADD3 UR16, UR4, 0x6, URZ ;  /* 0x0000000604107890 */ /* 0x000fe2000fffe03f */
[----:B---3--:R-:W-:Y:S01]  /*1d40*/  ISETP.NE.AND P2, PT, R174, 0x1, PT ;  /* 0x00000001ae00780c */ /* 0x008fe20003f45270 */
[----:B------:R-:W-:-:S02]  /*1d50*/  UIADD3 UR18, UR5, 0x6, URZ ;  /* 0x0000000605127890 */ /* 0x000fc4000fffe03f */
[----:B------:R-:W-:Y:S02]  /*1d60*/  UIADD3 UR20, UR4, 0x400, URZ ;  /* 0x0000040004147890 */ /* 0x000fe4000fffe03f */
[----:B------:R-:W-:Y:S01]  /*1d70*/  UIADD3 UR22, UR5, 0x300, URZ ;  /* 0x0000030005167890 */ /* 0x000fe2000fffe03f */
[----:B------:R-:W-:Y:S01]  /*1d80*/  UMOV UR21, 0x40000040 ;  /* 0x4000004000157882 */ /* 0x000fe20000000000 */
[----:B------:R-:W-:Y:S01]  /*1d90*/  UMOV UR23, 0x40000040 ;  /* 0x4000004000177882 */ /* 0x000fe20000000000 */
[----:B------:R-:W-:Y:S02]  /*1da0*/  UIADD3 UR24, UR4, 0x402, URZ ;  /* 0x0000040204187890 */ /* 0x000fe4000fffe03f */
[----:B------:R-:W-:Y:S01]  /*1db0*/  UIADD3 UR26, UR5, 0x302, URZ ;  /* 0x00000302051a7890 */ /* 0x000fe2000fffe03f */
[----:B----4-:R-:W-:Y:S01]  /*1dc0*/  LOP3.LUT P1, RZ, R8, 0x7f, RZ, 0xc0, !PT ;  /* 0x0000007f08ff7812 */ /* 0x010fe2000782c0ff */
[----:B------:R-:W-:Y:S01]  /*1dd0*/  UMOV UR25, 0x40000040 ;  /* 0x4000004000197882 */ /* 0x000fe20000000000 */
[----:B------:R-:W-:Y:S01]  /*1de0*/  UMOV UR27, 0x40000040 ;  /* 0x40000040001b7882 */ /* 0x000fe20000000000 */
[----:B------:R-:W-:Y:S01]  /*1df0*/  UIADD3 UR28, UR4, 0x404, URZ ;  /* 0x00000404041c7890 */ /* 0x000fe2000fffe03f */
[----:B------:R-:W2:Y:S01]  /*1e00*/  @P2 LDC R3, c[0x0][0x44c] ;  /* 0x00011300ff032b82 */ /* 0x000ea20000000800 */
[----:B------:R-:W-:Y:S01]  /*1e10*/  UIADD3 UR30, UR5, 0x304, URZ ;  /* 0x00000304051e7890 */ /* 0x000fe2000fffe03f */
[----:B------:R-:W-:Y:S01]  /*1e20*/  UMOV UR29, 0x40000040 ;  /* 0x40000040001d7882 */ /* 0x000fe20000000000 */
[----:B------:R-:W-:Y:S01]  /*1e30*/  UMOV UR31, 0x40000040 ;  /* 0x40000040001f7882 */ /* 0x000fe20000000000 */
[----:B------:R-:W-:-:S02]  /*1e40*/  UIADD3 UR32, UR4, 0x406, URZ ;  /* 0x0000040604207890 */ /* 0x000fc4000fffe03f */
[----:B------:R-:W-:Y:S02]  /*1e50*/  UIADD3 UR34, UR5, 0x306, URZ ;  /* 0x0000030605227890 */ /* 0x000fe4000fffe03f */
[----:B------:R-:W3:Y:S01]  /*1e60*/  @P2 LDC R6, c[0x0][0x450] ;  /* 0x00011400ff062b82 */ /* 0x000ee20000000800 */
        /* <DEDUP_REMOVED lines=10> */
[----:B------:R-:W-:Y:S01]  /*1f10*/  UIADD3 UR48, UR4, 0x804, URZ ;  /* 0x0000080404307890 */ /* 0x000fe2000fffe03f */
[----:B--2---:R-:W-:Y:S01]  /*1f20*/  @P2 IMAD.HI.U32 R3, R0, R3, RZ ;  /* 0x0000000300032227 */ /* 0x004fe200078e00ff */
[----:B------:R-:W-:Y:S01]  /*1f30*/  UIADD3 UR50, UR5, 0x604, URZ ;  /* 0x0000060405327890 */ /* 0x000fe2000fffe03f */
[----:B------:R-:W-:Y:S01]  /*1f40*/  UMOV UR49, 0x40000040 ;  /* 0x4000004000317882 */ /* 0x000fe20000000000 */
[----:B------:R-:W-:Y:S01]  /*1f50*/  UMOV UR51, 0x40000040 ;  /* 0x4000004000337882 */ /* 0x000fe20000000000 */
[----:B------:R-:W-:Y:S01]  /*1f60*/  UIADD3 UR56, UR4, 0x806, URZ ;  /* 0x0000080604387890 */ /* 0x000fe2000fffe03f */
[----:B------:R-:W-:Y:S01]  /*1f70*/  @!P1 VIADD R0, R7, 0x2a840 ;  /* 0x0002a84007009836 */ /* 0x000fe20000000000 */
[----:B------:R-:W-:Y:S01]  /*1f80*/  UIADD3 UR58, UR5, 0x606, URZ ;  /* 0x00000606053a7890 */ /* 0x000fe2000fffe03f */
[----:B---3--:R-:W-:Y:S01]  /*1f90*/  @P2 SHF.R.U32.HI R2, RZ, R6, R3 ;  /* 0x00000006ff022219 */ /* 0x008fe20000011603 */
[----:B------:R-:W-:Y:S01]  /*1fa0*/  UMOV UR57, 0x40000040 ;  /* 0x4000004000397882 */ /* 0x000fe20000000000 */
[----:B------:R-:W-:Y:S01]  /*1fb0*/  UMOV UR59, 0x40000040 ;  /* 0x40000040003b7882 */ /* 0x000fe20000000000 */
[----:B------:R-:W-:Y:S01]  /*1fc0*/  IMAD.MOV.U32 R6, RZ, RZ, -0x60 ;  /* 0xffffffa0ff067424 */ /* 0x000fe200078e00ff */
[----:B------:R-:W-:Y:S01]  /*1fd0*/  @!P1 PRMT R0, RZ, 0x654, R0 ;  /* 0x00000654ff009816 */ /* 0x000fe20000000000 */
[----:B------:R-:W2:Y:S02]  /*1fe0*/  SHFL.IDX PT, R77, R2, RZ, 0x1c1f ;  /* 0x001c1fff024d7589 */ /* 0x000ea400000e0000 */
[----:B------:R-:W-:-:S04]  /*1ff0*/  IMAD R7, R73, R6, 0x61 ;  /* 0x0000006149077424 */ /* 0x000fc800078e0206 */
[----:B------:R-:W-:-:S04]  /*2000*/  IMAD R6, R18, -0x2, R7 ;  /* 0xfffffffe12067824 */ /* 0x000fc800078e0207 */
[C---:B------:R-:W-:Y:S01]  /*2010*/  VIADD R75, R6.reuse, 0xffffffff ;  /* 0xffffffff064b7836 */ /* 0x040fe20000000000 */
[----:B-1----:R-:W-:-:S05]  /*2020*/  IADD3 R9, R6, -R11, R16 ;  /* 0x8000000b06097210 */ /* 0x002fca0007ffe010 */
[----:B0-----:R-:W-:Y:S01]  /*2030*/  IMAD.IADD R20, R9, 0x1, R14 ;  /* 0x0000000109147824 */ /* 0x001fe200078e020e */
[----:B------:R-:W-:Y:S02]  /*2040*/  WARPGROUP.DEPBAR.LE gsb0, 0x0 ;  /* 0x00008000000079c5 */ /* 0x000fe40000010000 */
[----:B------:R-:W-:-:S06]  /*2050*/  WARPGROUP.ARRIVE ;  /* 0x00000000000079c5 */ /* 0x000fcc0000000000 */
[----:B------:R-:W-:Y:S03]  /*2060*/  HGMMA.64x96x16.F32.BF16 R24, gdesc[UR8], R24, gsb0 ;  /* 0x01600000081879f0 */ /* 0x000fe60008001818 */
        /* <DEDUP_REMOVED lines=29> */
[----:B------:R-:W-:Y:S01]  /*2240*/  HGMMA.64x96x16.F32.BF16 R24, gdesc[UR56], R24, gsb0 ;  /* 0x01600000381879f0 */ /* 0x000fe20008001818 */
[----:B------:R-:W-:Y:S02]  /*2250*/  ULDC UR59, c[0x0][0x9dc] ;  /* 0x00027700003b7ab9 */ /* 0x000fe40000000800 */
[----:B------:R-:W-:-:S06]  /*2260*/  ULOP3.LUT UR4, URZ, UR59, URZ, 0x33, !UPT ;  /* 0x0000003b3f047292 */ /* 0x000fcc000f8e333f */
[----:B------:R-:W-:Y:S02]  /*2270*/  VIADD R74, R9, UR4 ;  /* 0x00000004094a7c36 */ /* 0x000fe40008000000 */
[----:B------:R-:W-:Y:S01]  /*2280*/  VIADD R9, R7, 0xffffffff ;  /* 0xffffffff07097836 */ /* 0x000fe20000000000 */
[----:B------:R-:W-:Y:S02]  /*2290*/  WARPGROUP.DEPBAR.LE gsb0, 0x0 ;  /* 0x00008000000079c5 */ /* 0x000fe40000010000 */
[----:B------:R0:W-:Y:S01]  /*22a0*/  @!P1 SYNCS.ARRIVE.TRANS64.RED.A1T0 RZ, [R0+URZ], RZ ;  /* 0x000000ff00ff99a7 */ /* 0x0001e2000810043f */
[----:B------:R-:W-:-:S04]  /*22b0*/  ISETP.GE.AND P1, PT, R15, 0x1, PT ;  /* 0x000000010f00780c */ /* 0x000fc80003f26270 */
[----:B------:R-:W-:Y:S01]  /*22c0*/  P2R R21, PR, RZ, 0x2 ;  /* 0x00000002ff157803 */ /* 0x000fe20000000000 */
[----:B0-----:R-:W-:-:S04]  /*22d0*/  IMAD R0, R73, -0x60, R16 ;  /* 0xffffffa049007824 */ /* 0x001fc800078e0210 */
[----:B------:R-:W-:-:S04]  /*22e0*/  VIADD R3, R0, 0x60 ;  /* 0x0000006000037836 */ /* 0x000fc80000000000 */
[----:B------:R-:W-:Y:S02]  /*22f0*/  IMAD R13, R18, -0x2, R3 ;  /* 0xfffffffe120d7824 */ /* 0x000fe400078e0203 */
[----:B--2---:R-:W-:-:S03]  /*2300*/  IMAD.IADD R3, R74, 0x1, R77 ;  /* 0x000000014a037824 */ /* 0x004fc600078e024d */
[----:B------:R-:W-:Y:S01]  /*2310*/  VIADDMNMX R0, R77, R20, R13, PT ;  /* 0x000000144d007246 */ /* 0x000fe2000380010d */
[----:B------:R-:W-:Y:S06]  /*2320*/  @!P1 BRA `(.L_x_1097) ;  /* 0x00000000004c9947 */ /* 0x000fec0003800000 */
[----:B------:R-:W-:Y:S01]  /*2330*/  IADD3 R6, R16, -R11, R77 ;  /* 0x8000000b10067210 */ /* 0x000fe20007ffe04d */
[----:B------:R-:W-:Y:S03]  /*2340*/  BSSY B0, `(.L_x_1098) ;  /* 0x000000e000007945 */ /* 0x000fe60003800000 */
        /* <DEDUP_REMOVED lines=9> */
.L_x_1099:
[----:B------:R-:W-:-:S13]  /*23e0*/  ISETP.NE.AND P1, PT, R15, 0x1, PT ;  /* 0x000000010f00780c */ /* 0x000fda0003f25270 */
[----:B------:R-:W0:Y:S02]  /*23f0*/  @P1 LDC.64 R76, c[0x0][0x9e8] ;  /* 0x00027a00ff4c1b82 */ /* 0x000e240000000a00 */
[----:B0-----:R-:W-:-:S05]  /*2400*/  @P1 IMAD.HI.U32 R8, R6, R76, RZ ;  /* 0x0000004c06081227 */ /* 0x001fca00078e00ff */
[----:B------:R-:W-:-:S07]  /*2410*/  @P1 SHF.R.U32.HI R6, RZ, R77, R8 ;  /* 0x0000004dff061219 */ /* 0x000fce0000011608 */
.L_x_1100:
[----:B------:R-:W-:Y:S05]  /*2420*/  BSYNC B0 ;  /* 0x0000000000007941 */ /* 0x000fea0003800000 */
.L_x_1098:
[----:B------:R-:W-:-:S05]  /*2430*/  IMAD R6, R6, R15, R75 ;  /* 0x0000000f06067224 */ /* 0x000fca00078e024b */
[----:B------:R-:W-:Y:S02]  /*2440*/  VIMNMX R3, R3, R6, !PT ;  /* 0x0000000603037248 */ /* 0x000fe40007fe0100 */
[----:B------:R-:W-:-:S07]  /*2450*/  VIADDMNMX R0, R6, R15, R0, PT ;  /* 0x0000000f06007246 */ /* 0x000fce0003800100 */
.L_x_1097:
[C---:B------:R-:W-:Y:S02]  /*2460*/  ISETP.GE.AND P1, PT, R9.reuse, 0x2, PT ;  /* 0x000000020900780c */ /* 0x040fe40003f26270 */
[----:B------:R-:W-:Y:S02]  /*2470*/  ISETP.GE.AND P5, PT, R9, 0x9, PT ;  /* 0x000000090900780c */ /* 0x000fe40003fa6270 */
[----:B------:R-:W-:Y:S02]  /*2480*/  ISETP.GT.AND P2, PT, R3, 0x1, !P1 ;  /* 0x000000010300780c */ /* 0x000fe40004f44270 */
[C---:B------:R-:W-:Y:S02]  /*2490*/  ISETP.GE.AND P3, PT, R9.reuse, 0xa, PT ;  /* 0x0000000a0900780c */ /* 0x040fe40003f66270 */
[----:B------:R-:W-:Y:S02]  /*24a0*/  ISETP.LT.OR P2, PT, R0, 0x2, P2 ;  /* 0x000000020000780c */ /* 0x000fe40001741670 */
[----:B------:R-:W-:-:S02]  /*24b0*/  ISETP.GE.AND P6, PT, R9, 0x52, PT ;  /* 0x000000520900780c */ /* 0x000fc40003fc6270 */
[----:B------:R-:W-:Y:S02]  /*24c0*/  FSEL R77, R25, -INF , !P2 ;  /* 0xff800000194d7808 */ /* 0x000fe40005000000 */
[----:B------:R-:W-:Y:S02]  /*24d0*/  ISETP.GT.AND P2, PT, R3, 0x8, !P5 ;  /* 0x000000080300780c */ /* 0x000fe40006f44270 */
[----:B------:R-:W-:Y:S02]  /*24e0*/  P2R R25, PR, RZ, 0x8 ;  /* 0x00000008ff197803 */ /* 0x000fe40000000000 */
[----:B------:R-:W-:-:S04]  /*24f0*/  ISETP.LT.OR P2, PT, R0, 0x9, P2 ;  /* 0x000000090000780c */ /* 0x000fc80001741670 */
[----:B------:R-:W-:Y:S02]  /*2500*/  FSEL R79, R28, -INF , !P2 ;  /* 0xff8000001c4f7808 */ /* 0x000fe40005000000 */
[----:B------:R-:W-:Y:S02]  /*2510*/  ISETP.GT.AND P2, PT, R3, 0x9, !P3 ;  /* 0x000000090300780c */ /* 0x000fe40005f44270 */
[----:B------:R-:W-:Y:S02]  /*2520*/  ISETP.GE.AND P3, PT, R9, 0x11, PT ;  /* 0x000000110900780c */ /* 0x000fe40003f66270 */
[----:B------:R-:W-:Y:S02]  /*2530*/  ISETP.LT.OR P2, PT, R0, 0xa, P2 ;  /* 0x0000000a0000780c */ /* 0x000fe40001741670 */
[----:B------:R-:W-:Y:S02]  /*2540*/  P2R R76, PR, RZ, 0x8 ;  /* 0x00000008ff4c7803 */ /* 0x000fe40000000000 */
[----:B------:R-:W-:-:S02]  /*2550*/  FSEL R81, R29, -INF , !P2 ;  /* 0xff8000001d517808 */ /* 0x000fc40005000000 */
[----:B------:R-:W-:Y:S02]  /*2560*/  ISETP.GT.AND P2, PT, R3, 0x10, !P3 ;  /* 0x000000100300780c */ /* 0x000fe40005f44270 */
[----:B------:R-:W-:Y:S02]  /*2570*/  ISETP.GE.AND P3, PT, R9, 0x12, PT ;  /* 0x000000120900780c */ /* 0x000fe40003f66270 */
[----:B------:R-:W-:Y:S02]  /*2580*/  ISETP.LT.OR P2, PT, R0, 0x11, P2 ;  /* 0x000000110000780c */ /* 0x000fe40001741670 */
[----:B------:R-:W-:Y:S02]  /*2590*/  P2R R78, PR, RZ, 0x8 ;  /* 0x00000008ff4e7803 */ /* 0x000fe40000000000 */
[----:B------:R-:W-:Y:S02]  /*25a0*/  FSEL R83, R32, -INF , !P2 ;  /* 0xff80000020537808 */ /* 0x000fe40005000000 */
[----:B------:R-:W-:-:S02]  /*25b0*/  ISETP.GT.AND P2, PT, R3, 0x11, !P3 ;  /* 0x000000110300780c */ /* 0x000fc40005f44270 */
[----:B------:R-:W-:Y:S02]  /*25c0*/  ISETP.GE.AND P3, PT, R9, 0x19, PT ;  /* 0x000000190900780c */ /* 0x000fe40003f66270 */
[----:B------:R-:W-:Y:S02]  /*25d0*/  ISETP.LT.OR P2, PT, R0, 0x12, P2 ;  /* 0x000000120000780c */ /* 0x000fe40001741670 */
[----:B------:R-:W-:Y:S02]  /*25e0*/  P2R R80, PR, RZ, 0x8 ;  /* 0x00000008ff507803 */ /* 0x000fe40000000000 */
[----:B------:R-:W-:Y:S02]  /*25f0*/  FSEL R85, R33, -INF , !P2 ;  /* 0xff80000021557808 */ /* 0x000fe40005000000 */
[----:B------:R-:W-:Y:S02]  /*2600*/  ISETP.GT.AND P2, PT, R3, 0x18, !P3 ;  /* 0x000000180300780c */ /* 0x000fe40005f44270 */
[----:B------:R-:W-:-:S02]  /*2610*/  ISETP.GE.AND P3, PT, R9, 0x1a, PT ;  /* 0x0000001a0900780c */ /* 0x000fc40003f66270 */
[----:B------:R-:W-:Y:S02]  /*2620*/  ISETP.LT.OR P2, PT, R0, 0x19, P2 ;  /* 0x000000190000780c */ /* 0x000fe40001741670 */
[----:B------:R-:W-:Y:S02]  /*2630*/  P2R R28, PR, RZ, 0x8 ;  /* 0x00000008ff1c7803 */ /* 0x000fe40000000000 */
[----:B------:R-:W-:Y:S02]  /*2640*/  FSEL R87, R36, -INF , !P2 ;  /* 0xff80000024577808 */ /* 0x000fe40005000000 */
[----:B------:R-:W-:Y:S02]  /*2650*/  ISETP.GT.AND P2, PT, R3, 0x19, !P3 ;  /* 0x000000190300780c */ /* 0x000fe40005f44270 */
[----:B------:R-:W-:Y:S02]  /*2660*/  ISETP.GE.AND P3, PT, R9, 0x21, PT ;  /* 0x000000210900780c */ /* 0x000fe40003f66270 */
[----:B------:R-:W-:-:S02]  /*2670*/  ISETP.LT.OR P2, PT, R0, 0x1a, P2 ;  /* 0x0000001a0000780c */ /* 0x000fc40001741670 */
[----:B------:R-:W-:Y:S02]  /*2680*/  P2R R36, PR, RZ, 0x8 ;  /* 0x00000008ff247803 */ /* 0x000fe40000000000 */
[----:B------:R-:W-:Y:S02]  /*2690*/  FSEL R89, R37, -INF , !P2 ;  /* 0xff80000025597808 */ /* 0x000fe40005000000 */
[----:B------:R-:W-:Y:S02]  /*26a0*/  ISETP.GT.AND P2, PT, R3, 0x20, !P3 ;  /* 0x000000200300780c */ /* 0x000fe40005f44270 */
[----:B------:R-:W-:Y:S02]  /*26b0*/  ISETP.GE.AND P3, PT, R9, 0x22, PT ;  /* 0x000000220900780c */ /* 0x000fe40003f66270 */
[----:B------:R-:W-:Y:S02]  /*26c0*/  ISETP.LT.OR P2, PT, R0, 0x21, P2 ;  /* 0x000000210000780c */ /* 0x000fe40001741670 */
[----:B------:R-:W-:-:S02]  /*26d0*/  P2R R37, PR, RZ, 0x8 ;  /* 0x00000008ff257803 */ /* 0x000fc40000000000 */
        /* <DEDUP_REMOVED lines=8> */
[----:B------:R-:W-:-:S04]  /*2760*/  ISETP.LT.OR P2, PT, R0, 0x29, P2 ;  /* 0x000000290000780c */ /* 0x000fc80001741670 */
[----:B------:R-:W-:Y:S02]  /*2770*/  FSEL R93, R44, -INF , !P2 ;  /* 0xff8000002c5d7808 */ /* 0x000fe40005000000 */
[----:B------:R-:W-:Y:S02]  /*2780*/  ISETP.GT.AND P2, PT, R3, 0x29, !P3 ;  /* 0x000000290300780c */ /* 0x000fe40005f44270 */
[----:B------:R-:W-:Y:S02]  /*2790*/  P2R R44, PR, RZ, 0x8 ;  /* 0x00000008ff2c7803 */ /* 0x000fe40000000000 */
[----:B------:R-:W-:Y:S02]  /*27a0*/  ISETP.LT.OR P2, PT, R0, 0x2a, P2 ;  /* 0x0000002a0000780c */ /* 0x000fe40001741670 */
[----:B------:R-:W-:Y:S02]  /*27b0*/  ISETP.GE.AND P3, PT, R9, 0x31, PT ;  /* 0x000000310900780c */ /* 0x000fe40003f66270 */
[----:B------:R-:W-:-:S02]  /*27c0*/  FSEL R45, R45, -INF , !P2 ;  /* 0xff8000002d2d7808 */ /* 0x000fc40005000000 */
[----:B------:R-:W-:Y:S02]  /*27d0*/  ISETP.GT.AND P2, PT, R3, 0x30, !P3 ;  /* 0x000000300300780c */ /* 0x000fe40005f44270 */
[----:B------:R-:W-:Y:S02]  /*27e0*/  P2R R84, PR, RZ, 0x8 ;  /* 0x00000008ff547803 */ /* 0x000fe40000000000 */
[----:B------:R-:W-:Y:S02]  /*27f0*/  ISETP.LT.OR P2, PT, R0, 0x31, P2 ;  /* 0x000000310000780c */ /* 0x000fe40001741670 */
[----:B------:R-:W-:Y:S02]  /*2800*/  ISETP.GE.AND P3, PT, R9, 0x32, PT ;  /* 0x000000320900780c */ /* 0x000fe40003f66270 */
[----:B------:R-:W-:Y:S02]  /*2810*/  FSEL R95, R48, -INF , !P2 ;  /* 0xff800000305f7808 */ /* 0x000fe40005000000 */
[----:B------:R-:W-:-:S02]  /*2820*/  ISETP.GT.AND P2, PT, R3, 0x31, !P3 ;  /* 0x000000310300780c */ /* 0x000fc40005f44270 */
[----:B------:R-:W-:Y:S02]  /*2830*/  P2R R48, PR, RZ, 0x8 ;  /* 0x00000008ff307803 */ /* 0x000fe40000000000 */
[----:B------:R-:W-:Y:S02]  /*2840*/  ISETP.LT.OR P2, PT, R0, 0x32, P2 ;  /* 0x000000320000780c */ /* 0x000fe40001741670 */
[----:B------:R-:W-:Y:S02]  /*2850*/  ISETP.GE.AND P3, PT, R9, 0x39, PT ;  /* 0x000000390900780c */ /* 0x000fe40003f66270 */
[----:B------:R-:W-:Y:S02]  /*2860*/  FSEL R49, R49, -INF , !P2 ;  /* 0xff80000031317808 */ /* 0x000fe40005000000 */
[----:B------:R-:W-:Y:S02]  /*2870*/  ISETP.GT.AND P2, PT, R3, 0x38, !P3 ;  /* 0x000000380300780c */ /* 0x000fe40005f44270 */
[----:B------:R-:W-:-:S02]  /*2880*/  P2R R86, PR, RZ, 0x8 ;  /* 0x00000008ff567803 */ /* 0x000fc40000000000 */
[----:B------:R-:W-:Y:S02]  /*2890*/  ISETP.LT.OR P2, PT, R0, 0x39, P2 ;  /* 0x000000390000780c */ /* 0x000fe40001741670 */
[----:B------:R-:W-:Y:S02]  /*28a0*/  ISETP.GE.AND P3, PT, R9, 0x3a, PT ;  /* 0x0000003a0900780c */ /* 0x000fe40003f66270 */
[----:B------:R-:W-:Y:S02]  /*28b0*/  FSEL R97, R52, -INF , !P2 ;  /* 0xff80000034617808 */ /* 0x000fe40005000000 */
[----:B------:R-:W-:Y:S02]  /*28c0*/  ISETP.GT.AND P2, PT, R3, 0x39, !P3 ;  /* 0x000000390300780c */ /* 0x000fe40005f44270 */
[----:B------:R-:W-:Y:S02]  /*28d0*/  P2R R52, PR, RZ, 0x8 ;  /* 0x00000008ff347803 */ /* 0x000fe40000000000 */
[----:B------:R-:W-:-:S02]  /*28e0*/  ISETP.LT.OR P2, PT, R0, 0x3a, P2 ;  /* 0x0000003a0000780c */ /* 0x000fc40001741670 */
[----:B------:R-:W-:Y:S02]  /*28f0*/  ISETP.GE.AND P3, PT, R9, 0x41, PT ;  /* 0x000000410900780c */ /* 0x000fe40003f66270 */
[----:B------:R-:W-:Y:S02]  /*2900*/  FSEL R53, R53, -INF , !P2 ;  /* 0xff80000035357808 */ /* 0x000fe40005000000 */
[----:B------:R-:W-:Y:S02]  /*2910*/  ISETP.GT.AND P2, PT, R3, 0x40, !P3 ;  /* 0x000000400300780c */ /* 0x000fe40005f44270 */
[----:B------:R-:W-:Y:S02]  /*2920*/  P2R R88, PR, RZ, 0x8 ;  /* 0x00000008ff587803 */ /* 0x000fe40000000000 */
[----:B------:R-:W-:Y:S02]  /*2930*/  ISETP.LT.OR P2, PT, R0, 0x41, P2 ;  /* 0x000000410000780c */ /* 0x000fe40001741670 */
[----:B------:R-:W-:-:S02]  /*2940*/  ISETP.GE.AND P3, PT, R9, 0x42, PT ;  /* 0x000000420900780c */ /* 0x000fc40003f66270 */
        /* <DEDUP_REMOVED lines=18> */
[----:B------:R-:W-:-:S04]  /*2a70*/  ISETP.LT.OR P2, PT, R0, 0x51, P2 ;  /* 0x000000510000780c */ /* 0x000fc80001741670 */
[----:B------:R-:W-:Y:S02]  /*2a80*/  FSEL R64, R64, -INF , !P2 ;  /* 0xff80000040407808 */ /* 0x000fe40005000000 */
[----:B------:R-:W-:-:S04]  /*2a90*/  ISETP.GT.AND P2, PT, R3, 0x51, !P6 ;  /* 0x000000510300780c */ /* 0x000fc80007744270 */
[----:B------:R-:W-:-:S04]  /*2aa0*/  ISETP.LT.OR P2, PT, R0, 0x52, P2 ;  /* 0x000000520000780c */ /* 0x000fc80001741670 */
[----:B------:R-:W-:Y:S02]  /*2ab0*/  FSEL R8, R65, -INF , !P2 ;  /* 0xff80000041087808 */ /* 0x000fe40005000000 */
[----:B------:R-:W-:-:S04]  /*2ac0*/  ISETP.GE.AND P2, PT, R9, 0x59, PT ;  /* 0x000000590900780c */ /* 0x000fc80003f46270 */
[----:B------:R-:W-:-:S04]  /*2ad0*/  ISETP.GT.AND P3, PT, R3, 0x58, !P2 ;  /* 0x000000580300780c */ /* 0x000fc80005764270 */
[----:B------:R-:W-:-:S04]  /*2ae0*/  ISETP.LT.OR P3, PT, R0, 0x59, P3 ;  /* 0x000000590000780c */ /* 0x000fc80001f61670 */
[----:B------:R-:W-:Y:S02]  /*2af0*/  FSEL R68, R68, -INF , !P3 ;  /* 0xff80000044447808 */ /* 0x000fe40005800000 */
[----:B------:R-:W-:-:S04]  /*2b00*/  ISETP.GE.AND P3, PT, R9, 0x1, PT ;  /* 0x000000010900780c */ /* 0x000fc80003f66270 */
[----:B------:R-:W-:-:S04]  /*2b10*/  ISETP.GT.AND P4, PT, R3, RZ, !P3 ;  /* 0x000000ff0300720c */ /* 0x000fc80005f84270 */
[----:B------:R-:W-:-:S04]  /*2b20*/  ISETP.LT.OR P4, PT, R0, 0x1, P4 ;  /* 0x000000010000780c */ /* 0x000fc80002781670 */
[----:B------:R-:W-:Y:S02]  /*2b30*/  FSEL R29, R24, -INF , !P4 ;  /* 0xff800000181d7808 */ /* 0x000fe40006000000 */
[----:B------:R-:W-:-:S04]  /*2b40*/  ISETP.GE.AND P4, PT, R9, 0x5a, PT ;  /* 0x0000005a0900780c */ /* 0x000fc80003f86270 */
[----:B------:R-:W-:Y:S02]  /*2b50*/  P2R R65, PR, RZ, 0x10 ;  /* 0x00000010ff417803 */ /* 0x000fe40000000000 */
[----:B------:R-:W-:Y:S02]  /*2b60*/  ISETP.GT.AND P4, PT, R3, 0x59, !P4 ;  /* 0x000000590300780c */ /* 0x000fe40006784270 */
[----:B------:R-:W0:Y:S02]  /*2b70*/  SHFL.IDX PT, R3, R2, 0x1, 0x1c1f ;  /* 0x003c1f0002037f89 */ /* 0x000e2400000e0000 */
[----:B------:R-:W-:-:S04]  /*2b80*/  ISETP.LT.OR P4, PT, R0, 0x5a, P4 ;  /* 0x0000005a0000780c */ /* 0x000fc80002781670 */
[----:B------:R-:W-:Y:S02]  /*2b90*/  FSEL R6, R69, -INF , !P4 ;  /* 0xff80000045067808 */ /* 0x000fe40006000000 */
[----:B------:R-:W-:Y:S02]  /*2ba0*/  ISETP.GE.AND P4, PT, R15, 0x1, PT ;  /* 0x000000010f00780c */ /* 0x000fe40003f86270 */
[----:B0-----:R-:W-:Y:S01]  /*2bb0*/  VIADDMNMX R24, R3, R20, R13, PT ;  /* 0x0000001403187246 */ /* 0x001fe2000380010d */
[----:B------:R-:W-:-:S10]  /*2bc0*/  IMAD.IADD R7, R74, 0x1, R3 ;  /* 0x000000014a077824 */ /* 0x000fd400078e0203 */
[----:B------:R-:W-:Y:S05]  /*2bd0*/  @!P4 BRA `(.L_x_1101) ;  /* 0x00000000004cc947 */ /* 0x000fea0003800000 */
        /* <DEDUP_REMOVED lines=11> */
.L_x_1103:
[----:B------:R-:W-:-:S13]  /*2c90*/  ISETP.NE.AND P4, PT, R15, 0x1, PT ;  /* 0x000000010f00780c */ /* 0x000fda0003f85270 */
[----:B------:R-:W0:Y:S02]  /*2ca0*/  @P4 LDC.64 R2, c[0x0][0x9e8] ;  /* 0x00027a00ff024b82 */ /* 0x000e240000000a00 */
[----:B0-----:R-:W-:-:S05]  /*2cb0*/  @P4 IMAD.HI.U32 R2, R0, R2, RZ ;  /* 0x0000000200024227 */ /* 0x001fca00078e00ff */
[----:B------:R-:W-:-:S07]  /*2cc0*/  @P4 SHF.R.U32.HI R0, RZ, R3, R2 ;  /* 0x00000003ff004219 */ /* 0x000fce0000011602 */
.L_x_1104:
[----:B------:R-:W-:Y:S05]  /*2cd0*/  BSYNC B0 ;  /* 0x0000000000007941 */ /* 0x000fea0003800000 */
.L_x_1102:
[----:B------:R-:W-:-:S05]  /*2ce0*/  IMAD R0, R0, R15, R75 ;  /* 0x0000000f00007224 */ /* 0x000fca00078e024b */
[----:B------:R-:W-:Y:S02]  /*2cf0*/  VIMNMX R7, R7, R0, !PT ;  /* 0x0000000007077248 */ /* 0x000fe40007fe0100 */
[----:B------:R-:W-:-:S07]  /*2d00*/  VIADDMNMX R24, R0, R15, R24, PT ;  /* 0x0000000f00187246 */ /* 0x000fce0003800118 */
.L_x_1101:
[C---:B------:R-:W-:Y:S01]  /*2d10*/  ISETP.GT.AND P1, PT, R7.reuse, 0x1, !P1 ;  /* 0x000000010700780c */ /* 0x040fe20004f24270 */
[----:B------:R-:W-:Y:S01]  /*2d20*/  ULDC UR4, c[0x0][0x988] ;  /* 0x0002620000047ab9 */ /* 0x000fe20000000800 */
[----:B------:R-:W-:Y:S01]  /*2d30*/  ISETP.GT.AND P5, PT, R7, 0x8, !P5 ;  /* 0x000000080700780c */ /* 0x000fe20006fa4270 */
[----:B------:R-:W-:Y:S01]  /*2d40*/  IMAD.U32 R9, RZ, RZ, UR4 ;  /* 0x00000004ff097e24 */ /* 0x000fe2000f8e00ff */
[C---:B------:R-:W-:Y:S02]  /*2d50*/  ISETP.LT.OR P1, PT, R24.reuse, 0x2, P1 ;  /* 0x000000021800780c */ /* 0x040fe40000f21670 */
[----:B------:R-:W-:Y:S02]  /*2d60*/  ISETP.LT.OR P5, PT, R24, 0x9, P5 ;  /* 0x000000091800780c */ /* 0x000fe40002fa1670 */
[----:B------:R-:W-:Y:S02]  /*2d70*/  FSEL R27, R27, -INF , !P1 ;  /* 0xff8000001b1b7808 */ /* 0x000fe40004800000 */
[----:B------:R-:W-:-:S02]  /*2d80*/  ISETP.NE.AND P1, PT, R25, RZ, PT ;  /* 0x000000ff1900720c */ /* 0x000fc40003f25270 */
[----:B------:R-:W-:Y:S02]  /*2d90*/  FSEL R30, R30, -INF , !P5 ;  /* 0xff8000001e1e7808 */ /* 0x000fe40006800000 */
[----:B------:R-:W-:Y:S02]  /*2da0*/  ISETP.GT.AND P1, PT, R7, 0x9, !P1 ;  /* 0x000000090700780c */ /* 0x000fe40004f24270 */
[----:B------:R-:W-:Y:S02]  /*2db0*/  ISETP.NE.AND P5, PT, R28, RZ, PT ;  /* 0x000000ff1c00720c */ /* 0x000fe40003fa5270 */
[----:B------:R-:W-:Y:S02]  /*2dc0*/  ISETP.LT.OR P1, PT, R24, 0xa, P1 ;  /* 0x0000000a1800780c */ /* 0x000fe40000f21670 */
[----:B------:R-:W-:Y:S02]  /*2dd0*/  FMNMX.FTZ R3, R29, R77, !PT ;  /* 0x0000004d1d037209 */ /* 0x000fe40007810000 */
[----:B------:R-:W-:-:S02]  /*2de0*/  FSEL R28, R31, -INF , !P1 ;  /* 0xff8000001f1c7808 */ /* 0x000fc40004800000 */
[----:B------:R-:W-:Y:S02]  /*2df0*/  ISETP.NE.AND P1, PT, R76, RZ, PT ;  /* 0x000000ff4c00720c */ /* 0x000fe40003f25270 */
[----:B------:R-:W-:Y:S02]  /*2e00*/  ISETP.NE.AND P4, PT, R36, RZ, PT ;  /* 0x000000ff2400720c */ /* 0x000fe40003f85270 */
[----:B------:R-:W-:Y:S02]  /*2e10*/  ISETP.GT.AND P1, PT, R7, 0x10, !P1 ;  /* 0x000000100700780c */ /* 0x000fe40004f24270 */
[----:B------:R-:W-:Y:S02]  /*2e20*/  FMNMX.FTZ R3, R79, R3, !PT ;  /* 0x000000034f037209 */ /* 0x000fe40007810000 */
[----:B------:R-:W-:Y:S02]  /*2e30*/  ISETP.LT.OR P1, PT, R24, 0x11, P1 ;  /* 0x000000111800780c */ /* 0x000fe40000f21670 */
[----:B------:R-:W-:-:S02]  /*2e40*/  FMNMX.FTZ R3, R81, R3, !PT ;  /* 0x0000000351037209 */ /* 0x000fc40007810000 */
[----:B------:R-:W-:Y:S02]  /*2e50*/  FSEL R34, R34, -INF , !P1 ;  /* 0xff80000022227808 */ /* 0x000fe40004800000 */
[----:B------:R-:W-:Y:S02]  /*2e60*/  ISETP.NE.AND P1, PT, R78, RZ, PT ;  /* 0x000000ff4e00720c */ /* 0x000fe40003f25270 */
[----:B------:R-:W-:Y:S02]  /*2e70*/  FMNMX.FTZ R3, R83, R3, !PT ;  /* 0x0000000353037209 */ /* 0x000fe40007810000 */
[----:B------:R-:W-:Y:S02]  /*2e80*/  ISETP.GT.AND P1, PT, R7, 0x11, !P1 ;  /* 0x000000110700780c */ /* 0x000fe40004f24270 */
[----:B------:R-:W-:Y:S02]  /*2e90*/  FMNMX.FTZ R3, R85, R3, !PT ;  /* 0x0000000355037209 */ /* 0x000fe40007810000 */
[----:B------:R-:W-:-:S02]  /*2ea0*/  ISETP.LT.OR P1, PT, R24, 0x12, P1 ;  /* 0x000000121800780c */ /* 0x000fc40000f21670 */
[----:B------:R-:W-:Y:S02]  /*2eb0*/  FMNMX.FTZ R3, R87, R3, !PT ;  /* 0x0000000357037209 */ /* 0x000fe40007810000 */
[----:B------:R-:W-:Y:S02]  /*2ec0*/  FSEL R32, R35, -INF , !P1 ;  /* 0xff80000023207808 */ /* 0x000fe40004800000 */
[----:B------:R-:W-:Y:S02]  /*2ed0*/  ISETP.NE.AND P1, PT, R80, RZ, PT ;  /* 0x000000ff5000720c */ /* 0x000fe40003f25270 */
[----:B------:R-:W-:Y:S02]  /*2ee0*/  FMNMX.FTZ R3, R89, R3, !PT ;  /* 0x0000000359037209 */ /* 0x000fe40007810000 */
[----:B------:R-:W-:Y:S02]  /*2ef0*/  ISETP.GT.AND P1, PT, R7, 0x18, !P1 ;  /* 0x000000180700780c */ /* 0x000fe40004f24270 */
[----:B------:R-:W-:-:S02]  /*2f00*/  FMNMX.FTZ R3, R91, R3, !PT ;  /* 0x000000035b037209 */ /* 0x000fc40007810000 */
[----:B------:R-:W-:Y:S02]  /*2f10*/  ISETP.LT.OR P1, PT, R24, 0x19, P1 ;  /* 0x000000191800780c */ /* 0x000fe40000f21670 */
[----:B------:R-:W-:Y:S02]  /*2f20*/  FMNMX.FTZ R3, R41, R3, !PT ;  /* 0x0000000329037209 */ /* 0x000fe40007810000 */
[----:B------:R-:W-:Y:S02]  /*2f30*/  FSEL R38, R38, -INF , !P1 ;  /* 0xff80000026267808 */ /* 0x000fe40004800000 */
[----:B------:R-:W-:Y:S02]  /*2f40*/  ISETP.GT.AND P1, PT, R7, 0x19, !P5 ;  /* 0x000000190700780c */ /* 0x000fe40006f24270 */
[----:B------:R-:W-:Y:S02]  /*2f50*/  ISETP.NE.AND P5, PT, R40, RZ, PT ;  /* 0x000000ff2800720c */ /* 0x000fe40003fa5270 */
[----:B------:R-:W-:-:S02]  /*2f60*/  ISETP.LT.OR P1, PT, R24, 0x1a, P1 ;  /* 0x0000001a1800780c */ /* 0x000fc40000f21670 */
[----:B------:R-:W-:Y:S02]  /*2f70*/  FMNMX.FTZ R3, R93, R3, !PT ;  /* 0x000000035d037209 */ /* 0x000fe40007810000 */
[----:B------:R-:W-:Y:S02]  /*2f80*/  FSEL R36, R39, -INF , !P1 ;  /* 0xff80000027247808 */ /* 0x000fe40004800000 */
        /* <DEDUP_REMOVED lines=19> */
[----:B------:R-:W-:Y:S02]  /*30c0*/  ISETP.NE.AND P1, PT, R44, RZ, PT ;  /* 0x000000ff2c00720c */ /* 0x000fe40003f25270 */
[----:B------:R-:W-:Y:S02]  /*30d0*/  FMNMX.FTZ R3, R10, R3, !PT ;  /* 0x000000030a037209 */ /* 0x000fe40007810000 */
[----:B------:R-:W-:-:S02]  /*30e0*/  ISETP.GT.AND P1, PT, R7, 0x29, !P1 ;  /* 0x000000290700780c */ /* 0x000fc40004f24270 */
[----:B------:R-:W-:Y:S02]  /*30f0*/  FMNMX.FTZ R3, R64, R3, !PT ;  /* 0x0000000340037209 */ /* 0x000fe40007810000 */
[----:B------:R-:W-:Y:S02]  /*3100*/  ISETP.LT.OR P1, PT, R24, 0x2a, P1 ;  /* 0x0000002a1800780c */ /* 0x000fe40000f21670 */
[----:B------:R-:W-:Y:S02]  /*3110*/  FMNMX.FTZ R3, R8, R3, !PT ;  /* 0x0000000308037209 */ /* 0x000fe40007810000 */
[----:B------:R-:W-:Y:S02]  /*3120*/  FSEL R44, R47, -INF , !P1 ;  /* 0xff8000002f2c7808 */ /* 0x000fe40004800000 */
[----:B------:R-:W-:Y:S02]  /*3130*/  ISETP.NE.AND P1, PT, R84, RZ, PT ;  /* 0x000000ff5400720c */ /* 0x000fe40003f25270 */
[----:B------:R-:W-:-:S02]  /*3140*/  FMNMX.FTZ R3, R68, R3, !PT ;  /* 0x0000000344037209 */ /* 0x000fc40007810000 */
[C---:B------:R-:W-:Y:S02]  /*3150*/  ISETP.GT.AND P1, PT, R7.reuse, 0x30, !P1 ;  /* 0x000000300700780c */ /* 0x040fe40004f24270 */
[----:B------:R-:W-:Y:S02]  /*3160*/  FMNMX.FTZ R13, R6, R3, !PT ;  /* 0x00000003060d7209 */ /* 0x000fe40007810000 */
[----:B------:R-:W-:Y:S02]  /*3170*/  ISETP.LT.OR P1, PT, R24, 0x31, P1 ;  /* 0x000000311800780c */ /* 0x000fe40000f21670 */
[----:B------:R-:W-:Y:S02]  /*3180*/  ISETP.GT.AND P3, PT, R7, RZ, !P3 ;  /* 0x000000ff0700720c */ /* 0x000fe40005f64270 */
[----:B------:R-:W-:Y:S02]  /*3190*/  FSEL R50, R50, -INF , !P1 ;  /* 0xff80000032327808 */ /* 0x000fe40004800000 */
[----:B------:R-:W-:-:S02]  /*31a0*/  ISETP.NE.AND P1, PT, R48, RZ, PT ;  /* 0x000000ff3000720c */ /* 0x000fc40003f25270 */
[----:B------:R-:W-:Y:S02]  /*31b0*/  ISETP.LT.OR P3, PT, R24, 0x1, P3 ;  /* 0x000000011800780c */ /* 0x000fe40001f61670 */
[----:B------:R-:W-:Y:S02]  /*31c0*/  ISETP.GT.AND P1, PT, R7, 0x31, !P1 ;  /* 0x000000310700780c */ /* 0x000fe40004f24270 */
[----:B------:R-:W-:Y:S02]  /*31d0*/  FSEL R26, R26, -INF , !P3 ;  /* 0xff8000001a1a7808 */ /* 0x000fe40005800000 */
[----:B------:R-:W-:Y:S02]  /*31e0*/  ISETP.LT.OR P1, PT, R24, 0x32, P1 ;  /* 0x000000321800780c */ /* 0x000fe40000f21670 */
[----:B------:R-:W-:Y:S02]  /*31f0*/  ISETP.NE.AND P4, PT, R57, RZ, PT ;  /* 0x000000ff3900720c */ /* 0x000fe40003f85270 */
[----:B------:R-:W-:-:S02]  /*3200*/  FSEL R48, R51, -INF , !P1 ;  /* 0xff80000033307808 */ /* 0x000fc40004800000 */
[----:B------:R-:W-:Y:S02]  /*3210*/  ISETP.NE.AND P1, PT, R86, RZ, PT ;  /* 0x000000ff5600720c */ /* 0x000fe40003f25270 */
[C---:B------:R-:W-:Y:S02]  /*3220*/  ISETP.GT.AND P6, PT, R7.reuse, 0x51, !P6 ;  /* 0x000000510700780c */ /* 0x040fe400077c4270 */
[C---:B------:R-:W-:Y:S02]  /*3230*/  ISETP.GT.AND P1, PT, R7.reuse, 0x38, !P1 ;  /* 0x000000380700780c */ /* 0x040fe40004f24270 */
[----:B------:R-:W-:Y:S02]  /*3240*/  ISETP.GT.AND P2, PT, R7, 0x58, !P2 ;  /* 0x000000580700780c */ /* 0x000fe40005744270 */
[C---:B------:R-:W-:Y:S02]  /*3250*/  ISETP.LT.OR P1, PT, R24.reuse, 0x39, P1 ;  /* 0x000000391800780c */ /* 0x040fe40000f21670 */
[----:B------:R-:W-:-:S02]  /*3260*/  ISETP.LT.OR P6, PT, R24, 0x52, P6 ;  /* 0x000000521800780c */ /* 0x000fc400037c1670 */
[----:B------:R-:W-:Y:S02]  /*3270*/  FSEL R54, R54, -INF , !P1 ;  /* 0xff80000036367808 */ /* 0x000fe40004800000 */
[----:B------:R-:W-:Y:S02]  /*3280*/  ISETP.NE.AND P1, PT, R52, RZ, PT ;  /* 0x000000ff3400720c */ /* 0x000fe40003f25270 */
[----:B------:R-:W0:Y:S01]  /*3290*/  SHFL.BFLY PT, R52, R13, 0x2, 0x1f ;  /* 0x0c401f000d347f89 */ /* 0x000e2200000e0000 */
[----:B------:R-:W-:Y:S02]  /*32a0*/  ISETP.LT.OR P2, PT, R24, 0x59, P2 ;  /* 0x000000591800780c */ /* 0x000fe40001741670 */
[----:B------:R-:W-:Y:S02]  /*32b0*/  ISETP.GT.AND P1, PT, R7, 0x39, !P1 ;  /* 0x000000390700780c */ /* 0x000fe40004f24270 */
[----:B------:R-:W-:Y:S02]  /*32c0*/  FSEL R70, R70, -INF , !P2 ;  /* 0xff80000046467808 */ /* 0x000fe40005000000 */
[----:B------:R-:W-:-:S04]  /*32d0*/  ISETP.LT.OR P1, PT, R24, 0x3a, P1 ;  /* 0x0000003a1800780c */ /* 0x000fc80000f21670 */
[----:B------:R-:W-:Y:S02]  /*32e0*/  FSEL R20, R55, -INF , !P1 ;  /* 0xff80000037147808 */ /* 0x000fe40004800000 */
[----:B------:R-:W-:-:S04]  /*32f0*/  ISETP.NE.AND P1, PT, R88, RZ, PT ;  /* 0x000000ff5800720c */ /* 0x000fc80003f25270 */
[----:B------:R-:W-:-:S04]  /*3300*/  ISETP.GT.AND P1, PT, R7, 0x40, !P1 ;  /* 0x000000400700780c */ /* 0x000fc80004f24270 */
[----:B------:R-:W-:Y:S02]  /*3310*/  ISETP.LT.OR P1, PT, R24, 0x41, P1 ;  /* 0x000000411800780c */ /* 0x000fe40000f21670 */
[----:B0-----:R-:W-:Y:S02]  /*3320*/  FMNMX.FTZ R52, R13, R52, !PT ;  /* 0x000000340d347209 */ /* 0x001fe40007810000 */
[----:B------:R-:W-:Y:S02]  /*3330*/  FMNMX.FTZ R13, R26, R27, !PT ;  /* 0x0000001b1a0d7209 */ /* 0x000fe40007810000 */
[----:B------:R-:W-:Y:S01]  /*3340*/  FSEL R58, R58, -INF , !P1 ;  /* 0xff8000003a3a7808 */ /* 0x000fe20004800000 */
[----:B------:R-:W0:Y:S01]  /*3350*/  SHFL.BFLY PT, R3, R52, 0x1, 0x1f ;  /* 0x0c201f0034037f89 */ /* 0x000e2200000e0000 */
[----:B------:R-:W-:Y:S02]  /*3360*/  FMNMX.FTZ R13, R30, R13, !PT ;  /* 0x0000000d1e0d7209 */ /* 0x000fe40007810000 */
[----:B------:R-:W-:-:S02]  /*3370*/  ISETP.NE.AND P1, PT, R56, RZ, PT ;  /* 0x000000ff3800720c */ /* 0x000fc40003f25270 */
[----:B------:R-:W-:Y:S02]  /*3380*/  FMNMX.FTZ R13, R28, R13, !PT ;  /* 0x0000000d1c0d7209 */ /* 0x000fe40007810000 */
[----:B------:R-:W-:Y:S02]  /*3390*/  ISETP.GT.AND P1, PT, R7, 0x41, !P1 ;  /* 0x000000410700780c */ /* 0x000fe40004f24270 */
[----:B------:R-:W-:Y:S02]  /*33a0*/  FMNMX.FTZ R13, R34, R13, !PT ;  /* 0x0000000d220d7209 */ /* 0x000fe40007810000 */
[----:B------:R-:W-:Y:S02]  /*33b0*/  ISETP.LT.OR P1, PT, R24, 0x42, P1 ;  /* 0x000000421800780c */ /* 0x000fe40000f21670 */
[----:B------:R-:W-:Y:S02]  /*33c0*/  FMNMX.FTZ R13, R32, R13, !PT ;  /* 0x0000000d200d7209 */ /* 0x000fe40007810000 */
[----:B------:R-:W-:-:S02]  /*33d0*/  FSEL R2, R59, -INF , !P1 ;  /* 0xff8000003b027808 */ /* 0x000fc40004800000 */
        /* <DEDUP_REMOVED lines=9> */
[----:B0-----:R-:W-:Y:S02]  /*3470*/  FMNMX.FTZ R3, R52, R3, !PT ;  /* 0x0000000334037209 */ /* 0x001fe40007810000 */
[----:B------:R-:W-:Y:S02]  /*3480*/  FMNMX.FTZ R13, R44, R13, !PT ;  /* 0x0000000d2c0d7209 */ /* 0x000fe40007810000 */
[----:B------:R-:W-:Y:S01]  /*3490*/  ISETP.LT.OR P1, PT, R24, 0x4a, P1 ;  /* 0x0000004a1800780c */ /* 0x000fe20000f21670 */
[----:B------:R-:W-:Y:S01]  /*34a0*/  FMUL.FTZ R25, R3, R9 ;  /* 0x0000000903197220 */ /* 0x000fe20000410000 */
[----:B------:R-:W-:-:S02]  /*34b0*/  FMNMX.FTZ R13, R50, R13, !PT ;  /* 0x0000000d320d7209 */ /* 0x000fc40007810000 */
[----:B------:R-:W-:Y:S02]  /*34c0*/  FSEL R0, R63, -INF , !P1 ;  /* 0xff8000003f007808 */ /* 0x000fe40004800000 */
[----:B------:R-:W-:Y:S02]  /*34d0*/  FMNMX.FTZ R13, R48, R13, !PT ;  /* 0x0000000d300d7209 */ /* 0x000fe40007810000 */
[----:B------:R-:W-:Y:S02]  /*34e0*/  FSETP.NEU.FTZ.AND P1, PT, R3, -INF , PT ;  /* 0xff8000000300780b */ /* 0x000fe40003f3d000 */
[----:B------:R-:W-:Y:S02]  /*34f0*/  FMNMX.FTZ R13, R54, R13, !PT ;  /* 0x0000000d360d7209 */ /* 0x000fe40007810000 */
[----:B------:R-:W-:Y:S02]  /*3500*/  ISETP.NE.AND P4, PT, R61, RZ, PT ;  /* 0x000000ff3d00720c */ /* 0x000fe40003f85270 */
[----:B------:R-:W-:-:S02]  /*3510*/  FMNMX.FTZ R13, R20, R13, !PT ;  /* 0x0000000d140d7209 */ /* 0x000fc40007810000 */
[----:B------:R-:W-:Y:S02]  /*3520*/  FSEL R74, R25, RZ, P1 ;  /* 0x000000ff194a7208 */ /* 0x000fe40000800000 */
[----:B------:R-:W-:Y:S02]  /*3530*/  FMNMX.FTZ R13, R58, R13, !PT ;  /* 0x0000000d3a0d7209 */ /* 0x000fe40007810000 */
[----:B------:R-:W-:Y:S01]  /*3540*/  ISETP.GT.AND P1, PT, R7, 0x50, !P4 ;  /* 0x000000500700780c */ /* 0x000fe20006724270 */
[--C-:B------:R-:W-:Y:S01]  /*3550*/  FFMA.FTZ R39, R45, R9, -R74.reuse ;  /* 0x000000092d277223 */ /* 0x100fe2000001084a */
[----:B------:R-:W-:Y:S01]  /*3560*/  FMNMX.FTZ R13, R2, R13, !PT ;  /* 0x0000000d020d7209 */ /* 0x000fe20007810000 */
[--C-:B------:R-:W-:Y:S01]  /*3570*/  FFMA.FTZ R25, R29, R9, -R74.reuse ;  /* 0x000000091d197223 */ /* 0x100fe2000001084a */
[----:B------:R-:W-:Y:S01]  /*3580*/  ISETP.LT.OR P1, PT, R24, 0x51, P1 ;  /* 0x000000511800780c */ /* 0x000fe20000f21670 */
[----:B------:R0:W-:Y:S01]  /*3590*/  MUFU.EX2 R150, R39 ;  /* 0x0000002700967308 */ /* 0x0001e20000000800 */
[----:B------:R-:W-:Y:S01]  /*35a0*/  FMNMX.FTZ R13, R62, R13, !PT ;  /* 0x0000000d3e0d7209 */ /* 0x000fe20007810000 */
[-CC-:B------:R-:W-:Y:S01]  /*35b0*/  FFMA.FTZ R29, R77, R9.reuse, -R74.reuse ;  /* 0x000000094d1d7223 */ /* 0x180fe2000001084a */
[----:B------:R-:W-:Y:S01]  /*35c0*/  ISETP.NE.AND P4, PT, R65, RZ, PT ;  /* 0x000000ff4100720c */ /* 0x000fe20003f85270 */
[-CC-:B------:R-:W-:Y:S01]  /*35d0*/  FFMA.FTZ R31, R79, R9.reuse, -R74.reuse ;  /* 0x000000094f1f7223 */ /* 0x180fe2000001084a */
[----:B------:R-:W-:Y:S01]  /*35e0*/  FSEL R66, R66, -INF , !P1 ;  /* 0xff80000042427808 */ /* 0x000fe20004800000 */
[--C-:B------:R-:W-:Y:S01]  /*35f0*/  FFMA.FTZ R33, R81, R9, -R74.reuse ;  /* 0x0000000951217223 */ /* 0x100fe2000001084a */
[----:B------:R-:W-:Y:S01]  /*3600*/  FMNMX.FTZ R13, R0, R13, !PT ;  /* 0x0000000d000d7209 */ /* 0x000fe20007810000 */
[----:B------:R-:W-:Y:S01]  /*3610*/  MUFU.EX2 R25, R25 ;  /* 0x0000001900197308 */ /* 0x000fe20000000800 */
[----:B------:R-:W-:Y:S01]  /*3620*/  ISETP.GT.AND P1, PT, R7, 0x59, !P4 ;  /* 0x000000590700780c */ /* 0x000fe20006724270 */
[-CC-:B------:R-:W-:Y:S01]  /*3630*/  FFMA.FTZ R7, R41, R9.reuse, -R74.reuse ;  /* 0x0000000929077223 */ /* 0x180fe2000001084a */
[----:B------:R-:W-:Y:S01]  /*3640*/  FSEL R52, R67, -INF , !P6 ;  /* 0xff80000043347808 */ /* 0x000fe20007000000 */
[--C-:B0-----:R-:W-:Y:S01]  /*3650*/  FFMA.FTZ R39, R8, R9, -R74.reuse ;  /* 0x0000000908277223 */ /* 0x101fe2000001084a */
[----:B------:R-:W-:Y:S01]  /*3660*/  FMNMX.FTZ R13, R66, R13, !PT ;  /* 0x0000000d420d7209 */ /* 0x000fe20007810000 */
[--C-:B------:R-:W-:Y:S01]  /*3670*/  FFMA.FTZ R35, R83, R9, -R74.reuse ;  /* 0x0000000953237223 */ /* 0x100fe2000001084a */
[----:B------:R-:W-:Y:S01]  /*3680*/  ISETP.LT.OR P1, PT, R24, 0x5a, P1 ;  /* 0x0000005a1800780c */ /* 0x000fe20000f21670 */
[----:B------:R-:W-:Y:S01]  /*3690*/  MUFU.EX2 R148, R7 ;  /* 0x0000000700947308 */ /* 0x000fe20000000800 */
[----:B------:R-:W-:Y:S01]  /*36a0*/  FMNMX.FTZ R13, R52, R13, !PT ;  /* 0x0000000d340d7209 */ /* 0x000fe20007810000 */
[-CC-:B------:R-:W-:Y:S01]  /*36b0*/  FFMA.FTZ R43, R49, R9.reuse, -R74.reuse ;  /* 0x00000009312b7223 */ /* 0x180fe2000001084a */
[----:B------:R-:W-:Y:S01]  /*36c0*/  FSEL R24, R71, -INF , !P1 ;  /* 0xff80000047187808 */ /* 0x000fe20004800000 */
[--C-:B------:R-:W-:Y:S01]  /*36d0*/  FFMA.FTZ R6, R6, R9, -R74.reuse ;  /* 0x0000000906067223 */ /* 0x100fe2000001084a */
[----:B------:R-:W-:Y:S01]  /*36e0*/  FMNMX.FTZ R13, R70, R13, !PT ;  /* 0x0000000d460d7209 */ /* 0x000fe20007810000 */
[-CC-:B------:R-:W-:Y:S01]  /*36f0*/  FFMA.FTZ R47, R53, R9.reuse, -R74.reuse ;  /* 0x00000009352f7223 */ /* 0x180fe2000001084a */
[--C-:B------:R-:W-:Y:S01]  /*3700*/  FFMA.FTZ R37, R87, R9, -R74.reuse ;  /* 0x0000000957257223 */ /* 0x100fe2000001084a */
[----:B------:R0:W1:Y:S01]  /*3710*/  MUFU.EX2 R156, R29 ;  /* 0x0000001d009c7308 */ /* 0x0000620000000800 */
[----:B------:R-:W-:Y:S01]  /*3720*/  FMNMX.FTZ R13, R24, R13, !PT ;  /* 0x0000000d180d7209 */ /* 0x000fe20007810000 */
[-CC-:B------:R-:W-:Y:S01]  /*3730*/  FFMA.FTZ R10, R10, R9.reuse, -R74.reuse ;  /* 0x000000090a0a7223 */ /* 0x180fe2000001084a */
[-CC-:B------:R-:W-:Y:S01]  /*3740*/  FFMA.FTZ R41, R95, R9.reuse, -R74.reuse ;  /* 0x000000095f297223 */ /* 0x180fe2000001084a */
[-CC-:B------:R-:W-:Y:S01]  /*3750*/  FFMA.FTZ R45, R97, R9.reuse, -R74.reuse ;  /* 0x00000009612d7223 */ /* 0x180fe2000001084a */
[----:B------:R-:W-:Y:S01]  /*3760*/  ISETP.NE.AND P4, PT, R174, 0x1, PT ;  /* 0x00000001ae00780c */ /* 0x000fe20003f85270 */
[----:B------:R-:W2:Y:S01]  /*3770*/  SHFL.BFLY PT, R56, R13, 0x2, 0x1f ;  /* 0x0c401f000d387f89 */ /* 0x000ea200000e0000 */
[-CC-:B------:R-:W-:Y:S01]  /*3780*/  FFMA.FTZ R49, R99, R9.reuse, -R74.reuse ;  /* 0x0000000963317223 */ /* 0x180fe2000001084a */
[----:B------:R-:W3:Y:S01]  /*3790*/  MUFU.EX2 R31, R31 ;  /* 0x0000001f001f7308 */ /* 0x000ee20000000800 */
[-CC-:B0-----:R-:W-:Y:S01]  /*37a0*/  FFMA.FTZ R29, R85, R9.reuse, -R74.reuse ;  /* 0x00000009551d7223 */ /* 0x181fe2000001084a */
[-CC-:B------:R-:W-:Y:S01]  /*37b0*/  FFMA.FTZ R12, R12, R9.reuse, -R74.reuse ;  /* 0x000000090c0c7223 */ /* 0x180fe2000001084a */
[-CC-:B------:R-:W-:Y:S01]  /*37c0*/  FFMA.FTZ R60, R60, R9.reuse, -R74.reuse ;  /* 0x000000093c3c7223 */ /* 0x180fe2000001084a */
[-CC-:B------:R-:W-:Y:S01]  /*37d0*/  FFMA.FTZ R64, R64, R9.reuse, -R74.reuse ;  /* 0x0000000940407223 */ /* 0x180fe2000001084a */
[----:B------:R-:W-:Y:S01]  /*37e0*/  FFMA.FTZ R68, R68, R9, -R74 ;  /* 0x0000000944447223 */ /* 0x000fe2000001084a */
[----:B------:R-:W-:-:S02]  /*37f0*/  IMAD.MOV.U32 R53, RZ, RZ, R17 ;  /* 0x000000ffff357224 */ /* 0x000fc400078e0011 */
[----:B------:R0:W4:Y:S02]  /*3800*/  MUFU.EX2 R158, R33 ;  /* 0x00000021009e7308 */ /* 0x0001240000000800 */
[----:B------:R-:W5:Y:S06]  /*3810*/  @P4 LDC R55, c[0x0][0x450] ;  /* 0x00011400ff374b82 */ /* 0x000f6c0000000800 */
[----:B------:R-:W4:Y:S01]  /*3820*/  MUFU.EX2 R35, R35 ;  /* 0x0000002300237308 */ /* 0x000f220000000800 */
[----:B0-----:R-:W-:Y:S01]  /*3830*/  FFMA.FTZ R33, R89, R9, -R74 ;  /* 0x0000000959217223 */ /* 0x001fe2000001084a */
[----:B--2---:R-:W-:-:S06]  /*3840*/  FMNMX.FTZ R56, R13, R56, !PT ;  /* 0x000000380d387209 */ /* 0x004fcc0007810000 */
[----:B------:R-:W-:Y:S01]  /*3850*/  MUFU.EX2 R144, R43 ;  /* 0x0000002b00907308 */ /* 0x000fe20000000800 */
[----:B------:R-:W0:Y:S07]  /*3860*/  SHFL.BFLY PT, R7, R56, 0x1, 0x1f ;  /* 0x0c201f0038077f89 */ /* 0x000e2e00000e0000 */
[----:B------:R1:W-:Y:S08]  /*3870*/  MUFU.EX2 R43, R6 ;  /* 0x00000006002b7308 */ /* 0x0003f00000000800 */
[----:B------:R3:W-:Y:S01]  /*3880*/  MUFU.EX2 R146, R47 ;  /* 0x0000002f00927308 */ /* 0x0007e20000000800 */
[----:B-1----:R-:W-:Y:S01]  /*3890*/  FADD.FTZ R6, R25, R156 ;  /* 0x0000009c19067221 */ /* 0x002fe20000010000 */
[----:B------:R-:W-:-:S06]  /*38a0*/  F2FP.BF16.F32.PACK_AB R156, R156, R25 ;  /* 0x000000199c9c723e */ /* 0x000fcc00000010ff */
[----:B------:R1:W-:Y:S01]  /*38b0*/  MUFU.EX2 R152, R29 ;  /* 0x0000001d00987308 */ /* 0x0003e20000000800 */
[----:B---3--:R-:W-:Y:S01]  /*38c0*/  FADD.FTZ R47, R31, R6 ;  /* 0x000000061f2f7221 */ /* 0x008fe20000010000 */
[----:B0-----:R-:W-:-:S03]  /*38d0*/  FMNMX.FTZ R8, R56, R7, !PT ;  /* 0x0000000738087209 */ /* 0x001fc60007810000 */
[C---:B----4-:R-:W-:Y:S01]  /*38e0*/  FADD.FTZ R6, R158.reuse, R47 ;  /* 0x0000002f9e067221 */ /* 0x050fe20000010000 */
[----:B------:R-:W-:Y:S01]  /*38f0*/  F2FP.BF16.F32.PACK_AB R158, R158, R31 ;  /* 0x0000001f9e9e723e */ /* 0x000fe200000010ff */
[CC--:B------:R-:W-:Y:S01]  /*3900*/  FMUL.FTZ R7, R8.reuse, R9.reuse ;  /* 0x0000000908077220 */ /* 0x0c0fe20000410000 */
[----:B------:R-:W-:Y:S01]  /*3910*/  FSETP.NEU.FTZ.AND P1, PT, R8, -INF , PT ;  /* 0xff8000000800780b */ /* 0x000fe20003f3d000 */
[----:B------:R-:W-:Y:S01]  /*3920*/  MUFU.EX2 R37, R37 ;  /* 0x0000002500257308 */ /* 0x000fe20000000800 */
[----:B------:R-:W-:Y:S01]  /*3930*/  FADD.FTZ R51, R35, R6 ;  /* 0x0000000623337221 */ /* 0x000fe20000010000 */
[----:B-1----:R-:W-:Y:S01]  /*3940*/  FFMA.FTZ R29, R91, R9, -R74 ;  /* 0x000000095b1d7223 */ /* 0x002fe2000001084a */
[----:B------:R-:W-:-:S05]  /*3950*/  FSEL R7, R7, RZ, P1 ;  /* 0x000000ff07077208 */ /* 0x000fca0000800000 */
        /* <DEDUP_REMOVED lines=14> */
[----:B------:R-:W0:Y:S01]  /*3a40*/  MUFU.EX2 R27, R27 ;  /* 0x0000001b001b7308 */ /* 0x000e220000000800 */
        /* <DEDUP_REMOVED lines=8> */
[-CC-:B------:R-:W-:Y:S01]  /*3ad0*/  FFMA.FTZ R66, R66, R9.reuse, -R7.reuse ;  /* 0x0000000942427223 */ /* 0x180fe20000010807 */
[-CC-:B------:R-:W-:Y:S01]  /*3ae0*/  FFMA.FTZ R52, R52, R9.reuse, -R7.reuse ;  /* 0x0000000934347223 */ /* 0x180fe20000010807 */
[-CC-:B------:R-:W-:Y:S01]  /*3af0*/  FFMA.FTZ R70, R70, R9.reuse, -R7.reuse ;  /* 0x0000000946467223 */ /* 0x180fe20000010807 */
[----:B------:R-:W-:-:S04]  /*3b00*/  FFMA.FTZ R24, R24, R9, -R7 ;  /* 0x0000000918187223 */ /* 0x000fc80000010807 */
[----:B------:R2:W3:Y:S01]  /*3b10*/  MUFU.EX2 R159, R28 ;  /* 0x0000001c009f7308 */ /* 0x0004e20000000800 */
[----:B0-----:R-:W-:Y:S01]  /*3b20*/  FADD.FTZ R47, R26, R27 ;  /* 0x0000001b1a2f7221 */ /* 0x001fe20000010000 */
[----:B------:R-:W-:-:S06]  /*3b30*/  F2FP.BF16.F32.PACK_AB R157, R27, R26 ;  /* 0x0000001a1b9d723e */ /* 0x000fcc00000010ff */
[----:B------:R-:W0:Y:S01]  /*3b40*/  MUFU.EX2 R34, R34 ;  /* 0x0000002200227308 */ /* 0x000e220000000800 */
[----:B-1----:R-:W-:Y:S01]  /*3b50*/  FADD.FTZ R6, R30, R47 ;  /* 0x0000002f1e067221 */ /* 0x002fe20000010000 */
[----:B--2---:R-:W1:Y:S06]  /*3b60*/  @P4 LDC R28, c[0x0][0x44c] ;  /* 0x00011300ff1c4b82 */ /* 0x004e6c0000000800 */
[----:B------:R-:W2:Y:S01]  /*3b70*/  MUFU.EX2 R153, R32 ;  /* 0x0000002000997308 */ /* 0x000ea20000000800 */
[C---:B---3--:R-:W-:Y:S01]  /*3b80*/  FADD.FTZ R47, R159.reuse, R6 ;  /* 0x000000069f2f7221 */ /* 0x048fe20000010000 */
[----:B------:R-:W-:-:S06]  /*3b90*/  F2FP.BF16.F32.PACK_AB R159, R159, R30 ;  /* 0x0000001e9f9f723e */ /* 0x000fcc00000010ff */
[----:B------:R-:W3:Y:S01]  /*3ba0*/  MUFU.EX2 R38, R38 ;  /* 0x0000002600267308 */ /* 0x000ee20000000800 */
[----:B0-----:R-:W-:-:S07]  /*3bb0*/  FADD.FTZ R6, R34, R47 ;  /* 0x0000002f22067221 */ /* 0x001fce0000010000 */
[----:B------:R0:W-:Y:S01]  /*3bc0*/  MUFU.EX2 R154, R33 ;  /* 0x00000021009a7308 */ /* 0x0001e20000000800 */
[----:B--2---:R-:W-:Y:S01]  /*3bd0*/  FADD.FTZ R47, R153, R6 ;  /* 0x00000006992f7221 */ /* 0x004fe20000010000 */
[----:B-1----:R-:W-:Y:S01]  /*3be0*/  @P4 IMAD.HI.U32 R28, R17, R28, RZ ;  /* 0x0000001c111c4227 */ /* 0x002fe200078e00ff */
[----:B------:R-:W-:-:S04]  /*3bf0*/  F2FP.BF16.F32.PACK_AB R153, R153, R34 ;  /* 0x000000229999723e */ /* 0x000fc800000010ff */
[----:B-----5:R-:W-:Y:S01]  /*3c00*/  @P4 SHF.R.U32.HI R53, RZ, R55, R28 ;  /* 0x00000037ff354219 */ /* 0x020fe2000001161c */
[----:B------:R-:W1:Y:S01]  /*3c10*/  MUFU.EX2 R155, R36 ;  /* 0x00000024009b7308 */ /* 0x000e620000000800 */
[----:B0-----:R-:W-:Y:S01]  /*3c20*/  FFMA.FTZ R33, R93, R9, -R74 ;  /* 0x000000095d217223 */ /* 0x001fe2000001084a */
[----:B---3--:R-:W-:Y:S01]  /*3c30*/  FADD.FTZ R6, R38, R47 ;  /* 0x0000002f26067221 */ /* 0x008fe20000010000 */
[----:B------:R-:W-:-:S05]  /*3c40*/  ISETP.GE.AND P4, PT, R15, 0x1, PT ;  /* 0x000000010f00780c */ /* 0x000fca0003f86270 */
[----:B------:R-:W-:Y:S08]  /*3c50*/  MUFU.EX2 R29, R29 ;  /* 0x0000001d001d7308 */ /* 0x000ff00000000800 */
[----:B------:R-:W0:Y:S01]  /*3c60*/  MUFU.EX2 R42, R42 ;  /* 0x0000002a002a7308 */ /* 0x000e220000000800 */
[C---:B-1----:R-:W-:Y:S01]  /*3c70*/  FADD.FTZ R47, R155.reuse, R6 ;  /* 0x000000069b2f7221 */ /* 0x042fe20000010000 */
[----:B------:R-:W-:-:S06]  /*3c80*/  F2FP.BF16.F32.PACK_AB R155, R155, R38 ;  /* 0x000000269b9b723e */ /* 0x000fcc00000010ff */
[----:B------:R1:W-:Y:S08]  /*3c90*/  MUFU.EX2 R13, R10 ;  /* 0x0000000a000d7308 */ /* 0x0003f00000000800 */
[----:B------:R-:W2:Y:S01]  /*3ca0*/  MUFU.EX2 R149, R40 ;  /* 0x0000002800957308 */ /* 0x000ea20000000800 */
[----:B-1----:R-:W-:Y:S01]  /*3cb0*/  FADD.FTZ R10, R152, R51 ;  /* 0x00000033980a7221 */ /* 0x002fe20000010000 */
[----:B0-----:R-:W-:Y:S01]  /*3cc0*/  FADD.FTZ R6, R42, R47 ;  /* 0x0000002f2a067221 */ /* 0x001fe20000010000 */
[----:B------:R-:W-:-:S02]  /*3cd0*/  F2FP.BF16.F32.PACK_AB R152, R152, R35 ;  /* 0x000000239898723e */ /* 0x000fc400000010ff */
[----:B------:R-:W-:-:S03]  /*3ce0*/  FADD.FTZ R51, R37, R10 ;  /* 0x0000000a25337221 */ /* 0x000fc60000010000 */
[----:B------:R-:W0:Y:S01]  /*3cf0*/  MUFU.EX2 R33, R33 ;  /* 0x0000002100217308 */ /* 0x000e220000000800 */
[C---:B------:R-:W-:Y:S01]  /*3d00*/  FADD.FTZ R10, R154.reuse, R51 ;  /* 0x000000339a0a7221 */ /* 0x040fe20000010000 */
[----:B------:R-:W-:-:S03]  /*3d10*/  F2FP.BF16.F32.PACK_AB R154, R154, R37 ;  /* 0x000000259a9a723e */ /* 0x000fc600000010ff */
[----:B------:R-:W-:-:S03]  /*3d20*/  FADD.FTZ R51, R29, R10 ;  /* 0x0000000a1d337221 */ /* 0x000fc60000010000 */
[----:B------:R-:W-:Y:S01]  /*3d30*/  MUFU.EX2 R46, R46 ;  /* 0x0000002e002e7308 */ /* 0x000fe20000000800 */
[C---:B------:R-:W-:Y:S01]  /*3d40*/  FADD.FTZ R10, R148.reuse, R51 ;  /* 0x00000033940a7221 */ /* 0x040fe20000010000 */
[C---:B--2---:R-:W-:Y:S01]  /*3d50*/  FADD.FTZ R47, R149.reuse, R6 ;  /* 0x00000006952f7221 */ /* 0x044fe20000010000 */
[----:B------:R-:W-:Y:S02]  /*3d60*/  F2FP.BF16.F32.PACK_AB R148, R148, R29 ;  /* 0x0000001d9494723e */ /* 0x000fe400000010ff */
[----:B------:R-:W-:-:S03]  /*3d70*/  F2FP.BF16.F32.PACK_AB R149, R149, R42 ;  /* 0x0000002a9595723e */ /* 0x000fc600000010ff */
[----:B------:R-:W-:Y:S01]  /*3d80*/  MUFU.EX2 R151, R44 ;  /* 0x0000002c00977308 */ /* 0x000fe20000000800 */
[----:B0-----:R-:W-:-:S04]  /*3d90*/  FADD.FTZ R51, R33, R10 ;  /* 0x0000000a21337221 */ /* 0x001fc80000010000 */
[C---:B------:R-:W-:Y:S01]  /*3da0*/  FADD.FTZ R10, R150.reuse, R51 ;  /* 0x00000033960a7221 */ /* 0x040fe20000010000 */
[----:B------:R-:W-:Y:S02]  /*3db0*/  F2FP.BF16.F32.PACK_AB R150, R150, R33 ;  /* 0x000000219696723e */ /* 0x000fe400000010ff */
[----:B------:R-:W0:Y:S08]  /*3dc0*/  MUFU.EX2 R41, R41 ;  /* 0x0000002900297308 */ /* 0x000e300000000800 */
[----:B------:R-:W-:Y:S08]  /*3dd0*/  MUFU.EX2 R50, R50 ;  /* 0x0000003200327308 */ /* 0x000ff00000000800 */
[----:B------:R-:W-:Y:S01]  /*3de0*/  MUFU.EX2 R145, R48 ;  /* 0x0000003000917308 */ /* 0x000fe20000000800 */
[----:B0-----:R-:W-:-:S04]  /*3df0*/  FADD.FTZ R51, R41, R10 ;  /* 0x0000000a29337221 */ /* 0x001fc80000010000 */
[C---:B------:R-:W-:Y:S01]  /*3e00*/  FADD.FTZ R6, R144.reuse, R51 ;  /* 0x0000003390067221 */ /* 0x040fe20000010000 */
[----:B------:R-:W-:Y:S02]  /*3e10*/  F2FP.BF16.F32.PACK_AB R144, R144, R41 ;  /* 0x000000299090723e */ /* 0x000fe400000010ff */
[----:B------:R-:W0:Y:S08]  /*3e20*/  MUFU.EX2 R45, R45 ;  /* 0x0000002d002d7308 */ /* 0x000e300000000800 */
[----:B------:R-:W-:Y:S08]  /*3e30*/  MUFU.EX2 R54, R54 ;  /* 0x0000003600367308 */ /* 0x000ff00000000800 */
[----:B------:R1:W-:Y:S08]  /*3e40*/  MUFU.EX2 R141, R2 ;  /* 0x00000002008d7308 */ /* 0x0003f00000000800 */
[----:B------:R-:W-:Y:S01]  /*3e50*/  MUFU.EX2 R147, R20 ;  /* 0x0000001400937308 */ /* 0x000fe20000000800 */
[----:B-1----:R-:W-:Y:S01]  /*3e60*/  FADD.FTZ R2, R46, R47 ;  /* 0x0000002f2e027221 */ /* 0x002fe20000010000 */
[----:B0-----:R-:W-:-:S03]  /*3e70*/  FADD.FTZ R47, R45, R6 ;  /* 0x000000062d2f7221 */ /* 0x001fc60000010000 */
[----:B------:R-:W-:Y:S01]  /*3e80*/  FADD.FTZ R7, R151, R2 ;  /* 0x0000000297077221 */ /* 0x000fe20000010000 */
[----:B------:R-:W-:Y:S01]  /*3e90*/  FADD.FTZ R6, R146, R47 ;  /* 0x0000002f92067221 */ /* 0x000fe20000010000 */
[----:B------:R-:W-:Y:S01]  /*3ea0*/  IMAD.IADD R47, R72, 0x1, R53 ;  /* 0x00000001482f7824 */ /* 0x000fe200078e0235 */
[----:B------:R-:W0:Y:S01]  /*3eb0*/  MUFU.EX2 R49, R49 ;  /* 0x0000003100317308 */ /* 0x000e220000000800 */
[----:B------:R-:W-:Y:S01]  /*3ec0*/  FADD.FTZ R2, R50, R7 ;  /* 0x0000000732027221 */ /* 0x000fe20000010000 */
[----:B------:R-:W-:Y:S01]  /*3ed0*/  F2FP.BF16.F32.PACK_AB R146, R146, R45 ;  /* 0x0000002d9292723e */ /* 0x000fe200000010ff */
[----:B------:R-:W-:Y:S01]  /*3ee0*/  IMAD.IADD R14, R47, 0x1, R14 ;  /* 0x000000012f0e7824 */ /* 0x000fe200078e020e */
[----:B------:R-:W-:Y:S01]  /*3ef0*/  F2FP.BF16.F32.PACK_AB R151, R151, R46 ;  /* 0x0000002e9797723e */ /* 0x000fe200000010ff */
[C---:B------:R-:W-:Y:S01]  /*3f00*/  FADD.FTZ R7, R145.reuse, R2 ;  /* 0x0000000291077221 */ /* 0x040fe20000010000 */
[----:B------:R-:W-:Y:S02]  /*3f10*/  F2FP.BF16.F32.PACK_AB R145, R145, R50 ;  /* 0x000000329191723e */ /* 0x000fe400000010ff */
[----:B------:R-:W-:Y:S08]  /*3f20*/  MUFU.EX2 R58, R58 ;  /* 0x0000003a003a7308 */ /* 0x000ff00000000800 */
[----:B------:R-:W1:Y:S01]  /*3f30*/  MUFU.EX2 R12, R12 ;  /* 0x0000000c000c7308 */ /* 0x000e620000000800 */
[----:B0-----:R-:W-:-:S07]  /*3f40*/  FADD.FTZ R25, R49, R6 ;  /* 0x0000000631197221 */ /* 0x001fce0000010000 */
[----:B------:R-:W0:Y:S08]  /*3f50*/  MUFU.EX2 R60, R60 ;  /* 0x0000003c003c7308 */ /* 0x000e300000000800 */
[----:B------:R-:W2:Y:S01]  /*3f60*/  MUFU.EX2 R62, R62 ;  /* 0x0000003e003e7308 */ /* 0x000ea20000000800 */
[C---:B-1----:R-:W-:Y:S01]  /*3f70*/  FADD.FTZ R25, R12.reuse, R25 ;  /* 0x000000190c197221 */ /* 0x042fe20000010000 */
[----:B------:R-:W-:-:S06]  /*3f80*/  F2FP.BF16.F32.PACK_AB R140, R12, R49 ;  /* 0x000000310c8c723e */ /* 0x000fcc00000010ff */
[----:B------:R1:W3:Y:S01]  /*3f90*/  MUFU.EX2 R143, R0 ;  /* 0x00000000008f7308 */ /* 0x0002e20000000800 */
[----:B0-----:R-:W-:Y:S01]  /*3fa0*/  FADD.FTZ R2, R60, R25 ;  /* 0x000000193c027221 */ /* 0x001fe20000010000 */
[----:B------:R-:W-:-:S03]  /*3fb0*/  F2FP.BF16.F32.PACK_AB R142, R13, R60 ;  /* 0x0000003c0d8e723e */ /* 0x000fc600000010ff */
[----:B------:R-:W-:-:S03]  /*3fc0*/  FADD.FTZ R25, R13, R2 ;  /* 0x000000020d197221 */ /* 0x000fc60000010000 */
[----:B------:R-:W0:Y:S01]  /*3fd0*/  MUFU.EX2 R66, R66 ;  /* 0x0000004200427308 */ /* 0x000e220000000800 */
[----:B-1----:R-:W-:-:S04]  /*3fe0*/  FADD.FTZ R0, R54, R7 ;  /* 0x0000000736007221 */ /* 0x002fc80000010000 */
[C---:B------:R-:W-:Y:S01]  /*3ff0*/  FADD.FTZ R7, R147.reuse, R0 ;  /* 0x0000000093077221 */ /* 0x040fe20000010000 */
[----:B------:R-:W-:Y:S02]  /*4000*/  F2FP.BF16.F32.PACK_AB R147, R147, R54 ;  /* 0x000000369393723e */ /* 0x000fe400000010ff */
[----:B------:R-:W1:Y:S01]  /*4010*/  MUFU.EX2 R64, R64 ;  /* 0x0000004000407308 */ /* 0x000e620000000800 */
[----:B------:R-:W-:-:S04]  /*4020*/  FADD.FTZ R0, R58, R7 ;  /* 0x000000073a007221 */ /* 0x000fc80000010000 */
[C---:B------:R-:W-:Y:S01]  /*4030*/  FADD.FTZ R7, R141.reuse, R0 ;  /* 0x000000008d077221 */ /* 0x040fe20000010000 */
[----:B------:R-:W-:Y:S02]  /*4040*/  F2FP.BF16.F32.PACK_AB R141, R141, R58 ;  /* 0x0000003a8d8d723e */ /* 0x000fe400000010ff */
[----:B------:R-:W4:Y:S01]  /*4050*/  MUFU.EX2 R137, R52 ;  /* 0x0000003400897308 */ /* 0x000f220000000800 */
[----:B--2---:R-:W-:-:S04]  /*4060*/  FADD.FTZ R0, R62, R7 ;  /* 0x000000073e007221 */ /* 0x004fc80000010000 */
[C---:B---3--:R-:W-:Y:S01]  /*4070*/  FADD.FTZ R13, R143.reuse, R0 ;  /* 0x000000008f0d7221 */ /* 0x048fe20000010000 */
[----:B------:R-:W-:Y:S02]  /*4080*/  F2FP.BF16.F32.PACK_AB R143, R143, R62 ;  /* 0x0000003e8f8f723e */ /* 0x000fe400000010ff */
[----:B------:R-:W2:Y:S01]  /*4090*/  MUFU.EX2 R39, R39 ;  /* 0x0000002700277308 */ /* 0x000ea20000000800 */
[----:B0-----:R-:W-:Y:S01]  /*40a0*/  FADD.FTZ R0, R66, R13 ;  /* 0x0000000d42007221 */ /* 0x001fe20000010000 */
[----:B-1----:R-:W-:-:S06]  /*40b0*/  FADD.FTZ R2, R64, R25 ;  /* 0x0000001940027221 */ /* 0x002fcc0000010000 */
[----:B------:R-:W0:Y:S01]  /*40c0*/  MUFU.EX2 R70, R70 ;  /* 0x0000004600467308 */ /* 0x000e220000000800 */
[C---:B----4-:R-:W-:Y:S01]  /*40d0*/  FADD.FTZ R13, R137.reuse, R0 ;  /* 0x00000000890d7221 */ /* 0x050fe20000010000 */
[----:B------:R-:W-:-:S06]  /*40e0*/  F2FP.BF16.F32.PACK_AB R137, R137, R66 ;  /* 0x000000428989723e */ /* 0x000fcc00000010ff */
[----:B------:R-:W1:Y:S01]  /*40f0*/  MUFU.EX2 R68, R68 ;  /* 0x0000004400447308 */ /* 0x000e620000000800 */
[C---:B--2---:R-:W-:Y:S01]  /*4100*/  FADD.FTZ R25, R39.reuse, R2 ;  /* 0x0000000227197221 */ /* 0x044fe20000010000 */
[----:B------:R-:W-:-:S06]  /*4110*/  F2FP.BF16.F32.PACK_AB R136, R39, R64 ;  /* 0x000000402788723e */ /* 0x000fcc00000010ff */
[----:B------:R-:W2:Y:S01]  /*4120*/  MUFU.EX2 R139, R24 ;  /* 0x00000018008b7308 */ /* 0x000ea20000000800 */
[----:B0-----:R-:W-:Y:S01]  /*4130*/  FADD.FTZ R6, R70, R13 ;  /* 0x0000000d46067221 */ /* 0x001fe20000010000 */
[----:B------:R-:W-:Y:S02]  /*4140*/  VIADD R13, R73, 0xfffffffe ;  /* 0xfffffffe490d7836 */ /* 0x000fe40000000000 */
[----:B-1----:R-:W-:Y:S01]  /*4150*/  FADD.FTZ R2, R68, R25 ;  /* 0x0000001944027221 */ /* 0x002fe20000010000 */
[----:B------:R-:W-:-:S03]  /*4160*/  F2FP.BF16.F32.PACK_AB R138, R43, R68 ;  /* 0x000000442b8a723e */ /* 0x000fc600000010ff */
[----:B------:R-:W-:Y:S01]  /*4170*/  FADD.FTZ R7, R43, R2 ;  /* 0x000000022b077221 */ /* 0x000fe20000010000 */
[C---:B--2---:R-:W-:Y:S01]  /*4180*/  FADD.FTZ R6, R139.reuse, R6 ;  /* 0x000000068b067221 */ /* 0x044fe20000010000 */
[----:B------:R-:W-:Y:S01]  /*4190*/  F2FP.BF16.F32.PACK_AB R139, R139, R70 ;  /* 0x000000468b8b723e */ /* 0x000fe200000010ff */
        /* <DEDUP_REMOVED lines=11> */
.L_x_1106:
[----:B------:R-:W-:-:S13]  /*4250*/  ISETP.NE.AND P1, PT, R15, 0x1, PT ;  /* 0x000000010f00780c */ /* 0x000fda0003f25270 */
[----:B------:R-:W0:Y:S02]  /*4260*/  @P1 LDC.64 R24, c[0x0][0x9e8] ;  /* 0x00027a00ff181b82 */ /* 0x000e240000000a00 */
[----:B0-----:R-:W-:-:S05]  /*4270*/  @P1 IMAD.HI.U32 R2, R0, R24, RZ ;  /* 0x0000001800021227 */ /* 0x001fca00078e00ff */
[----:B------:R-:W-:-:S07]  /*4280*/  @P1 SHF.R.U32.HI R0, RZ, R25, R2 ;  /* 0x00000019ff001219 */ /* 0x000fce0000011602 */
.L_x_1107:
[----:B------:R-:W-:-:S05]  /*4290*/  IMAD R15, R0, R15, R15 ;  /* 0x0000000f000f7224 */ /* 0x000fca00078e020f */
[----:B------:R-:W-:-:S07]  /*42a0*/  VIMNMX R14, R14, R15, PT ;  /* 0x0000000f0e0e7248 */ /* 0x000fce0003fe0100 */
.L_x_1105:
[----:B------:R-:W-:Y:S01]  /*42b0*/  IMAD.HI R14, R14, 0x2aaaaaab, RZ ;  /* 0x2aaaaaab0e0e7827 */ /* 0x000fe200078e02ff */
[----:B------:R-:W-:Y:S02]  /*42c0*/  CS2R R86, SRZ ;  /* 0x0000000000567805 */ /* 0x000fe4000001ff00 */
[----:B------:R-:W-:Y:S02]  /*42d0*/  CS2R R84, SRZ ;  /* 0x0000000000547805 */ /* 0x000fe4000001ff00 */
[----:B------:R-:W-:Y:S01]  /*42e0*/  CS2R R82, SRZ ;  /* 0x0000000000527805 */ /* 0x000fe2000001ff00 */
[----:B------:R-:W-:Y:S01]  /*42f0*/  IMAD.MOV.U32 R2, RZ, RZ, 0x3f800000 ;  /* 0x3f800000ff027424 */ /* 0x000fe200078e00ff */
[----:B------:R-:W-:Y:S01]  /*4300*/  SHF.R.U32.HI R15, RZ, 0x1f, R14 ;  /* 0x0000001fff0f7819 */ /* 0x000fe2000001160e */
[----:B------:R-:W-:Y:S01]  /*4310*/  IMAD.MOV.U32 R0, RZ, RZ, 0x3f800000 ;  /* 0x3f800000ff007424 */ /* 0x000fe200078e00ff */
[----:B------:R-:W-:Y:S02]  /*4320*/  CS2R R80, SRZ ;  /* 0x0000000000507805 */ /* 0x000fe4000001ff00 */
[----:B------:R-:W-:-:S02]  /*4330*/  CS2R R78, SRZ ;  /* 0x00000000004e7805 */ /* 0x000fc4000001ff00 */
[----:B------:R-:W-:Y:S02]  /*4340*/  LEA.HI.SX32 R15, R14, R15, 0x1c ;  /* 0x0000000f0e0f7211 */ /* 0x000fe400078fe2ff */
[----:B------:R-:W-:Y:S02]  /*4350*/  CS2R R76, SRZ ;  /* 0x00000000004c7805 */ /* 0x000fe4000001ff00 */
[----:B------:R-:W-:Y:S02]  /*4360*/  CS2R R74, SRZ ;  /* 0x00000000004a7805 */ /* 0x000fe4000001ff00 */
[----:B------:R-:W-:Y:S02]  /*4370*/  CS2R R72, SRZ ;  /* 0x0000000000487805 */ /* 0x000fe4000001ff00 */
[----:B------:R-:W-:Y:S02]  /*4380*/  VIMNMX R10, R22, R15, !PT ;  /* 0x0000000f160a7248 */ /* 0x000fe40007fe0100 */
[----:B------:R-:W-:-:S02]  /*4390*/  CS2R R70, SRZ ;  /* 0x0000000000467805 */ /* 0x000fc4000001ff00 */
[----:B------:R-:W-:Y:S02]  /*43a0*/  CS2R R68, SRZ ;  /* 0x0000000000447805 */ /* 0x000fe4000001ff00 */
[----:B------:R-:W-:Y:S02]  /*43b0*/  CS2R R66, SRZ ;  /* 0x0000000000427805 */ /* 0x000fe4000001ff00 */
        /* <DEDUP_REMOVED lines=21> */
[----:B------:R-:W-:Y:S01]  /*4510*/  CS2R R24, SRZ ;  /* 0x0000000000187805 */ /* 0x000fe2000001ff00 */
[----:B------:R-:W-:Y:S06]  /*4520*/  @!P1 BRA `(.L_x_1108) ;  /* 0x0000002c006c9947 */ /* 0x000fec0003800000 */
[----:B------:R-:W-:Y:S01]  /*4530*/  IMAD.MOV.U32 R2, RZ, RZ, 0x3f800000 ;  /* 0x3f800000ff027424 */ /* 0x000fe200078e00ff */
[----:B------:R-:W-:Y:S01]  /*4540*/  ULDC UR58, c[0x0][0x9e4] ;  /* 0x00027900003a7ab9 */ /* 0x000fe20000000800 */
[----:B------:R-:W-:Y:S01]  /*4550*/  IMAD.MOV.U32 R87, RZ, RZ, RZ ;  /* 0x000000ffff577224 */ /* 0x000fe200078e00ff */
[----:B------:R-:W-:Y:S01]  /*4560*/  ULDC UR59, c[0x0][0x9dc] ;  /* 0x00027700003b7ab9 */ /* 0x000fe20000000800 */
[----:B------:R-:W-:-:S05]  /*4570*/  ULDC UR60, c[0x0][0x9e0] ;  /* 0x00027800003c7ab9 */ /* 0x000fca0000000800 */
.L_x_1125:
[----:B------:R-:W-:-:S04]  /*4580*/  UIADD3 UR4, UR36, 0x1, URZ ;  /* 0x0000000124047890 */ /* 0x000fc8000fffe03f */
[----:B------:R-:W-:-:S04]  /*4590*/  UISETP.NE.AND UP0, UPT, UR4, 0x2, UPT ;  /* 0x000000020400788c */ /* 0x000fc8000bf05270 */
[----:B------:R-:W-:Y:S02]  /*45a0*/  USEL UR7, URZ, 0x1, UP0 ;  /* 0x000000013f077887 */ /* 0x000fe40008000000 */
[----:B------:R-:W-:Y:S02]  /*45b0*/  USEL UR4, UR4, URZ, UP0 ;  /* 0x0000003f04047287 */ /* 0x000fe40008000000 */
[----:B------:R-:W-:Y:S01]  /*45c0*/  ULOP3.LUT UR7, UR38, UR7, URZ, 0x3c, !UPT ;  /* 0x0000000726077292 */ /* 0x000fe2000f8e3c3f */
[----:B------:R-:W-:Y:S11]  /*45d0*/  @!P0 BRA `(.L_x_1109) ;  /* 0x0000000000048947 */ /* 0x000ff60003800000 */
[----:B------:R-:W-:Y:S01]  /*45e0*/  BPT.TRAP 0x1 ;  /* 0x000000040000795c */ /* 0x000fe20000300000 */
.L_x_1109:
[----:B------:R-:W-:Y:S01]  /*45f0*/  ULEA UR6, UR4, UR37, 0x3 ;  /* 0x0000002504067291 */ /* 0x000fe2000f8e183f */
[----:B------:R-:W-:-:S05]  /*4600*/  IMAD.U32 R9, RZ, RZ, UR7 ;  /* 0x00000007ff097e24 */ /* 0x000fca000f8e00ff */
[----:B------:R-:W-:-:S04]  /*4610*/  SHF.L.U32 R9, R9, 0x1f, RZ ;  /* 0x0000001f09097819 */ /* 0x000fc800000006ff */
[----:B------:R0:W1:Y:S01]  /*4620*/  SYNCS.PHASECHK.TRANS64.TRYWAIT P1, [UR6+0x2a830], R9 ;  /* 0x02a83009ff0075a7 */ /* 0x0000620008020146 */
[----:B------:R-:W-:Y:S05]  /*4630*/  @!P0 BRA `(.L_x_1110) ;  /* 0x0000000000048947 */ /* 0x000fea0003800000 */
[----:B------:R-:W-:Y:S01]  /*4640*/  BPT.TRAP 0x1 ;  /* 0x000000040000795c */ /* 0x000fe20000300000 */
.L_x_1110:
[----:B-1----:R-:W-:Y:S05]  /*4650*/  @P1 BRA `(.L_x_1111) ;  /* 0x0000000000081947 */ /* 0x002fea0003800000 */
[----:B------:R-:W1:Y:S02]  /*4660*/  SYNCS.PHASECHK.TRANS64.TRYWAIT P1, [UR6+0x2a830], R9 ;  /* 0x02a83009ff0075a7 */ /* 0x000e640008020146 */
[----:B-1----:R-:W-:Y:S05]  /*4670*/  @!P1 BRA `(.L_x_1112) ;  /* 0x000000f000c09947 */ /* 0x002fea0003800000 */
.L_x_1111:
        /* <DEDUP_REMOVED lines=15> */
[----:B------:R-:W-:Y:S01]  /*4770*/  HGMMA.64x96x16.F32.BF16 R88, gdesc[UR52], RZ, !UPT, gsb0 ;  /* 0x01600000345879f0 */ /* 0x000fe2000c0018ff */
        /* <DEDUP_REMOVED lines=113> */
[----:B------:R-:W-:Y:S05]  /*4e90*/  @!P0 BRA `(.L_x_1113) ;  /* 0x0000000000048947 */ /* 0x000fea0003800000 */
[----:B------:R-:W-:Y:S01]  /*4ea0*/  BPT.TRAP 0x1 ;  /* 0x000000040000795c */ /* 0x000fe20000300000 */
.L_x_1113:
[----:B------:R-:W-:Y:S01]  /*4eb0*/  ULEA UR11, UR36, UR37, 0x3 ;  /* 0x00000025240b7291 */ /* 0x000fe2000f8e183f */
[----:B------:R-:W-:-:S05]  /*4ec0*/  IMAD.U32 R0, RZ, RZ, UR38 ;  /* 0x00000026ff007e24 */ /* 0x000fca000f8e00ff */
[----:B------:R-:W-:-:S04]  /*4ed0*/  SHF.L.U32 R0, R0, 0x1f, RZ ;  /* 0x0000001f00007819 */ /* 0x000fc800000006ff */
[----:B------:R2:W3:Y:S01]  /*4ee0*/  SYNCS.PHASECHK.TRANS64.TRYWAIT P1, [UR11+0x2a850], R0 ;  /* 0x02a85000ff0075a7 */ /* 0x0004e2000802014b */
[----:B------:R-:W-:Y:S05]  /*4ef0*/  @!P0 BRA `(.L_x_1114) ;  /* 0x0000000000048947 */ /* 0x000fea0003800000 */
[----:B------:R-:W-:Y:S01]  /*4f00*/  BPT.TRAP 0x1 ;  /* 0x000000040000795c */ /* 0x000fe20000300000 */
.L_x_1114:
[----:B---3--:R-:W-:Y:S05]  /*4f10*/  @P1 BRA `(.L_x_1115) ;  /* 0x0000000000081947 */ /* 0x008fea0003800000 */
[----:B------:R-:W3:Y:S02]  /*4f20*/  SYNCS.PHASECHK.TRANS64.TRYWAIT P1, [UR11+0x2a850], R0 ;  /* 0x02a85000ff0075a7 */ /* 0x000ee4000802014b */
[----:B---3--:R-:W-:Y:S05]  /*4f30*/  @!P1 BRA `(.L_x_1116) ;  /* 0x000000e800a89947 */ /* 0x008fea0003800000 */
.L_x_1115:
[----:B------:R-:W-:Y:S01]  /*4f40*/  UIADD3 UR5, UR37, 0x400, URZ ;  /* 0x0000040025057890 */ /* 0x000fe2000fffe03f */
[----:B------:R-:W-:Y:S01]  /*4f50*/  WARPGROUP.ARRIVE ;  /* 0x00000000000079c5 */ /* 0x000fe20000000000 */
[----:B------:R-:W-:Y:S01]  /*4f60*/  UMOV UR15, 0x40000040 ;  /* 0x40000040000f7882 */ /* 0x000fe20000000000 */
[----:B------:R-:W-:Y:S01]  /*4f70*/  ISETP.NE.AND P3, PT, R174, 0x1, PT ;  /* 0x00000001ae00780c */ /* 0x000fe20003f65270 */
[----:B------:R-:W-:-:S03]  /*4f80*/  USHF.R.U32.HI UR5, URZ, 0x4, UR5 ;  /* 0x000000043f057899 */ /* 0x000fc60008011605 */
[----:B------:R-:W3:Y:S01]  /*4f90*/  S2R R175, SR_TID.X ;  /* 0x0000000000af7919 */ /* 0x000ee20000002100 */
[----:B01----:R-:W-:Y:S01]  /*4fa0*/  IMAD.IADD R9, R19, 0x1, R17 ;  /* 0x0000000113097824 */ /* 0x003fe200078e0211 */
[----:B------:R-:W0:Y:S01]  /*4fb0*/  LDC R11, c[0x0][0x288] ;  /* 0x0000a200ff0b7b82 */ /* 0x000e220000000800 */
[----:B------:R-:W-:Y:S01]  /*4fc0*/  ULOP3.LUT UR5, UR5, 0x3fff, URZ, 0xc0, !UPT ;  /* 0x00003fff05057892 */ /* 0x000fe2000f8ec03f */
[----:B------:R-:W-:-:S03]  /*4fd0*/  ISETP.NE.AND P1, PT, R21, RZ, PT ;  /* 0x000000ff1500720c */ /* 0x000fc60003f25270 */
[----:B------:R-:W-:-:S04]  /*4fe0*/  ULOP3.LUT UR5, UR5, 0x3000000, URZ, 0xfc, !UPT ;  /* 0x0300000005057892 */ /* 0x000fc8000f8efc3f */
[----:B------:R-:W-:Y:S01]  /*4ff0*/  UIMAD UR10, UR36, 0x600, UR5 ;  /* 0x00000600240a78a4 */ /* 0x000fe2000f8e0205 */
[----:B--2---:R-:W1:Y:S01]  /*5000*/  @P3 LDC R0, c[0x0][0x44c] ;  /* 0x00011300ff003b82 */ /* 0x004e620000000800 */
[----:B------:R-:W-:-:S05]  /*5010*/  ULOP3.LUT UR5, URZ, UR59, URZ, 0x33, !UPT ;  /* 0x0000003b3f057292 */ /* 0x000fca000f8e333f */
[----:B------:R-:W-:Y:S02]  /*5020*/  UMOV UR14, UR10 ;  /* 0x0000000a000e7c82 */ /* 0x000fe40008000000 */
[----:B------:R-:W-:Y:S01]  /*5030*/  HGMMA.64x128x16.F32.BF16 R24, R156, gdesc[UR12].tnspB, R24, gsb0 ;  /* 0x41e0000c9c187df0 */ /* 0x000fe20008001818 */
[----:B------:R-:W-:Y:S01]  /*5040*/  UIADD3 UR14, UR10, 0x80, URZ ;  /* 0x000000800a0e7890 */ /* 0x000fe2000fffe03f */
[----:B------:R-:W2:Y:S01]  /*5050*/  @P3 LDC R15, c[0x0][0x450] ;  /* 0x00011400ff0f3b82 */ /* 0x000ea20000000800 */
[----:B------:R-:W-:Y:S01]  /*5060*/  UMOV UR15, 0x40000040 ;  /* 0x40000040000f7882 */ /* 0x000fe20000000000 */
[----:B---3--:R-:W-:Y:S01]  /*5070*/  LOP3.LUT P2, RZ, R175, 0x7f, RZ, 0xc0, !PT ;  /* 0x0000007fafff7812 */ /* 0x008fe2000784c0ff */
[----:B-1----:R-:W-:-:S05]  /*5080*/  @P3 IMAD.HI.U32 R0, R9, R0, RZ ;  /* 0x0000000009003227 */ /* 0x002fca00078e00ff */
[----:B--2---:R-:W-:Y:S01]  /*5090*/  @P3 SHF.R.U32.HI R9, RZ, R15, R0 ;  /* 0x0000000fff093219 */ /* 0x004fe20000011600 */
[----:B------:R-:W-:-:S06]  /*50a0*/  IMAD.U32 R0, RZ, RZ, UR6 ;  /* 0x00000006ff007e24 */ /* 0x000fcc000f8e00ff */
[----:B------:R-:W-:-:S05]  /*50b0*/  @!P2 VIADD R0, R0, 0x2a840 ;  /* 0x0002a8400000a836 */ /* 0x000fca0000000000 */
[----:B------:R-:W-:Y:S01]  /*50c0*/  @!P2 PRMT R0, RZ, 0x654, R0 ;  /* 0x00000654ff00a816 */ /* 0x000fe20000000000 */
        /* <DEDUP_REMOVED lines=22> */
[----:B------:R-:W-:Y:S01]  /*5230*/  WARPGROUP.ARRIVE ;  /* 0x00000000000079c5 */ /* 0x000fe20000000000 */
[----:B------:R-:W-:-:S04]  /*5240*/  IMAD R140, R13, -0x60, RZ ;  /* 0xffffffa00d8c7824 */ /* 0x000fc800078e02ff */
[----:B------:R-:W-:Y:S02]  /*5250*/  VIADD R15, R140, 0x1 ;  /* 0x000000018c0f7836 */ /* 0x000fe40000000000 */
[----:B------:R-:W-:Y:S02]  /*5260*/  HGMMA.64x128x16.F32.BF16 R24, R136, gdesc[UR12].tnspB, R24, gsb0 ;  /* 0x41e0000c88187df0 */ /* 0x000fe40008001818 */
[----:B------:R-:W-:-:S04]  /*5270*/  IMAD R15, R18, -0x2, R15 ;  /* 0xfffffffe120f7824 */ /* 0x000fc800078e020f */
[C---:B------:R-:W-:Y:S01]  /*5280*/  VIADD R144, R15.reuse, 0xffffffff ;  /* 0xffffffff0f907836 */ /* 0x040fe20000000000 */
[----:B------:R-:W-:Y:S02]  /*5290*/  WARPGROUP.DEPBAR.LE gsb0, 0x0 ;  /* 0x00008000000079c5 */ /* 0x000fe40000010000 */
[----:B------:R-:W1:Y:S01]  /*52a0*/  SHFL.IDX PT, R139, R9, RZ, 0x1c1f ;  /* 0x001c1fff098b7589 */ /* 0x000e6200000e0000 */
[----:B------:R0:W-:Y:S02]  /*52b0*/  @!P2 SYNCS.ARRIVE.TRANS64.RED.A1T0 RZ, [R0+URZ], RZ ;  /* 0x000000ff00ffa9a7 */ /* 0x0001e4000810043f */
[----:B0-----:R-:W-:-:S05]  /*52c0*/  IADD3 R0, R15, -R11, R16 ;  /* 0x8000000b0f007210 */ /* 0x001fca0007ffe010 */
[C---:B------:R-:W-:Y:S02]  /*52d0*/  VIADD R141, R0.reuse, UR60 ;  /* 0x0000003c008d7c36 */ /* 0x040fe40008000000 */
[----:B------:R-:W-:Y:S02]  /*52e0*/  VIADD R142, R0, UR5 ;  /* 0x00000005008e7c36 */ /* 0x000fe40008000000 */
[--C-:B-1----:R-:W-:Y:S02]  /*52f0*/  IMAD.IADD R15, R141, 0x1, R139.reuse ;  /* 0x000000018d0f7824 */ /* 0x102fe400078e028b */
[----:B------:R-:W-:Y:S01]  /*5300*/  IMAD.IADD R137, R142, 0x1, R139 ;  /* 0x000000018e897824 */ /* 0x000fe200078e028b */
[----:B------:R-:W-:Y:S06]  /*5310*/  @!P1 BRA `(.L_x_1117) ;  /* 0x0000000000549947 */ /* 0x000fec0003800000 */
[----:B------:R-:W-:Y:S01]  /*5320*/  IADD3 R139, R16, -R11, R139 ;  /* 0x8000000b108b7210 */ /* 0x000fe20007ffe08b */
[----:B------:R-:W-:Y:S03]  /*5330*/  BSSY B0, `(.L_x_1118) ;  /* 0x0000010000007945 */ /* 0x000fe60003800000 */
[----:B------:R-:W-:-:S13]  /*5340*/  ISETP.GT.AND P1, PT, R139, -0x1, PT ;  /* 0xffffffff8b00780c */ /* 0x000fda0003f24270 */
[----:B------:R-:W-:Y:S05]  /*5350*/  @P1 BRA `(.L_x_1119) ;  /* 0x0000000000201947 */ /* 0x000fea0003800000 */
[----:B------:R-:W-:Y:S01]  /*5360*/  IMAD.U32 R2, RZ, RZ, UR58 ;  /* 0x0000003aff027e24 */ /* 0x000fe2000f8e00ff */
[----:B------:R-:W-:-:S04]  /*5370*/  LOP3.LUT R139, RZ, R139, RZ, 0x33, !PT ;  /* 0x0000008bff8b7212 */ /* 0x000fc800078e33ff */
[----:B------:R-:W-:-:S13]  /*5380*/  ISETP.NE.AND P1, PT, R2, 0x1, PT ;  /* 0x000000010200780c */ /* 0x000fda0003f25270 */
[----:B------:R-:W0:Y:S02]  /*5390*/  @P1 LDC.64 R146, c[0x0][0x9e8] ;  /* 0x00027a00ff921b82 */ /* 0x000e240000000a00 */
[----:B0-----:R-:W-:-:S05]  /*53a0*/  @P1 IMAD.HI.U32 R0, R139, R146, RZ ;  /* 0x000000928b001227 */ /* 0x001fca00078e00ff */
[----:B------:R-:W-:-:S04]  /*53b0*/  @P1 SHF.R.U32.HI R139, RZ, R147, R0 ;  /* 0x00000093ff8b1219 */ /* 0x000fc80000011600 */
[----:B------:R-:W-:Y:S01]  /*53c0*/  LOP3.LUT R139, RZ, R139, RZ, 0x33, !PT ;  /* 0x0000008bff8b7212 */ /* 0x000fe200078e33ff */
[----:B------:R-:W-:Y:S06]  /*53d0*/  BRA `(.L_x_1120) ;  /* 0x0000000000147947 */ /* 0x000fec0003800000 */
.L_x_1119:
[----:B------:R-:W-:-:S05]  /*53e0*/  IMAD.U32 R2, RZ, RZ, UR58 ;  /* 0x0000003aff027e24 */ /* 0x000fca000f8e00ff */
[----:B------:R-:W-:-:S13]  /*53f0*/  ISETP.NE.AND P1, PT, R2, 0x1, PT ;  /* 0x000000010200780c */ /* 0x000fda0003f25270 */
[----:B------:R-:W0:Y:S02]  /*5400*/  @P1 LDC.64 R146, c[0x0][0x9e8] ;  /* 0x00027a00ff921b82 */ /* 0x000e240000000a00 */
[----:B0-----:R-:W-:-:S05]  /*5410*/  @P1 IMAD.HI.U32 R0, R139, R146, RZ ;  /* 0x000000928b001227 */ /* 0x001fca00078e00ff */
[----:B------:R-:W-:-:S07]  /*5420*/  @P1 SHF.R.U32.HI R139, RZ, R147, R0 ;  /* 0x00000093ff8b1219 */ /* 0x000fce0000011600 */
.L_x_1120:
[----:B------:R-:W-:Y:S05]  /*5430*/  BSYNC B0 ;  /* 0x0000000000007941 */ /* 0x000fea0003800000 */
.L_x_1118:
[----:B------:R-:W-:-:S05]  /*5440*/  IMAD R0, R139, R2, R144 ;  /* 0x000000028b007224 */ /* 0x000fca00078e0290 */
[----:B------:R-:W-:Y:S02]  /*5450*/  VIADDMNMX R15, R0, R2, R15, PT ;  /* 0x00000002000f7246 */ /* 0x000fe4000380010f */
[----:B------:R-:W-:-:S07]  /*5460*/  VIMNMX R137, R137, R0, !PT ;  /* 0x0000000089897248 */ /* 0x000fce0007fe0100 */
.L_x_1117:
[C---:B------:R-:W-:Y:S01]  /*5470*/  ISETP.GE.AND P1, PT, R140.reuse, 0x2, PT ;  /* 0x000000028c00780c */ /* 0x040fe20003f26270 */
[----:B------:R-:W0:Y:S01]  /*5480*/  SHFL.IDX PT, R9, R9, 0x1, 0x1c1f ;  /* 0x003c1f0009097f89 */ /* 0x000e2200000e0000 */
[C---:B------:R-:W-:Y:S02]  /*5490*/  ISETP.GE.AND P4, PT, R140.reuse, 0xa, PT ;  /* 0x0000000a8c00780c */ /* 0x040fe40003f86270 */
[----:B------:R-:W-:Y:S02]  /*54a0*/  ISETP.GT.AND P2, PT, R137, 0x1, !P1 ;  /* 0x000000018900780c */ /* 0x000fe40004f44270 */
[----:B------:R-:W-:Y:S02]  /*54b0*/  P2R R139, PR, RZ, 0x10 ;  /* 0x00000010ff8b7803 */ /* 0x000fe40000000000 */
[----:B------:R-:W-:Y:S02]  /*54c0*/  ISETP.LT.OR P3, PT, R15, 0x2, P2 ;  /* 0x000000020f00780c */ /* 0x000fe40001761670 */
[----:B------:R-:W-:-:S02]  /*54d0*/  ISETP.GE.AND P2, PT, R140, 0x9, PT ;  /* 0x000000098c00780c */ /* 0x000fc40003f46270 */
[----:B------:R-:W-:Y:S02]  /*54e0*/  FSEL R186, R89, -INF , !P3 ;  /* 0xff80000059ba7808 */ /* 0x000fe40005800000 */
[----:B------:R-:W-:-:S04]  /*54f0*/  ISETP.GT.AND P3, PT, R137, 0x8, !P2 ;  /* 0x000000088900780c */ /* 0x000fc80005764270 */
[----:B------:R-:W-:-:S04]  /*5500*/  ISETP.LT.OR P3, PT, R15, 0x9, P3 ;  /* 0x000000090f00780c */ /* 0x000fc80001f61670 */
[----:B------:R-:W-:Y:S02]  /*5510*/  FSEL R184, R92, -INF , !P3 ;  /* 0xff8000005cb87808 */ /* 0x000fe40005800000 */
[----:B------:R-:W-:Y:S01]  /*5520*/  ISETP.GT.AND P3, PT, R137, 0x9, !P4 ;  /* 0x000000098900780c */ /* 0x000fe20006764270 */
[----:B0-----:R-:W-:Y:S01]  /*5530*/  IMAD.IADD R89, R142, 0x1, R9 ;  /* 0x000000018e597824 */ /* 0x001fe200078e0209 */
        /* <DEDUP_REMOVED lines=10> */
[C---:B------:R-:W-:Y:S02]  /*55e0*/  ISETP.GE.AND P4, PT, R140.reuse, 0x19, PT ;  /* 0x000000198c00780c */ /* 0x040fe40003f86270 */
        /* <DEDUP_REMOVED lines=69> */
[----:B------:R-:W-:-:S04]  /*5a40*/  ISETP.LT.OR P3, PT, R15, 0x4a, P3 ;  /* 0x0000004a0f00780c */ /* 0x000fc80001f61670 */
[----:B------:R-:W-:Y:S02]  /*5a50*/  FSEL R12, R125, -INF , !P3 ;  /* 0xff8000007d0c7808 */ /* 0x000fe40005800000 */
[----:B------:R-:W-:-:S04]  /*5a60*/  ISETP.GE.AND P3, PT, R140, 0x51, PT ;  /* 0x000000518c00780c */ /* 0x000fc80003f66270 */
        /* <DEDUP_REMOVED lines=12> */
[----:B------:R-:W-:Y:S02]  /*5b30*/  P2R R97, PR, RZ, 0x40 ;  /* 0x00000040ff617803 */ /* 0x000fe40000000000 */
[----:B------:R-:W-:-:S04]  /*5b40*/  ISETP.GT.AND P6, PT, R137, RZ, !P6 ;  /* 0x000000ff8900720c */ /* 0x000fc800077c4270 */
[----:B------:R-:W-:-:S04]  /*5b50*/  ISETP.LT.OR P6, PT, R15, 0x1, P6 ;  /* 0x000000010f00780c */ /* 0x000fc800037c1670 */
[----:B------:R-:W-:Y:S02]  /*5b60*/  FSEL R188, R88, -INF , !P6 ;  /* 0xff80000058bc7808 */ /* 0x000fe40007000000 */
[----:B------:R-:W-:-:S04]  /*5b70*/  ISETP.GE.AND P6, PT, R140, 0x5a, PT ;  /* 0x0000005a8c00780c */ /* 0x000fc80003fc6270 */
[----:B------:R-:W-:Y:S02]  /*5b80*/  P2R R125, PR, RZ, 0x40 ;  /* 0x00000040ff7d7803 */ /* 0x000fe40000000000 */
[----:B------:R-:W-:-:S04]  /*5b90*/  ISETP.GT.AND P6, PT, R137, 0x59, !P6 ;  /* 0x000000598900780c */ /* 0x000fc800077c4270 */
[----:B------:R-:W-:Y:S01]  /*5ba0*/  ISETP.LT.OR P6, PT, R15, 0x5a, P6 ;  /* 0x0000005a0f00780c */ /* 0x000fe200037c1670 */
[----:B------:R-:W-:-:S03]  /*5bb0*/  IMAD.IADD R15, R141, 0x1, R9 ;  /* 0x000000018d0f7824 */ /* 0x000fc600078e0209 */
[----:B------:R-:W-:Y:S02]  /*5bc0*/  FSEL R88, R133, -INF , !P6 ;  /* 0xff80000085587808 */ /* 0x000fe40007000000 */
[----:B------:R-:W-:-:S13]  /*5bd0*/  ISETP.NE.AND P6, PT, R21, RZ, PT ;  /* 0x000000ff1500720c */ /* 0x000fda0003fc5270 */
[----:B------:R-:W-:Y:S05]  /*5be0*/  @!P6 BRA `(.L_x_1121) ;  /* 0x000000000054e947 */ /* 0x000fea0003800000 */
        /* <DEDUP_REMOVED lines=12> */
.L_x_1123:
[----:B------:R-:W-:-:S05]  /*5cb0*/  IMAD.U32 R93, RZ, RZ, UR58 ;  /* 0x0000003aff5d7e24 */ /* 0x000fca000f8e00ff */
[----:B------:R-:W-:-:S13]  /*5cc0*/  ISETP.NE.AND P6, PT, R93, 0x1, PT ;  /* 0x000000015d00780c */ /* 0x000fda0003fc5270 */
[----:B------:R-:W0:Y:S02]  /*5cd0*/  @P6 LDC.64 R140, c[0x0][0x9e8] ;  /* 0x00027a00ff8c6b82 */ /* 0x000e240000000a00 */
[----:B0-----:R-:W-:-:S05]  /*5ce0*/  @P6 IMAD.HI.U32 R140, R9, R140, RZ ;  /* 0x0000008c098c6227 */ /* 0x001fca00078e00ff */
[----:B------:R-:W-:-:S07]  /*5cf0*/  @P6 SHF.R.U32.HI R9, RZ, R141, R140 ;  /* 0x0000008dff096219 */ /* 0x000fce000001168c */
.L_x_1124:
[----:B------:R-:W-:Y:S05]  /*5d00*/  BSYNC B0 ;  /* 0x0000000000007941 */ /* 0x000fea0003800000 */
.L_x_1122:
[----:B------:R-:W-:-:S05]  /*5d10*/  IMAD R140, R9, R93, R144 ;  /* 0x0000005d098c7224 */ /* 0x000fca00078e0290 */
[----:B------:R-:W-:Y:S02]  /*5d20*/  VIADDMNMX R15, R140, R93, R15, PT ;  /* 0x0000005d8c0f7246 */ /* 0x000fe4000380010f */
[----:B------:R-:W-:-:S07]  /*5d30*/  VIMNMX R89, R89, R140, !PT ;  /* 0x0000008c59597248 */ /* 0x000fce0007fe0100 */
.L_x_1121:
[C---:B------:R-:W-:Y:S01]  /*5d40*/  ISETP.GT.AND P1, PT, R89.reuse, 0x1, !P1 ;  /* 0x000000015900780c */ /* 0x040fe20004f24270 */
[----:B------:R-:W-:Y:S01]  /*5d50*/  UMOV UR38, UR7 ;  /* 0x0000000700267c82 */ /* 0x000fe20008000000 */
[----:B------:R-:W-:Y:S01]  /*5d60*/  ISETP.GT.AND P2, PT, R89, 0x8, !P2 ;  /* 0x000000085900780c */ /* 0x000fe20005744270 */
[----:B------:R-:W-:Y:S01]  /*5d70*/  UMOV UR36, UR4 ;  /* 0x0000000400247c82 */ /* 0x000fe20008000000 */
        /* <DEDUP_REMOVED lines=8> */
[----:B------:R-:W-:Y:S02]  /*5e00*/  ISETP.NE.AND P6, PT, R101, RZ, PT ;  /* 0x000000ff6500720c */ /* 0x000fe40003fc5270 */
[----:B------:R-:W-:-:S02]  /*5e10*/  FSEL R150, R95, -INF , !P1 ;  /* 0xff8000005f967808 */ /* 0x000fc40004800000 */
[----:B------:R-:W-:Y:S02]  /*5e20*/  ISETP.NE.AND P1, PT, R143, RZ, PT ;  /* 0x000000ff8f00720c */ /* 0x000fe40003f25270 */
[----:B------:R-:W-:Y:S02]  /*5e30*/  FMNMX.FTZ R9, R188, R3, !PT ;  /* 0x00000003bc097209 */ /* 0x000fe40007810000 */
        /* <DEDUP_REMOVED lines=20> */
[----:B------:R-:W-:Y:S02]  /*5f80*/  FMNMX.FTZ R9, R96, R9, !PT ;  /* 0x0000000960097209 */ /* 0x000fe40007810000 */
        /* <DEDUP_REMOVED lines=30> */
[----:B------:R-:W-:-:S02]  /*6170*/  ISETP.GT.AND P3, PT, R89, 0x50, !P3 ;  /* 0x000000505900780c */ /* 0x000fc40005f64270 */
[----:B------:R-:W-:Y:S02]  /*6180*/  ISETP.GT.AND P1, PT, R89, 0x30, !P1 ;  /* 0x000000305900780c */ /* 0x000fe40004f24270 */
[----:B------:R-:W-:Y:S02]  /*6190*/  FMNMX.FTZ R9, R132, R9, !PT ;  /* 0x0000000984097209 */ /* 0x000fe40007810000 */
[C---:B------:R-:W-:Y:S02]  /*61a0*/  ISETP.LT.OR P1, PT, R15.reuse, 0x31, P1 ;  /* 0x000000310f00780c */ /* 0x040fe40000f21670 */
[----:B------:R-:W-:Y:S02]  /*61b0*/  ISETP.LT.OR P3, PT, R15, 0x51, P3 ;  /* 0x000000510f00780c */ /* 0x000fe40001f61670 */
[----:B------:R-:W-:Y:S02]  /*61c0*/  FSEL R114, R114, -INF , !P1 ;  /* 0xff80000072727808 */ /* 0x000fe40004800000 */
[----:B------:R-:W-:-:S02]  /*61d0*/  ISETP.NE.AND P1, PT, R153, RZ, PT ;  /* 0x000000ff9900720c */ /* 0x000fc40003f25270 */
[----:B------:R-:W-:Y:S02]  /*61e0*/  FMNMX.FTZ R91, R88, R9, !PT ;  /* 0x00000009585b7209 */ /* 0x000fe40007810000 */
[----:B------:R-:W-:Y:S01]  /*61f0*/  ISETP.GT.AND P1, PT, R89, 0x31, !P1 ;  /* 0x000000315900780c */ /* 0x000fe20004f24270 */
[----:B------:R-:W0:Y:S01]  /*6200*/  LDC R9, c[0x0][0x988] ;  /* 0x00026200ff097b82 */ /* 0x000e220000000800 */
[----:B------:R-:W-:Y:S02]  /*6210*/  FSEL R180, R130, -INF , !P3 ;  /* 0xff80000082b47808 */ /* 0x000fe40005800000 */
[----:B------:R-:W-:Y:S01]  /*6220*/  ISETP.LT.OR P1, PT, R15, 0x32, P1 ;  /* 0x000000320f00780c */ /* 0x000fe20000f21670 */
[----:B------:R-:W1:Y:S01]  /*6230*/  SHFL.BFLY PT, R130, R91, 0x2, 0x1f ;  /* 0x0c401f005b827f89 */ /* 0x000e6200000e0000 */
[----:B------:R-:W-:Y:S02]  /*6240*/  ISETP.NE.AND P2, PT, R121, RZ, PT ;  /* 0x000000ff7900720c */ /* 0x000fe40003f45270 */
[----:B------:R-:W-:-:S02]  /*6250*/  FSEL R110, R115, -INF , !P1 ;  /* 0xff800000736e7808 */ /* 0x000fc40004800000 */
[----:B------:R-:W-:Y:S02]  /*6260*/  ISETP.NE.AND P1, PT, R113, RZ, PT ;  /* 0x000000ff7100720c */ /* 0x000fe40003f25270 */
[----:B------:R-:W-:Y:S02]  /*6270*/  ISETP.NE.AND P6, PT, R157, RZ, PT ;  /* 0x000000ff9d00720c */ /* 0x000fe40003fc5270 */
[C---:B------:R-:W-:Y:S02]  /*6280*/  ISETP.GT.AND P1, PT, R89.reuse, 0x38, !P1 ;  /* 0x000000385900780c */ /* 0x040fe40004f24270 */
[----:B------:R-:W-:Y:S02]  /*6290*/  ISETP.GT.AND P4, PT, R89, 0x51, !P4 ;  /* 0x000000515900780c */ /* 0x000fe40006784270 */
[C---:B------:R-:W-:Y:S02]  /*62a0*/  ISETP.LT.OR P1, PT, R15.reuse, 0x39, P1 ;  /* 0x000000390f00780c */ /* 0x040fe40000f21670 */
[----:B------:R-:W-:-:S02]  /*62b0*/  ISETP.LT.OR P4, PT, R15, 0x52, P4 ;  /* 0x000000520f00780c */ /* 0x000fc40002781670 */
[----:B------:R-:W-:Y:S02]  /*62c0*/  FSEL R118, R118, -INF , !P1 ;  /* 0xff80000076767808 */ /* 0x000fe40004800000 */
[----:B------:R-:W-:Y:S02]  /*62d0*/  ISETP.NE.AND P1, PT, R154, RZ, PT ;  /* 0x000000ff9a00720c */ /* 0x000fe40003f25270 */
[C---:B------:R-:W-:Y:S02]  /*62e0*/  ISETP.GT.AND P5, PT, R89.reuse, 0x58, !P5 ;  /* 0x000000585900780c */ /* 0x040fe40006fa4270 */
[----:B------:R-:W-:Y:S02]  /*62f0*/  ISETP.GT.AND P1, PT, R89, 0x39, !P1 ;  /* 0x000000395900780c */ /* 0x000fe40004f24270 */
[----:B-1----:R-:W-:Y:S02]  /*6300*/  FMNMX.FTZ R93, R91, R130, !PT ;  /* 0x000000825b5d7209 */ /* 0x002fe40007810000 */
[----:B------:R-:W-:-:S02]  /*6310*/  ISETP.LT.OR P1, PT, R15, 0x3a, P1 ;  /* 0x0000003a0f00780c */ /* 0x000fc40000f21670 */
[----:B------:R-:W-:Y:S01]  /*6320*/  FSEL R182, R131, -INF , !P4 ;  /* 0xff80000083b67808 */ /* 0x000fe20006000000 */
[----:B------:R-:W1:Y:S01]  /*6330*/  SHFL.BFLY PT, R130, R93, 0x1, 0x1f ;  /* 0x0c201f005d827f89 */ /* 0x000e6200000e0000 */
[----:B------:R-:W-:Y:S02]  /*6340*/  FSEL R154, R119, -INF , !P1 ;  /* 0xff800000779a7808 */ /* 0x000fe40004800000 */
[----:B------:R-:W-:Y:S02]  /*6350*/  ISETP.NE.AND P1, PT, R117, RZ, PT ;  /* 0x000000ff7500720c */ /* 0x000fe40003f25270 */
[----:B------:R-:W-:Y:S02]  /*6360*/  ISETP.LT.OR P5, PT, R15, 0x59, P5 ;  /* 0x000000590f00780c */ /* 0x000fe40002fa1670 */
[----:B------:R-:W-:Y:S02]  /*6370*/  ISETP.GT.AND P1, PT, R89, 0x40, !P1 ;  /* 0x000000405900780c */ /* 0x000fe40004f24270 */
[----:B------:R-:W-:-:S02]  /*6380*/  FSEL R134, R134, -INF , !P5 ;  /* 0xff80000086867808 */ /* 0x000fc40006800000 */
[----:B------:R-:W-:-:S04]  /*6390*/  ISETP.LT.OR P1, PT, R15, 0x41, P1 ;  /* 0x000000410f00780c */ /* 0x000fc80000f21670 */
[----:B------:R-:W-:Y:S02]  /*63a0*/  FSEL R122, R122, -INF , !P1 ;  /* 0xff8000007a7a7808 */ /* 0x000fe40004800000 */
[----:B------:R-:W-:-:S04]  /*63b0*/  ISETP.NE.AND P1, PT, R155, RZ, PT ;  /* 0x000000ff9b00720c */ /* 0x000fc80003f25270 */
[----:B------:R-:W-:Y:S02]  /*63c0*/  ISETP.GT.AND P1, PT, R89, 0x41, !P1 ;  /* 0x000000415900780c */ /* 0x000fe40004f24270 */
[----:B-1----:R-:W-:Y:S02]  /*63d0*/  FMNMX.FTZ R130, R93, R130, !PT ;  /* 0x000000825d827209 */ /* 0x002fe40007810000 */
[----:B------:R-:W-:-:S04]  /*63e0*/  ISETP.LT.OR P1, PT, R15, 0x42, P1 ;  /* 0x000000420f00780c */ /* 0x000fc80000f21670 */
[----:B------:R-:W-:Y:S02]  /*63f0*/  FSEL R158, R123, -INF , !P1 ;  /* 0xff8000007b9e7808 */ /* 0x000fe40004800000 */
[----:B------:R-:W-:-:S04]  /*6400*/  ISETP.GT.AND P1, PT, R89, 0x48, !P2 ;  /* 0x000000485900780c */ /* 0x000fc80005724270 */
[----:B------:R-:W-:-:S04]  /*6410*/  ISETP.LT.OR P1, PT, R15, 0x49, P1 ;  /* 0x000000490f00780c */ /* 0x000fc80000f21670 */
[----:B------:R-:W-:Y:S02]  /*6420*/  FSEL R126, R126, -INF , !P1 ;  /* 0xff8000007e7e7808 */ /* 0x000fe40004800000 */
[----:B------:R-:W-:Y:S02]  /*6430*/  ISETP.GT.AND P1, PT, R89, 0x49, !P6 ;  /* 0x000000495900780c */ /* 0x000fe40007724270 */
[----:B------:R-:W-:Y:S02]  /*6440*/  ISETP.NE.AND P6, PT, R97, RZ, PT ;  /* 0x000000ff6100720c */ /* 0x000fe40003fc5270 */
[----:B------:R-:W-:-:S04]  /*6450*/  ISETP.LT.OR P1, PT, R15, 0x4a, P1 ;  /* 0x0000004a0f00780c */ /* 0x000fc80000f21670 */
[----:B------:R-:W-:Y:S02]  /*6460*/  FSEL R176, R127, -INF , !P1 ;  /* 0xff8000007fb07808 */ /* 0x000fe40004800000 */
[----:B------:R-:W-:Y:S02]  /*6470*/  ISETP.GT.AND P1, PT, R89, RZ, !P6 ;  /* 0x000000ff5900720c */ /* 0x000fe40007724270 */
[----:B------:R-:W-:Y:S02]  /*6480*/  ISETP.NE.AND P6, PT, R125, RZ, PT ;  /* 0x000000ff7d00720c */ /* 0x000fe40003fc5270 */
[----:B------:R-:W-:Y:S02]  /*6490*/  ISETP.LT.OR P1, PT, R15, 0x1, P1 ;  /* 0x000000010f00780c */ /* 0x000fe40000f21670 */
[----:B------:R-:W-:Y:S02]  /*64a0*/  ISETP.GT.AND P2, PT, R89, 0x59, !P6 ;  /* 0x000000595900780c */ /* 0x000fe40007744270 */
[----:B------:R-:W-:Y:S01]  /*64b0*/  FSEL R111, R90, -INF , !P1 ;  /* 0xff8000005a6f7808 */ /* 0x000fe20004800000 */
[C---:B0-----:R-:W-:Y:S01]  /*64c0*/  FMUL.FTZ R90, R130.reuse, R9 ;  /* 0x00000009825a7220 */ /* 0x041fe20000410000 */
[----:B------:R-:W-:-:S02]  /*64d0*/  FSETP.NEU.FTZ.AND P1, PT, R130, -INF , PT ;  /* 0xff8000008200780b */ /* 0x000fc40003f3d000 */
[----:B------:R-:W-:Y:S02]  /*64e0*/  FMNMX.FTZ R91, R111, R8, !PT ;  /* 0x000000086f5b7209 */ /* 0x000fe40007810000 */
[----:B------:R-:W-:Y:S02]  /*64f0*/  FSEL R113, R90, RZ, P1 ;  /* 0x000000ff5a717208 */ /* 0x000fe40000800000 */
[----:B------:R-:W-:Y:S02]  /*6500*/  FMNMX.FTZ R93, R152, R91, !PT ;  /* 0x0000005b985d7209 */ /* 0x000fe40007810000 */
[----:B------:R-:W-:Y:S01]  /*6510*/  ISETP.LT.OR P2, PT, R15, 0x5a, P2 ;  /* 0x0000005a0f00780c */ /* 0x000fe20001741670 */
[--C-:B------:R-:W-:Y:S01]  /*6520*/  FFMA.FTZ R104, R104, R9, -R113.reuse ;  /* 0x0000000968687223 */ /* 0x100fe20000010871 */
[----:B------:R-:W-:Y:S01]  /*6530*/  FMNMX.FTZ R93, R94, R93, !PT ;  /* 0x0000005d5e5d7209 */ /* 0x000fe20007810000 */
[-CC-:B------:R-:W-:Y:S01]  /*6540*/  FFMA.FTZ R15, R108, R9.reuse, -R113.reuse ;  /* 0x000000096c0f7223 */ /* 0x180fe20000010871 */
[-CC-:B------:R-:W-:Y:S01]  /*6550*/  FFMA.FTZ R107, R2, R9.reuse, -R113.reuse ;  /* 0x00000009026b7223 */ /* 0x180fe20000010871 */
[--C-:B------:R-:W-:Y:S01]  /*6560*/  FFMA.FTZ R89, R112, R9, -R113.reuse ;  /* 0x0000000970597223 */ /* 0x100fe20000010871 */
[----:B------:R-:W-:Y:S01]  /*6570*/  FMNMX.FTZ R93, R150, R93, !PT ;  /* 0x0000005d965d7209 */ /* 0x000fe20007810000 */
[-CC-:B------:R-:W-:Y:S01]  /*6580*/  FFMA.FTZ R112, R12, R9.reuse, -R113.reuse ;  /* 0x000000090c707223 */ /* 0x180fe20000010871 */
[----:B------:R-:W-:Y:S01]  /*6590*/  FSEL R2, R130, RZ, P1 ;  /* 0x000000ff82027208 */ /* 0x000fe20000800000 */
[--C-:B------:R-:W-:Y:S01]  /*65a0*/  FFMA.FTZ R136, R136, R9, -R113.reuse ;  /* 0x0000000988887223 */ /* 0x100fe20000010871 */
[----:B------:R-:W-:Y:S01]  /*65b0*/  FMNMX.FTZ R93, R98, R93, !PT ;  /* 0x0000005d625d7209 */ /* 0x000fe20007810000 */
[-CC-:B------:R-:W-:Y:S01]  /*65c0*/  FFMA.FTZ R188, R188, R9.reuse, -R113.reuse ;  /* 0x00000009bcbc7223 */ /* 0x180fe20000010871 */
[----:B------:R-:W-:Y:S01]  /*65d0*/  FFMA.FTZ R90, R186, R9, -R113 ;  /* 0x00000009ba5a7223 */ /* 0x000fe20000010871 */
[----:B------:R-:W-:Y:S01]  /*65e0*/  FADD.FTZ R2, -R2, R3 ;  /* 0x0000000302027221 */ /* 0x000fe20000010100 */
[----:B------:R-:W-:Y:S01]  /*65f0*/  FMNMX.FTZ R95, R148, R93, !PT ;  /* 0x0000005d945f7209 */ /* 0x000fe20007810000 */
[-CC-:B------:R-:W-:Y:S01]  /*6600*/  FFMA.FTZ R184, R184, R9.reuse, -R113.reuse ;  /* 0x00000009b8b87223 */ /* 0x180fe20000010871 */
[-CC-:B------:R-:W-:Y:S01]  /*6610*/  FFMA.FTZ R178, R178, R9.reuse, -R113.reuse ;  /* 0x00000009b2b27223 */ /* 0x180fe20000010871 */
[----:B------:R-:W-:Y:S01]  /*6620*/  FMUL.FTZ R2, R2, R9 ;  /* 0x0000000902027220 */ /* 0x000fe20000410000 */
        /* <DEDUP_REMOVED lines=13> */
[----:B------:R-:W-:Y:S01]  /*6700*/  FFMA.FTZ R88, R88, R9, -R113 ;  /* 0x0000000958587223 */ /* 0x000fe20000010871 */
[----:B------:R-:W-:Y:S01]  /*6710*/  MUFU.EX2 R91, R188 ;  /* 0x000000bc005b7308 */ /* 0x000fe20000000800 */
[----:B------:R-:W-:-:S02]  /*6720*/  LOP3.LUT P6, RZ, R175, 0x7f, RZ, 0xc0, !PT ;  /* 0x0000007fafff7812 */ /* 0x000fc400078cc0ff */
[----:B------:R-:W-:-:S04]  /*6730*/  FMNMX.FTZ R97, R140, R97, !PT ;  /* 0x000000618c617209 */ /* 0x000fc80007810000 */
[----:B------:R-:W-:Y:S01]  /*6740*/  FMNMX.FTZ R97, R142, R97, !PT ;  /* 0x000000618e617209 */ /* 0x000fe20007810000 */
[----:B------:R-:W0:Y:S03]  /*6750*/  MUFU.EX2 R90, R90 ;  /* 0x0000005a005a7308 */ /* 0x000e260000000800 */
[----:B------:R-:W-:-:S04]  /*6760*/  FMNMX.FTZ R97, R114, R97, !PT ;  /* 0x0000006172617209 */ /* 0x000fc80007810000 */
[----:B------:R-:W-:Y:S01]  /*6770*/  FMNMX.FTZ R99, R110, R97, !PT ;  /* 0x000000616e637209 */ /* 0x000fe20007810000 */
[----:B------:R-:W-:Y:S03]  /*6780*/  MUFU.EX2 R93, R184 ;  /* 0x000000b8005d7308 */ /* 0x000fe60000000800 */
[----:B------:R-:W-:-:S04]  /*6790*/  FMNMX.FTZ R99, R118, R99, !PT ;  /* 0x0000006376637209 */ /* 0x000fc80007810000 */
[----:B------:R-:W-:Y:S01]  /*67a0*/  FMNMX.FTZ R99, R154, R99, !PT ;  /* 0x000000639a637209 */ /* 0x000fe20007810000 */
[----:B------:R1:W-:Y:S03]  /*67b0*/  MUFU.EX2 R97, R136 ;  /* 0x0000008800617308 */ /* 0x0003e60000000800 */
[----:B------:R-:W-:-:S04]  /*67c0*/  FMNMX.FTZ R99, R122, R99, !PT ;  /* 0x000000637a637209 */ /* 0x000fc80007810000 */
[----:B------:R-:W-:Y:S01]  /*67d0*/  FMNMX.FTZ R101, R158, R99, !PT ;  /* 0x000000639e657209 */ /* 0x000fe20007810000 */
[----:B------:R-:W-:Y:S01]  /*67e0*/  MUFU.EX2 R178, R178 ;  /* 0x000000b200b27308 */ /* 0x000fe20000000800 */
[----:B-1----:R-:W-:Y:S02]  /*67f0*/  FFMA.FTZ R136, R128, R9, -R113 ;  /* 0x0000000980887223 */ /* 0x002fe40000010871 */
[----:B------:R-:W-:-:S04]  /*6800*/  FMNMX.FTZ R101, R126, R101, !PT ;  /* 0x000000657e657209 */ /* 0x000fc80007810000 */
[----:B------:R-:W-:Y:S01]  /*6810*/  FMNMX.FTZ R101, R176, R101, !PT ;  /* 0x00000065b0657209 */ /* 0x000fe20007810000 */
[----:B------:R1:W-:Y:S03]  /*6820*/  MUFU.EX2 R99, R104 ;  /* 0x0000006800637308 */ /* 0x0003e60000000800 */
[----:B------:R-:W-:-:S04]  /*6830*/  FMNMX.FTZ R101, R180, R101, !PT ;  /* 0x00000065b4657209 */ /* 0x000fc80007810000 */
[----:B------:R-:W-:Y:S01]  /*6840*/  FMNMX.FTZ R101, R182, R101, !PT ;  /* 0x00000065b6657209 */ /* 0x000fe20007810000 */
[----:B------:R0:W-:Y:S01]  /*6850*/  MUFU.EX2 R95, R156 ;  /* 0x0000009c005f7308 */ /* 0x0001e20000000800 */
[----:B-1----:R-:W-:Y:S02]  /*6860*/  FSEL R104, R135, -INF , !P2 ;  /* 0xff80000087687808 */ /* 0x002fe40005000000 */
[----:B------:R-:W-:-:S04]  /*6870*/  FMNMX.FTZ R101, R134, R101, !PT ;  /* 0x0000006586657209 */ /* 0x000fc80007810000 */
[----:B------:R-:W-:Y:S01]  /*6880*/  FMNMX.FTZ R105, R104, R101, !PT ;  /* 0x0000006568697209 */ /* 0x000fe20007810000 */
[--C-:B------:R-:W-:Y:S01]  /*6890*/  FFMA.FTZ R101, R116, R9, -R113.reuse ;  /* 0x0000000974657223 */ /* 0x100fe20000010871 */
[----:B------:R-:W-:Y:S01]  /*68a0*/  MUFU.EX2 R138, R138 ;  /* 0x0000008a008a7308 */ /* 0x000fe20000000800 */
[----:B0-----:R-:W-:Y:S02]  /*68b0*/  F2FP.BF16.F32.PACK_AB R156, R90, R91 ;  /* 0x0000005b5a9c723e */ /* 0x001fe400000010ff */
[----:B------:R-:W0:Y:S05]  /*68c0*/  SHFL.BFLY PT, R108, R105, 0x2, 0x1f ;  /* 0x0c401f00696c7f89 */ /* 0x000e2a00000e0000 */
[----:B------:R-:W-:Y:S08]  /*68d0*/  MUFU.EX2 R100, R100 ;  /* 0x0000006400647308 */ /* 0x000ff00000000800 */
[----:B------:R-:W-:Y:S08]  /*68e0*/  MUFU.EX2 R96, R96 ;  /* 0x0000006000607308 */ /* 0x000ff00000000800 */
[----:B------:R-:W-:Y:S01]  /*68f0*/  MUFU.EX2 R15, R15 ;  /* 0x0000000f000f7308 */ /* 0x000fe20000000800 */
[----:B0-----:R-:W-:Y:S01]  /*6900*/  FMNMX.FTZ R109, R105, R108, !PT ;  /* 0x0000006c696d7209 */ /* 0x001fe20007810000 */
[-CC-:B------:R-:W-:Y:S01]  /*6910*/  FFMA.FTZ R108, R0, R9.reuse, -R113.reuse ;  /* 0x00000009006c7223 */ /* 0x180fe20000010871 */
[----:B------:R-:W-:-:S03]  /*6920*/  FFMA.FTZ R105, R124, R9, -R113 ;  /* 0x000000097c697223 */ /* 0x000fc60000010871 */
[----:B------:R-:W0:Y:S02]  /*6930*/  SHFL.BFLY PT, R0, R109, 0x1, 0x1f ;  /* 0x0c201f006d007f89 */ /* 0x000e2400000e0000 */
[----:B------:R-:W-:Y:S08]  /*6940*/  MUFU.EX2 R14, R14 ;  /* 0x0000000e000e7308 */ /* 0x000ff00000000800 */
[----:B------:R-:W-:Y:S08]  /*6950*/  MUFU.EX2 R89, R89 ;  /* 0x0000005900597308 */ /* 0x000ff00000000800 */
[----:B------:R-:W-:Y:S01]  /*6960*/  MUFU.EX2 R92, R92 ;  /* 0x0000005c005c7308 */ /* 0x000fe20000000800 */
[----:B0-----:R-:W-:-:S07]  /*6970*/  FMNMX.FTZ R12, R109, R0, !PT ;  /* 0x000000006d0c7209 */ /* 0x001fce0007810000 */
[----:B------:R-:W-:Y:S01]  /*6980*/  MUFU.EX2 R101, R101 ;  /* 0x0000006500657308 */ /* 0x000fe20000000800 */
[C---:B------:R-:W-:Y:S01]  /*6990*/  FSETP.NEU.FTZ.AND P1, PT, R12.reuse, -INF , PT ;  /* 0xff8000000c00780b */ /* 0x040fe20003f3d000 */
[----:B------:R-:W-:-:S03]  /*69a0*/  FMUL.FTZ R0, R12, R9 ;  /* 0x000000090c007220 */ /* 0x000fc60000410000 */
[----:B------:R-:W-:-:S03]  /*69b0*/  FSEL R3, R12, RZ, P1 ;  /* 0x000000ff0c037208 */ /* 0x000fc60000800000 */
[----:B------:R-:W-:Y:S01]  /*69c0*/  MUFU.EX2 R20, R20 ;  /* 0x0000001400147308 */ /* 0x000fe20000000800 */
[----:B------:R-:W-:Y:S02]  /*69d0*/  FSEL R113, R0, RZ, P1 ;  /* 0x000000ff00717208 */ /* 0x000fe40000800000 */
[C---:B------:R-:W-:Y:S01]  /*69e0*/  ISETP.GT.AND P1, PT, R13.reuse, R10, PT ;  /* 0x0000000a0d00720c */ /* 0x040fe20003f24270 */
[----:B------:R-:W-:Y:S02]  /*69f0*/  VIADD R13, R13, 0xffffffff ;  /* 0xffffffff0d0d7836 */ /* 0x000fe40000000000 */
[-CC-:B------:R-:W-:Y:S01]  /*6a00*/  FFMA.FTZ R157, R111, R9.reuse, -R113.reuse ;  /* 0x000000096f9d7223 */ /* 0x180fe20000010871 */
[-CC-:B------:R-:W-:Y:S01]  /*6a10*/  FFMA.FTZ R116, R152, R9.reuse, -R113.reuse ;  /* 0x0000000998747223 */ /* 0x180fe20000010871 */
[----:B------:R0:W1:Y:S01]  /*6a20*/  MUFU.EX2 R0, R2 ;  /* 0x0000000200007308 */ /* 0x0000620000000800 */
        /* <DEDUP_REMOVED lines=8> */
[----:B0-----:R-:W-:Y:S01]  /*6ab0*/  FADD.FTZ R2, -R3, R8 ;  /* 0x0000000803027221 */ /* 0x001fe20000010100 */
[-CC-:B------:R-:W-:Y:S01]  /*6ac0*/  FFMA.FTZ R106, R144, R9.reuse, -R113.reuse ;  /* 0x00000009906a7223 */ /* 0x180fe20000010871 */
[-CC-:B------:R-:W-:Y:S01]  /*6ad0*/  FFMA.FTZ R151, R140, R9.reuse, -R113.reuse ;  /* 0x000000098c977223 */ /* 0x180fe20000010871 */
[-CC-:B------:R-:W-:Y:S01]  /*6ae0*/  FFMA.FTZ R142, R142, R9.reuse, -R113.reuse ;  /* 0x000000098e8e7223 */ /* 0x180fe20000010871 */
[-C--:B------:R-:W-:Y:S01]  /*6af0*/  FMUL.FTZ R2, R2, R9.reuse ;  /* 0x0000000902027220 */ /* 0x080fe20000410000 */
[-CC-:B------:R-:W-:Y:S01]  /*6b00*/  FFMA.FTZ R114, R114, R9.reuse, -R113.reuse ;  /* 0x0000000972727223 */ /* 0x180fe20000010871 */
[----:B------:R-:W-:Y:S01]  /*6b10*/  FFMA.FTZ R110, R110, R9, -R113 ;  /* 0x000000096e6e7223 */ /* 0x000fe20000010871 */
[----:B------:R-:W-:Y:S01]  /*6b20*/  MUFU.EX2 R116, R116 ;  /* 0x0000007400747308 */ /* 0x000fe20000000800 */
[----:B-1----:R-:W-:Y:S01]  /*6b30*/  FFMA.FTZ R7, R0, R7, R91 ;  /* 0x0000000700077223 */ /* 0x002fe2000001005b */
[-CC-:B------:R-:W-:Y:S01]  /*6b40*/  FFMA.FTZ R118, R118, R9.reuse, -R113.reuse ;  /* 0x0000000976767223 */ /* 0x180fe20000010871 */
[-CC-:B------:R-:W-:Y:S01]  /*6b50*/  FFMA.FTZ R154, R154, R9.reuse, -R113.reuse ;  /* 0x000000099a9a7223 */ /* 0x180fe20000010871 */
[-C--:B------:R-:W-:Y:S01]  /*6b60*/  FFMA.FTZ R122, R122, R9.reuse, -R113 ;  /* 0x000000097a7a7223 */ /* 0x080fe20000010871 */
[----:B------:R-:W-:Y:S01]  /*6b70*/  FADD.FTZ R120, R90, R7 ;  /* 0x000000075a787221 */ /* 0x000fe20000010000 */
[-CC-:B------:R-:W-:Y:S01]  /*6b80*/  FFMA.FTZ R158, R158, R9.reuse, -R113.reuse ;  /* 0x000000099e9e7223 */ /* 0x180fe20000010871 */
[-CC-:B------:R-:W-:Y:S01]  /*6b90*/  FFMA.FTZ R126, R126, R9.reuse, -R113.reuse ;  /* 0x000000097e7e7223 */ /* 0x180fe20000010871 */
[----:B------:R-:W0:Y:S01]  /*6ba0*/  MUFU.EX2 R2, R2 ;  /* 0x0000000200027308 */ /* 0x000e220000000800 */
[----:B------:R-:W-:Y:S01]  /*6bb0*/  FADD.FTZ R3, R93, R120 ;  /* 0x000000785d037221 */ /* 0x000fe20000010000 */
[-CC-:B------:R-:W-:Y:S01]  /*6bc0*/  FFMA.FTZ R176, R176, R9.reuse, -R113.reuse ;  /* 0x00000009b0b07223 */ /* 0x180fe20000010871 */
[-CC-:B------:R-:W-:Y:S01]  /*6bd0*/  FFMA.FTZ R180, R180, R9.reuse, -R113.reuse ;  /* 0x00000009b4b47223 */ /* 0x180fe20000010871 */
[-C--:B------:R-:W-:Y:S01]  /*6be0*/  FFMA.FTZ R182, R182, R9.reuse, -R113 ;  /* 0x00000009b6b67223 */ /* 0x080fe20000010871 */
[----:B------:R-:W-:Y:S01]  /*6bf0*/  FADD.FTZ R120, R178, R3 ;  /* 0x00000003b2787221 */ /* 0x000fe20000010000 */
[-CC-:B------:R-:W-:Y:S01]  /*6c00*/  FFMA.FTZ R134, R134, R9.reuse, -R113.reuse ;  /* 0x0000000986867223 */ /* 0x180fe20000010871 */
[----:B------:R-:W-:Y:S01]  /*6c10*/  FFMA.FTZ R104, R104, R9, -R113 ;  /* 0x0000000968687223 */ /* 0x000fe20000010871 */
[----:B------:R-:W1:Y:S01]  /*6c20*/  MUFU.EX2 R159, R159 ;  /* 0x0000009f009f7308 */ /* 0x000e620000000800 */
[----:B------:R-:W-:Y:S01]  /*6c30*/  FADD.FTZ R7, R95, R120 ;  /* 0x000000785f077221 */ /* 0x000fe20000010000 */
[----:B------:R-:W-:Y:S01]  /*6c40*/  IMAD.U32 R111, RZ, RZ, UR11 ;  /* 0x0000000bff6f7e24 */ /* 0x000fe2000f8e00ff */
[----:B------:R-:W-:-:S02]  /*6c50*/  F2FP.BF16.F32.PACK_AB R152, R138, R95 ;  /* 0x0000005f8a98723e */ /* 0x000fc400000010ff */
[----:B------:R-:W-:Y:S01]  /*6c60*/  FADD.FTZ R120, R138, R7 ;  /* 0x000000078a787221 */ /* 0x000fe20000010000 */
[----:B------:R-:W-:Y:S01]  /*6c70*/  @!P6 VIADD R111, R111, 0x2a860 ;  /* 0x0002a8606f6fe836 */ /* 0x000fe20000000000 */
[----:B------:R-:W-:Y:S01]  /*6c80*/  F2FP.BF16.F32.PACK_AB R148, R96, R99 ;  /* 0x000000636094723e */ /* 0x000fe200000010ff */
[----:B------:R-:W2:Y:S01]  /*6c90*/  MUFU.EX2 R94, R94 ;  /* 0x0000005e005e7308 */ /* 0x000ea20000000800 */
[----:B0-----:R-:W-:Y:S01]  /*6ca0*/  FFMA.FTZ R3, R2, R6, R157 ;  /* 0x0000000602037223 */ /* 0x001fe2000001009d */
[----:B------:R-:W-:Y:S01]  /*6cb0*/  FADD.FTZ R7, R97, R120 ;  /* 0x0000007861077221 */ /* 0x000fe20000010000 */
[----:B------:R-:W-:Y:S02]  /*6cc0*/  @!P6 PRMT R111, RZ, 0x654, R111 ;  /* 0x00000654ff6fe816 */ /* 0x000fe4000000006f */
[----:B------:R-:W-:Y:S01]  /*6cd0*/  FADD.FTZ R6, R116, R3 ;  /* 0x0000000374067221 */ /* 0x000fe20000010000 */
[----:B------:R-:W-:Y:S01]  /*6ce0*/  F2FP.BF16.F32.PACK_AB R150, R14, R15 ;  /* 0x0000000f0e96723e */ /* 0x000fe200000010ff */
[----:B------:R0:W-:Y:S01]  /*6cf0*/  @!P6 SYNCS.ARRIVE.TRANS64.RED.A1T0 RZ, [R111+URZ], RZ ;  /* 0x000000ff6fffe9a7 */ /* 0x0001e2000810043f */
[----:B------:R-:W3:Y:S01]  /*6d00*/  MUFU.EX2 R153, R153 ;  /* 0x0000009900997308 */ /* 0x000ee20000000800 */
[----:B-1----:R-:W-:Y:S01]  /*6d10*/  FADD.FTZ R3, R159, R6 ;  /* 0x000000069f037221 */ /* 0x002fe20000010000 */
[----:B------:R-:W-:-:S02]  /*6d20*/  F2FP.BF16.F32.PACK_AB R144, R92, R89 ;  /* 0x000000595c90723e */ /* 0x000fc400000010ff */
[----:B------:R-:W-:Y:S02]  /*6d30*/  F2FP.BF16.F32.PACK_AB R146, R20, R101 ;  /* 0x000000651492723e */ /* 0x000fe400000010ff */
[----:B------:R-:W-:Y:S02]  /*6d40*/  F2FP.BF16.F32.PACK_AB R157, R116, R157 ;  /* 0x0000009d749d723e */ /* 0x000fe400000010ff */
[----:B------:R-:W1:Y:S01]  /*6d50*/  MUFU.EX2 R98, R98 ;  /* 0x0000006200627308 */ /* 0x000e620000000800 */
[C---:B--2---:R-:W-:Y:S01]  /*6d60*/  FADD.FTZ R6, R94.reuse, R3 ;  /* 0x000000035e067221 */ /* 0x044fe20000010000 */
[----:B------:R-:W-:-:S06]  /*6d70*/  F2FP.BF16.F32.PACK_AB R159, R94, R159 ;  /* 0x0000009f5e9f723e */ /* 0x000fcc00000010ff */
[----:B------:R-:W2:Y:S01]  /*6d80*/  MUFU.EX2 R155, R155 ;  /* 0x0000009b009b7308 */ /* 0x000ea20000000800 */
[----:B---3--:R-:W-:-:S07]  /*6d90*/  FADD.FTZ R3, R153, R6 ;  /* 0x0000000699037221 */ /* 0x008fce0000010000 */
[----:B------:R-:W3:Y:S01]  /*6da0*/  MUFU.EX2 R102, R102 ;  /* 0x0000006600667308 */ /* 0x000ee20000000800 */
[C---:B-1----:R-:W-:Y:S01]  /*6db0*/  FADD.FTZ R6, R98.reuse, R3 ;  /* 0x0000000362067221 */ /* 0x042fe20000010000 */
[----:B------:R-:W-:-:S06]  /*6dc0*/  F2FP.BF16.F32.PACK_AB R153, R98, R153 ;  /* 0x000000996299723e */ /* 0x000fcc00000010ff */
[----:B------:R-:W1:Y:S01]  /*6dd0*/  MUFU.EX2 R149, R149 ;  /* 0x0000009500957308 */ /* 0x000e620000000800 */
[----:B--2---:R-:W-:-:S07]  /*6de0*/  FADD.FTZ R3, R155, R6 ;  /* 0x000000069b037221 */ /* 0x004fce0000010000 */
[----:B------:R-:W2:Y:S01]  /*6df0*/  MUFU.EX2 R106, R106 ;  /* 0x0000006a006a7308 */ /* 0x000ea20000000800 */
[C---:B---3--:R-:W-:Y:S01]  /*6e00*/  FADD.FTZ R6, R102.reuse, R3 ;  /* 0x0000000366067221 */ /* 0x048fe20000010000 */
[----:B------:R-:W-:-:S06]  /*6e10*/  F2FP.BF16.F32.PACK_AB R155, R102, R155 ;  /* 0x0000009b669b723e */ /* 0x000fcc00000010ff */
[----:B------:R-:W3:Y:S01]  /*6e20*/  MUFU.EX2 R151, R151 ;  /* 0x0000009700977308 */ /* 0x000ee20000000800 */
[----:B-1----:R-:W-:-:S07]  /*6e30*/  FADD.FTZ R3, R149, R6 ;  /* 0x0000000695037221 */ /* 0x002fce0000010000 */
[----:B------:R-:W1:Y:S01]  /*6e40*/  MUFU.EX2 R8, R142 ;  /* 0x0000008e00087308 */ /* 0x000e620000000800 */
[C---:B--2---:R-:W-:Y:S01]  /*6e50*/  FADD.FTZ R6, R106.reuse, R3 ;  /* 0x000000036a067221 */ /* 0x044fe20000010000 */
[----:B------:R-:W-:-:S06]  /*6e60*/  F2FP.BF16.F32.PACK_AB R149, R106, R149 ;  /* 0x000000956a95723e */ /* 0x000fcc00000010ff */
[----:B------:R2:W4:Y:S01]  /*6e70*/  MUFU.EX2 R124, R114 ;  /* 0x00000072007c7308 */ /* 0x0005220000000800 */
[----:B---3--:R-:W-:-:S07]  /*6e80*/  FADD.FTZ R3, R151, R6 ;  /* 0x0000000697037221 */ /* 0x008fce0000010000 */
[----:B------:R3:W5:Y:S01]  /*6e90*/  MUFU.EX2 R145, R110 ;  /* 0x0000006e00917308 */ /* 0x0007620000000800 */
[----:B--2---:R-:W-:Y:S01]  /*6ea0*/  FADD.FTZ R114, R100, R7 ;  /* 0x0000000764727221 */ /* 0x004fe20000010000 */
[C---:B-1----:R-:W-:Y:S01]  /*6eb0*/  FADD.FTZ R3, R8.reuse, R3 ;  /* 0x0000000308037221 */ /* 0x042fe20000010000 */
[----:B------:R-:W-:Y:S01]  /*6ec0*/  F2FP.BF16.F32.PACK_AB R151, R8, R151 ;  /* 0x000000970897723e */ /* 0x000fe200000010ff */
[----:B------:R-:W-:Y:S02]  /*6ed0*/  IMAD.MOV.U32 R8, RZ, RZ, R12 ;  /* 0x000000ffff087224 */ /* 0x000fe400078e000c */
[----:B------:R-:W-:Y:S02]  /*6ee0*/  FADD.FTZ R7, R99, R114 ;  /* 0x0000007263077221 */ /* 0x000fe40000010000 */
[----:B------:R-:W1:Y:S02]  /*6ef0*/  MUFU.EX2 R118, R118 ;  /* 0x0000007600767308 */ /* 0x000e640000000800 */
[----:B---3--:R-:W-:Y:S01]  /*6f00*/  FADD.FTZ R110, R96, R7 ;  /* 0x00000007606e7221 */ /* 0x008fe20000010000 */
[----:B----4-:R-:W-:-:S03]  /*6f10*/  FADD.FTZ R3, R124, R3 ;  /* 0x000000037c037221 */ /* 0x010fc60000010000 */
[----:B------:R-:W-:Y:S02]  /*6f20*/  FADD.FTZ R7, R15, R110 ;  /* 0x0000006e0f077221 */ /* 0x000fe40000010000 */
[----:B------:R2:W3:Y:S02]  /*6f30*/  MUFU.EX2 R147, R154 ;  /* 0x0000009a00937308 */ /* 0x0004e40000000800 */
[----:B------:R-:W-:Y:S01]  /*6f40*/  FADD.FTZ R110, R14, R7 ;  /* 0x000000070e6e7221 */ /* 0x000fe20000010000 */
[C---:B-----5:R-:W-:Y:S01]  /*6f50*/  FADD.FTZ R3, R145.reuse, R3 ;  /* 0x0000000391037221 */ /* 0x060fe20000010000 */
[----:B------:R-:W-:Y:S02]  /*6f60*/  F2FP.BF16.F32.PACK_AB R145, R145, R124 ;  /* 0x0000007c9191723e */ /* 0x000fe400000010ff */
[----:B------:R-:W-:Y:S02]  /*6f70*/  FADD.FTZ R7, R89, R110 ;  /* 0x0000006e59077221 */ /* 0x000fe40000010000 */
[----:B------:R-:W4:Y:S02]  /*6f80*/  MUFU.EX2 R122, R122 ;  /* 0x0000007a007a7308 */ /* 0x000f240000000800 */
[----:B------:R-:W-:Y:S01]  /*6f90*/  FADD.FTZ R110, R92, R7 ;  /* 0x000000075c6e7221 */ /* 0x000fe20000010000 */
[----:B-1----:R-:W-:Y:S01]  /*6fa0*/  FADD.FTZ R3, R118, R3 ;  /* 0x0000000376037221 */ /* 0x002fe20000010000 */
[----:B--2---:R-:W-:-:S02]  /*6fb0*/  F2FP.BF16.F32.PACK_AB R154, R100, R97 ;  /* 0x00000061649a723e */ /* 0x004fc400000010ff */
[----:B------:R-:W-:Y:S02]  /*6fc0*/  FADD.FTZ R7, R101, R110 ;  /* 0x0000006e65077221 */ /* 0x000fe40000010000 */
[----:B------:R-:W1:Y:S01]  /*6fd0*/  MUFU.EX2 R103, R103 ;  /* 0x0000006700677308 */ /* 0x000e620000000800 */
[C---:B---3--:R-:W-:Y:S01]  /*6fe0*/  FADD.FTZ R3, R147.reuse, R3 ;  /* 0x0000000393037221 */ /* 0x048fe20000010000 */
[----:B------:R-:W-:Y:S01]  /*6ff0*/  FADD.FTZ R6, R20, R7 ;  /* 0x0000000714067221 */ /* 0x000fe20000010000 */
[----:B------:R-:W-:-:S05]  /*7000*/  F2FP.BF16.F32.PACK_AB R147, R147, R118 ;  /* 0x000000769393723e */ /* 0x000fca00000010ff */
[----:B------:R2:W3:Y:S01]  /*7010*/  MUFU.EX2 R141, R158 ;  /* 0x0000009e008d7308 */ /* 0x0004e20000000800 */
[----:B----4-:R-:W-:-:S07]  /*7020*/  FADD.FTZ R3, R122, R3 ;  /* 0x000000037a037221 */ /* 0x010fce0000010000 */
[----:B------:R-:W4:Y:S01]  /*7030*/  MUFU.EX2 R108, R108 ;  /* 0x0000006c006c7308 */ /* 0x000f220000000800 */
[----:B-1----:R-:W-:Y:S01]  /*7040*/  FADD.FTZ R7, R103, R6 ;  /* 0x0000000667077221 */ /* 0x002fe20000010000 */
[----:B--2---:R-:W-:-:S06]  /*7050*/  F2FP.BF16.F32.PACK_AB R158, R178, R93 ;  /* 0x0000005db29e723e */ /* 0x004fcc00000010ff */
[----:B------:R-:W1:Y:S01]  /*7060*/  MUFU.EX2 R126, R126 ;  /* 0x0000007e007e7308 */ /* 0x000e620000000800 */
[C---:B---3--:R-:W-:Y:S01]  /*7070*/  FADD.FTZ R3, R141.reuse, R3 ;  /* 0x000000038d037221 */ /* 0x048fe20000010000 */
[----:B------:R-:W-:-:S06]  /*7080*/  F2FP.BF16.F32.PACK_AB R141, R141, R122 ;  /* 0x0000007a8d8d723e */ /* 0x000fcc00000010ff */
[----:B------:R-:W2:Y:S01]  /*7090*/  MUFU.EX2 R105, R105 ;  /* 0x0000006900697308 */ /* 0x000ea20000000800 */
[C---:B----4-:R-:W-:Y:S01]  /*70a0*/  FADD.FTZ R6, R108.reuse, R7 ;  /* 0x000000076c067221 */ /* 0x050fe20000010000 */
[----:B------:R-:W-:-:S06]  /*70b0*/  F2FP.BF16.F32.PACK_AB R140, R108, R103 ;  /* 0x000000676c8c723e */ /* 0x000fcc00000010ff */
[----:B------:R-:W3:Y:S01]  /*70c0*/  MUFU.EX2 R143, R176 ;  /* 0x000000b0008f7308 */ /* 0x000ee20000000800 */
[----:B-1----:R-:W-:-:S07]  /*70d0*/  FADD.FTZ R3, R126, R3 ;  /* 0x000000037e037221 */ /* 0x002fce0000010000 */
[----:B------:R-:W1:Y:S01]  /*70e0*/  MUFU.EX2 R112, R112 ;  /* 0x0000007000707308 */ /* 0x000e620000000800 */
[----:B--2---:R-:W-:-:S07]  /*70f0*/  FADD.FTZ R7, R105, R6 ;  /* 0x0000000669077221 */ /* 0x004fce0000010000 */
[----:B------:R-:W2:Y:S01]  /*7100*/  MUFU.EX2 R180, R180 ;  /* 0x000000b400b47308 */ /* 0x000ea20000000800 */
[C---:B---3--:R-:W-:Y:S01]  /*7110*/  FADD.FTZ R3, R143.reuse, R3 ;  /* 0x000000038f037221 */ /* 0x048fe20000010000 */
[----:B------:R-:W-:-:S06]  /*7120*/  F2FP.BF16.F32.PACK_AB R143, R143, R126 ;  /* 0x0000007e8f8f723e */ /* 0x000fcc00000010ff */
[----:B------:R-:W3:Y:S01]  /*7130*/  MUFU.EX2 R136, R136 ;  /* 0x0000008800887308 */ /* 0x000ee20000000800 */
[C---:B-1----:R-:W-:Y:S01]  /*7140*/  FADD.FTZ R7, R112.reuse, R7 ;  /* 0x0000000770077221 */ /* 0x042fe20000010000 */
[----:B------:R-:W-:-:S06]  /*7150*/  F2FP.BF16.F32.PACK_AB R142, R112, R105 ;  /* 0x00000069708e723e */ /* 0x000fcc00000010ff */
[----:B------:R-:W1:Y:S01]  /*7160*/  MUFU.EX2 R137, R182 ;  /* 0x000000b600897308 */ /* 0x000e620000000800 */
[----:B--2---:R-:W-:-:S07]  /*7170*/  FADD.FTZ R3, R180, R3 ;  /* 0x00000003b4037221 */ /* 0x004fce0000010000 */
[----:B------:R-:W2:Y:S01]  /*7180*/  MUFU.EX2 R107, R107 ;  /* 0x0000006b006b7308 */ /* 0x000ea20000000800 */
[----:B---3--:R-:W-:-:S07]  /*7190*/  FADD.FTZ R6, R136, R7 ;  /* 0x0000000788067221 */ /* 0x008fce0000010000 */
[----:B------:R-:W3:Y:S01]  /*71a0*/  MUFU.EX2 R134, R134 ;  /* 0x0000008600867308 */ /* 0x000ee20000000800 */
[C---:B-1----:R-:W-:Y:S01]  /*71b0*/  FADD.FTZ R3, R137.reuse, R3 ;  /* 0x0000000389037221 */ /* 0x042fe20000010000 */
[----:B------:R-:W-:-:S06]  /*71c0*/  F2FP.BF16.F32.PACK_AB R137, R137, R180 ;  /* 0x000000b48989723e */ /* 0x000fcc00000010ff */
[----:B------:R-:W1:Y:S01]  /*71d0*/  MUFU.EX2 R109, R132 ;  /* 0x00000084006d7308 */ /* 0x000e620000000800 */
[C---:B--2---:R-:W-:Y:S01]  /*71e0*/  FADD.FTZ R6, R107.reuse, R6 ;  /* 0x000000066b067221 */ /* 0x044fe20000010000 */
[----:B------:R-:W-:-:S06]  /*71f0*/  F2FP.BF16.F32.PACK_AB R136, R107, R136 ;  /* 0x000000886b88723e */ /* 0x000fcc00000010ff */
[----:B------:R-:W2:Y:S01]  /*7200*/  MUFU.EX2 R104, R104 ;  /* 0x0000006800687308 */ /* 0x000ea20000000800 */
[----:B---3--:R-:W-:-:S07]  /*7210*/  FADD.FTZ R3, R134, R3 ;  /* 0x0000000386037221 */ /* 0x008fce0000010000 */
[----:B------:R-:W3:Y:S01]  /*7220*/  MUFU.EX2 R88, R88 ;  /* 0x0000005800587308 */ /* 0x000ee20000000800 */
[----:B-1----:R-:W-:Y:S01]  /*7230*/  FADD.FTZ R7, R109, R6 ;  /* 0x000000066d077221 */ /* 0x002fe20000010000 */
[C---:B--2---:R-:W-:Y:S01]  /*7240*/  FADD.FTZ R6, R104.reuse, R3 ;  /* 0x0000000368067221 */ /* 0x044fe20000010000 */
[----:B------:R-:W-:Y:S01]  /*7250*/  F2FP.BF16.F32.PACK_AB R139, R104, R134 ;  /* 0x00000086688b723e */ /* 0x000fe200000010ff */
[----:B------:R-:W-:Y:S02]  /*7260*/  IMAD.MOV.U32 R3, RZ, RZ, R130 ;  /* 0x000000ffff037224 */ /* 0x000fe400078e0082 */
[C---:B---3--:R-:W-:Y:S01]  /*7270*/  FADD.FTZ R7, R88.reuse, R7 ;  /* 0x0000000758077221 */ /* 0x048fe20000010000 */
[----:B------:R-:W-:Y:S01]  /*7280*/  F2FP.BF16.F32.PACK_AB R138, R88, R109 ;  /* 0x0000006d588a723e */ /* 0x000fe200000010ff */
[----:B0-----:R-:W-:Y:S06]  /*7290*/  @P1 BRA `(.L_x_1125) ;  /* 0xffffffd000b81947 */ /* 0x001fec000383ffff */
[----:B------:R-:W-:Y:S01]  /*72a0*/  IMAD.MOV.U32 R8, RZ, RZ, R12 ;  /* 0x000000ffff087224 */ /* 0x000fe200078e000c */
[----:B------:R-:W-:Y:S01]  /*72b0*/  UMOV UR36, UR4 ;  /* 0x0000000400247c82 */ /* 0x000fe20008000000 */
[----:B------:R-:W-:Y:S01]  /*72c0*/  IMAD.MOV.U32 R3, RZ, RZ, R130 ;  /* 0x000000ffff037224 */ /* 0x000fe200078e0082 */
[----:B------:R-:W-:-:S06]  /*72d0*/  UMOV UR38, UR7 ;  /* 0x0000000700267c82 */ /* 0x000fcc0008000000 */
.L_x_1108:
[----:B------:R-:W0:Y:S01]  /*72e0*/  LDC R14, c[0x0][0x448] ;  /* 0x00011200ff0e7b82 */ /* 0x000e220000000800 */
[----:B------:R-:W-:Y:S01]  /*72f0*/  VIADD R12, R17, 0x7f ;  /* 0x0000007f110c7836 */ /* 0x000fe20000000000 */
[----:B------:R-:W-:-:S06]  /*7300*/  IADD3 R11, R16, 0x1, -R11 ;  /* 0x00000001100b7810 */ /* 0x000fcc0007ffe80b */
[----:B------:R-:W1:Y:S01]  /*7310*/  LDC R10, c[0x0][0x9e4] ;  /* 0x00027900ff0a7b82 */ /* 0x000e620000000800 */
[----:B0-----:R-:W-:-:S13]  /*7320*/  ISETP.NE.AND P1, PT, R14, 0x1, PT ;  /* 0x000000010e00780c */ /* 0x001fda0003f25270 */
[----:B------:R-:W0:Y:S08]  /*7330*/  @P1 LDC R15, c[0x0][0x44c] ;  /* 0x00011300ff0f1b82 */ /* 0x000e300000000800 */
[----:B------:R-:W2:Y:S01]  /*7340*/  @P1 LDC R20, c[0x0][0x450] ;  /* 0x00011400ff141b82 */ /* 0x000ea20000000800 */
[----:B0-----:R-:W-:-:S05]  /*7350*/  @P1 IMAD.HI.U32 R15, R12, R15, RZ ;  /* 0x0000000f0c0f1227 */ /* 0x001fca00078e00ff */
[----:B--2---:R-:W-:Y:S02]  /*7360*/  @P1 SHF.R.U32.HI R12, RZ, R20, R15 ;  /* 0x00000014ff0c1219 */ /* 0x004fe4000001160f */
[----:B-1----:R-:W-:-:S03]  /*7370*/  ISETP.GE.AND P1, PT, R10, 0x1, PT ;  /* 0x000000010a00780c */ /* 0x002fc60003f26270 */
[----:B------:R-:W-:-:S04]  /*7380*/  IMAD.IADD R11, R11, 0x1, R12 ;  /* 0x000000010b0b7824 */ /* 0x000fc800078e020c */
[----:B------:R-:W-:-:S06]  /*7390*/  VIADD R12, R11, -UR59 ;  /* 0x8000003b0b0c7c36 */ /* 0x000fcc0008000000 */
[----:B------:R-:W-:Y:S05]  /*73a0*/  @!P1 BRA `(.L_x_1126) ;  /* 0x00000000003c9947 */ /* 0x000fea0003800000 */
        /* <DEDUP_REMOVED lines=9> */
.L_x_1127:
[----:B------:R-:W-:-:S13]  /*7440*/  ISETP.NE.AND P1, PT, R10, 0x1, PT ;  /* 0x000000010a00780c */ /* 0x000fda0003f25270 */
[----:B------:R-:W0:Y:S02]  /*7450*/  @P1 LDC.64 R20, c[0x0][0x9e8] ;  /* 0x00027a00ff141b82 */ /* 0x000e240000000a00 */
[----:B0-----:R-:W-:-:S05]  /*7460*/  @P1 IMAD.HI.U32 R20, R11, R20, RZ ;  /* 0x000000140b141227 */ /* 0x001fca00078e00ff */
[----:B------:R-:W-:-:S07]  /*7470*/  @P1 SHF.R.U32.HI R11, RZ, R21, R20 ;  /* 0x00000015ff0b1219 */ /* 0x000fce0000011614 */
.L_x_1128:
[----:B------:R-:W-:-:S05]  /*7480*/  IMAD R11, R11, R10, RZ ;  /* 0x0000000a0b0b7224 */ /* 0x000fca00078e02ff */
[----:B------:R-:W-:-:S07]  /*7490*/  VIMNMX R12, R12, R11, !PT ;  /* 0x0000000b0c0c7248 */ /* 0x000fce0007fe0100 */
.L_x_1126:
[----:B------:R-:W-:-:S04]  /*74a0*/  VIADD R12, R12, 0x5f ;  /* 0x0000005f0c0c7836 */ /* 0x000fc80000000000 */
[----:B------:R-:W-:-:S05]  /*74b0*/  IMAD.HI R12, R12, 0x2aaaaaab, RZ ;  /* 0x2aaaaaab0c0c7827 */ /* 0x000fca00078e02ff */
[----:B------:R-:W-:-:S04]  /*74c0*/  SHF.R.U32.HI R11, RZ, 0x1f, R12 ;  /* 0x0000001fff0b7819 */ /* 0x000fc8000001160c */
[----:B------:R-:W-:-:S04]  /*74d0*/  LEA.HI.SX32 R11, R12, R11, 0x1c ;  /* 0x0000000b0c0b7211 */ /* 0x000fc800078fe2ff */
[----:B------:R-:W-:-:S04]  /*74e0*/  VIMNMX R12, R22, R11, !PT ;  /* 0x0000000b160c7248 */ /* 0x000fc80007fe0100 */
[----:B------:R-:W-:-:S13]  /*74f0*/  ISETP.GE.AND P1, PT, R13, R12, PT ;  /* 0x0000000c0d00720c */ /* 0x000fda0003f26270 */
[----:B------:R-:W-:Y:S05]  /*7500*/  @!P1 BRA `(.L_x_1129) ;  /* 0x0000001c00109947 */ /* 0x000fea0003800000 */
[----:B------:R-:W-:Y:S01]  /*7510*/  IMAD.MOV.U32 R11, RZ, RZ, R8 ;  /* 0x000000ffff0b7224 */ /* 0x000fe200078e0008 */
[----:B------:R-:W-:Y:S01]  /*7520*/  UMOV UR6, UR38 ;  /* 0x0000002600067c82 */ /* 0x000fe20008000000 */
[----:B------:R-:W-:Y:S01]  /*7530*/  IMAD.MOV.U32 R15, RZ, RZ, R3 ;  /* 0x000000ffff0f7224 */ /* 0x000fe200078e0003 */
[----:B------:R-:W-:-:S06]  /*7540*/  UMOV UR4, UR36 ;  /* 0x0000002400047c82 */ /* 0x000fcc0008000000 */
.L_x_1138:
[----:B------:R-:W-:-:S04]  /*7550*/  UIADD3 UR7, UR4, 0x1, URZ ;  /* 0x0000000104077890 */ /* 0x000fc8000fffe03f */
[----:B------:R-:W-:-:S04]  /*7560*/  UISETP.NE.AND UP0, UPT, UR7, 0x2, UPT ;  /* 0x000000020700788c */ /* 0x000fc8000bf05270 */
[----:B------:R-:W-:Y:S02]  /*7570*/  USEL UR7, UR7, URZ, UP0 ;  /* 0x0000003f07077287 */ /* 0x000fe40008000000 */
[----:B------:R-:W-:-:S04]  /*7580*/  USEL UR38, URZ, 0x1, UP0 ;  /* 0x000000013f267887 */ /* 0x000fc80008000000 */
[----:B------:R-:W-:Y:S01]  /*7590*/  ULOP3.LUT UR38, UR6, UR38, URZ, 0x3c, !UPT ;  /* 0x0000002606267292 */ /* 0x000fe2000f8e3c3f */
[----:B------:R-:W-:Y:S01]  /*75a0*/  UMOV UR36, UR7 ;  /* 0x0000000700247c82 */ /* 0x000fe20008000000 */
[----:B------:R-:W-:Y:S10]  /*75b0*/  @!P0 BRA `(.L_x_1130) ;  /* 0x0000000000048947 */ /* 0x000ff40003800000 */
[----:B------:R-:W-:Y:S01]  /*75c0*/  BPT.TRAP 0x1 ;  /* 0x000000040000795c */ /* 0x000fe20000300000 */
.L_x_1130:
[----:B------:R-:W-:Y:S01]  /*75d0*/  ULEA UR5, UR36, UR37, 0x3 ;  /* 0x0000002524057291 */ /* 0x000fe2000f8e183f */
[----:B------:R-:W-:-:S05]  /*75e0*/  IMAD.U32 R3, RZ, RZ, UR38 ;  /* 0x00000026ff037e24 */ /* 0x000fca000f8e00ff */
[----:B------:R-:W-:-:S04]  /*75f0*/  SHF.L.U32 R3, R3, 0x1f, RZ ;  /* 0x0000001f03037819 */ /* 0x000fc800000006ff */
[----:B------:R0:W1:Y:S01]  /*7600*/  SYNCS.PHASECHK.TRANS64.TRYWAIT P1, [UR5+0x2a830], R3 ;  /* 0x02a83003ff0075a7 */ /* 0x0000620008020145 */
[----:B------:R-:W-:Y:S05]  /*7610*/  @!P0 BRA `(.L_x_1131) ;  /* 0x0000000000048947 */ /* 0x000fea0003800000 */
[----:B------:R-:W-:Y:S01]  /*7620*/  BPT.TRAP 0x1 ;  /* 0x000000040000795c */ /* 0x000fe20000300000 */
.L_x_1131:
[----:B-1----:R-:W-:Y:S05]  /*7630*/  @P1 BRA `(.L_x_1132) ;  /* 0x0000000000081947 */ /* 0x002fea0003800000 */
[----:B------:R-:W1:Y:S02]  /*7640*/  SYNCS.PHASECHK.TRANS64.TRYWAIT P1, [UR5+0x2a830], R3 ;  /* 0x02a83003ff0075a7 */ /* 0x000e640008020145 */
[----:B-1----:R-:W-:Y:S05]  /*7650*/  @!P1 BRA `(.L_x_1133) ;  /* 0x000000c000f89947 */ /* 0x002fea0003800000 */
.L_x_1132:
        /* <DEDUP_REMOVED lines=131> */
.L_x_1134:
[----:B------:R-:W-:Y:S01]  /*7e90*/  ULEA UR10, UR4, UR37, 0x3 ;  /* 0x00000025040a7291 */ /* 0x000fe2000f8e183f */
[----:B------:R-:W-:-:S05]  /*7ea0*/  IMAD.U32 R0, RZ, RZ, UR6 ;  /* 0x00000006ff007e24 */ /* 0x000fca000f8e00ff */
[----:B------:R-:W-:-:S04]  /*7eb0*/  SHF.L.U32 R0, R0, 0x1f, RZ ;  /* 0x0000001f00007819 */ /* 0x000fc800000006ff */
[----:B------:R2:W3:Y:S01]  /*7ec0*/  SYNCS.PHASECHK.TRANS64.TRYWAIT P1, [UR10+0x2a850], R0 ;  /* 0x02a85000ff0075a7 */ /* 0x0004e2000802014a */
[----:B------:R-:W-:Y:S05]  /*7ed0*/  @!P0 BRA `(.L_x_1135) ;  /* 0x0000000000048947 */ /* 0x000fea0003800000 */
[----:B------:R-:W-:Y:S01]  /*7ee0*/  BPT.TRAP 0x1 ;  /* 0x000000040000795c */ /* 0x000fe20000300000 */
.L_x_1135:
[----:B---3--:R-:W-:Y:S05]  /*7ef0*/  @P1 BRA `(.L_x_1136) ;  /* 0x0000000000081947 */ /* 0x008fea0003800000 */
[----:B------:R-:W3:Y:S02]  /*7f00*/  SYNCS.PHASECHK.TRANS64.TRYWAIT P1, [UR10+0x2a850], R0 ;  /* 0x02a85000ff0075a7 */ /* 0x000ee4000802014a */
[----:B---3--:R-:W-:Y:S05]  /*7f10*/  @!P1 BRA `(.L_x_1137) ;  /* 0x000000b800e09947 */ /* 0x008fea0003800000 */
.L_x_1136:
[----:B------:R-:W-:Y:S01]  /*7f20*/  UIADD3 UR5, UR37, 0x400, URZ ;  /* 0x0000040025057890 */ /* 0x000fe2000fffe03f */
[----:B------:R-:W-:Y:S01]  /*7f30*/  WARPGROUP.ARRIVE ;  /* 0x00000000000079c5 */ /* 0x000fe20000000000 */
[----:B------:R-:W-:Y:S01]  /*7f40*/  UMOV UR15, 0x40000040 ;  /* 0x40000040000f7882 */ /* 0x000fe20000000000 */
[----:B0-2---:R-:W-:Y:S01]  /*7f50*/  FMNMX.FTZ R0, R88, R15, !PT ;  /* 0x0000000f58007209 */ /* 0x005fe20007810000 */
[----:B------:R-:W-:Y:S01]  /*7f60*/  USHF.R.U32.HI UR5, URZ, 0x4, UR5 ;  /* 0x000000043f057899 */ /* 0x000fe20008011605 */
[----:B------:R-:W0:Y:S02]  /*7f70*/  LDC R9, c[0x0][0x988] ;  /* 0x00026200ff097b82 */ /* 0x000e240000000800 */
[----:B------:R-:W2:Y:S01]  /*7f80*/  S2R R175, SR_TID.X ;  /* 0x0000000000af7919 */ /* 0x000ea20000002100 */
[----:B-1----:R-:W-:Y:S01]  /*7f90*/  FMNMX.FTZ R3, R89, R0, !PT ;  /* 0x0000000059037209 */ /* 0x002fe20007810000 */
[----:B------:R-:W-:-:S03]  /*7fa0*/  ULOP3.LUT UR5, UR5, 0x3fff, URZ, 0xc0, !UPT ;  /* 0x00003fff05057892 */ /* 0x000fc6000f8ec03f */
[----:B------:R-:W-:Y:S01]  /*7fb0*/  FMNMX.FTZ R0, R92, R3, !PT ;  /* 0x000000035c007209 */ /* 0x000fe20007810000 */
[----:B------:R-:W-:-:S03]  /*7fc0*/  ULOP3.LUT UR5, UR5, 0x3000000, URZ, 0xfc, !UPT ;  /* 0x0300000005057892 */ /* 0x000fc6000f8efc3f */
[----:B------:R-:W-:Y:S01]  /*7fd0*/  FMNMX.FTZ R3, R93, R0, !PT ;  /* 0x000000005d037209 */ /* 0x000fe20007810000 */
[----:B------:R-:W-:-:S03]  /*7fe0*/  UIMAD UR4, UR4, 0x600, UR5 ;  /* 0x00000600040478a4 */ /* 0x000fc6000f8e0205 */
[----:B------:R-:W-:Y:S01]  /*7ff0*/  FMNMX.FTZ R0, R96, R3, !PT ;  /* 0x0000000360007209 */ /* 0x000fe20007810000 */
[----:B------:R-:W-:-:S03]  /*8000*/  UIADD3 UR6, UR4, 0x80, URZ ;  /* 0x0000008004067890 */ /* 0x000fc6000fffe03f */
        /* <DEDUP_REMOVED lines=8> */
[----:B------:R-:W-:Y:S02]  /*8090*/  FMNMX.FTZ R0, R104, R3, !PT ;  /* 0x0000000368007209 */ /* 0x000fe40007810000 */
[----:B--2---:R-:W-:Y:S02]  /*80a0*/  LOP3.LUT P1, RZ, R175, 0x7f, RZ, 0xc0, !PT ;  /* 0x0000007fafff7812 */ /* 0x004fe4000782c0ff */
        /* <DEDUP_REMOVED lines=15> */
[----:B------:R-:W1:Y:S02]  /*81a0*/  SHFL.BFLY PT, R3, R0, 0x2, 0x1f ;  /* 0x0c401f0000037f89 */ /* 0x000e6400000e0000 */
[----:B-1----:R-:W-:-:S05]  /*81b0*/  FMNMX.FTZ R8, R0, R3, !PT ;  /* 0x0000000300087209 */ /* 0x002fca0007810000 */
[----:B------:R-:W1:Y:S02]  /*81c0*/  SHFL.BFLY PT, R3, R8, 0x1, 0x1f ;  /* 0x0c201f0008037f89 */ /* 0x000e6400000e0000 */
[----:B-1----:R-:W-:-:S05]  /*81d0*/  FMNMX.FTZ R3, R8, R3, !PT ;  /* 0x0000000308037209 */ /* 0x002fca0007810000 */
[C---:B------:R-:W-:Y:S01]  /*81e0*/  FADD.FTZ R2, -R3.reuse, R15 ;  /* 0x0000000f03027221 */ /* 0x040fe20000010100 */
[----:B0-----:R-:W-:-:S03]  /*81f0*/  FMUL.FTZ R174, R3, R9 ;  /* 0x0000000903ae7220 */ /* 0x001fc60000410000 */
[----:B------:R-:W-:Y:S01]  /*8200*/  FMUL.FTZ R20, R2, R9 ;  /* 0x0000000902147220 */ /* 0x000fe20000410000 */
[----:B------:R-:W-:Y:S01]  /*8210*/  FMNMX.FTZ R2, R90, R11, !PT ;  /* 0x0000000b5a027209 */ /* 0x000fe20007810000 */
[-CC-:B------:R-:W-:Y:S01]  /*8220*/  FFMA.FTZ R15, R88, R9.reuse, -R174.reuse ;  /* 0x00000009580f7223 */ /* 0x180fe200000108ae */
[----:B------:R-:W-:Y:S02]  /*8230*/  WARPGROUP.DEPBAR.LE gsb0, 0x0 ;  /* 0x00008000000079c5 */ /* 0x000fe40000010000 */
[----:B------:R-:W-:Y:S01]  /*8240*/  WARPGROUP.ARRIVE ;  /* 0x00000000000079c5 */ /* 0x000fe20000000000 */
[----:B------:R-:W-:Y:S01]  /*8250*/  FMNMX.FTZ R21, R91, R2, !PT ;  /* 0x000000025b157209 */ /* 0x000fe20007810000 */
[-CC-:B------:R-:W-:Y:S01]  /*8260*/  FFMA.FTZ R156, R89, R9.reuse, -R174.reuse ;  /* 0x00000009599c7223 */ /* 0x180fe200000108ae */
[----:B------:R0:W-:Y:S01]  /*8270*/  MUFU.EX2 R0, R20 ;  /* 0x0000001400007308 */ /* 0x0001e20000000800 */
[--C-:B------:R-:W-:Y:S01]  /*8280*/  FFMA.FTZ R158, R92, R9, -R174.reuse ;  /* 0x000000095c9e7223 */ /* 0x100fe200000108ae */
[----:B------:R-:W-:Y:S01]  /*8290*/  FMNMX.FTZ R2, R94, R21, !PT ;  /* 0x000000155e027209 */ /* 0x000fe20007810000 */
[----:B------:R-:W-:Y:S01]  /*82a0*/  HGMMA.64x128x16.F32.BF16 R24, R152, gdesc[UR12].tnspB, R24, gsb0 ;  /* 0x41e0000c98187df0 */ /* 0x000fe20008001818 */
[----:B------:R-:W-:Y:S01]  /*82b0*/  UMOV UR14, UR6 ;  /* 0x00000006000e7c82 */ /* 0x000fe20008000000 */
[----:B------:R-:W-:Y:S01]  /*82c0*/  UMOV UR15, 0x40000040 ;  /* 0x40000040000f7882 */ /* 0x000fe20000000000 */
[----:B------:R-:W-:Y:S01]  /*82d0*/  UIADD3 UR6, UR4, 0x180, URZ ;  /* 0x0000018004067890 */ /* 0x000fe2000fffe03f */
[----:B------:R-:W-:Y:S01]  /*82e0*/  FMNMX.FTZ R21, R95, R2, !PT ;  /* 0x000000025f157209 */ /* 0x000fe20007810000 */
[----:B------:R-:W1:Y:S01]  /*82f0*/  MUFU.EX2 R15, R15 ;  /* 0x0000000f000f7308 */ /* 0x000e620000000800 */
[-CC-:B0-----:R-:W-:Y:S01]  /*8300*/  FFMA.FTZ R20, R120, R9.reuse, -R174.reuse ;  /* 0x0000000978147223 */ /* 0x181fe200000108ae */
[--C-:B------:R-:W-:Y:S01]  /*8310*/  FFMA.FTZ R88, R124, R9, -R174.reuse ;  /* 0x000000097c587223 */ /* 0x100fe200000108ae */
[----:B------:R-:W-:Y:S01]  /*8320*/  FMNMX.FTZ R2, R98, R21, !PT ;  /* 0x0000001562027209 */ /* 0x000fe20007810000 */
[-CC-:B------:R-:W-:Y:S01]  /*8330*/  FFMA.FTZ R92, R128, R9.reuse, -R174.reuse ;  /* 0x00000009805c7223 */ /* 0x180fe200000108ae */
[----:B------:R-:W-:-:S02]  /*8340*/  FFMA.FTZ R133, R133, R9, -R174 ;  /* 0x0000000985857223 */ /* 0x000fc400000108ae */
[----:B------:R-:W-:Y:S01]  /*8350*/  FMNMX.FTZ R21, R99, R2, !PT ;  /* 0x0000000263157209 */ /* 0x000fe20007810000 */
[----:B------:R-:W0:Y:S03]  /*8360*/  MUFU.EX2 R156, R156 ;  /* 0x0000009c009c7308 */ /* 0x000e260000000800 */
[----:B------:R-:W-:Y:S01]  /*8370*/  FMNMX.FTZ R2, R102, R21, !PT ;  /* 0x0000001566027209 */ /* 0x000fe20007810000 */
[----:B------:R-:W-:-:S03]  /*8380*/  FFMA.FTZ R21, R93, R9, -R174 ;  /* 0x000000095d157223 */ /* 0x000fc600000108ae */
[----:B------:R-:W-:Y:S01]  /*8390*/  FMNMX.FTZ R89, R103, R2, !PT ;  /* 0x0000000267597209 */ /* 0x000fe20007810000 */
[----:B------:R-:W-:Y:S01]  /*83a0*/  MUFU.EX2 R158, R158 ;  /* 0x0000009e009e7308 */ /* 0x000fe20000000800 */
[----:B-1----:R-:W-:Y:S02]  /*83b0*/  FFMA.FTZ R7, R0, R7, R15 ;  /* 0x0000000700077223 */ /* 0x002fe4000001000f */
[----:B------:R-:W-:-:S04]  /*83c0*/  FMNMX.FTZ R2, R106, R89, !PT ;  /* 0x000000596a027209 */ /* 0x000fc80007810000 */
[----:B------:R-:W-:Y:S01]  /*83d0*/  FMNMX.FTZ R89, R107, R2, !PT ;  /* 0x000000026b597209 */ /* 0x000fe20007810000 */
[----:B------:R-:W-:Y:S01]  /*83e0*/  MUFU.EX2 R21, R21 ;  /* 0x0000001500157308 */ /* 0x000fe20000000800 */
[C---:B0-----:R-:W-:Y:S01]  /*83f0*/  FADD.FTZ R7, R156.reuse, R7 ;  /* 0x000000079c077221 */ /* 0x041fe20000010000 */
[----:B------:R-:W-:Y:S01]  /*8400*/  F2FP.BF16.F32.PACK_AB R156, R156, R15 ;  /* 0x0000000f9c9c723e */ /* 0x000fe200000010ff */
[----:B------:R-:W-:Y:S01]  /*8410*/  IMAD.MOV.U32 R15, RZ, RZ, R3 ;  /* 0x000000ffff0f7224 */ /* 0x000fe200078e0003 */
[----:B------:R-:W-:Y:S01]  /*8420*/  FMNMX.FTZ R2, R110, R89, !PT ;  /* 0x000000596e027209 */ /* 0x000fe20007810000 */
[----:B------:R-:W-:-:S03]  /*8430*/  FFMA.FTZ R89, R97, R9, -R174 ;  /* 0x0000000961597223 */ /* 0x000fc600000108ae */
[----:B------:R-:W-:Y:S01]  /*8440*/  FMNMX.FTZ R93, R111, R2, !PT ;  /* 0x000000026f5d7209 */ /* 0x000fe20007810000 */
[----:B------:R-:W-:Y:S03]  /*8450*/  MUFU.EX2 R20, R20 ;  /* 0x0000001400147308 */ /* 0x000fe60000000800 */
[----:B------:R-:W-:-:S04]  /*8460*/  FMNMX.FTZ R2, R114, R93, !PT ;  /* 0x0000005d72027209 */ /* 0x000fc80007810000 */
[----:B------:R-:W-:Y:S01]  /*8470*/  FMNMX.FTZ R93, R115, R2, !PT ;  /* 0x00000002735d7209 */ /* 0x000fe20007810000 */
[----:B------:R-:W-:Y:S03]  /*8480*/  MUFU.EX2 R89, R89 ;  /* 0x0000005900597308 */ /* 0x000fe60000000800 */
        /* <DEDUP_REMOVED lines=8> */
[-CC-:B------:R-:W-:Y:S01]  /*8510*/  FFMA.FTZ R97, R105, R9.reuse, -R174.reuse ;  /* 0x0000000969617223 */ /* 0x180fe200000108ae */
[-CC-:B------:R-:W-:Y:S01]  /*8520*/  FFMA.FTZ R105, R113, R9.reuse, -R174.reuse ;  /* 0x0000000971697223 */ /* 0x180fe200000108ae */
[-CC-:B------:R-:W-:Y:S01]  /*8530*/  FFMA.FTZ R113, R121, R9.reuse, -R174.reuse ;  /* 0x0000000979717223 */ /* 0x180fe200000108ae */
[----:B------:R-:W-:Y:S01]  /*8540*/  FMNMX.FTZ R101, R127, R2, !PT ;  /* 0x000000027f657209 */ /* 0x000fe20007810000 */
[----:B------:R-:W-:Y:S01]  /*8550*/  FFMA.FTZ R121, R129, R9, -R174 ;  /* 0x0000000981797223 */ /* 0x000fe200000108ae */
[----:B------:R-:W-:Y:S02]  /*8560*/  MUFU.EX2 R92, R92 ;  /* 0x0000005c005c7308 */ /* 0x000fe40000000800 */
[----:B------:R-:W-:-:S04]  /*8570*/  FMNMX.FTZ R2, R130, R101, !PT ;  /* 0x0000006582027209 */ /* 0x000fc80007810000 */
[----:B------:R-:W-:Y:S02]  /*8580*/  FMNMX.FTZ R101, R131, R2, !PT ;  /* 0x0000000283657209 */ /* 0x000fe40007810000 */
[----:B------:R-:W-:Y:S02]  /*8590*/  MUFU.EX2 R97, R97 ;  /* 0x0000006100617308 */ /* 0x000fe40000000800 */
[----:B------:R-:W-:Y:S01]  /*85a0*/  FMNMX.FTZ R2, R134, R101, !PT ;  /* 0x0000006586027209 */ /* 0x000fe20007810000 */
[-CC-:B------:R-:W-:Y:S01]  /*85b0*/  FFMA.FTZ R101, R109, R9.reuse, -R174.reuse ;  /* 0x000000096d657223 */ /* 0x180fe200000108ae */
[-CC-:B------:R-:W-:Y:S01]  /*85c0*/  FFMA.FTZ R109, R117, R9.reuse, -R174.reuse ;  /* 0x00000009756d7223 */ /* 0x180fe200000108ae */
[----:B------:R-:W-:Y:S01]  /*85d0*/  FFMA.FTZ R117, R125, R9, -R174 ;  /* 0x000000097d757223 */ /* 0x000fe200000108ae */
[----:B------:R-:W-:Y:S02]  /*85e0*/  FMNMX.FTZ R2, R135, R2, !PT ;  /* 0x0000000287027209 */ /* 0x000fe40007810000 */
        /* <DEDUP_REMOVED lines=10> */
[----:B------:R-:W-:-:S03]  /*8690*/  FFMA.FTZ R96, R132, R9, -R174 ;  /* 0x0000000984607223 */ /* 0x000fc600000108ae */
[----:B------:R-:W-:Y:S01]  /*86a0*/  HGMMA.64x128x16.F32.BF16 R24, R148, gdesc[UR12].tnspB, R24, gsb0 ;  /* 0x41e0000c94187df0 */ /* 0x000fe20008001818 */
[----:B------:R-:W-:Y:S01]  /*86b0*/  UMOV UR14, UR6 ;  /* 0x00000006000e7c82 */ /* 0x000fe20008000000 */
[----:B------:R-:W-:Y:S01]  /*86c0*/  UMOV UR15, 0x40000040 ;  /* 0x40000040000f7882 */ /* 0x000fe20000000000 */
[----:B------:R-:W-:Y:S01]  /*86d0*/  UIADD3 UR6, UR4, 0x200, URZ ;  /* 0x0000020004067890 */ /* 0x000fe2000fffe03f */
[----:B------:R-:W-:Y:S01]  /*86e0*/  MUFU.EX2 R152, R152 ;  /* 0x0000009800987308 */ /* 0x000fe20000000800 */
[----:B------:R-:W-:-:S07]  /*86f0*/  UIADD3 UR4, UR4, 0x280, URZ ;  /* 0x0000028004047890 */ /* 0x000fce000fffe03f */
[----:B------:R-:W-:Y:S08]  /*8700*/  MUFU.EX2 R154, R154 ;  /* 0x0000009a009a7308 */ /* 0x000ff00000000800 */
[----:B------:R-:W-:Y:S01]  /*8710*/  MUFU.EX2 R96, R96 ;  /* 0x0000006000607308 */ /* 0x000fe20000000800 */
[----:B------:R-:W-:Y:S02]  /*8720*/  WARPGROUP.DEPBAR.LE gsb0, 0x0 ;  /* 0x00008000000079c5 */ /* 0x000fe40000010000 */
[----:B------:R-:W-:Y:S01]  /*8730*/  WARPGROUP.ARRIVE ;  /* 0x00000000000079c5 */ /* 0x000fe20000000000 */
[-CC-:B------:R-:W-:Y:S01]  /*8740*/  FFMA.FTZ R148, R104, R9.reuse, -R174.reuse ;  /* 0x0000000968947223 */ /* 0x180fe200000108ae */
[----:B------:R-:W-:-:S04]  /*8750*/  FFMA.FTZ R150, R108, R9, -R174 ;  /* 0x000000096c967223 */ /* 0x000fc800000108ae */
[----:B------:R-:W-:Y:S01]  /*8760*/  HGMMA.64x128x16.F32.BF16 R24, R144, gdesc[UR12].tnspB, R24, gsb0 ;  /* 0x41e0000c90187df0 */ /* 0x000fe20008001818 */
[----:B------:R-:W-:Y:S01]  /*8770*/  UMOV UR14, UR6 ;  /* 0x00000006000e7c82 */ /* 0x000fe20008000000 */
[----:B------:R-:W-:Y:S01]  /*8780*/  UMOV UR15, 0x40000040 ;  /* 0x40000040000f7882 */ /* 0x000fe20000000000 */
[----:B------:R-:W-:Y:S01]  /*8790*/  UMOV UR6, UR4 ;  /* 0x0000000400067c82 */ /* 0x000fe20008000000 */
[----:B------:R-:W-:Y:S01]  /*87a0*/  MUFU.EX2 R148, R148 ;  /* 0x0000009400947308 */ /* 0x000fe20000000800 */
[----:B------:R-:W-:-:S07]  /*87b0*/  UMOV UR4, UR36 ;  /* 0x0000002400047c82 */ /* 0x000fce0008000000 */
[----:B------:R-:W-:Y:S01]  /*87c0*/  MUFU.EX2 R150, R150 ;  /* 0x0000009600967308 */ /* 0x000fe20000000800 */
[----:B------:R-:W-:Y:S02]  /*87d0*/  WARPGROUP.DEPBAR.LE gsb0, 0x0 ;  /* 0x00008000000079c5 */ /* 0x000fe40000010000 */
[----:B------:R-:W-:Y:S01]  /*87e0*/  WARPGROUP.ARRIVE ;  /* 0x00000000000079c5 */ /* 0x000fe20000000000 */
[----:B------:R-:W0:Y:S01]  /*87f0*/  SHFL.BFLY PT, R145, R2, 0x2, 0x1f ;  /* 0x0c401f0002917f89 */ /* 0x000e2200000e0000 */
[-CC-:B------:R-:W-:Y:S01]  /*8800*/  FFMA.FTZ R144, R112, R9.reuse, -R174.reuse ;  /* 0x0000000970907223 */ /* 0x180fe200000108ae */
[----:B------:R-:W-:-:S03]  /*8810*/  FFMA.FTZ R146, R116, R9, -R174 ;  /* 0x0000000974927223 */ /* 0x000fc600000108ae */
[----:B------:R-:W-:Y:S02]  /*8820*/  HGMMA.64x128x16.F32.BF16 R24, R140, gdesc[UR12].tnspB, R24, gsb0 ;  /* 0x41e0000c8c187df0 */ /* 0x000fe40008001818 */
[----:B------:R-:W-:Y:S08]  /*8830*/  MUFU.EX2 R144, R144 ;  /* 0x0000009000907308 */ /* 0x000ff00000000800 */
[----:B------:R-:W-:Y:S01]  /*8840*/  MUFU.EX2 R146, R146 ;  /* 0x0000009200927308 */ /* 0x000fe20000000800 */
[----:B0-----:R-:W-:-:S05]  /*8850*/  FMNMX.FTZ R145, R2, R145, !PT ;  /* 0x0000009102917209 */ /* 0x001fca0007810000 */
[----:B------:R-:W0:Y:S02]  /*8860*/  SHFL.BFLY PT, R8, R145, 0x1, 0x1f ;  /* 0x0c201f0091087f89 */ /* 0x000e2400000e0000 */
[----:B0-----:R-:W-:-:S05]  /*8870*/  FMNMX.FTZ R8, R145, R8, !PT ;  /* 0x0000000891087209 */ /* 0x001fca0007810000 */
[CC--:B------:R-:W-:Y:S01]  /*8880*/  FMUL.FTZ R100, R8.reuse, R9.reuse ;  /* 0x0000000908647220 */ /* 0x0c0fe20000410000 */
[----:B------:R-:W-:Y:S02]  /*8890*/  FADD.FTZ R2, -R8, R11 ;  /* 0x0000000b08027221 */ /* 0x000fe40000010100 */
[----:B------:R-:W-:Y:S01]  /*88a0*/  MUFU.EX2 R11, R133 ;  /* 0x00000085000b7308 */ /* 0x000fe20000000800 */
[-CC-:B------:R-:W-:Y:S01]  /*88b0*/  FFMA.FTZ R90, R90, R9.reuse, -R100.reuse ;  /* 0x000000095a5a7223 */ /* 0x180fe20000010864 */
[-C--:B------:R-:W-:Y:S01]  /*88c0*/  FMUL.FTZ R2, R2, R9.reuse ;  /* 0x0000000902027220 */ /* 0x080fe20000410000 */
        /* <DEDUP_REMOVED lines=14> */
[----:B0-----:R-:W-:Y:S01]  /*89b0*/  IMAD.U32 R90, RZ, RZ, UR7 ;  /* 0x00000007ff5a7e24 */ /* 0x001fe2000f8e00ff */
[----:B------:R-:W-:Y:S01]  /*89c0*/  UMOV UR7, 0x40000040 ;  /* 0x4000004000077882 */ /* 0x000fe20000000000 */
[-CC-:B------:R-:W-:Y:S01]  /*89d0*/  FFMA.FTZ R115, R115, R9.reuse, -R100.reuse ;  /* 0x0000000973737223 */ /* 0x180fe20000010864 */
[-CC-:B------:R-:W-:Y:S01]  /*89e0*/  FFMA.FTZ R118, R118, R9.reuse, -R100.reuse ;  /* 0x0000000976767223 */ /* 0x180fe20000010864 */
[-CC-:B------:R-:W-:Y:S01]  /*89f0*/  FFMA.FTZ R119, R119, R9.reuse, -R100.reuse ;  /* 0x0000000977777223 */ /* 0x180fe20000010864 */
[----:B------:R-:W-:Y:S01]  /*8a00*/  @!P1 LEA R90, R90, UR37, 0x3 ;  /* 0x000000255a5a9c11 */ /* 0x000fe2000f8e18ff */
[-CC-:B------:R-:W-:Y:S01]  /*8a10*/  FFMA.FTZ R122, R122, R9.reuse, -R100.reuse ;  /* 0x000000097a7a7223 */ /* 0x180fe20000010864 */
[----:B------:R-:W0:Y:S01]  /*8a20*/  MUFU.EX2 R91, R91 ;  /* 0x0000005b005b7308 */ /* 0x000e220000000800 */
[-CC-:B------:R-:W-:Y:S01]  /*8a30*/  FFMA.FTZ R123, R123, R9.reuse, -R100.reuse ;  /* 0x000000097b7b7223 */ /* 0x180fe20000010864 */
[----:B------:R-:W-:Y:S01]  /*8a40*/  FFMA.FTZ R126, R126, R9, -R100 ;  /* 0x000000097e7e7223 */ /* 0x000fe20000010864 */
[----:B------:R-:W-:-:S02]  /*8a50*/  @!P1 VIADD R90, R90, 0x2a840 ;  /* 0x0002a8405a5a9836 */ /* 0x000fc40000000000 */
[-CC-:B------:R-:W-:Y:S01]  /*8a60*/  FFMA.FTZ R127, R127, R9.reuse, -R100.reuse ;  /* 0x000000097f7f7223 */ /* 0x180fe20000010864 */
[-CC-:B------:R-:W-:Y:S01]  /*8a70*/  FFMA.FTZ R130, R130, R9.reuse, -R100.reuse ;  /* 0x0000000982827223 */ /* 0x180fe20000010864 */
[-CC-:B------:R-:W-:Y:S01]  /*8a80*/  FFMA.FTZ R131, R131, R9.reuse, -R100.reuse ;  /* 0x0000000983837223 */ /* 0x180fe20000010864 */
[-C--:B------:R-:W-:Y:S01]  /*8a90*/  FFMA.FTZ R134, R134, R9.reuse, -R100 ;  /* 0x0000000986867223 */ /* 0x080fe20000010864 */
[----:B------:R2:W3:Y:S01]  /*8aa0*/  MUFU.EX2 R159, R94 ;  /* 0x0000005e009f7308 */ /* 0x0004e20000000800 */
[----:B------:R-:W-:Y:S01]  /*8ab0*/  @!P1 PRMT R90, RZ, 0x654, R90 ;  /* 0x00000654ff5a9816 */ /* 0x000fe2000000005a */
[----:B-1----:R-:W-:Y:S01]  /*8ac0*/  FFMA.FTZ R6, R2, R6, R157 ;  /* 0x0000000602067223 */ /* 0x002fe2000001009d */
[----:B------:R-:W-:-:S05]  /*8ad0*/  FFMA.FTZ R100, R135, R9, -R100 ;  /* 0x0000000987647223 */ /* 0x000fca0000010864 */
[----:B------:R-:W1:Y:S01]  /*8ae0*/  MUFU.EX2 R95, R95 ;  /* 0x0000005f005f7308 */ /* 0x000e620000000800 */
[----:B--2---:R-:W-:Y:S02]  /*8af0*/  IMAD.U32 R94, RZ, RZ, UR10 ;  /* 0x0000000aff5e7e24 */ /* 0x004fe4000f8e00ff */
[C---:B0-----:R-:W-:Y:S01]  /*8b00*/  FADD.FTZ R6, R91.reuse, R6 ;  /* 0x000000065b067221 */ /* 0x041fe20000010000 */
[----:B------:R-:W-:-:S04]  /*8b10*/  F2FP.BF16.F32.PACK_AB R157, R91, R157 ;  /* 0x0000009d5b9d723e */ /* 0x000fc800000010ff */
[----:B------:R-:W0:Y:S01]  /*8b20*/  MUFU.EX2 R153, R98 ;  /* 0x0000006200997308 */ /* 0x000e220000000800 */
[----:B---3--:R-:W-:-:S07]  /*8b30*/  FADD.FTZ R6, R159, R6 ;  /* 0x000000069f067221 */ /* 0x008fce0000010000 */
[----:B------:R-:W2:Y:S01]  /*8b40*/  MUFU.EX2 R99, R99 ;  /* 0x0000006300637308 */ /* 0x000ea20000000800 */
[C---:B-1----:R-:W-:Y:S01]  /*8b50*/  FADD.FTZ R6, R95.reuse, R6 ;  /* 0x000000065f067221 */ /* 0x042fe20000010000 */
[----:B------:R-:W-:-:S06]  /*8b60*/  F2FP.BF16.F32.PACK_AB R159, R95, R159 ;  /* 0x0000009f5f9f723e */ /* 0x000fcc00000010ff */
[----:B------:R-:W1:Y:S01]  /*8b70*/  MUFU.EX2 R155, R102 ;  /* 0x00000066009b7308 */ /* 0x000e620000000800 */
[----:B0-----:R-:W-:-:S07]  /*8b80*/  FADD.FTZ R6, R153, R6 ;  /* 0x0000000699067221 */ /* 0x001fce0000010000 */
[----:B------:R-:W0:Y:S01]  /*8b90*/  MUFU.EX2 R103, R103 ;  /* 0x0000006700677308 */ /* 0x000e220000000800 */
[C---:B--2---:R-:W-:Y:S01]  /*8ba0*/  FADD.FTZ R6, R99.reuse, R6 ;  /* 0x0000000663067221 */ /* 0x044fe20000010000 */
[----:B------:R-:W-:-:S06]  /*8bb0*/  F2FP.BF16.F32.PACK_AB R153, R99, R153 ;  /* 0x000000996399723e */ /* 0x000fcc00000010ff */
[----:B------:R-:W2:Y:S01]  /*8bc0*/  MUFU.EX2 R149, R106 ;  /* 0x0000006a00957308 */ /* 0x000ea20000000800 */
[----:B-1----:R-:W-:Y:S01]  /*8bd0*/  FADD.FTZ R6, R155, R6 ;  /* 0x000000069b067221 */ /* 0x002fe20000010000 */
[----:B------:R-:W-:Y:S02]  /*8be0*/  WARPGROUP.DEPBAR.LE gsb0, 0x0 ;  /* 0x00008000000079c5 */ /* 0x000fe40000010000 */
[----:B------:R-:W-:-:S04]  /*8bf0*/  WARPGROUP.ARRIVE ;  /* 0x00000000000079c5 */ /* 0x000fc80000000000 */
[----:B------:R-:W1:Y:S01]  /*8c00*/  MUFU.EX2 R107, R107 ;  /* 0x0000006b006b7308 */ /* 0x000e620000000800 */
[----:B0-----:R-:W-:Y:S01]  /*8c10*/  FADD.FTZ R6, R103, R6 ;  /* 0x0000000667067221 */ /* 0x001fe20000010000 */
[----:B------:R-:W-:Y:S02]  /*8c20*/  F2FP.BF16.F32.PACK_AB R140, R113, R20 ;  /* 0x00000014718c723e */ /* 0x000fe400000010ff */
[----:B------:R-:W-:Y:S01]  /*8c30*/  F2FP.BF16.F32.PACK_AB R155, R103, R155 ;  /* 0x0000009b679b723e */ /* 0x000fe200000010ff */
[----:B------:R-:W-:Y:S01]  /*8c40*/  HGMMA.64x128x16.F32.BF16 R24, R136, gdesc[UR4].tnspB, R24, gsb0 ;  /* 0x41e0000488187df0 */ /* 0x000fe20008001818 */
[----:B------:R-:W-:Y:S01]  /*8c50*/  UMOV UR6, UR38 ;  /* 0x0000002600067c82 */ /* 0x000fe20008000000 */
[----:B------:R-:W-:Y:S01]  /*8c60*/  F2FP.BF16.F32.PACK_AB R142, R117, R88 ;  /* 0x00000058758e723e */ /* 0x000fe200000010ff */
        /* <DEDUP_REMOVED lines=25> */
[----:B------:R-:W-:Y:S01]  /*8e00*/  MUFU.EX2 R131, R131 ;  /* 0x0000008300837308 */ /* 0x000fe20000000800 */
[----:B-1----:R-:W-:-:S07]  /*8e10*/  FADD.FTZ R6, R143, R6 ;  /* 0x000000068f067221 */ /* 0x002fce0000010000 */
[----:B------:R-:W-:Y:S01]  /*8e20*/  MUFU.EX2 R100, R100 ;  /* 0x0000006400647308 */ /* 0x000fe20000000800 */
[C---:B0-----:R-:W-:Y:S01]  /*8e30*/  FADD.FTZ R6, R127.reuse, R6 ;  /* 0x000000067f067221 */ /* 0x041fe20000010000 */
[----:B------:R-:W-:Y:S01]  /*8e40*/  F2FP.BF16.F32.PACK_AB R143, R127, R143 ;  /* 0x0000008f7f8f723e */ /* 0x000fe200000010ff */
[----:B------:R-:W-:Y:S02]  /*8e50*/  WARPGROUP.DEPBAR.LE gsb0, 0x0 ;  /* 0x00008000000079c5 */ /* 0x000fe40000010000 */
[----:B------:R0:W-:Y:S03]  /*8e60*/  @!P1 SYNCS.ARRIVE.TRANS64.RED.A1T0 RZ, [R90+URZ], RZ ;  /* 0x000000ff5aff99a7 */ /* 0x0001e6000810043f */
[----:B------:R-:W1:Y:S01]  /*8e70*/  MUFU.EX2 R137, R130 ;  /* 0x0000008200897308 */ /* 0x000e620000000800 */
[----:B------:R-:W-:Y:S02]  /*8e80*/  F2FP.BF16.F32.PACK_AB R138, R11, R96 ;  /* 0x000000600b8a723e */ /* 0x000fe400000010ff */
[----:B------:R-:W-:Y:S01]  /*8e90*/  F2FP.BF16.F32.PACK_AB R136, R121, R92 ;  /* 0x0000005c7988723e */ /* 0x000fe200000010ff */
[----:B0-----:R-:W-:-:S04]  /*8ea0*/  @!P1 VIADD R90, R94, 0x2a860 ;  /* 0x0002a8605e5a9836 */ /* 0x001fc80000000000 */
[----:B------:R-:W0:Y:S01]  /*8eb0*/  MUFU.EX2 R139, R134 ;  /* 0x00000086008b7308 */ /* 0x000e220000000800 */
[----:B------:R-:W-:-:S04]  /*8ec0*/  @!P1 PRMT R90, RZ, 0x654, R90 ;  /* 0x00000654ff5a9816 */ /* 0x000fc8000000005a */
[----:B------:R2:W-:Y:S01]  /*8ed0*/  @!P1 SYNCS.ARRIVE.TRANS64.RED.A1T0 RZ, [R90+URZ], RZ ;  /* 0x000000ff5aff99a7 */ /* 0x0005e2000810043f */
[----:B------:R-:W-:Y:S01]  /*8ee0*/  ISETP.GT.AND P1, PT, R13, R12, PT ;  /* 0x0000000c0d00720c */ /* 0x000fe20003f24270 */
[----:B-1----:R-:W-:Y:S01]  /*8ef0*/  FADD.FTZ R6, R137, R6 ;  /* 0x0000000689067221 */ /* 0x002fe20000010000 */
[----:B------:R-:W-:Y:S01]  /*8f00*/  F2FP.BF16.F32.PACK_AB R137, R131, R137 ;  /* 0x000000898389723e */ /* 0x000fe200000010ff */
[----:B------:R-:W-:Y:S02]  /*8f10*/  VIADD R13, R13, 0xffffffff ;  /* 0xffffffff0d0d7836 */ /* 0x000fe40000000000 */
[----:B------:R-:W-:Y:S01]  /*8f20*/  FADD.FTZ R6, R131, R6 ;  /* 0x0000000683067221 */ /* 0x000fe20000010000 */
[----:B--2---:R-:W-:Y:S01]  /*8f30*/  FADD.FTZ R90, R158, R7 ;  /* 0x000000079e5a7221 */ /* 0x004fe20000010000 */
[----:B------:R-:W-:Y:S02]  /*8f40*/  F2FP.BF16.F32.PACK_AB R158, R21, R158 ;  /* 0x0000009e159e723e */ /* 0x000fe400000010ff */
[----:B0-----:R-:W-:Y:S01]  /*8f50*/  FADD.FTZ R6, R139, R6 ;  /* 0x000000068b067221 */ /* 0x001fe20000010000 */
[----:B------:R-:W-:Y:S01]  /*8f60*/  F2FP.BF16.F32.PACK_AB R139, R100, R139 ;  /* 0x0000008b648b723e */ /* 0x000fe200000010ff */
[----:B------:R-:W-:-:S02]  /*8f70*/  FADD.FTZ R7, R21, R90 ;  /* 0x0000005a15077221 */ /* 0x000fc40000010000 */
[----:B------:R-:W-:Y:S02]  /*8f80*/  FADD.FTZ R6, R100, R6 ;  /* 0x0000000664067221 */ /* 0x000fe40000010000 */
[----:B------:R-:W-:Y:S01]  /*8f90*/  FADD.FTZ R90, R152, R7 ;  /* 0x00000007985a7221 */ /* 0x000fe20000010000 */
[----:B------:R-:W-:-:S03]  /*8fa0*/  F2FP.BF16.F32.PACK_AB R152, R89, R152 ;  /* 0x000000985998723e */ /* 0x000fc600000010ff */
[----:B------:R-:W-:-:S04]  /*8fb0*/  FADD.FTZ R7, R89, R90 ;  /* 0x0000005a59077221 */ /* 0x000fc80000010000 */
        /* <DEDUP_REMOVED lines=15> */
[----:B------:R-:W-:-:S04]  /*90b0*/  FADD.FTZ R90, R20, R7 ;  /* 0x00000007145a7221 */ /* 0x000fc80000010000 */
[----:B------:R-:W-:-:S04]  /*90c0*/  FADD.FTZ R7, R113, R90 ;  /* 0x0000005a71077221 */ /* 0x000fc80000010000 */
[----:B------:R-:W-:-:S04]  /*90d0*/  FADD.FTZ R90, R88, R7 ;  /* 0x00000007585a7221 */ /* 0x000fc80000010000 */
[----:B------:R-:W-:-:S04]  /*90e0*/  FADD.FTZ R7, R117, R90 ;  /* 0x0000005a75077221 */ /* 0x000fc80000010000 */
[----:B------:R-:W-:-:S04]  /*90f0*/  FADD.FTZ R20, R92, R7 ;  /* 0x000000075c147221 */ /* 0x000fc80000010000 */
[----:B------:R-:W-:-:S04]  /*9100*/  FADD.FTZ R7, R121, R20 ;  /* 0x0000001479077221 */ /* 0x000fc80000010000 */
[----:B------:R-:W-:-:S04]  /*9110*/  FADD.FTZ R20, R96, R7 ;  /* 0x0000000760147221 */ /* 0x000fc80000010000 */
[----:B------:R-:W-:Y:S01]  /*9120*/  FADD.FTZ R7, R11, R20 ;  /* 0x000000140b077221 */ /* 0x000fe20000010000 */
[----:B------:R-:W-:Y:S01]  /*9130*/  IMAD.MOV.U32 R11, RZ, RZ, R8 ;  /* 0x000000ffff0b7224 */ /* 0x000fe200078e0008 */
[----:B------:R-:W-:Y:S06]  /*9140*/  @P1 BRA `(.L_x_1138) ;  /* 0xffffffe400001947 */ /* 0x000fec000383ffff */
.L_x_1129:
[----:B------:R-:W-:-:S13]  /*9150*/  ISETP.GE.AND P1, PT, R13, R22, PT ;  /* 0x000000160d00720c */ /* 0x000fda0003f26270 */
[----:B------:R-:W-:Y:S05]  /*9160*/  @!P1 BRA `(.L_x_1139) ;  /* 0x0000002c007c9947 */ /* 0x000fea0003800000 */
[----:B------:R-:W-:Y:S01]  /*9170*/  IMAD.MOV.U32 R11, RZ, RZ, R8 ;  /* 0x000000ffff0b7224 */ /* 0x000fe200078e0008 */
[----:B------:R-:W-:Y:S01]  /*9180*/  UMOV UR6, UR38 ;  /* 0x0000002600067c82 */ /* 0x000fe20008000000 */
[----:B------:R-:W-:Y:S01]  /*9190*/  IMAD.MOV.U32 R12, RZ, RZ, R3 ;  /* 0x000000ffff0c7224 */ /* 0x000fe200078e0003 */
[----:B------:R-:W-:Y:S01]  /*91a0*/  UMOV UR4, UR36 ;  /* 0x0000002400047c82 */ /* 0x000fe20008000000 */
[----:B------:R-:W-:Y:S01]  /*91b0*/  ULDC UR58, c[0x0][0x9e4] ;  /* 0x00027900003a7ab9 */ /* 0x000fe20000000800 */
[----:B------:R-:W-:Y:S01]  /*91c0*/  ULDC UR59, c[0x0][0x288] ;  /* 0x0000a200003b7ab9 */ /* 0x000fe20000000800 */
[----:B------:R-:W-:Y:S01]  /*91d0*/  ULDC UR60, c[0x0][0x9dc] ;  /* 0x00027700003c7ab9 */ /* 0x000fe20000000800 */
[----:B------:R-:W-:-:S05]  /*91e0*/  ULDC UR61, c[0x0][0x9e0] ;  /* 0x00027800003d7ab9 */ /* 0x000fca0000000800 */
.L_x_1156:
        /* <DEDUP_REMOVED lines=8> */
.L_x_1140:
[----:B------:R-:W-:Y:S01]  /*9270*/  ULEA UR5, UR36, UR37, 0x3 ;  /* 0x0000002524057291 */ /* 0x000fe2000f8e183f */
[----:B------:R-:W-:-:S05]  /*9280*/  IMAD.U32 R3, RZ, RZ, UR38 ;  /* 0x00000026ff037e24 */ /* 0x000fca000f8e00ff */
[----:B------:R-:W-:-:S04]  /*9290*/  SHF.L.U32 R3, R3, 0x1f, RZ ;  /* 0x0000001f03037819 */ /* 0x000fc800000006ff */
[----:B------:R0:W1:Y:S01]  /*92a0*/  SYNCS.PHASECHK.TRANS64.TRYWAIT P1, [UR5+0x2a830], R3 ;  /* 0x02a83003ff0075a7 */ /* 0x0000620008020145 */
[----:B------:R-:W-:Y:S05]  /*92b0*/  @!P0 BRA `(.L_x_1141) ;  /* 0x0000000000048947 */ /* 0x000fea0003800000 */
[----:B------:R-:W-:Y:S01]  /*92c0*/  BPT.TRAP 0x1 ;  /* 0x000000040000795c */ /* 0x000fe20000300000 */
.L_x_1141:
[----:B-1----:R-:W-:Y:S05]  /*92d0*/  @P1 BRA `(.L_x_1142) ;  /* 0x0000000000081947 */ /* 0x002fea0003800000 */
[----:B------:R-:W1:Y:S02]  /*92e0*/  SYNCS.PHASECHK.TRANS64.TRYWAIT P1, [UR5+0x2a830], R3 ;  /* 0x02a83003ff0075a7 */ /* 0x000e640008020145 */
[----:B-1----:R-:W-:Y:S05]  /*92f0*/  @!P1 BRA `(.L_x_1143) ;  /* 0x000000a800009947 */ /* 0x002fea0003800000 */
.L_x_1142:
        /* <DEDUP_REMOVED lines=131> */
.L_x_1144:
[----:B------:R-:W-:Y:S01]  /*9b30*/  ULEA UR14, UR4, UR37, 0x3 ;  /* 0x00000025040e7291 */ /* 0x000fe2000f8e183f */
[----:B------:R-:W-:-:S05]  /*9b40*/  IMAD.U32 R0, RZ, RZ, UR6 ;  /* 0x00000006ff007e24 */ /* 0x000fca000f8e00ff */
[----:B------:R-:W-:-:S04]  /*9b50*/  SHF.L.U32 R0, R0, 0x1f, RZ ;  /* 0x0000001f00007819 */ /* 0x000fc800000006ff */
[----:B------:R2:W3:Y:S01]  /*9b60*/  SYNCS.PHASECHK.TRANS64.TRYWAIT P1, [UR14+0x2a850], R0 ;  /* 0x02a85000ff0075a7 */ /* 0x0004e2000802014e */
[----:B------:R-:W-:Y:S05]  /*9b70*/  @!P0 BRA `(.L_x_1145) ;  /* 0x0000000000048947 */ /* 0x000fea0003800000 */
[----:B------:R-:W-:Y:S01]  /*9b80*/  BPT.TRAP 0x1 ;  /* 0x000000040000795c */ /* 0x000fe20000300000 */
.L_x_1145:
[----:B---3--:R-:W-:Y:S05]  /*9b90*/  @P1 BRA `(.L_x_1146) ;  /* 0x0000000000081947 */ /* 0x008fea0003800000 */
[----:B------:R-:W3:Y:S02]  /*9ba0*/  SYNCS.PHASECHK.TRANS64.TRYWAIT P1, [UR14+0x2a850], R0 ;  /* 0x02a85000ff0075a7 */ /* 0x000ee4000802014e */
[----:B---3--:R-:W-:Y:S05]  /*9bb0*/  @!P1 BRA `(.L_x_1147) ;  /* 0x0000009c00e89947 */ /* 0x008fea0003800000 */
.L_x_1146:
[----:B------:R-:W-:Y:S01]  /*9bc0*/  UIADD3 UR5, UR37, 0x400, URZ ;  /* 0x0000040025057890 */ /* 0x000fe2000fffe03f */
[----:B------:R-:W-:Y:S01]  /*9bd0*/  WARPGROUP.ARRIVE ;  /* 0x00000000000079c5 */ /* 0x000fe20000000000 */
[----:B------:R-:W-:-:S05]  /*9be0*/  UMOV UR11, 0x40000040 ;  /* 0x40000040000b7882 */ /* 0x000fca0000000000 */
[----:B------:R-:W3:Y:S01]  /*9bf0*/  S2R R175, SR_TID.X ;  /* 0x0000000000af7919 */ /* 0x000ee20000002100 */
[----:B------:R-:W-:Y:S01]  /*9c00*/  USHF.R.U32.HI UR5, URZ, 0x4, UR5 ;  /* 0x000000043f057899 */ /* 0x000fe20008011605 */
[----:B------:R-:W-:Y:S01]  /*9c10*/  ISETP.NE.AND P2, PT, R14, 0x1, PT ;  /* 0x000000010e00780c */ /* 0x000fe20003f45270 */
[----:B01----:R-:W-:Y:S02]  /*9c20*/  IMAD.IADD R3, R19, 0x1, R17 ;  /* 0x0000000113037824 */ /* 0x003fe400078e0211 */
[----:B------:R-:W-:Y:S01]  /*9c30*/  ULOP3.LUT UR5, UR5, 0x3fff, URZ, 0xc0, !UPT ;  /* 0x00003fff05057892 */ /* 0x000fe2000f8ec03f */
[----:B------:R-:W-:-:S03]  /*9c40*/  IMAD.U32 R8, RZ, RZ, UR7 ;  /* 0x00000007ff087e24 */ /* 0x000fc6000f8e00ff */
[----:B------:R-:W-:-:S04]  /*9c50*/  ULOP3.LUT UR5, UR5, 0x3000000, URZ, 0xfc, !UPT ;  /* 0x0300000005057892 */ /* 0x000fc8000f8efc3f */
[----:B------:R-:W-:Y:S02]  /*9c60*/  UIMAD UR4, UR4, 0x600, UR5 ;  /* 0x00000600040478a4 */ /* 0x000fe4000f8e0205 */
[----:B--2---:R-:W0:Y:S02]  /*9c70*/  @P2 LDC R0, c[0x0][0x44c] ;  /* 0x00011300ff002b82 */ /* 0x004e240000000800 */
[----:B------:R-:W-:-:S03]  /*9c80*/  UIADD3 UR6, UR4, 0x80, URZ ;  /* 0x0000008004067890 */ /* 0x000fc6000fffe03f */
[----:B------:R-:W-:Y:S02]  /*9c90*/  UMOV UR10, UR4 ;  /* 0x00000004000a7c82 */ /* 0x000fe40008000000 */
[----:B------:R-:W-:Y:S01]  /*9ca0*/  HGMMA.64x128x16.F32.BF16 R24, R156, gdesc[UR8].tnspB, R24, gsb0 ;  /* 0x41e000089c187df0 */ /* 0x000fe20008001818 */
[----:B------:R-:W-:Y:S01]  /*9cb0*/  UMOV UR11, 0x40000040 ;  /* 0x40000040000b7882 */ /* 0x000fe20000000000 */
[----:B------:R-:W-:Y:S01]  /*9cc0*/  UMOV UR10, UR6 ;  /* 0x00000006000a7c82 */ /* 0x000fe20008000000 */
[----:B------:R-:W-:Y:S01]  /*9cd0*/  UIADD3 UR6, UR4, 0x100, URZ ;  /* 0x0000010004067890 */ /* 0x000fe2000fffe03f */
[----:B------:R-:W1:Y:S01]  /*9ce0*/  @P2 LDC R9, c[0x0][0x450] ;  /* 0x00011400ff092b82 */ /* 0x000e620000000800 */
[----:B---3--:R-:W-:Y:S01]  /*9cf0*/  LOP3.LUT P1, RZ, R175, 0x7f, RZ, 0xc0, !PT ;  /* 0x0000007fafff7812 */ /* 0x008fe2000782c0ff */
[----:B0-----:R-:W-:-:S12]  /*9d00*/  @P2 IMAD.HI.U32 R2, R3, R0, RZ ;  /* 0x0000000003022227 */ /* 0x001fd800078e00ff */
[----:B------:R-:W-:Y:S02]  /*9d10*/  @!P1 LEA R0, R8, UR37, 0x3 ;  /* 0x0000002508009c11 */ /* 0x000fe4000f8e18ff */
[----:B-1----:R-:W-:-:S03]  /*9d20*/  @P2 SHF.R.U32.HI R3, RZ, R9, R2 ;  /* 0x00000009ff032219 */ /* 0x002fc60000011602 */
[----:B------:R-:W-:Y:S02]  /*9d30*/  @!P1 VIADD R0, R0, 0x2a840 ;  /* 0x0002a84000009836 */ /* 0x000fe40000000000 */
[----:B------:R-:W0:Y:S03]  /*9d40*/  SHFL.IDX PT, R21, R3, RZ, 0x1c1f ;  /* 0x001c1fff03157589 */ /* 0x000e2600000e0000 */
[----:B------:R-:W-:Y:S01]  /*9d50*/  @!P1 PRMT R0, RZ, 0x654, R0 ;  /* 0x00000654ff009816 */ /* 0x000fe20000000000 */
        /* <DEDUP_REMOVED lines=20> */
[----:B------:R-:W-:Y:S01]  /*9ea0*/  HGMMA.64x128x16.F32.BF16 R24, R140, gdesc[UR8].tnspB, R24, gsb0 ;  /* 0x41e000088c187df0 */ /* 0x000fe20008001818 */
[----:B------:R-:W-:Y:S01]  /*9eb0*/  UMOV UR10, UR4 ;  /* 0x00000004000a7c82 */ /* 0x000fe20008000000 */
[----:B------:R-:W-:Y:S01]  /*9ec0*/  UMOV UR11, 0x40000040 ;  /* 0x40000040000b7882 */ /* 0x000fe20000000000 */
[----:B------:R-:W-:Y:S01]  /*9ed0*/  ULOP3.LUT UR4, URZ, UR60, URZ, 0x33, !UPT ;  /* 0x0000003c3f047292 */ /* 0x000fe2000f8e333f */
[----:B------:R-:W-:Y:S02]  /*9ee0*/  WARPGROUP.DEPBAR.LE gsb0, 0x0 ;  /* 0x00008000000079c5 */ /* 0x000fe40000010000 */
[----:B------:R-:W-:-:S06]  /*9ef0*/  WARPGROUP.ARRIVE ;  /* 0x00000000000079c5 */ /* 0x000fcc0000000000 */
[----:B------:R-:W-:Y:S03]  /*9f00*/  HGMMA.64x128x16.F32.BF16 R24, R136, gdesc[UR8].tnspB, R24, gsb0 ;  /* 0x41e0000888187df0 */ /* 0x000fe60008001818 */
[----:B------:R-:W-:Y:S02]  /*9f10*/  WARPGROUP.DEPBAR.LE gsb0, 0x0 ;  /* 0x00008000000079c5 */ /* 0x000fe40000010000 */
[----:B------:R-:W-:Y:S01]  /*9f20*/  IMAD R137, R13, -0x60, RZ ;  /* 0xffffffa00d897824 */ /* 0x000fe200078e02ff */
[----:B------:R1:W-:Y:S01]  /*9f30*/  @!P1 SYNCS.ARRIVE.TRANS64.RED.A1T0 RZ, [R0+URZ], RZ ;  /* 0x000000ff00ff99a7 */ /* 0x0003e2000810043f */
[----:B------:R-:W-:Y:S02]  /*9f40*/  ISETP.GE.AND P1, PT, R10, 0x1, PT ;  /* 0x000000010a00780c */ /* 0x000fe40003f26270 */
[----:B------:R-:W-:-:S04]  /*9f50*/  VIADD R9, R137, 0x1 ;  /* 0x0000000189097836 */ /* 0x000fc80000000000 */
[----:B------:R-:W-:-:S04]  /*9f60*/  IMAD R9, R18, -0x2, R9 ;  /* 0xfffffffe12097824 */ /* 0x000fc800078e0209 */
[C---:B------:R-:W-:Y:S01]  /*9f70*/  VIADD R142, R9.reuse, 0xffffffff ;  /* 0xffffffff098e7836 */ /* 0x040fe20000000000 */
[----:B-1----:R-:W-:-:S05]  /*9f80*/  IADD3 R0, R9, -UR59, R16 ;  /* 0x8000003b09007c10 */ /* 0x002fca000fffe010 */
[C---:B------:R-:W-:Y:S02]  /*9f90*/  VIADD R139, R0.reuse, UR61 ;  /* 0x0000003d008b7c36 */ /* 0x040fe40008000000 */
[----:B------:R-:W-:Y:S02]  /*9fa0*/  VIADD R140, R0, UR4 ;  /* 0x00000004008c7c36 */ /* 0x000fe40008000000 */
[--C-:B0-----:R-:W-:Y:S02]  /*9fb0*/  IMAD.IADD R9, R139, 0x1, R21.reuse ;  /* 0x000000018b097824 */ /* 0x101fe400078e0215 */
[----:B------:R-:W-:Y:S01]  /*9fc0*/  IMAD.IADD R15, R140, 0x1, R21 ;  /* 0x000000018c0f7824 */ /* 0x000fe200078e0215 */
[----:B------:R-:W-:Y:S06]  /*9fd0*/  @!P1 BRA `(.L_x_1148) ;  /* 0x0000000000549947 */ /* 0x000fec0003800000 */
[----:B------:R-:W-:Y:S01]  /*9fe0*/  IADD3 R21, R16, -UR59, R21 ;  /* 0x8000003b10157c10 */ /* 0x000fe2000fffe015 */
        /* <DEDUP_REMOVED lines=11> */
.L_x_1150:
[----:B------:R-:W-:-:S05]  /*a0a0*/  IMAD.U32 R2, RZ, RZ, UR58 ;  /* 0x0000003aff027e24 */ /* 0x000fca000f8e00ff */
[----:B------:R-:W-:-:S13]  /*a0b0*/  ISETP.NE.AND P1, PT, R2, 0x1, PT ;  /* 0x000000010200780c */ /* 0x000fda0003f25270 */
[----:B------:R-:W0:Y:S02]  /*a0c0*/  @P1 LDC.64 R144, c[0x0][0x9e8] ;  /* 0x00027a00ff901b82 */ /* 0x000e240000000a00 */
[----:B0-----:R-:W-:-:S05]  /*a0d0*/  @P1 IMAD.HI.U32 R0, R21, R144, RZ ;  /* 0x0000009015001227 */ /* 0x001fca00078e00ff */
[----:B------:R-:W-:-:S07]  /*a0e0*/  @P1 SHF.R.U32.HI R21, RZ, R145, R0 ;  /* 0x00000091ff151219 */ /* 0x000fce0000011600 */
.L_x_1151:
[----:B------:R-:W-:Y:S05]  /*a0f0*/  BSYNC B0 ;  /* 0x0000000000007941 */ /* 0x000fea0003800000 */
.L_x_1149:
[----:B------:R-:W-:-:S05]  /*a100*/  IMAD R0, R21, R2, R142 ;  /* 0x0000000215007224 */ /* 0x000fca00078e028e */
[----:B------:R-:W-:Y:S02]  /*a110*/  VIADDMNMX R9, R0, R2, R9, PT ;  /* 0x0000000200097246 */ /* 0x000fe40003800109 */
[----:B------:R-:W-:-:S07]  /*a120*/  VIMNMX R15, R15, R0, !PT ;  /* 0x000000000f0f7248 */ /* 0x000fce0007fe0100 */
.L_x_1148:
[C---:B------:R-:W-:Y:S01]  /*a130*/  ISETP.GE.AND P1, PT, R137.reuse, 0x2, PT ;  /* 0x000000028900780c */ /* 0x040fe20003f26270 */
[----:B------:R-:W0:Y:S01]  /*a140*/  SHFL.IDX PT, R3, R3, 0x1, 0x1c1f ;  /* 0x003c1f0003037f89 */ /* 0x000e2200000e0000 */
[----:B------:R-:W-:Y:S02]  /*a150*/  ISETP.GE.AND P4, PT, R137, 0xa, PT ;  /* 0x0000000a8900780c */ /* 0x000fe40003f86270 */
        /* <DEDUP_REMOVED lines=111> */
[----:B------:R-:W-:Y:S01]  /*a850*/  ISETP.GT.AND P6, PT, R15, 0x59, !P6 ;  /* 0x000000590f00780c */ /* 0x000fe200077c4270 */
[----:B------:R-:W-:-:S03]  /*a860*/  IMAD.IADD R15, R139, 0x1, R3 ;  /* 0x000000018b0f7824 */ /* 0x000fc600078e0203 */
[----:B------:R-:W-:-:S04]  /*a870*/  ISETP.LT.OR P6, PT, R9, 0x5a, P6 ;  /* 0x0000005a0900780c */ /* 0x000fc800037c1670 */
[----:B------:R-:W-:Y:S02]  /*a880*/  FSEL R88, R133, -INF , !P6 ;  /* 0xff80000085587808 */ /* 0x000fe40007000000 */
[----:B------:R-:W-:-:S13]  /*a890*/  ISETP.GE.AND P6, PT, R10, 0x1, PT ;  /* 0x000000010a00780c */ /* 0x000fda0003fc6270 */
[----:B------:R-:W-:Y:S05]  /*a8a0*/  @!P6 BRA `(.L_x_1152) ;  /* 0x000000000054e947 */ /* 0x000fea0003800000 */
        /* <DEDUP_REMOVED lines=12> */
.L_x_1154:
[----:B------:R-:W-:-:S05]  /*a970*/  IMAD.U32 R9, RZ, RZ, UR58 ;  /* 0x0000003aff097e24 */ /* 0x000fca000f8e00ff */
[----:B------:R-:W-:-:S13]  /*a980*/  ISETP.NE.AND P6, PT, R9, 0x1, PT ;  /* 0x000000010900780c */ /* 0x000fda0003fc5270 */
[----:B------:R-:W0:Y:S02]  /*a990*/  @P6 LDC.64 R140, c[0x0][0x9e8] ;  /* 0x00027a00ff8c6b82 */ /* 0x000e240000000a00 */
[----:B0-----:R-:W-:-:S05]  /*a9a0*/  @P6 IMAD.HI.U32 R140, R3, R140, RZ ;  /* 0x0000008c038c6227 */ /* 0x001fca00078e00ff */
[----:B------:R-:W-:-:S07]  /*a9b0*/  @P6 SHF.R.U32.HI R3, RZ, R141, R140 ;  /* 0x0000008dff036219 */ /* 0x000fce000001168c */
.L_x_1155:
[----:B------:R-:W-:Y:S05]  /*a9c0*/  BSYNC B0 ;  /* 0x0000000000007941 */ /* 0x000fea0003800000 */
.L_x_1153:
[----:B------:R-:W-:-:S05]  /*a9d0*/  IMAD R140, R3, R9, R142 ;  /* 0x00000009038c7224 */ /* 0x000fca00078e028e */
[----:B------:R-:W-:Y:S02]  /*a9e0*/  VIADDMNMX R15, R140, R9, R15, PT ;  /* 0x000000098c0f7246 */ /* 0x000fe4000380010f */
[----:B------:R-:W-:-:S07]  /*a9f0*/  VIMNMX R21, R21, R140, !PT ;  /* 0x0000008c15157248 */ /* 0x000fce0007fe0100 */
.L_x_1152:
[C---:B------:R-:W-:Y:S01]  /*aa00*/  ISETP.GT.AND P1, PT, R21.reuse, 0x1, !P1 ;  /* 0x000000011500780c */ /* 0x040fe20004f24270 */
[----:B------:R-:W0:Y:S01]  /*aa10*/  LDC R9, c[0x0][0x988] ;  /* 0x00026200ff097b82 */ /* 0x000e220000000800 */
[----:B------:R-:W-:Y:S01]  /*aa20*/  ISETP.GT.AND P2, PT, R21, 0x8, !P2 ;  /* 0x000000081500780c */ /* 0x000fe20005744270 */
[----:B------:R-:W-:Y:S01]  /*aa30*/  UMOV UR6, UR38 ;  /* 0x0000002600067c82 */ /* 0x000fe20008000000 */
[C---:B------:R-:W-:Y:S01]  /*aa40*/  ISETP.LT.OR P1, PT, R15.reuse, 0x2, P1 ;  /* 0x000000020f00780c */ /* 0x040fe20000f21670 */
[----:B------:R-:W-:Y:S01]  /*aa50*/  UMOV UR4, UR36 ;  /* 0x0000002400047c82 */ /* 0x000fe20008000000 */
        /* <DEDUP_REMOVED lines=59> */
[----:B------:R-:W-:Y:S02]  /*ae10*/  ISETP.NE.AND P6, PT, R156, RZ, PT ;  /* 0x000000ff9c00720c */ /* 0x000fe40003fc5270 */
[----:B------:R-:W-:Y:S02]  /*ae20*/  FSEL R142, R111, -INF , !P1 ;  /* 0xff8000006f8e7808 */ /* 0x000fe40004800000 */
[----:B------:R-:W-:Y:S02]  /*ae30*/  ISETP.NE.AND P1, PT, R109, RZ, PT ;  /* 0x000000ff6d00720c */ /* 0x000fe40003f25270 */
[----:B------:R-:W-:-:S02]  /*ae40*/  FMNMX.FTZ R3, R2, R3, !PT ;  /* 0x0000000302037209 */ /* 0x000fc40007810000 */
[----:B------:R-:W-:Y:S02]  /*ae50*/  ISETP.GT.AND P1, PT, R21, 0x30, !P1 ;  /* 0x000000301500780c */ /* 0x000fe40004f24270 */
[----:B------:R-:W-:Y:S02]  /*ae60*/  FMNMX.FTZ R3, R132, R3, !PT ;  /* 0x0000000384037209 */ /* 0x000fe40007810000 */
[----:B------:R-:W-:Y:S02]  /*ae70*/  ISETP.LT.OR P1, PT, R15, 0x31, P1 ;  /* 0x000000310f00780c */ /* 0x000fe40000f21670 */
[----:B------:R-:W-:Y:S02]  /*ae80*/  FMNMX.FTZ R91, R88, R3, !PT ;  /* 0x00000003585b7209 */ /* 0x000fe40007810000 */
[----:B------:R-:W-:Y:S02]  /*ae90*/  FSEL R114, R114, -INF , !P1 ;  /* 0xff80000072727808 */ /* 0x000fe40004800000 */
[----:B------:R-:W-:Y:S01]  /*aea0*/  ISETP.NE.AND P1, PT, R151, RZ, PT ;  /* 0x000000ff9700720c */ /* 0x000fe20003f25270 */
[----:B------:R-:W1:Y:S01]  /*aeb0*/  SHFL.BFLY PT, R186, R91, 0x2, 0x1f ;  /* 0x0c401f005bba7f89 */ /* 0x000e6200000e0000 */
[----:B------:R-:W-:-:S02]  /*aec0*/  ISETP.NE.AND P2, PT, R121, RZ, PT ;  /* 0x000000ff7900720c */ /* 0x000fc40003f45270 */
[C---:B------:R-:W-:Y:S02]  /*aed0*/  ISETP.GT.AND P1, PT, R21.reuse, 0x31, !P1 ;  /* 0x000000311500780c */ /* 0x040fe40004f24270 */
[----:B------:R-:W-:Y:S02]  /*aee0*/  ISETP.GT.AND P3, PT, R21, 0x50, !P3 ;  /* 0x000000501500780c */ /* 0x000fe40005f64270 */
[C---:B------:R-:W-:Y:S02]  /*aef0*/  ISETP.LT.OR P1, PT, R15.reuse, 0x32, P1 ;  /* 0x000000320f00780c */ /* 0x040fe40000f21670 */
[----:B------:R-:W-:Y:S02]  /*af00*/  ISETP.LT.OR P3, PT, R15, 0x51, P3 ;  /* 0x000000510f00780c */ /* 0x000fe40001f61670 */
[----:B------:R-:W-:Y:S02]  /*af10*/  FSEL R110, R115, -INF , !P1 ;  /* 0xff800000736e7808 */ /* 0x000fe40004800000 */
[----:B------:R-:W-:-:S02]  /*af20*/  ISETP.NE.AND P1, PT, R113, RZ, PT ;  /* 0x000000ff7100720c */ /* 0x000fc40003f25270 */
[C---:B------:R-:W-:Y:S02]  /*af30*/  ISETP.GT.AND P4, PT, R21.reuse, 0x51, !P4 ;  /* 0x000000511500780c */ /* 0x040fe40006784270 */
[----:B------:R-:W-:Y:S02]  /*af40*/  ISETP.GT.AND P1, PT, R21, 0x38, !P1 ;  /* 0x000000381500780c */ /* 0x000fe40004f24270 */
[----:B------:R-:W-:Y:S02]  /*af50*/  FSEL R130, R130, -INF , !P3 ;  /* 0xff80000082827808 */ /* 0x000fe40005800000 */
[C---:B------:R-:W-:Y:S02]  /*af60*/  ISETP.LT.OR P1, PT, R15.reuse, 0x39, P1 ;  /* 0x000000390f00780c */ /* 0x040fe40000f21670 */
[----:B------:R-:W-:Y:S02]  /*af70*/  ISETP.LT.OR P4, PT, R15, 0x52, P4 ;  /* 0x000000520f00780c */ /* 0x000fe40002781670 */
[----:B------:R-:W-:-:S02]  /*af80*/  FSEL R118, R118, -INF , !P1 ;  /* 0xff80000076767808 */ /* 0x000fc40004800000 */
[----:B------:R-:W-:Y:S02]  /*af90*/  ISETP.NE.AND P1, PT, R153, RZ, PT ;  /* 0x000000ff9900720c */ /* 0x000fe40003f25270 */
[C---:B------:R-:W-:Y:S02]  /*afa0*/  ISETP.GT.AND P5, PT, R21.reuse, 0x58, !P5 ;  /* 0x000000581500780c */ /* 0x040fe40006fa4270 */
[----:B------:R-:W-:Y:S02]  /*afb0*/  ISETP.GT.AND P1, PT, R21, 0x39, !P1 ;  /* 0x000000391500780c */ /* 0x000fe40004f24270 */
[----:B------:R-:W-:Y:S02]  /*afc0*/  FSEL R178, R131, -INF , !P4 ;  /* 0xff80000083b27808 */ /* 0x000fe40006000000 */
[C---:B------:R-:W-:Y:S02]  /*afd0*/  ISETP.LT.OR P1, PT, R15.reuse, 0x3a, P1 ;  /* 0x0000003a0f00780c */ /* 0x040fe40000f21670 */
[----:B------:R-:W-:-:S02]  /*afe0*/  ISETP.LT.OR P5, PT, R15, 0x59, P5 ;  /* 0x000000590f00780c */ /* 0x000fc40002fa1670 */
[----:B------:R-:W-:Y:S02]  /*aff0*/  FSEL R156, R119, -INF , !P1 ;  /* 0xff800000779c7808 */ /* 0x000fe40004800000 */
[----:B------:R-:W-:Y:S02]  /*b000*/  ISETP.NE.AND P1, PT, R117, RZ, PT ;  /* 0x000000ff7500720c */ /* 0x000fe40003f25270 */
[----:B------:R-:W-:Y:S02]  /*b010*/  FSEL R134, R134, -INF , !P5 ;  /* 0xff80000086867808 */ /* 0x000fe40006800000 */
[----:B------:R-:W-:-:S04]  /*b020*/  ISETP.GT.AND P1, PT, R21, 0x40, !P1 ;  /* 0x000000401500780c */ /* 0x000fc80004f24270 */
[----:B------:R-:W-:-:S04]  /*b030*/  ISETP.LT.OR P1, PT, R15, 0x41, P1 ;  /* 0x000000410f00780c */ /* 0x000fc80000f21670 */
[----:B------:R-:W-:Y:S02]  /*b040*/  FSEL R122, R122, -INF , !P1 ;  /* 0xff8000007a7a7808 */ /* 0x000fe40004800000 */
[----:B------:R-:W-:-:S04]  /*b050*/  ISETP.NE.AND P1, PT, R155, RZ, PT ;  /* 0x000000ff9b00720c */ /* 0x000fc80003f25270 */
[----:B------:R-:W-:-:S04]  /*b060*/  ISETP.GT.AND P1, PT, R21, 0x41, !P1 ;  /* 0x000000411500780c */ /* 0x000fc80004f24270 */
[----:B------:R-:W-:-:S04]  /*b070*/  ISETP.LT.OR P1, PT, R15, 0x42, P1 ;  /* 0x000000420f00780c */ /* 0x000fc80000f21670 */
[----:B------:R-:W-:Y:S02]  /*b080*/  FSEL R158, R123, -INF , !P1 ;  /* 0xff8000007b9e7808 */ /* 0x000fe40004800000 */
[----:B------:R-:W-:-:S04]  /*b090*/  ISETP.GT.AND P1, PT, R21, 0x48, !P2 ;  /* 0x000000481500780c */ /* 0x000fc80005724270 */
[----:B------:R-:W-:-:S04]  /*b0a0*/  ISETP.LT.OR P1, PT, R15, 0x49, P1 ;  /* 0x000000490f00780c */ /* 0x000fc80000f21670 */
[----:B------:R-:W-:Y:S02]  /*b0b0*/  FSEL R126, R126, -INF , !P1 ;  /* 0xff8000007e7e7808 */ /* 0x000fe40004800000 */
[----:B------:R-:W-:Y:S02]  /*b0c0*/  ISETP.GT.AND P1, PT, R21, 0x49, !P6 ;  /* 0x000000491500780c */ /* 0x000fe40007724270 */
[----:B------:R-:W-:Y:S02]  /*b0d0*/  ISETP.NE.AND P6, PT, R93, RZ, PT ;  /* 0x000000ff5d00720c */ /* 0x000fe40003fc5270 */
[----:B-1----:R-:W-:Y:S02]  /*b0e0*/  FMNMX.FTZ R93, R91, R186, !PT ;  /* 0x000000ba5b5d7209 */ /* 0x002fe40007810000 */
[----:B------:R-:W-:-:S03]  /*b0f0*/  ISETP.LT.OR P1, PT, R15, 0x4a, P1 ;  /* 0x0000004a0f00780c */ /* 0x000fc60000f21670 */
[----:B------:R-:W1:Y:S01]  /*b100*/  SHFL.BFLY PT, R186, R93, 0x1, 0x1f ;  /* 0x0c201f005dba7f89 */ /* 0x000e6200000e0000 */
[----:B------:R-:W-:Y:S02]  /*b110*/  FSEL R176, R127, -INF , !P1 ;  /* 0xff8000007fb07808 */ /* 0x000fe40004800000 */
[----:B------:R-:W-:Y:S02]  /*b120*/  ISETP.GT.AND P1, PT, R21, RZ, !P6 ;  /* 0x000000ff1500720c */ /* 0x000fe40007724270 */
[----:B------:R-:W-:Y:S02]  /*b130*/  ISETP.NE.AND P6, PT, R125, RZ, PT ;  /* 0x000000ff7d00720c */ /* 0x000fe40003fc5270 */
[----:B------:R-:W-:Y:S02]  /*b140*/  ISETP.LT.OR P1, PT, R15, 0x1, P1 ;  /* 0x000000010f00780c */ /* 0x000fe40000f21670 */
[----:B------:R-:W-:Y:S02]  /*b150*/  ISETP.GT.AND P2, PT, R21, 0x59, !P6 ;  /* 0x000000591500780c */ /* 0x000fe40007744270 */
[----:B------:R-:W-:-:S02]  /*b160*/  LOP3.LUT P6, RZ, R175, 0x7f, RZ, 0xc0, !PT ;  /* 0x0000007fafff7812 */ /* 0x000fc400078cc0ff */
[----:B------:R-:W-:Y:S02]  /*b170*/  ISETP.LT.OR P2, PT, R15, 0x5a, P2 ;  /* 0x0000005a0f00780c */ /* 0x000fe40001741670 */
[----:B-1----:R-:W-:Y:S02]  /*b180*/  FMNMX.FTZ R3, R93, R186, !PT ;  /* 0x000000ba5d037209 */ /* 0x002fe40007810000 */
[----:B------:R-:W-:Y:S02]  /*b190*/  FSEL R186, R90, -INF , !P1 ;  /* 0xff8000005aba7808 */ /* 0x000fe40004800000 */
[C---:B------:R-:W-:Y:S01]  /*b1a0*/  FSETP.NEU.FTZ.AND P1, PT, R3.reuse, -INF , PT ;  /* 0xff8000000300780b */ /* 0x040fe20003f3d000 */
[C---:B0-----:R-:W-:Y:S01]  /*b1b0*/  FMUL.FTZ R90, R3.reuse, R9 ;  /* 0x00000009035a7220 */ /* 0x041fe20000410000 */
[----:B------:R-:W-:Y:S02]  /*b1c0*/  FMNMX.FTZ R91, R186, R11, !PT ;  /* 0x0000000bba5b7209 */ /* 0x000fe40007810000 */
[----:B------:R-:W-:-:S02]  /*b1d0*/  FSEL R109, R3, RZ, P1 ;  /* 0x000000ff036d7208 */ /* 0x000fc40000800000 */
[----:B------:R-:W-:Y:S02]  /*b1e0*/  FMNMX.FTZ R91, R152, R91, !PT ;  /* 0x0000005b985b7209 */ /* 0x000fe40007810000 */
[----:B------:R-:W-:Y:S02]  /*b1f0*/  FSEL R111, R90, RZ, P1 ;  /* 0x000000ff5a6f7208 */ /* 0x000fe40000800000 */
[----:B------:R-:W-:-:S03]  /*b200*/  FMNMX.FTZ R91, R94, R91, !PT ;  /* 0x0000005b5e5b7209 */ /* 0x000fc60007810000 */
        /* <DEDUP_REMOVED lines=11> */
[--C-:B------:R-:W-:Y:S01]  /*b2c0*/  FFMA.FTZ R174, R174, R9, -R111.reuse ;  /* 0x00000009aeae7223 */ /* 0x100fe2000001086f */
[----:B------:R-:W-:Y:S01]  /*b2d0*/  MUFU.EX2 R89, R89 ;  /* 0x0000005900597308 */ /* 0x000fe20000000800 */
        /* <DEDUP_REMOVED lines=13> */
[----:B------:R-:W-:-:S02]  /*b3b0*/  FFMA.FTZ R105, R128, R9, -R111 ;  /* 0x0000000980697223 */ /* 0x000fc4000001086f */
        /* <DEDUP_REMOVED lines=12> */
[----:B------:R0:W-:Y:S01]  /*b480*/  MUFU.EX2 R97, R104 ;  /* 0x0000006800617308 */ /* 0x0001e20000000800 */
[----:B------:R-:W-:-:S04]  /*b490*/  FMNMX.FTZ R99, R126, R99, !PT ;  /* 0x000000637e637209 */ /* 0x000fc80007810000 */
[----:B------:R-:W-:-:S03]  /*b4a0*/  FMNMX.FTZ R99, R176, R99, !PT ;  /* 0x00000063b0637209 */ /* 0x000fc60007810000 */
[----:B------:R1:W-:Y:S01]  /*b4b0*/  MUFU.EX2 R95, R138 ;  /* 0x0000008a005f7308 */ /* 0x0003e20000000800 */
[----:B------:R-:W-:Y:S02]  /*b4c0*/  FMNMX.FTZ R99, R130, R99, !PT ;  /* 0x0000006382637209 */ /* 0x000fe40007810000 */
[----:B0-----:R-:W-:Y:S02]  /*b4d0*/  FSEL R104, R135, -INF , !P2 ;  /* 0xff80000087687808 */ /* 0x001fe40005000000 */
[----:B------:R-:W-:-:S03]  /*b4e0*/  FMNMX.FTZ R99, R178, R99, !PT ;  /* 0x00000063b2637209 */ /* 0x000fc60007810000 */
[----:B------:R-:W-:Y:S01]  /*b4f0*/  MUFU.EX2 R136, R136 ;  /* 0x0000008800887308 */ /* 0x000fe20000000800 */
[----:B------:R-:W-:Y:S01]  /*b500*/  FMNMX.FTZ R99, R134, R99, !PT ;  /* 0x0000006386637209 */ /* 0x000fe20007810000 */
[----:B-1----:R-:W-:-:S03]  /*b510*/  FFMA.FTZ R138, R132, R9, -R111 ;  /* 0x00000009848a7223 */ /* 0x002fc6000001086f */
[----:B------:R-:W-:Y:S01]  /*b520*/  FMNMX.FTZ R103, R104, R99, !PT ;  /* 0x0000006368677209 */ /* 0x000fe20007810000 */
[-CC-:B------:R-:W-:Y:S01]  /*b530*/  FFMA.FTZ R99, R116, R9.reuse, -R111.reuse ;  /* 0x0000000974637223 */ /* 0x180fe2000001086f */
[-CC-:B------:R-:W-:Y:S01]  /*b540*/  FFMA.FTZ R116, R2, R9.reuse, -R111.reuse ;  /* 0x0000000902747223 */ /* 0x180fe2000001086f */
[----:B------:R-:W-:Y:S02]  /*b550*/  MUFU.EX2 R100, R100 ;  /* 0x0000006400647308 */ /* 0x000fe40000000800 */
[----:B------:R-:W0:Y:S06]  /*b560*/  SHFL.BFLY PT, R108, R103, 0x2, 0x1f ;  /* 0x0c401f00676c7f89 */ /* 0x000e2c00000e0000 */
        /* <DEDUP_REMOVED lines=10> */
[----:B0-----:R-:W-:Y:S01]  /*b610*/  FMNMX.FTZ R8, R107, R0, !PT ;  /* 0x000000006b087209 */ /* 0x001fe20007810000 */
[----:B------:R-:W-:Y:S01]  /*b620*/  FADD.FTZ R0, -R109, R12 ;  /* 0x0000000c6d007221 */ /* 0x000fe20000010100 */
[----:B------:R-:W-:-:S05]  /*b630*/  FFMA.FTZ R107, R88, R9, -R111 ;  /* 0x00000009586b7223 */ /* 0x000fca000001086f */
[----:B------:R-:W-:Y:S01]  /*b640*/  MUFU.EX2 R101, R101 ;  /* 0x0000006500657308 */ /* 0x000fe20000000800 */
[C---:B------:R-:W-:Y:S01]  /*b650*/  FSETP.NEU.FTZ.AND P1, PT, R8.reuse, -INF , PT ;  /* 0xff8000000800780b */ /* 0x040fe20003f3d000 */
[-C--:B------:R-:W-:Y:S01]  /*b660*/  FMUL.FTZ R2, R8, R9.reuse ;  /* 0x0000000908027220 */ /* 0x080fe20000410000 */
[----:B------:R-:W-:Y:S01]  /*b670*/  FMUL.FTZ R0, R0, R9 ;  /* 0x0000000900007220 */ /* 0x000fe20000410000 */
[----:B------:R-:W-:-:S03]  /*b680*/  IMAD.U32 R111, RZ, RZ, UR14 ;  /* 0x0000000eff6f7e24 */ /* 0x000fc6000f8e00ff */
[----:B------:R-:W-:Y:S01]  /*b690*/  FSEL R109, R2, RZ, P1 ;  /* 0x000000ff026d7208 */ /* 0x000fe20000800000 */
[----:B------:R-:W-:Y:S01]  /*b6a0*/  MUFU.EX2 R108, R108 ;  /* 0x0000006c006c7308 */ /* 0x000fe20000000800 */
[----:B------:R-:W-:Y:S01]  /*b6b0*/  FSEL R2, R8, RZ, P1 ;  /* 0x000000ff08027208 */ /* 0x000fe20000800000 */
[----:B------:R-:W-:Y:S01]  /*b6c0*/  @!P6 VIADD R111, R111, 0x2a860 ;  /* 0x0002a8606f6fe836 */ /* 0x000fe20000000000 */
[----:B------:R-:W-:Y:S01]  /*b6d0*/  ISETP.GT.AND P1, PT, R13, R22, PT ;  /* 0x000000160d00720c */ /* 0x000fe20003f24270 */
[-CC-:B------:R-:W-:Y:S01]  /*b6e0*/  FFMA.FTZ R157, R186, R9.reuse, -R109.reuse ;  /* 0x00000009ba9d7223 */ /* 0x180fe2000001086d */
[-C--:B------:R-:W-:Y:S01]  /*b6f0*/  FFMA.FTZ R12, R152, R9.reuse, -R109 ;  /* 0x00000009980c7223 */ /* 0x080fe2000001086d */
[----:B------:R-:W-:Y:S01]  /*b700*/  FADD.FTZ R2, -R2, R11 ;  /* 0x0000000b02027221 */ /* 0x000fe20000010100 */
[-CC-:B------:R-:W-:Y:S01]  /*b710*/  FFMA.FTZ R159, R94, R9.reuse, -R109.reuse ;  /* 0x000000095e9f7223 */ /* 0x180fe2000001086d */
[----:B------:R-:W0:Y:S01]  /*b720*/  MUFU.EX2 R0, R0 ;  /* 0x0000000000007308 */ /* 0x000e220000000800 */
[-CC-:B------:R-:W-:Y:S01]  /*b730*/  FFMA.FTZ R88, R150, R9.reuse, -R109.reuse ;  /* 0x0000000996587223 */ /* 0x180fe2000001086d */
[-C--:B------:R-:W-:Y:S01]  /*b740*/  FMUL.FTZ R2, R2, R9.reuse ;  /* 0x0000000902027220 */ /* 0x080fe20000410000 */
        /* <DEDUP_REMOVED lines=12> */
[----:B------:R-:W-:Y:S01]  /*b810*/  FFMA.FTZ R156, R156, R9, -R109 ;  /* 0x000000099c9c7223 */ /* 0x000fe2000001086d */
[----:B------:R-:W1:Y:S01]  /*b820*/  MUFU.EX2 R2, R2 ;  /* 0x0000000200027308 */ /* 0x000e620000000800 */
[----:B0-----:R-:W-:Y:S01]  /*b830*/  FFMA.FTZ R7, R0, R7, R89 ;  /* 0x0000000700077223 */ /* 0x001fe20000010059 */
        /* <DEDUP_REMOVED lines=10> */
[----:B------:R-:W-:Y:S01]  /*b8e0*/  FFMA.FTZ R104, R104, R9, -R109 ;  /* 0x0000000968687223 */ /* 0x000fe2000001086d */
[----:B------:R-:W-:Y:S01]  /*b8f0*/  FADD.FTZ R120, R180, R7 ;  /* 0x00000007b4787221 */ /* 0x000fe20000010000 */
[----:B------:R-:W-:Y:S01]  /*b900*/  @!P6 PRMT R111, RZ, 0x654, R111 ;  /* 0x00000654ff6fe816 */ /* 0x000fe2000000006f */
[----:B------:R-:W-:Y:S01]  /*b910*/  VIADD R13, R13, 0xffffffff ;  /* 0xffffffff0d0d7836 */ /* 0x000fe20000000000 */
[----:B------:R-:W2:Y:S01]  /*b920*/  MUFU.EX2 R159, R159 ;  /* 0x0000009f009f7308 */ /* 0x000ea20000000800 */
[----:B-1----:R-:W-:Y:S01]  /*b930*/  FFMA.FTZ R7, R2, R6, R157 ;  /* 0x0000000602077223 */ /* 0x002fe2000001009d */
[----:B------:R-:W-:Y:S01]  /*b940*/  FADD.FTZ R11, R93, R120 ;  /* 0x000000785d0b7221 */ /* 0x000fe20000010000 */
[----:B------:R-:W-:Y:S01]  /*b950*/  F2FP.BF16.F32.PACK_AB R150, R20, R15 ;  /* 0x0000000f1496723e */ /* 0x000fe200000010ff */
[----:B------:R1:W-:Y:S01]  /*b960*/  @!P6 SYNCS.ARRIVE.TRANS64.RED.A1T0 RZ, [R111+URZ], RZ ;  /* 0x000000ff6fffe9a7 */ /* 0x0003e2000810043f */
[C---:B------:R-:W-:Y:S01]  /*b970*/  F2FP.BF16.F32.PACK_AB R152, R154.reuse, R93 ;  /* 0x0000005d9a98723e */ /* 0x040fe200000010ff */
[----:B------:R-:W-:Y:S01]  /*b980*/  FADD.FTZ R120, R154, R11 ;  /* 0x0000000b9a787221 */ /* 0x000fe20000010000 */
[----:B------:R-:W-:Y:S01]  /*b990*/  F2FP.BF16.F32.PACK_AB R154, R136, R95 ;  /* 0x0000005f889a723e */ /* 0x000fe200000010ff */
[----:B------:R-:W3:Y:S01]  /*b9a0*/  MUFU.EX2 R88, R88 ;  /* 0x0000005800587308 */ /* 0x000ee20000000800 */
[C---:B0-----:R-:W-:Y:S01]  /*b9b0*/  FADD.FTZ R6, R12.reuse, R7 ;  /* 0x000000070c067221 */ /* 0x041fe20000010000 */
[----:B------:R-:W-:Y:S01]  /*b9c0*/  FADD.FTZ R11, R95, R120 ;  /* 0x000000785f0b7221 */ /* 0x000fe20000010000 */
[----:B------:R-:W-:Y:S01]  /*b9d0*/  F2FP.BF16.F32.PACK_AB R157, R12, R157 ;  /* 0x0000009d0c9d723e */ /* 0x000fe200000010ff */
[----:B------:R-:W-:Y:S01]  /*b9e0*/  IMAD.MOV.U32 R12, RZ, RZ, R3 ;  /* 0x000000ffff0c7224 */ /* 0x000fe200078e0003 */
[----:B------:R-:W-:-:S02]  /*b9f0*/  F2FP.BF16.F32.PACK_AB R148, R100, R97 ;  /* 0x000000616494723e */ /* 0x000fc400000010ff */
[----:B------:R-:W-:Y:S01]  /*ba00*/  F2FP.BF16.F32.PACK_AB R144, R96, R21 ;  /* 0x000000156090723e */ /* 0x000fe200000010ff */
[----:B------:R-:W0:Y:S01]  /*ba10*/  MUFU.EX2 R153, R153 ;  /* 0x0000009900997308 */ /* 0x000e220000000800 */
[----:B--2---:R-:W-:Y:S01]  /*ba20*/  FADD.FTZ R7, R159, R6 ;  /* 0x000000069f077221 */ /* 0x004fe20000010000 */
[----:B------:R-:W-:Y:S02]  /*ba30*/  F2FP.BF16.F32.PACK_AB R146, R92, R99 ;  /* 0x000000635c92723e */ /* 0x000fe400000010ff */
[----:B------:R-:W-:-:S04]  /*ba40*/  F2FP.BF16.F32.PACK_AB R140, R108, R101 ;  /* 0x000000656c8c723e */ /* 0x000fc800000010ff */
[----:B------:R-:W2:Y:S01]  /*ba50*/  MUFU.EX2 R94, R94 ;  /* 0x0000005e005e7308 */ /* 0x000ea20000000800 */
[C---:B---3--:R-:W-:Y:S01]  /*ba60*/  FADD.FTZ R6, R88.reuse, R7 ;  /* 0x0000000758067221 */ /* 0x048fe20000010000 */
[----:B------:R-:W-:-:S06]  /*ba70*/  F2FP.BF16.F32.PACK_AB R159, R88, R159 ;  /* 0x0000009f589f723e */ /* 0x000fcc00000010ff */
[----:B------:R-:W3:Y:S01]  /*ba80*/  MUFU.EX2 R155, R155 ;  /* 0x0000009b009b7308 */ /* 0x000ee20000000800 */
[----:B0-----:R-:W-:-:S07]  /*ba90*/  FADD.FTZ R7, R153, R6 ;  /* 0x0000000699077221 */ /* 0x001fce0000010000 */
[----:B------:R-:W0:Y:S01]  /*baa0*/  MUFU.EX2 R98, R98 ;  /* 0x0000006200627308 */ /* 0x000e220000000800 */
[C---:B--2---:R-:W-:Y:S01]  /*bab0*/  FADD.FTZ R6, R94.reuse, R7 ;  /* 0x000000075e067221 */ /* 0x044fe20000010000 */
[----:B------:R-:W-:-:S06]  /*bac0*/  F2FP.BF16.F32.PACK_AB R153, R94, R153 ;  /* 0x000000995e99723e */ /* 0x000fcc00000010ff */
[----:B------:R-:W2:Y:S01]  /*bad0*/  MUFU.EX2 R149, R149 ;  /* 0x0000009500957308 */ /* 0x000ea20000000800 */
[----:B---3--:R-:W-:-:S07]  /*bae0*/  FADD.FTZ R7, R155, R6 ;  /* 0x000000069b077221 */ /* 0x008fce0000010000 */
[----:B------:R3:W-:Y:S01]  /*baf0*/  MUFU.EX2 R124, R114 ;  /* 0x00000072007c7308 */ /* 0x0007e20000000800 */
[C---:B0-----:R-:W-:Y:S01]  /*bb00*/  FADD.FTZ R6, R98.reuse, R7 ;  /* 0x0000000762067221 */ /* 0x041fe20000010000 */
[----:B------:R-:W-:-:S06]  /*bb10*/  F2FP.BF16.F32.PACK_AB R155, R98, R155 ;  /* 0x0000009b629b723e */ /* 0x000fcc00000010ff */
[----:B------:R-:W0:Y:S01]  /*bb20*/  MUFU.EX2 R102, R102 ;  /* 0x0000006600667308 */ /* 0x000e220000000800 */
[----:B---3--:R-:W-:Y:S01]  /*bb30*/  FADD.FTZ R114, R136, R11 ;  /* 0x0000000b88727221 */ /* 0x008fe20000010000 */
[----:B--2---:R-:W-:-:S03]  /*bb40*/  FADD.FTZ R7, R149, R6 ;  /* 0x0000000695077221 */ /* 0x004fc60000010000 */
[----:B------:R-:W-:-:S03]  /*bb50*/  FADD.FTZ R11, R97, R114 ;  /* 0x00000072610b7221 */ /* 0x000fc60000010000 */
[----:B------:R-:W2:Y:S08]  /*bb60*/  MUFU.EX2 R151, R151 ;  /* 0x0000009700977308 */ /* 0x000eb00000000800 */
[----:B------:R3:W-:Y:S01]  /*bb70*/  MUFU.EX2 R145, R110 ;  /* 0x0000006e00917308 */ /* 0x0007e20000000800 */
[C---:B0-----:R-:W-:Y:S01]  /*bb80*/  FADD.FTZ R6, R102.reuse, R7 ;  /* 0x0000000766067221 */ /* 0x041fe20000010000 */
[----:B------:R-:W-:-:S06]  /*bb90*/  F2FP.BF16.F32.PACK_AB R149, R102, R149 ;  /* 0x000000956695723e */ /* 0x000fcc00000010ff */
[----:B------:R-:W0:Y:S01]  /*bba0*/  MUFU.EX2 R106, R106 ;  /* 0x0000006a006a7308 */ /* 0x000e220000000800 */
[----:B---3--:R-:W-:Y:S01]  /*bbb0*/  FADD.FTZ R110, R100, R11 ;  /* 0x0000000b646e7221 */ /* 0x008fe20000010000 */
[----:B--2---:R-:W-:-:S03]  /*bbc0*/  FADD.FTZ R7, R151, R6 ;  /* 0x0000000697077221 */ /* 0x004fc60000010000 */
[----:B------:R-:W-:-:S03]  /*bbd0*/  FADD.FTZ R11, R15, R110 ;  /* 0x0000006e0f0b7221 */ /* 0x000fc60000010000 */
[----:B------:R-:W2:Y:S01]  /*bbe0*/  MUFU.EX2 R118, R118 ;  /* 0x0000007600767308 */ /* 0x000ea20000000800 */
[----:B------:R-:W-:-:S04]  /*bbf0*/  FADD.FTZ R110, R20, R11 ;  /* 0x0000000b146e7221 */ /* 0x000fc80000010000 */
[----:B------:R-:W-:-:S03]  /*bc00*/  FADD.FTZ R11, R21, R110 ;  /* 0x0000006e150b7221 */ /* 0x000fc60000010000 */
[----:B------:R3:W4:Y:S01]  /*bc10*/  MUFU.EX2 R147, R156 ;  /* 0x0000009c00937308 */ /* 0x0007220000000800 */
[----:B------:R-:W-:Y:S01]  /*bc20*/  FADD.FTZ R110, R96, R11 ;  /* 0x0000000b606e7221 */ /* 0x000fe20000010000 */
[C---:B0-----:R-:W-:Y:S01]  /*bc30*/  FADD.FTZ R7, R106.reuse, R7 ;  /* 0x000000076a077221 */ /* 0x041fe20000010000 */
[----:B------:R-:W-:Y:S02]  /*bc40*/  F2FP.BF16.F32.PACK_AB R151, R106, R151 ;  /* 0x000000976a97723e */ /* 0x000fe400000010ff */
[----:B------:R-:W-:Y:S01]  /*bc50*/  FADD.FTZ R11, R99, R110 ;  /* 0x0000006e630b7221 */ /* 0x000fe20000010000 */
[----:B------:R-:W-:Y:S02]  /*bc60*/  FADD.FTZ R7, R124, R7 ;  /* 0x000000077c077221 */ /* 0x000fe40000010000 */
[----:B------:R-:W0:Y:S01]  /*bc70*/  MUFU.EX2 R103, R103 ;  /* 0x0000006700677308 */ /* 0x000e220000000800 */
[----:B------:R-:W-:Y:S01]  /*bc80*/  FADD.FTZ R6, R92, R11 ;  /* 0x0000000b5c067221 */ /* 0x000fe20000010000 */
[----:B------:R-:W-:Y:S01]  /*bc90*/  FADD.FTZ R7, R145, R7 ;  /* 0x0000000791077221 */ /* 0x000fe20000010000 */
[----:B---3--:R-:W-:-:S02]  /*bca0*/  F2FP.BF16.F32.PACK_AB R156, R90, R89 ;  /* 0x000000595a9c723e */ /* 0x008fc400000010ff */
[----:B------:R-:W-:Y:S01]  /*bcb0*/  FADD.FTZ R11, R101, R6 ;  /* 0x00000006650b7221 */ /* 0x000fe20000010000 */
[----:B--2---:R-:W-:Y:S01]  /*bcc0*/  FADD.FTZ R7, R118, R7 ;  /* 0x0000000776077221 */ /* 0x004fe20000010000 */
[----:B------:R-:W-:Y:S01]  /*bcd0*/  F2FP.BF16.F32.PACK_AB R145, R145, R124 ;  /* 0x0000007c9191723e */ /* 0x000fe200000010ff */
[----:B------:R-:W2:Y:S01]  /*bce0*/  MUFU.EX2 R122, R122 ;  /* 0x0000007a007a7308 */ /* 0x000ea20000000800 */
[----:B------:R-:W-:Y:S01]  /*bcf0*/  FADD.FTZ R6, R108, R11 ;  /* 0x0000000b6c067221 */ /* 0x000fe20000010000 */
[C---:B----4-:R-:W-:Y:S01]  /*bd00*/  FADD.FTZ R7, R147.reuse, R7 ;  /* 0x0000000793077221 */ /* 0x050fe20000010000 */
[----:B------:R-:W-:-:S05]  /*bd10*/  F2FP.BF16.F32.PACK_AB R147, R147, R118 ;  /* 0x000000769393723e */ /* 0x000fca00000010ff */
[----:B------:R-:W3:Y:S01]  /*bd20*/  MUFU.EX2 R112, R112 ;  /* 0x0000007000707308 */ /* 0x000ee20000000800 */
[----:B0-----:R-:W-:-:S07]  /*bd30*/  FADD.FTZ R11, R103, R6 ;  /* 0x00000006670b7221 */ /* 0x001fce0000010000 */
[----:B------:R0:W4:Y:S01]  /*bd40*/  MUFU.EX2 R141, R158 ;  /* 0x0000009e008d7308 */ /* 0x0001220000000800 */
[----:B--2---:R-:W-:-:S07]  /*bd50*/  FADD.FTZ R7, R122, R7 ;  /* 0x000000077a077221 */ /* 0x004fce0000010000 */
[----:B------:R-:W2:Y:S01]  /*bd60*/  MUFU.EX2 R105, R105 ;  /* 0x0000006900697308 */ /* 0x000ea20000000800 */
[----:B---3--:R-:W-:Y:S01]  /*bd70*/  FADD.FTZ R6, R112, R11 ;  /* 0x0000000b70067221 */ /* 0x008fe20000010000 */
[----:B0-----:R-:W-:Y:S02]  /*bd80*/  F2FP.BF16.F32.PACK_AB R158, R180, R91 ;  /* 0x0000005bb49e723e */ /* 0x001fe400000010ff */
[----:B------:R-:W-:-:S04]  /*bd90*/  F2FP.BF16.F32.PACK_AB R142, R112, R103 ;  /* 0x00000067708e723e */ /* 0x000fc800000010ff */
[----:B------:R-:W0:Y:S01]  /*bda0*/  MUFU.EX2 R126, R126 ;  /* 0x0000007e007e7308 */ /* 0x000e220000000800 */
[C---:B----4-:R-:W-:Y:S01]  /*bdb0*/  FADD.FTZ R7, R141.reuse, R7 ;  /* 0x000000078d077221 */ /* 0x050fe20000010000 */
[----:B------:R-:W-:-:S06]  /*bdc0*/  F2FP.BF16.F32.PACK_AB R141, R141, R122 ;  /* 0x0000007a8d8d723e */ /* 0x000fcc00000010ff */
[----:B------:R-:W3:Y:S01]  /*bdd0*/  MUFU.EX2 R143, R176 ;  /* 0x000000b0008f7308 */ /* 0x000ee20000000800 */
[----:B--2---:R-:W-:-:S07]  /*bde0*/  FADD.FTZ R11, R105, R6 ;  /* 0x00000006690b7221 */ /* 0x004fce0000010000 */
[----:B------:R-:W2:Y:S01]  /*bdf0*/  MUFU.EX2 R137, R130 ;  /* 0x0000008200897308 */ /* 0x000ea20000000800 */
[----:B0-----:R-:W-:-:S07]  /*be00*/  FADD.FTZ R6, R126, R7 ;  /* 0x000000077e067221 */ /* 0x001fce0000010000 */
[----:B------:R-:W0:Y:S01]  /*be10*/  MUFU.EX2 R116, R116 ;  /* 0x0000007400747308 */ /* 0x000e220000000800 */
[C---:B---3--:R-:W-:Y:S01]  /*be20*/  FADD.FTZ R6, R143.reuse, R6 ;  /* 0x000000068f067221 */ /* 0x048fe20000010000 */
[----:B------:R-:W-:-:S06]  /*be30*/  F2FP.BF16.F32.PACK_AB R143, R143, R126 ;  /* 0x0000007e8f8f723e */ /* 0x000fcc00000010ff */
[----:B------:R-:W3:Y:S01]  /*be40*/  MUFU.EX2 R178, R178 ;  /* 0x000000b200b27308 */ /* 0x000ee20000000800 */
[----:B--2---:R-:W-:-:S07]  /*be50*/  FADD.FTZ R6, R137, R6 ;  /* 0x0000000689067221 */ /* 0x004fce0000010000 */
[----:B------:R-:W2:Y:S01]  /*be60*/  MUFU.EX2 R138, R138 ;  /* 0x0000008a008a7308 */ /* 0x000ea20000000800 */
[C---:B0-----:R-:W-:Y:S01]  /*be70*/  FADD.FTZ R11, R116.reuse, R11 ;  /* 0x0000000b740b7221 */ /* 0x041fe20000010000 */
[----:B------:R-:W-:-:S06]  /*be80*/  F2FP.BF16.F32.PACK_AB R136, R116, R105 ;  /* 0x000000697488723e */ /* 0x000fcc00000010ff */
[----:B------:R-:W0:Y:S01]  /*be90*/  MUFU.EX2 R139, R134 ;  /* 0x00000086008b7308 */ /* 0x000e220000000800 */
[C---:B---3--:R-:W-:Y:S01]  /*bea0*/  FADD.FTZ R6, R178.reuse, R6 ;  /* 0x00000006b2067221 */ /* 0x048fe20000010000 */
[----:B------:R-:W-:-:S06]  /*beb0*/  F2FP.BF16.F32.PACK_AB R137, R178, R137 ;  /* 0x00000089b289723e */ /* 0x000fcc00000010ff */
[----:B------:R-:W3:Y:S01]  /*bec0*/  MUFU.EX2 R107, R107 ;  /* 0x0000006b006b7308 */ /* 0x000ee20000000800 */
[----:B--2---:R-:W-:Y:S01]  /*bed0*/  FADD.FTZ R20, R138, R11 ;  /* 0x0000000b8a147221 */ /* 0x004fe20000010000 */
[----:B------:R-:W-:-:S06]  /*bee0*/  IMAD.MOV.U32 R11, RZ, RZ, R8 ;  /* 0x000000ffff0b7224 */ /* 0x000fcc00078e0008 */
[----:B------:R-:W2:Y:S01]  /*bef0*/  MUFU.EX2 R104, R104 ;  /* 0x0000006800687308 */ /* 0x000ea20000000800 */
[----:B0-----:R-:W-:Y:S01]  /*bf00*/  FADD.FTZ R6, R139, R6 ;  /* 0x000000068b067221 */ /* 0x001fe20000010000 */
[C---:B---3--:R-:W-:Y:S01]  /*bf10*/  FADD.FTZ R7, R107.reuse, R20 ;  /* 0x000000146b077221 */ /* 0x048fe20000010000 */
[----:B------:R-:W-:Y:S02]  /*bf20*/  F2FP.BF16.F32.PACK_AB R138, R107, R138 ;  /* 0x0000008a6b8a723e */ /* 0x000fe400000010ff */
[C---:B--2---:R-:W-:Y:S01]  /*bf30*/  FADD.FTZ R6, R104.reuse, R6 ;  /* 0x0000000668067221 */ /* 0x044fe20000010000 */
[----:B------:R-:W-:Y:S01]  /*bf40*/  F2FP.BF16.F32.PACK_AB R139, R104, R139 ;  /* 0x0000008b688b723e */ /* 0x000fe200000010ff */
[----:B-1----:R-:W-:Y:S06]  /*bf50*/  @P1 BRA `(.L_x_1156) ;  /* 0xffffffd000a41947 */ /* 0x002fec000383ffff */
.L_x_1139:
        /* <DEDUP_REMOVED lines=67> */
.L_x_1157:
[----:B------:R-:W-:Y:S01]  /*c390*/  ULEA UR5, UR36, UR37, 0x3 ;  /* 0x0000002524057291 */ /* 0x000fe2000f8e183f */
[----:B------:R-:W-:-:S05]  /*c3a0*/  IMAD.U32 R0, RZ, RZ, UR38 ;  /* 0x00000026ff007e24 */ /* 0x000fca000f8e00ff */
[----:B------:R-:W-:-:S04]  /*c3b0*/  SHF.L.U32 R0, R0, 0x1f, RZ ;  /* 0x0000001f00007819 */ /* 0x000fc800000006ff */
[----:B------:R0:W1:Y:S01]  /*c3c0*/  SYNCS.PHASECHK.TRANS64.TRYWAIT P1, [UR5+0x2a850], R0 ;  /* 0x02a85000ff0075a7 */ /* 0x0000620008020145 */
[----:B------:R-:W-:Y:S05]  /*c3d0*/  @!P0 BRA `(.L_x_1158) ;  /* 0x0000000000048947 */ /* 0x000fea0003800000 */
[----:B------:R-:W-:Y:S01]  /*c3e0*/  BPT.TRAP 0x1 ;  /* 0x000000040000795c */ /* 0x000fe20000300000 */
.L_x_1158:
[----:B-1----:R-:W-:Y:S05]  /*c3f0*/  @P1 BRA `(.L_x_1159) ;  /* 0x0000000000081947 */ /* 0x002fea0003800000 */
[----:B------:R-:W1:Y:S02]  /*c400*/  SYNCS.PHASECHK.TRANS64.TRYWAIT P0, [UR5+0x2a850], R0 ;  /* 0x02a85000ff0075a7 */ /* 0x000e640008000145 */
[----:B-1----:R-:W-:Y:S05]  /*c410*/  @!P0 BRA `(.L_x_1160) ;  /* 0x0000007400e88947 */ /* 0x002fea0003800000 */
.L_x_1159:
[----:B------:R-:W-:Y:S01]  /*c420*/  UIADD3 UR37, UR37, 0x400, URZ ;  /* 0x0000040025257890 */ /* 0x000fe2000fffe03f */
[----:B------:R-:W-:Y:S01]  /*c430*/  WARPGROUP.ARRIVE ;  /* 0x00000000000079c5 */ /* 0x000fe20000000000 */
[----:B------:R-:W-:Y:S01]  /*c440*/  UMOV UR7, 0x40000040 ;  /* 0x4000004000077882 */ /* 0x000fe20000000000 */
[----:B-1----:R-:W1:Y:S01]  /*c450*/  SHFL.BFLY PT, R5, R6, 0x2, 0x1f ;  /* 0x0c401f0006057f89 */ /* 0x002e6200000e0000 */
[----:B------:R-:W-:Y:S01]  /*c460*/  USHF.R.U32.HI UR37, URZ, 0x4, UR37 ;  /* 0x000000043f257899 */ /* 0x000fe20008011625 */
[----:B------:R-:W-:Y:S02]  /*c470*/  IMAD.MOV.U32 R4, RZ, RZ, RZ ;  /* 0x000000ffff047224 */ /* 0x000fe400078e00ff */
[----:B0-----:R-:W0:Y:S01]  /*c480*/  SHFL.BFLY PT, R0, R7, 0x2, 0x1f ;  /* 0x0c401f0007007f89 */ /* 0x001e2200000e0000 */
[----:B------:R-:W-:Y:S01]  /*c490*/  ULOP3.LUT UR37, UR37, 0x3fff, URZ, 0xc0, !UPT ;  /* 0x00003fff25257892 */ /* 0x000fe2000f8ec03f */
[----:B------:R-:W-:Y:S01]  /*c4a0*/  IMAD.MOV.U32 R10, RZ, RZ, RZ ;  /* 0x000000ffff0a7224 */ /* 0x000fe200078e00ff */
[----:B------:R-:W2:Y:S02]  /*c4b0*/  S2R R13, SR_TID.X ;  /* 0x00000000000d7919 */ /* 0x000ea40000002100 */
[----:B------:R-:W-:Y:S01]  /*c4c0*/  ULOP3.LUT UR4, UR37, 0x3000000, URZ, 0xfc, !UPT ;  /* 0x0300000025047892 */ /* 0x000fe2000f8efc3f */
[----:B------:R-:W-:-:S02]  /*c4d0*/  IMAD.MOV.U32 R88, RZ, RZ, -0x800000 ;  /* 0xff800000ff587424 */ /* 0x000fc400078e00ff */
[----:B------:R-:W-:Y:S01]  /*c4e0*/  IMAD.MOV.U32 R89, RZ, RZ, -0x800000 ;  /* 0xff800000ff597424 */ /* 0x000fe200078e00ff */
[----:B------:R-:W-:Y:S01]  /*c4f0*/  UIMAD UR4, UR36, 0x600, UR4 ;  /* 0x00000600240478a4 */ /* 0x000fe2000f8e0204 */
[----:B------:R-:W-:Y:S01]  /*c500*/  VIADD R165, R165, 0x1 ;  /* 0x00000001a5a57836 */ /* 0x000fe20000000000 */
[----:B------:R-:W-:-:S04]  /*c510*/  UIADD3 UR36, UR36, 0x1, URZ ;  /* 0x0000000124247890 */ /* 0x000fc8000fffe03f */
[----:B------:R-:W-:Y:S01]  /*c520*/  UISETP.NE.AND UP0, UPT, UR36, 0x2, UPT ;  /* 0x000000022400788c */ /* 0x000fe2000bf05270 */
[----:B------:R-:W-:Y:S02]  /*c530*/  UMOV UR6, UR4 ;  /* 0x0000000400067c82 */ /* 0x000fe40008000000 */
[----:B------:R-:W-:Y:S01]  /*c540*/  HGMMA.64x128x16.F32.BF16 R24, R156, gdesc[UR4].tnspB, R24, gsb0 ;  /* 0x41e000049c187df0 */ /* 0x000fe20008001818 */
[----:B------:R-:W-:Y:S01]  /*c550*/  UIADD3 UR6, UR4, 0x80, URZ ;  /* 0x0000008004067890 */ /* 0x000fe2000fffe03f */
[----:B-1----:R-:W-:Y:S01]  /*c560*/  FADD.FTZ R2, R5, R6 ;  /* 0x0000000605027221 */ /* 0x002fe20000010000 */
[----:B------:R-:W-:Y:S01]  /*c570*/  UMOV UR7, 0x40000040 ;  /* 0x4000004000077882 */ /* 0x000fe20000000000 */
[----:B------:R-:W-:Y:S01]  /*c580*/  USEL UR36, UR36, URZ, UP0 ;  /* 0x0000003f24247287 */ /* 0x000fe20008000000 */
[----:B0-----:R-:W-:Y:S02]  /*c590*/  FADD.FTZ R0, R0, R7 ;  /* 0x0000000700007221 */ /* 0x001fe40000010000 */
[----:B------:R-:W0:Y:S04]  /*c5a0*/  SHFL.BFLY PT, R11, R2, 0x1, 0x1f ;  /* 0x0c201f00020b7f89 */ /* 0x000e2800000e0000 */
[----:B------:R-:W1:Y:S01]  /*c5b0*/  SHFL.BFLY PT, R5, R0, 0x1, 0x1f ;  /* 0x0c201f0000057f89 */ /* 0x000e6200000e0000 */
[----:B--2---:R-:W-:Y:S01]  /*c5c0*/  LOP3.LUT P2, RZ, R13, 0x7f, RZ, 0xc0, !PT ;  /* 0x0000007f0dff7812 */ /* 0x004fe2000784c0ff */
[----:B0-----:R-:W-:Y:S01]  /*c5d0*/  FADD.FTZ R11, R2, R11 ;  /* 0x0000000b020b7221 */ /* 0x001fe20000010000 */
[----:B------:R-:W-:-:S02]  /*c5e0*/  IMAD.U32 R2, RZ, RZ, UR5 ;  /* 0x00000005ff027e24 */ /* 0x000fc4000f8e00ff */
[----:B-1----:R-:W-:Y:S02]  /*c5f0*/  FADD.FTZ R12, R0, R5 ;  /* 0x00000005000c7221 */ /* 0x002fe40000010000 */
[----:B------:R-:W-:-:S07]  /*c600*/  FSETP.NE.FTZ.AND P1, PT, R11, RZ, PT ;  /* 0x000000ff0b00720b */ /* 0x000fce0003f35000 */
[----:B------:R-:W-:Y:S01]  /*c610*/  @!P2 VIADD R2, R2, 0x2a860 ;  /* 0x0002a8600202a836 */ /* 0x000fe20000000000 */
[----:B------:R-:W-:-:S04]  /*c620*/  FSETP.NE.FTZ.AND P0, PT, R12, RZ, PT ;  /* 0x000000ff0c00720b */ /* 0x000fc80003f15000 */
[----:B------:R-:W-:Y:S01]  /*c630*/  @!P2 PRMT R2, RZ, 0x654, R2 ;  /* 0x00000654ff02a816 */ /* 0x000fe20000000002 */
[----:B------:R-:W0:Y:S01]  /*c640*/  @P1 MUFU.LG2 R7, R11 ;  /* 0x0000000b00071308 */ /* 0x000e220000000c00 */
[----:B------:R-:W-:-:S07]  /*c650*/  @P1 FMUL.FTZ R6, R9, 0.69314718246459960938 ;  /* 0x3f31721809061820 */ /* 0x000fce0000410000 */
[----:B------:R-:W-:Y:S01]  /*c660*/  @P0 FMUL.FTZ R0, R9, 0.69314718246459960938 ;  /* 0x3f31721809000820 */ /* 0x000fe20000410000 */
[----:B------:R-:W1:Y:S08]  /*c670*/  @P0 MUFU.LG2 R5, R12 ;  /* 0x0000000c00050308 */ /* 0x000e700000000c00 */
[----:B------:R-:W2:Y:S01]  /*c680*/  @P0 MUFU.RCP R4, R12 ;  /* 0x0000000c00040308 */ /* 0x000ea20000001000 */
[----:B0-----:R-:W-:-:S04]  /*c690*/  @P1 FMUL.FTZ R7, R7, 0.69314718246459960938 ;  /* 0x3f31721807071820 */ /* 0x001fc80000410000 */
[----:B------:R-:W-:-:S03]  /*c6a0*/  @P1 FFMA.FTZ R88, R6, R8, R7 ;  /* 0x0000000806581223 */ /* 0x000fc60000010007 */
[----:B------:R-:W0:Y:S01]  /*c6b0*/  @P1 MUFU.RCP R10, R11 ;  /* 0x0000000b000a1308 */ /* 0x000e220000001000 */
[----:B-1----:R-:W-:-:S04]  /*c6c0*/  @P0 FMUL.FTZ R5, R5, 0.69314718246459960938 ;  /* 0x3f31721805050820 */ /* 0x002fc80000410000 */
[----:B------:R-:W-:Y:S01]  /*c6d0*/  @P0 FFMA.FTZ R89, R0, R3, R5 ;  /* 0x0000000300590223 */ /* 0x000fe20000010005 */
[----:B------:R-:W-:Y:S01]  /*c6e0*/  PLOP3.LUT P0, PT, PT, PT, PT, 0x8, 0x0 ;  /* 0x000000000000781c */ /* 0x000fe20003f0e170 */
        /* <DEDUP_REMOVED lines=21> */
[----:B------:R-:W-:-:S04]  /*c840*/  USEL UR4, URZ, 0x1, UP0 ;  /* 0x000000013f047887 */ /* 0x000fc80008000000 */
[----:B------:R-:W-:Y:S01]  /*c850*/  ULOP3.LUT UR38, UR38, UR4, URZ, 0x3c, !UPT ;  /* 0x0000000426267292 */ /* 0x000fe2000f8e3c3f */
[----:B------:R-:W-:Y:S02]  /*c860*/  WARPGROUP.DEPBAR.LE gsb0, 0x0 ;  /* 0x00008000000079c5 */ /* 0x000fe40000010000 */
[----:B------:R-:W-:-:S06]  /*c870*/  WARPGROUP.ARRIVE ;  /* 0x00000000000079c5 */ /* 0x000fcc0000000000 */
[----:B------:R-:W-:Y:S03]  /*c880*/  HGMMA.64x128x16.F32.BF16 R24, R136, gdesc[UR4].tnspB, R24, gsb0 ;  /* 0x41e0000488187df0 */ /* 0x000fe60008001818 */
[----:B------:R-:W-:Y:S02]  /*c890*/  WARPGROUP.DEPBAR.LE gsb0, 0x0 ;  /* 0x00008000000079c5 */ /* 0x000fe40000010000 */
[----:B------:R1:W-:Y:S01]  /*c8a0*/  @!P2 SYNCS.ARRIVE.TRANS64.RED.A1T0 RZ, [R2+URZ], RZ ;  /* 0x000000ff02ffa9a7 */ /* 0x0003e2000810043f */
[-C--:B--2---:R-:W-:Y:S01]  /*c8b0*/  FMUL.FTZ R6, R28, R4.reuse ;  /* 0x000000041c067220 */ /* 0x084fe20000410000 */
[-C--:B------:R-:W-:Y:S01]  /*c8c0*/  FMUL.FTZ R90, R44, R4.reuse ;  /* 0x000000042c5a7220 */ /* 0x080fe20000410000 */
[----:B------:R-:W-:Y:S01]  /*c8d0*/  FMUL.FTZ R93, R45, R4 ;  /* 0x000000042d5d7220 */ /* 0x000fe20000410000 */
[-C--:B0-----:R-:W-:Y:S01]  /*c8e0*/  FMUL.FTZ R101, R46, R10.reuse ;  /* 0x0000000a2e657220 */ /* 0x081fe20000410000 */
        /* <DEDUP_REMOVED lines=59> */
[----:B-1----:R-:W-:-:S07]  /*cca0*/  FMUL.FTZ R87, R87, R10 ;  /* 0x0000000a57577220 */ /* 0x002fce0000410000 */
.L_x_1090:
[----:B------:R-:W0:Y:S01]  /*ccb0*/  S2R R5, SR_CgaCtaId ;  /* 0x0000000000057919 */ /* 0x000e220000008800 */
[----:B------:R-:W-:Y:S01]  /*ccc0*/  MOV R16, 0x400 ;  /* 0x0000040000107802 */ /* 0x000fe20000000f00 */
[----:B------:R-:W-:Y:S01]  /*ccd0*/  BSSY B0, `(.L_x_1161) ;  /* 0x00001c7000007945 */ /* 0x000fe20003800000 */
[----:B------:R-:W-:Y:S02]  /*cce0*/  BAR.SYNC.DEFER_BLOCKING 0x5, 0x180 ;  /* 0x0146000000007b1d */ /* 0x000fe40000010000 */
[----:B0-----:R-:W-:-:S05]  /*ccf0*/  LEA R16, R5, R16, 0x18 ;  /* 0x0000001005107211 */ /* 0x001fca00078ec0ff */
[----:B------:R0:W1:Y:S01]  /*cd00*/  LDS R0, [R16+0x2a8d0] ;  /* 0x02a8d00010007984 */ /* 0x0000620000000800 */
[----:B------:R-:W-:Y:S06]  /*cd10*/  BAR.ARV 0x4, 0x180 ;  /* 0x0106000000007b1d */ /* 0x000fec0000002000 */
[----:B------:R-:W-:Y:S05]  /*cd20*/  @P0 BRA `(.L_x_1162) ;  /* 0x0000001000b00947 */ /* 0x000fea0003800000 */
[----:B------:R-:W2:Y:S01]  /*cd30*/  S2R R5, SR_SWINHI ;  /* 0x0000000000057919 */ /* 0x000ea20000002f00 */
[----:B------:R-:W3:Y:S01]  /*cd40*/  LDC R22, c[0x0][0xbe8] ;  /* 0x0002fa00ff167b82 */ /* 0x000ee20000000800 */
[----:B------:R-:W-:Y:S01]  /*cd50*/  SHF.R.S32.HI R54, RZ, 0x1f, R163 ;  /* 0x0000001fff367819 */ /* 0x000fe200000114a3 */
[----:B------:R-:W-:Y:S01]  /*cd60*/  ULDC.64 UR4, c[0x0][0xb90] ;  /* 0x0002e40000047ab9 */ /* 0x000fe20000000a00 */
[----:B------:R-:W-:Y:S01]  /*cd70*/  IMAD R9, R164, 0x40, R23 ;  /* 0x00000040a4097824 */ /* 0x000fe200078e0217 */
[----:B------:R-:W-:Y:S01]  /*cd80*/  F2FP.BF16.F32.PACK_AB R6, R29, R6 ;  /* 0x000000061d06723e */ /* 0x000fe200000010ff */
[----:B------:R-:W-:Y:S01]  /*cd90*/  IMAD.WIDE.U32 R10, R163, UR4, RZ ;  /* 0x00000004a30a7c25 */ /* 0x000fe2000f8e00ff */
[----:B------:R-:W-:Y:S01]  /*cda0*/  F2FP.BF16.F32.PACK_AB R7, R7, R28 ;  /* 0x0000001c0707723e */ /* 0x000fe200000010ff */
[----:B------:R-:W-:Y:S01]  /*cdb0*/  ULDC UR6, c[0x0][0xa88] ;  /* 0x0002a20000067ab9 */ /* 0x000fe20000000800 */
[----:B------:R-:W-:Y:S01]  /*cdc0*/  SHF.R.S32.HI R112, RZ, 0x1f, R161 ;  /* 0x0000001fff707819 */ /* 0x000fe200000114a1 */
[----:B------:R-:W-:Y:S01]  /*cdd0*/  IMAD R2, R54, UR4, RZ ;  /* 0x0000000436027c24 */ /* 0x000fe2000f8e02ff */
[----:B------:R-:W-:Y:S01]  /*cde0*/  F2FP.BF16.F32.PACK_AB R44, R45, R44 ;  /* 0x0000002c2d2c723e */ /* 0x000fe200000010ff */
[----:B------:R-:W-:Y:S01]  /*cdf0*/  ULDC.64 UR8, c[0x0][0x208] ;  /* 0x0000820000087ab9 */ /* 0x000fe20000000a00 */
[----:B------:R-:W-:Y:S01]  /*ce00*/  F2FP.BF16.F32.PACK_AB R80, R81, R80 ;  /* 0x000000505150723e */ /* 0x000fe200000010ff */
[----:B------:R-:W-:Y:S01]  /*ce10*/  IMAD R13, R163, UR5, R2 ;  /* 0x00000005a30d7c24 */ /* 0x000fe2000f8e0202 */
[----:B------:R-:W-:Y:S01]  /*ce20*/  ULDC.64 UR4, c[0x0][0xb98] ;  /* 0x0002e60000047ab9 */ /* 0x000fe20000000a00 */
[----:B------:R-:W-:-:S02]  /*ce30*/  F2FP.BF16.F32.PACK_AB R45, R75, R74 ;  /* 0x0000004a4b2d723e */ /* 0x000fc400000010ff */
[----:B------:R-:W-:Y:S01]  /*ce40*/  IMAD.IADD R11, R11, 0x1, R13 ;  /* 0x000000010b0b7824 */ /* 0x000fe200078e020d */
[----:B------:R-:W-:Y:S02]  /*ce50*/  F2FP.BF16.F32.PACK_AB R47, R50, R47 ;  /* 0x0000002f322f723e */ /* 0x000fe400000010ff */
[----:B------:R-:W-:Y:S01]  /*ce60*/  F2FP.BF16.F32.PACK_AB R81, R83, R82 ;  /* 0x000000525351723e */ /* 0x000fe200000010ff */
[----:B------:R-:W-:Y:S01]  /*ce70*/  IMAD.WIDE.U32 R10, R161, UR4, R10 ;  /* 0x00000004a10a7c25 */ /* 0x000fe2000f8e000a */
[----:B------:R-:W-:Y:S02]  /*ce80*/  F2FP.BF16.F32.PACK_AB R82, R85, R84 ;  /* 0x000000545552723e */ /* 0x000fe400000010ff */
[----:B------:R-:W-:Y:S01]  /*ce90*/  F2FP.BF16.F32.PACK_AB R83, R87, R86 ;  /* 0x000000565753723e */ /* 0x000fe200000010ff */
[----:B---3--:R-:W-:Y:S01]  /*cea0*/  IMAD R78, R22, UR6, RZ ;  /* 0x00000006164e7c24 */ /* 0x008fe2000f8e02ff */
[----:B------:R-:W-:Y:S02]  /*ceb0*/  MOV R34, R16 ;  /* 0x0000001000227202 */ /* 0x000fe40000000f00 */
[----:B--2---:R-:W-:-:S03]  /*cec0*/  MOV R35, R5 ;  /* 0x0000000500237202 */ /* 0x004fc60000000f00 */
[----:B------:R-:W-:-:S04]  /*ced0*/  IMAD.WIDE R4, R169, 0x2, R34 ;  /* 0x00000002a9047825 */ /* 0x000fc800078e0222 */
[----:B------:R-:W-:Y:S01]  /*cee0*/  IMAD.WIDE R34, R9, 0x2, R34 ;  /* 0x0000000209227825 */ /* 0x000fe200078e0222 */
[C---:B------:R-:W-:Y:S02]  /*cef0*/  IADD3 R73, P1, R4.reuse, 0x4040, RZ ;  /* 0x0000404004497810 */ /* 0x040fe40007f3e0ff */
[C---:B------:R-:W-:Y:S02]  /*cf00*/  IADD3 R43, P0, R4.reuse, 0x4060, RZ ;  /* 0x00004060042b7810 */ /* 0x040fe40007f1e0ff */
[----:B------:R-:W-:Y:S01]  /*cf10*/  IADD3 R31, P3, R4, 0x4000, RZ ;  /* 0x00004000041f7810 */ /* 0x000fe20007f7e0ff */
[--C-:B------:R-:W-:Y:S01]  /*cf20*/  IMAD.X R41, RZ, RZ, R5.reuse, P1 ;  /* 0x000000ffff297224 */ /* 0x100fe200008e0605 */
[----:B------:R-:W-:Y:S02]  /*cf30*/  ISETP.NE.AND P1, PT, R22, 0x1, PT ;  /* 0x000000011600780c */ /* 0x000fe40003f25270 */
[----:B------:R-:W-:Y:S01]  /*cf40*/  LOP3.LUT R42, R43, 0x380, RZ, 0xc0, !PT ;  /* 0x000003802b2a7812 */ /* 0x000fe200078ec0ff */
[----:B------:R-:W-:Y:S01]  /*cf50*/  IMAD.X R37, RZ, RZ, R5, P3 ;  /* 0x000000ffff257224 */ /* 0x000fe200018e0605 */
[----:B------:R-:W-:-:S02]  /*cf60*/  IADD3 R21, P6, R4, 0x20, RZ ;  /* 0x0000002004157810 */ /* 0x000fc40007fde0ff */
[----:B------:R-:W-:Y:S02]  /*cf70*/  IADD3 R33, P2, R4, 0x4020, RZ ;  /* 0x0000402004217810 */ /* 0x000fe40007f5e0ff */
[----:B------:R-:W-:Y:S01]  /*cf80*/  SHF.R.U64 R42, R42, 0x3, RZ ;  /* 0x000000032a2a7819 */ /* 0x000fe200000012ff */
[--C-:B------:R-:W-:Y:S01]  /*cf90*/  IMAD.X R15, RZ, RZ, R5.reuse, P6 ;  /* 0x000000ffff0f7224 */ /* 0x100fe200030e0605 */
[----:B------:R-:W-:Y:S01]  /*cfa0*/  LOP3.LUT R14, R73, 0x380, RZ, 0xc0, !PT ;  /* 0x00000380490e7812 */ /* 0x000fe200078ec0ff */
[----:B------:R-:W-:Y:S01]  /*cfb0*/  IMAD.X R39, RZ, RZ, R5, P2 ;  /* 0x000000ffff277224 */ /* 0x000fe200010e0605 */
[----:B------:R-:W-:Y:S01]  /*cfc0*/  LOP3.LUT R8, R31, 0x380, RZ, 0xc0, !PT ;  /* 0x000003801f087812 */ /* 0x000fe200078ec0ff */
[----:B------:R-:W2:Y:S01]  /*cfd0*/  @P1 LDC R72, c[0x0][0xbec] ;  /* 0x0002fb00ff481b82 */ /* 0x000ea20000000800 */
[----:B------:R-:W-:Y:S02]  /*cfe0*/  LOP3.LUT R2, R21, 0x380, RZ, 0xc0, !PT ;  /* 0x0000038015027812 */ /* 0x000fe400078ec0ff */
[----:B------:R-:W-:-:S02]  /*cff0*/  LOP3.LUT R12, R33, 0x380, RZ, 0xc0, !PT ;  /* 0x00000380210c7812 */ /* 0x000fc400078ec0ff */
[----:B------:R-:W-:Y:S01]  /*d000*/  LOP3.LUT R42, R42, R43, RZ, 0x3c, !PT ;  /* 0x0000002b2a2a7212 */ /* 0x000fe200078e3cff */
[--C-:B------:R-:W-:Y:S01]  /*d010*/  IMAD.X R43, RZ, RZ, R5.reuse, P0 ;  /* 0x000000ffff2b7224 */ /* 0x100fe200000e0605 */
[----:B------:R-:W-:Y:S01]  /*d020*/  SHF.R.U64 R14, R14, 0x3, RZ ;  /* 0x000000030e0e7819 */ /* 0x000fe200000012ff */
[----:B------:R-:W3:Y:S01]  /*d030*/  @P1 LDC R111, c[0x0][0xbf0] ;  /* 0x0002fc00ff6f1b82 */ /* 0x000ee20000000800 */
[----:B------:R-:W-:Y:S02]  /*d040*/  SHF.R.U64 R8, R8, 0x3, RZ ;  /* 0x0000000308087819 */ /* 0x000fe400000012ff */
[----:B------:R-:W-:Y:S02]  /*d050*/  IADD3 R51, P4, R4, 0x60, RZ ;  /* 0x0000006004337810 */ /* 0x000fe40007f9e0ff */
[----:B------:R-:W-:Y:S02]  /*d060*/  SHF.R.U64 R2, R2, 0x3, RZ ;  /* 0x0000000302027819 */ /* 0x000fe400000012ff */
[----:B------:R-:W-:Y:S01]  /*d070*/  IADD3 R25, P5, R4, 0x40, RZ ;  /* 0x0000004004197810 */ /* 0x000fe20007fbe0ff */
[----:B------:R-:W-:Y:S01]  /*d080*/  IMAD.X R13, RZ, RZ, R5, P4 ;  /* 0x000000ffff0d7224 */ /* 0x000fe200020e0605 */
[----:B------:R-:W-:-:S02]  /*d090*/  SHF.R.U64 R12, R12, 0x3, RZ ;  /* 0x000000030c0c7819 */ /* 0x000fc400000012ff */
[----:B------:R-:W-:Y:S02]  /*d0a0*/  LOP3.LUT R40, R14, R73, RZ, 0x3c, !PT ;  /* 0x000000490e287212 */ /* 0x000fe400078e3cff */
[----:B------:R-:W-:Y:S02]  /*d0b0*/  LOP3.LUT R36, R8, R31, RZ, 0x3c, !PT ;  /* 0x0000001f08247212 */ /* 0x000fe400078e3cff */
[----:B------:R-:W-:Y:S02]  /*d0c0*/  LOP3.LUT R9, R4, 0x380, RZ, 0xc0, !PT ;  /* 0x0000038004097812 */ /* 0x000fe400078ec0ff */
[----:B------:R-:W-:Y:S02]  /*d0d0*/  LOP3.LUT R14, R2, R21, RZ, 0x3c, !PT ;  /* 0x00000015020e7212 */ /* 0x000fe400078e3cff */
[----:B------:R-:W-:Y:S02]  /*d0e0*/  LOP3.LUT R8, R51, 0x380, RZ, 0xc0, !PT ;  /* 0x0000038033087812 */ /* 0x000fe400078ec0ff */
[----:B------:R-:W-:-:S02]  /*d0f0*/  LOP3.LUT R38, R12, R33, RZ, 0x3c, !PT ;  /* 0x000000210c267212 */ /* 0x000fc400078e3cff */
[----:B------:R-:W-:Y:S02]  /*d100*/  LOP3.LUT R2, R25, 0x380, RZ, 0xc0, !PT ;  /* 0x0000038019027812 */ /* 0x000fe400078ec0ff */
[----:B------:R-:W-:Y:S01]  /*d110*/  MOV R79, R42 ;  /* 0x0000002a004f7202 */ /* 0x000fe20000000f00 */
[----:B------:R-:W-:Y:S01]  /*d120*/  IMAD.IADD R43, R19, 0x1, R17 ;  /* 0x00000001132b7824 */ /* 0x000fe200078e0211 */
[----:B------:R-:W-:Y:S02]  /*d130*/  SHF.R.U64 R9, R9, 0x3, RZ ;  /* 0x0000000309097819 */ /* 0x000fe400000012ff */
[----:B------:R-:W-:Y:S02]  /*d140*/  SHF.R.U64 R8, R8, 0x3, RZ ;  /* 0x0000000308087819 */ /* 0x000fe400000012ff */
[----:B------:R-:W-:Y:S02]  /*d150*/  SHF.R.U64 R2, R2, 0x3, RZ ;  /* 0x0000000302027819 */ /* 0x000fe400000012ff */
[----:B------:R-:W-:Y:S01]  /*d160*/  MOV R109, R38 ;  /* 0x00000026006d7202 */ /* 0x000fe20000000f00 */
[----:B--2---:R-:W-:Y:S01]  /*d170*/  @P1 IMAD.HI.U32 R38, R43, R72, RZ ;  /* 0x000000482b261227 */ /* 0x004fe200078e00ff */
[----:B------:R-:W-:-:S02]  /*d180*/  LOP3.LUT R4, R9, R4, RZ, 0x3c, !PT ;  /* 0x0000000409047212 */ /* 0x000fc400078e3cff */
[----:B------:R-:W-:Y:S01]  /*d190*/  LOP3.LUT R12, R8, R51, RZ, 0x3c, !PT ;  /* 0x00000033080c7212 */ /* 0x000fe200078e3cff */
[----:B------:R-:W-:Y:S01]  /*d1a0*/  IMAD.MOV.U32 R39, RZ, RZ, R43 ;  /* 0x000000ffff277224 */ /* 0x000fe200078e002b */
[----:B------:R-:W-:Y:S01]  /*d1b0*/  LOP3.LUT R8, R2, R25, RZ, 0x3c, !PT ;  /* 0x0000001902087212 */ /* 0x000fe200078e3cff */
[----:B------:R-:W-:Y:S01]  /*d1c0*/  IMAD.X R9, RZ, RZ, R5, P5 ;  /* 0x000000ffff097224 */ /* 0x000fe200028e0605 */
[C---:B------:R-:W-:Y:S02]  /*d1d0*/  IADD3 R25, P0, R34.reuse, 0x6000, RZ ;  /* 0x0000600022197810 */ /* 0x040fe40007f1e0ff */
[----:B---3--:R-:W-:Y:S02]  /*d1e0*/  @P1 SHF.R.U32.HI R39, RZ, R111, R38 ;  /* 0x0000006fff271219 */ /* 0x008fe40000011626 */
[----:B------:R-:W-:Y:S02]  /*d1f0*/  IADD3 R33, P6, R34, 0x1000, RZ ;  /* 0x0000100022217810 */ /* 0x000fe40007fde0ff */
[----:B------:R-:W-:-:S02]  /*d200*/  MOV R51, R4 ;  /* 0x0000000400337202 */ /* 0x000fc40000000f00 */
[----:B------:R-:W-:Y:S02]  /*d210*/  F2FP.BF16.F32.PACK_AB R4, R98, R3 ;  /* 0x000000036204723e */ /* 0x000fe400000010ff */
[----:B------:R-:W-:Y:S01]  /*d220*/  F2FP.BF16.F32.PACK_AB R5, R27, R110 ;  /* 0x0000006e1b05723e */ /* 0x000fe200000010ff */
[----:B------:R-:W-:Y:S01]  /*d230*/  BAR.SYNC.DEFER_BLOCKING 0x1, 0x100 ;  /* 0x0044000000007b1d */ /* 0x000fe20000010000 */
[----:B------:R-:W-:Y:S02]  /*d240*/  LOP3.LUT R24, R25, 0x380, RZ, 0xc0, !PT ;  /* 0x0000038019187812 */ /* 0x000fe400078ec0ff */
[----:B------:R-:W-:Y:S01]  /*d250*/  MOV R110, R36 ;  /* 0x00000024006e7202 */ /* 0x000fe20000000f00 */
[----:B------:R-:W-:Y:S01]  /*d260*/  IMAD.IADD R37, R168, 0x1, R17 ;  /* 0x00000001a8257824 */ /* 0x000fe200078e0211 */
[----:B------:R-:W-:Y:S01]  /*d270*/  MOV R36, R14 ;  /* 0x0000000e00247202 */ /* 0x000fe20000000f00 */
[----:B------:R-:W-:Y:S01]  /*d280*/  IMAD.MOV R15, RZ, RZ, -R39 ;  /* 0x000000ffff0f7224 */ /* 0x000fe200078e0a27 */
[----:B------:R-:W-:-:S02]  /*d290*/  LOP3.LUT R32, R33, 0x380, RZ, 0xc0, !PT ;  /* 0x0000038021207812 */ /* 0x000fc400078ec0ff */
[----:B------:R-:W-:Y:S01]  /*d2a0*/  SHF.R.U64 R24, R24, 0x3, RZ ;  /* 0x0000000318187819 */ /* 0x000fe200000012ff */
[----:B------:R-:W-:Y:S01]  /*d2b0*/  IMAD R15, R22, R15, R43 ;  /* 0x0000000f160f7224 */ /* 0x000fe200078e022b */
[C---:B------:R-:W-:Y:S02]  /*d2c0*/  IADD3 R21, P2, R34.reuse, 0x5000, RZ ;  /* 0x0000500022157810 */ /* 0x040fe40007f5e0ff */
[----:B------:R-:W-:Y:S02]  /*d2d0*/  IADD3 R31, P5, R34, 0x2000, RZ ;  /* 0x00002000221f7810 */ /* 0x000fe40007fbe0ff */
[----:B------:R-:W-:Y:S02]  /*d2e0*/  SHF.R.U64 R32, R32, 0x3, RZ ;  /* 0x0000000320207819 */ /* 0x000fe400000012ff */
[----:B------:R-:W-:Y:S01]  /*d2f0*/  LOP3.LUT R24, R24, R25, RZ, 0x3c, !PT ;  /* 0x0000001918187212 */ /* 0x000fe200078e3cff */
[----:B------:R-:W-:Y:S01]  /*d300*/  IMAD.X R25, RZ, RZ, R35, P0 ;  /* 0x000000ffff197224 */ /* 0x000fe200000e0623 */
[----:B------:R-:W-:-:S02]  /*d310*/  LOP3.LUT R20, R21, 0x380, RZ, 0xc0, !PT ;  /* 0x0000038015147812 */ /* 0x000fc400078ec0ff */
[----:B------:R-:W-:Y:S02]  /*d320*/  LOP3.LUT R30, R31, 0x380, RZ, 0xc0, !PT ;  /* 0x000003801f1e7812 */ /* 0x000fe400078ec0ff */
[----:B------:R-:W-:Y:S01]  /*d330*/  LOP3.LUT R32, R32, R33, RZ, 0x3c, !PT ;  /* 0x0000002120207212 */ /* 0x000fe200078e3cff */
[----:B------:R2:W-:Y:S01]  /*d340*/  STSM.16.M88.4 [R51], R4 ;  /* 0x0000000433007844 */ /* 0x0005e20000000200 */
[----:B------:R-:W-:Y:S02]  /*d350*/  IADD3 R10, P0, R39, R10, RZ ;  /* 0x0000000a270a7210 */ /* 0x000fe40007f1e0ff */
[----:B------:R-:W-:Y:S02]  /*d360*/  MOV R111, R12 ;  /* 0x0000000c006f7202 */ /* 0x000fe40000000f00 */
[----:B------:R-:W-:Y:S02]  /*d370*/  IADD3 R33, P4, R34, 0x3000, RZ ;  /* 0x0000300022217810 */ /* 0x000fe40007f9e0ff */
[----:B------:R-:W-:-:S02]  /*d380*/  SHF.R.S32.HI R12, RZ, 0x1f, R15 ;  /* 0x0000001fff0c7819 */ /* 0x000fc4000001140f */
[----:B------:R-:W-:Y:S01]  /*d390*/  SHF.R.U64 R20, R20, 0x3, RZ ;  /* 0x0000000314147819 */ /* 0x000fe200000012ff */
[----:B------:R-:W-:Y:S01]  /*d3a0*/  IMAD.X R27, RZ, RZ, R35, P4 ;  /* 0x000000ffff1b7224 */ /* 0x000fe200020e0623 */
[----:B------:R-:W-:Y:S02]  /*d3b0*/  SHF.R.U64 R30, R30, 0x3, RZ ;  /* 0x000000031e1e7819 */ /* 0x000fe400000012ff */
[----:B------:R-:W-:Y:S02]  /*d3c0*/  LOP3.LUT R26, R33, 0x380, RZ, 0xc0, !PT ;  /* 0x00000380211a7812 */ /* 0x000fe400078ec0ff */
[----:B------:R-:W-:Y:S01]  /*d3d0*/  MOV R14, R8 ;  /* 0x00000008000e7202 */ /* 0x000fe20000000f00 */
[----:B--2---:R-:W-:Y:S01]  /*d3e0*/  IMAD R4, R112, UR4, RZ ;  /* 0x0000000470047c24 */ /* 0x004fe2000f8e02ff */
[----:B------:R-:W-:Y:S02]  /*d3f0*/  SHF.R.S32.HI R5, RZ, 0x1f, R39 ;  /* 0x0000001fff057819 */ /* 0x000fe40000011427 */
[----:B------:R-:W-:Y:S01]  /*d400*/  LOP3.LUT R20, R20, R21, RZ, 0x3c, !PT ;  /* 0x0000001514147212 */ /* 0x000fe200078e3cff */
[----:B------:R-:W-:Y:S01]  /*d410*/  IMAD R4, R161, UR5, R4 ;  /* 0x00000005a1047c24 */ /* 0x000fe2000f8e0204 */
[----:B------:R-:W-:Y:S01]  /*d420*/  ULDC.64 UR4, c[0x0][0xb88] ;  /* 0x0002e20000047ab9 */ /* 0x000fe20000000a00 */
[----:B------:R-:W-:Y:S01]  /*d430*/  LOP3.LUT R30, R30, R31, RZ, 0x3c, !PT ;  /* 0x0000001f1e1e7212 */ /* 0x000fe200078e3cff */
[----:B------:R-:W-:Y:S01]  /*d440*/  IMAD R8, R12, UR4, RZ ;  /* 0x000000040c087c24 */ /* 0x000fe2000f8e02ff */
[----:B------:R-:W-:-:S02]  /*d450*/  LOP3.LUT R21, R34, 0x380, RZ, 0xc0, !PT ;  /* 0x0000038022157812 */ /* 0x000fc400078ec0ff */
[----:B------:R-:W-:Y:S02]  /*d460*/  IADD3.X R11, R5, R11, R4, P0, !PT ;  /* 0x0000000b050b7210 */ /* 0x000fe400007fe404 */
[----:B------:R-:W-:Y:S02]  /*d470*/  F2FP.BF16.F32.PACK_AB R4, R95, R96 ;  /* 0x000000605f04723e */ /* 0x000fe400000010ff */
[----:B------:R-:W-:Y:S01]  /*d480*/  F2FP.BF16.F32.PACK_AB R5, R108, R107 ;  /* 0x0000006b6c05723e */ /* 0x000fe200000010ff */
[----:B------:R-:W-:Y:S01]  /*d490*/  IMAD.WIDE.U32 R12, R15, UR4, R10 ;  /* 0x000000040f0c7c25 */ /* 0x000fe2000f8e000a */
[----:B------:R-:W-:Y:S02]  /*d4a0*/  F2FP.BF16.F32.PACK_AB R6, R97, R94 ;  /* 0x0000005e6106723e */ /* 0x000fe400000010ff */
[----:B------:R-:W-:Y:S01]  /*d4b0*/  F2FP.BF16.F32.PACK_AB R7, R106, R105 ;  /* 0x000000696a07723e */ /* 0x000fe200000010ff */
[----:B------:R-:W-:Y:S01]  /*d4c0*/  IMAD R15, R15, UR5, R8 ;  /* 0x000000050f0f7c24 */ /* 0x000fe2000f8e0208 */
[----:B------:R-:W-:Y:S01]  /*d4d0*/  IADD3 R31, P3, R34, 0x4000, RZ ;  /* 0x00004000221f7810 */ /* 0x000fe20007f7e0ff */
[----:B------:R-:W-:Y:S01]  /*d4e0*/  ULDC.64 UR4, c[0x0][0xb50] ;  /* 0x0002d40000047ab9 */ /* 0x000fe20000000a00 */
[----:B------:R-:W-:Y:S01]  /*d4f0*/  SHF.R.U64 R26, R26, 0x3, RZ ;  /* 0x000000031a1a7819 */ /* 0x000fe200000012ff */
[----:B------:R2:W-:Y:S01]  /*d500*/  STSM.16.M88.4 [R36], R4 ;  /* 0x0000000424007844 */ /* 0x0005e20000000200 */
[----:B------:R-:W-:Y:S01]  /*d510*/  SHF.R.U64 R21, R21, 0x3, RZ ;  /* 0x0000000315157819 */ /* 0x000fe200000012ff */
[--C-:B------:R-:W-:Y:S01]  /*d520*/  IMAD.X R3, RZ, RZ, R35.reuse, P3 ;  /* 0x000000ffff037224 */ /* 0x100fe200018e0623 */
[----:B------:R-:W-:Y:S01]  /*d530*/  LOP3.LUT R26, R26, R33, RZ, 0x3c, !PT ;  /* 0x000000211a1a7212 */ /* 0x000fe200078e3cff */
[----:B------:R-:W-:Y:S01]  /*d540*/  IMAD.X R33, RZ, RZ, R35, P6 ;  /* 0x000000ffff217224 */ /* 0x000fe200030e0623 */
[----:B------:R-:W-:-:S02]  /*d550*/  LOP3.LUT P0, RZ, R166, 0x3, RZ, 0xc0, !PT ;  /* 0x00000003a6ff7812 */ /* 0x000fc4000780c0ff */
[----:B------:R-:W-:Y:S02]  /*d560*/  IADD3 R73, P6, R34, 0x7000, RZ ;  /* 0x0000700022497810 */ /* 0x000fe40007fde0ff */
[----:B------:R-:W-:Y:S02]  /*d570*/  F2FP.BF16.F32.PACK_AB R8, R92, R91 ;  /* 0x0000005b5c08723e */ /* 0x000fe400000010ff */
[----:B------:R-:W-:Y:S01]  /*d580*/  F2FP.BF16.F32.PACK_AB R9, R103, R102 ;  /* 0x000000666709723e */ /* 0x000fe200000010ff */
[----:B------:R-:W-:Y:S01]  /*d590*/  IMAD.X R29, RZ, RZ, R35, P6 ;  /* 0x000000ffff1d7224 */ /* 0x000fe200030e0623 */
[----:B------:R-:W-:Y:S02]  /*d5a0*/  F2FP.BF16.F32.PACK_AB R10, R93, R90 ;  /* 0x0000005a5d0a723e */ /* 0x000fe400000010ff */
[----:B------:R-:W-:Y:S01]  /*d5b0*/  F2FP.BF16.F32.PACK_AB R11, R104, R101 ;  /* 0x00000065680b723e */ /* 0x000fe200000010ff */
[----:B--2---:R-:W-:Y:S01]  /*d5c0*/  VIADD R5, R37, 0x8 ;  /* 0x0000000825057836 */ /* 0x004fe20000000000 */
[----:B------:R-:W-:Y:S01]  /*d5d0*/  LEA R36, P3, R12, UR4, 0x2 ;  /* 0x000000040c247c11 */ /* 0x000fe2000f8610ff */
[----:B------:R-:W-:Y:S01]  /*d5e0*/  IMAD.IADD R7, R13, 0x1, R15 ;  /* 0x000000010d077824 */ /* 0x000fe200078e020f */
[----:B------:R-:W-:Y:S01]  /*d5f0*/  LOP3.LUT R34, R21, R34, RZ, 0x3c, !PT ;  /* 0x0000002215227212 */ /* 0x000fe200078e3cff */
[----:B------:R-:W-:Y:S01]  /*d600*/  IMAD.X R21, RZ, RZ, R35, P2 ;  /* 0x000000ffff157224 */ /* 0x000fe200010e0623 */
[-C--:B------:R-:W-:Y:S01]  /*d610*/  ISETP.GE.OR P2, PT, R37, R78.reuse, P0 ;  /* 0x0000004e2500720c */ /* 0x080fe20000746670 */
[----:B------:R2:W-:Y:S01]  /*d620*/  STSM.16.M88.4 [R14], R8 ;  /* 0x000000080e007844 */ /* 0x0005e20000000200 */
[----:B------:R-:W-:-:S02]  /*d630*/  ISETP.GE.OR P0, PT, R5, R78, P0 ;  /* 0x0000004e0500720c */ /* 0x000fc40000706670 */
[----:B------:R-:W-:Y:S01]  /*d640*/  LEA.HI.X R37, R12, UR5, R7, 0x2, P3 ;  /* 0x000000050c257c11 */ /* 0x000fe200098f1407 */
[----:B------:R-:W-:Y:S01]  /*d650*/  SHFL.IDX PT, R72, R36, 0x1, 0x1c1f ;  /* 0x003c1f0024487f89 */ /* 0x000fe200000e0000 */
[----:B------:R-:W-:Y:S01]  /*d660*/  F2FP.BF16.F32.PACK_AB R4, R49, R48 ;  /* 0x000000303104723e */ /* 0x000fe200000010ff */
[----:B------:R-:W-:Y:S01]  /*d670*/  ULDC.64 UR4, c[0x0][0xae8] ;  /* 0x0002ba0000047ab9 */ /* 0x000fe20000000a00 */
[----:B------:R-:W-:Y:S02]  /*d680*/  F2FP.BF16.F32.PACK_AB R5, R100, R99 ;  /* 0x000000636405723e */ /* 0x000fe400000010ff */
[----:B------:R-:W-:Y:S02]  /*d690*/  F2FP.BF16.F32.PACK_AB R6, R53, R52 ;  /* 0x000000343506723e */ /* 0x000fe400000010ff */
[----:B------:R-:W-:Y:S01]  /*d6a0*/  F2FP.BF16.F32.PACK_AB R7, R55, R46 ;  /* 0x0000002e3707723e */ /* 0x000fe200000010ff */
[----:B------:R-:W-:Y:S01]  /*d6b0*/  SHFL.IDX PT, R52, R36, RZ, 0x1c1f ;  /* 0x001c1fff24347589 */ /* 0x000fe200000e0000 */
[----:B------:R-:W-:-:S02]  /*d6c0*/  F2FP.BF16.F32.PACK_AB R12, R57, R56 ;  /* 0x00000038390c723e */ /* 0x000fc400000010ff */
[----:B------:R-:W-:Y:S01]  /*d6d0*/  F2FP.BF16.F32.PACK_AB R13, R59, R58 ;  /* 0x0000003a3b0d723e */ /* 0x000fe200000010ff */
[----:B------:R-:W-:Y:S01]  /*d6e0*/  STSM.16.M88.4 [R111], R4 ;  /* 0x000000046f007844 */ /* 0x000fe20000000200 */
[----:B--2---:R-:W-:Y:S02]  /*d6f0*/  F2FP.BF16.F32.PACK_AB R14, R61, R60 ;  /* 0x0000003c3d0e723e */ /* 0x004fe400000010ff */
[----:B------:R-:W-:Y:S01]  /*d700*/  F2FP.BF16.F32.PACK_AB R15, R63, R62 ;  /* 0x0000003e3f0f723e */ /* 0x000fe200000010ff */
[----:B------:R-:W2:Y:S01]  /*d710*/  SHFL.IDX PT, R53, R37, RZ, 0x1c1f ;  /* 0x001c1fff25357589 */ /* 0x000ea200000e0000 */
[----:B------:R-:W-:Y:S02]  /*d720*/  LOP3.LUT R28, R73, 0x380, RZ, 0xc0, !PT ;  /* 0x00000380491c7812 */ /* 0x000fe400078ec0ff */
[----:B------:R-:W-:Y:S01]  /*d730*/  F2FP.BF16.F32.PACK_AB R8, R65, R64 ;  /* 0x000000404108723e */ /* 0x000fe200000010ff */
[----:B------:R-:W-:Y:S01]  /*d740*/  STSM.16.M88.4 [R110], R12 ;  /* 0x0000000c6e007844 */ /* 0x000fe20000000200 */
[----:B------:R-:W-:-:S02]  /*d750*/  F2FP.BF16.F32.PACK_AB R9, R67, R66 ;  /* 0x000000424309723e */ /* 0x000fc400000010ff */
[----:B------:R-:W-:Y:S02]  /*d760*/  F2FP.BF16.F32.PACK_AB R10, R69, R68 ;  /* 0x00000044450a723e */ /* 0x000fe400000010ff */
[----:B------:R-:W-:Y:S02]  /*d770*/  F2FP.BF16.F32.PACK_AB R11, R71, R70 ;  /* 0x00000046470b723e */ /* 0x000fe400000010ff */
[----:B------:R-:W-:Y:S02]  /*d780*/  MOV R98, R40 ;  /* 0x0000002800627202 */ /* 0x000fe40000000f00 */
[----:B------:R-:W-:Y:S01]  /*d790*/  F2FP.BF16.F32.PACK_AB R46, R77, R76 ;  /* 0x0000004c4d2e723e */ /* 0x000fe200000010ff */
[----:B------:R-:W-:Y:S01]  /*d7a0*/  STSM.16.M88.4 [R109], R8 ;  /* 0x000000086d007844 */ /* 0x000fe20000000200 */
[----:B------:R-:W-:Y:S02]  /*d7b0*/  SHF.R.U64 R28, R28, 0x3, RZ ;  /* 0x000000031c1c7819 */ /* 0x000fe400000012ff */
[----:B------:R-:W-:Y:S01]  /*d7c0*/  LOP3.LUT R2, R31, 0x380, RZ, 0xc0, !PT ;  /* 0x000003801f027812 */ /* 0x000fe200078ec0ff */
[----:B------:R3:W-:Y:S01]  /*d7d0*/  STSM.16.M88.4 [R98], R44 ;  /* 0x0000002c62007844 */ /* 0x0007e20000000200 */
[----:B------:R-:W-:-:S02]  /*d7e0*/  LOP3.LUT R28, R28, R73, RZ, 0x3c, !PT ;  /* 0x000000491c1c7212 */ /* 0x000fc400078e3cff */
[----:B------:R-:W-:Y:S01]  /*d7f0*/  SHF.R.U64 R2, R2, 0x3, RZ ;  /* 0x0000000302027819 */ /* 0x000fe200000012ff */
[----:B------:R-:W-:Y:S03]  /*d800*/  STSM.16.M88.4 [R79], R80 ;  /* 0x000000504f007844 */ /* 0x000fe60000000200 */
[----:B------:R-:W-:Y:S01]  /*d810*/  LOP3.LUT R2, R2, R31, RZ, 0x3c, !PT ;  /* 0x0000001f02027212 */ /* 0x000fe200078e3cff */
[----:B------:R-:W-:Y:S01]  /*d820*/  BAR.SYNC.DEFER_BLOCKING 0x1, 0x100 ;  /* 0x0044000000007b1d */ /* 0x000fe20000010000 */
[----:B------:R-:W-:-:S05]  /*d830*/  IMAD.X R31, RZ, RZ, R35, P5 ;  /* 0x000000ffff1f7224 */ /* 0x000fca00028e0623 */
[----:B------:R-:W4:Y:S02]  /*d840*/  SHFL.IDX PT, R73, R37, 0x1, 0x1c1f ;  /* 0x003c1f0025497f89 */ /* 0x000f2400000e0000 */
[----:B---3--:R-:W3:Y:S08]  /*d850*/  @P1 LDC R45, c[0x0][0xbec] ;  /* 0x0002fb00ff2d1b82 */ /* 0x008ef00000000800 */
[----:B------:R-:W0:Y:S01]  /*d860*/  @P1 LDC R47, c[0x0][0xbf0] ;  /* 0x0002fc00ff2f1b82 */ /* 0x000e220000000800 */
[----:B--2---:R2:W-:Y:S01]  /*d870*/  @!P2 ST.E desc[UR8][R52.64], R89 ;  /* 0x000000593400a985 */ /* 0x0045e2000c101908 */
[----:B------:R-:W-:-:S03]  /*d880*/  IMAD R54, R54, UR4, RZ ;  /* 0x0000000436367c24 */ /* 0x000fc6000f8e02ff */
[----:B----4-:R2:W-:Y:S04]  /*d890*/  @!P0 ST.E desc[UR8][R72.64], R88 ;  /* 0x0000005848008985 */ /* 0x0105e8000c101908 */
[----:B------:R4:W5:Y:S04]  /*d8a0*/  LD.E.128 R40, desc[UR8][R32.64] ;  /* 0x0000000820287980 */ /* 0x000968000c101d00 */
[----:B------:R3:W5:Y:S04]  /*d8b0*/  LD.E.128 R56, desc[UR8][R20.64] ;  /* 0x0000000814387980 */ /* 0x000768000c101d00 */
[----:B------:R1:W5:Y:S01]  /*d8c0*/  LD.E.128 R36, desc[UR8][R30.64] ;  /* 0x000000081e247980 */ /* 0x000362000c101d00 */
[----:B----4-:R-:W-:-:S03]  /*d8d0*/  IMAD R32, R162, 0x20, R164 ;  /* 0x00000020a2207824 */ /* 0x010fc600078e02a4 */
[----:B------:R4:W5:Y:S01]  /*d8e0*/  LD.E.128 R4, desc[UR8][R26.64] ;  /* 0x000000081a047980 */ /* 0x000962000c101d00 */
[----:B------:R-:W-:-:S03]  /*d8f0*/  IMAD.IADD R32, R17, 0x1, R32 ;  /* 0x0000000111207824 */ /* 0x000fc600078e0220 */
[----:B------:R2:W5:Y:S01]  /*d900*/  LD.E.128 R60, desc[UR8][R2.64] ;  /* 0x00000008023c7980 */ /* 0x000562000c101d00 */
[----:B---3--:R-:W-:-:S03]  /*d910*/  @P1 IMAD.HI.U32 R20, R32, R45, RZ ;  /* 0x0000002d20141227 */ /* 0x008fc600078e00ff */
[----:B------:R3:W5:Y:S01]  /*d920*/  LD.E.128 R12, desc[UR8][R24.64] ;  /* 0x00000008180c7980 */ /* 0x000762000c101d00 */
[C---:B-1----:R-:W-:Y:S02]  /*d930*/  IMAD R31, R163.reuse, UR5, R54 ;  /* 0x00000005a31f7c24 */ /* 0x042fe4000f8e0236 */
[----:B----4-:R-:W-:Y:S01]  /*d940*/  IMAD.WIDE.U32 R26, R163, UR4, RZ ;  /* 0x00000004a31a7c25 */ /* 0x010fe2000f8e00ff */
[----:B------:R-:W-:Y:S01]  /*d950*/  ULDC.64 UR4, c[0x0][0xaf0] ;  /* 0x0002bc0000047ab9 */ /* 0x000fe20000000a00 */
[----:B------:R-:W5:Y:S02]  /*d960*/  LD.E.128 R48, desc[UR8][R34.64] ;  /* 0x0000000822307980 */ /* 0x000f64000c101d00 */
[----:B------:R-:W-:Y:S01]  /*d970*/  IMAD.MOV.U32 R21, RZ, RZ, R32 ;  /* 0x000000ffff157224 */ /* 0x000fe200078e0020 */
[----:B0-----:R-:W-:Y:S01]  /*d980*/  @P1 SHF.R.U32.HI R21, RZ, R47, R20 ;  /* 0x0000002fff151219 */ /* 0x001fe20000011614 */
[----:B--2---:R-:W-:Y:S01]  /*d990*/  IMAD.IADD R3, R27, 0x1, R31 ;  /* 0x000000011b037824 */ /* 0x004fe200078e021f */
[----:B------:R0:W5:Y:S01]  /*d9a0*/  LD.E.128 R8, desc[UR8][R28.64] ;  /* 0x000000081c087980 */ /* 0x000162000c101d00 */
[----:B---3--:R-:W-:-:S02]  /*d9b0*/  IMAD R24, R112, UR4, RZ ;  /* 0x0000000470187c24 */ /* 0x008fc4000f8e02ff */
[----:B------:R-:W-:Y:S01]  /*d9c0*/  IMAD.MOV.U32 R2, RZ, RZ, R26 ;  /* 0x000000ffff027224 */ /* 0x000fe200078e001a */
[----:B------:R-:W-:Y:S01]  /*d9d0*/  SHF.R.S32.HI R20, RZ, 0x1f, R21 ;  /* 0x0000001fff147819 */ /* 0x000fe20000011415 */
[C---:B------:R-:W-:Y:S01]  /*d9e0*/  IMAD R25, R161.reuse, UR5, R24 ;  /* 0x00000005a1197c24 */ /* 0x040fe2000f8e0218 */
[----:B------:R-:W-:Y:S01]  /*d9f0*/  @!PT LDS RZ, [RZ] ;  /* 0x00000000fffff984 */ /* 0x000fe20000000800 */
[----:B------:R-:W-:Y:S01]  /*da00*/  @!PT LDS RZ, [RZ] ;  /* 0x00000000fffff984 */ /* 0x000fe20000000800 */
[----:B------:R-:W-:Y:S01]  /*da10*/  @!PT LDS RZ, [RZ] ;  /* 0x00000000fffff984 */ /* 0x000fe20000000800 */
[----:B------:R-:W-:Y:S01]  /*da20*/  @!PT LDS RZ, [RZ] ;  /* 0x00000000fffff984 */ /* 0x000fe20000000800 */
[----:B------:R1:W-:Y:S06]  /*da30*/  MEMBAR.ALL.CTA ;  /* 0x0000000000007992 */ /* 0x0003ec0000008000 */
[----:B-1----:R-:W1:Y:S01]  /*da40*/  FENCE.VIEW.ASYNC.S ;  /* 0x00000000000073c6 */ /* 0x002e620000000000 */
        /* <DEDUP_REMOVED lines=12> */
[----:B0-----:R-:W-:Y:S02]  /*db10*/  IMAD.IADD R29, R164, 0x1, R17 ;  /* 0x00000001a41d7824 */ /* 0x001fe400078e0211 */
[C---:B------:R-:W-:Y:S02]  /*db20*/  IMAD R21, R25.reuse, UR5, R20 ;  /* 0x0000000519157c24 */ /* 0x040fe4000f8e0214 */
[----:B------:R-:W-:Y:S01]  /*db30*/  IMAD.WIDE.U32 R2, R25, UR4, R2 ;  /* 0x0000000419027c25 */ /* 0x000fe2000f8e0002 */
[----:B------:R-:W-:Y:S01]  /*db40*/  ISETP.GE.AND P2, PT, R29, R78, PT ;  /* 0x0000004e1d00720c */ /* 0x000fe20003f46270 */
[----:B------:R-:W-:-:S02]  /*db50*/  ULDC.64 UR4, c[0x0][0xa80] ;  /* 0x0002a00000047ab9 */ /* 0x000fc40000000a00 */
[----:B------:R-:W-:Y:S02]  /*db60*/  VIADD R17, R29, 0x20 ;  /* 0x000000201d117836 */ /* 0x000fe40000000000 */
[----:B------:R-:W-:Y:S01]  /*db70*/  VIADD R16, R16, 0x2a820 ;  /* 0x0002a82010107836 */ /* 0x000fe20000000000 */
[C---:B------:R-:W-:Y:S01]  /*db80*/  LEA R20, P3, R2.reuse, UR4, 0x1 ;  /* 0x0000000402147c11 */ /* 0x040fe2000f8608ff */
[----:B------:R-:W-:Y:S01]  /*db90*/  IMAD.IADD R3, R3, 0x1, R21 ;  /* 0x0000000103037824 */ /* 0x000fe200078e0215 */
[-C--:B------:R-:W-:Y:S01]  /*dba0*/  ISETP.GE.AND P0, PT, R17, R78.reuse, PT ;  /* 0x0000004e1100720c */ /* 0x080fe20003f06270 */
[----:B------:R-:W-:Y:S01]  /*dbb0*/  VIADD R17, R29, 0x40 ;  /* 0x000000401d117836 */ /* 0x000fe20000000000 */
[----:B------:R-:W-:Y:S02]  /*dbc0*/  PRMT R16, RZ, 0x654, R16 ;  /* 0x00000654ff107816 */ /* 0x000fe40000000010 */
[----:B------:R-:W-:Y:S01]  /*dbd0*/  LEA.HI.X R21, R2, UR5, R3, 0x1, P3 ;  /* 0x0000000502157c11 */ /* 0x000fe200098f0c03 */
[----:B------:R-:W-:Y:S01]  /*dbe0*/  BSSY B1, `(.L_x_1163) ;  /* 0x0000010000017945 */ /* 0x000fe20003800000 */
[----:B------:R-:W-:Y:S01]  /*dbf0*/  ISETP.GE.AND P1, PT, R17, R78, PT ;  /* 0x0000004e1100720c */ /* 0x000fe20003f26270 */
[----:B-1----:R0:W-:Y:S02]  /*dc00*/  SYNCS.ARRIVE.TRANS64.RED.A1T0 RZ, [R16+URZ], RZ ;  /* 0x000000ff10ff79a7 */ /* 0x0021e4000810043f */
[----:B------:R1:W2:Y:S04]  /*dc10*/  SHFL.IDX PT, R17, R21, RZ, 0x181f ;  /* 0x00181fff15117589 */ /* 0x0002a800000e0000 */
[----:B0-----:R1:W0:Y:S01]  /*dc20*/  SHFL.IDX PT, R16, R20, RZ, 0x181f ;  /* 0x00181fff14107589 */ /* 0x00122200000e0000 */
[----:B------:R-:W-:Y:S05]  /*dc30*/  @P2 BRA `(.L_x_1164) ;  /* 0x0000000000282947 */ /* 0x000fea0003800000 */
[----:B------:R-:W-:Y:S01]  /*dc40*/  ULDC UR4, c[0x0][0xac8] ;  /* 0x0002b20000047ab9 */ /* 0x000fe20000000800 */
[----:B------:R-:W-:Y:S01]  /*dc50*/  ULDC.64 UR6, c[0x0][0x208] ;  /* 0x0000820000067ab9 */ /* 0x000fe20000000a00 */
[----:B------:R-:W-:Y:S02]  /*dc60*/  ISETP.GE.AND P2, PT, R23, UR4, PT ;  /* 0x0000000417007c0c */ /* 0x000fe4000bf46270 */
[----:B------:R-:W-:-:S11]  /*dc70*/  ISETP.GE.AND P3, PT, R160, UR4, PT ;  /* 0x00000004a0007c0c */ /* 0x000fd6000bf66270 */
[CC--:B0-----:R-:W-:Y:S02]  /*dc80*/  @!P2 LEA R2, P4, R23.reuse, R16.reuse, 0x1 ;  /* 0x000000101702a211 */ /* 0x0c1fe400078808ff */
[C---:B------:R-:W-:Y:S02]  /*dc90*/  @!P3 LEA R16, P5, R160.reuse, R16, 0x1 ;  /* 0x00000010a010b211 */ /* 0x040fe400078a08ff */
[-C--:B--2---:R-:W-:Y:S02]  /*dca0*/  @!P2 LEA.HI.X R3, R23, R17.reuse, R172, 0x1, P4 ;  /* 0x000000111703a211 */ /* 0x084fe400020f0cac */
[----:B------:R-:W-:-:S03]  /*dcb0*/  @!P3 LEA.HI.X R17, R160, R17, R171, 0x1, P5 ;  /* 0x00000011a011b211 */ /* 0x000fc600028f0cab */
[----:B-----5:R3:W-:Y:S04]  /*dcc0*/  @!P2 ST.E.128 desc[UR6][R2.64], R48 ;  /* 0x000000300200a985 */ /* 0x0207e8000c101d06 */
[----:B------:R3:W-:Y:S02]  /*dcd0*/  @!P3 ST.E.128 desc[UR6][R16.64], R60 ;  /* 0x0000003c1000b985 */ /* 0x0007e4000c101d06 */
.L_x_1164:
[----:B------:R-:W-:Y:S05]  /*dce0*/  BSYNC B1 ;  /* 0x0000000000017941 */ /* 0x000fea0003800000 */
.L_x_1163:
[----:B--23--:R2:W3:Y:S01]  /*dcf0*/  SHFL.IDX PT, R17, R21, 0x1, 0x181f ;  /* 0x00381f0015117f89 */ /* 0x00c4e200000e0000 */
[----:B------:R-:W-:Y:S03]  /*dd00*/  BSSY B1, `(.L_x_1165) ;  /* 0x000000d000017945 */ /* 0x000fe60003800000 */
[----:B0-----:R2:W0:Y:S01]  /*dd10*/  SHFL.IDX PT, R16, R20, 0x1, 0x181f ;  /* 0x00381f0014107f89 */ /* 0x00142200000e0000 */
[----:B------:R-:W-:Y:S05]  /*dd20*/  @P0 BRA `(.L_x_1166) ;  /* 0x0000000000280947 */ /* 0x000fea0003800000 */
[----:B------:R-:W-:Y:S01]  /*dd30*/  ULDC UR4, c[0x0][0xac8] ;  /* 0x0002b20000047ab9 */ /* 0x000fe20000000800 */
[----:B------:R-:W-:Y:S01]  /*dd40*/  ULDC.64 UR6, c[0x0][0x208] ;  /* 0x0000820000067ab9 */ /* 0x000fe20000000a00 */
[----:B------:R-:W-:Y:S02]  /*dd50*/  ISETP.GE.AND P3, PT, R23, UR4, PT ;  /* 0x0000000417007c0c */ /* 0x000fe4000bf66270 */
[----:B------:R-:W-:-:S11]  /*dd60*/  ISETP.GE.AND P4, PT, R160, UR4, PT ;  /* 0x00000004a0007c0c */ /* 0x000fd6000bf86270 */
[CC--:B0-----:R-:W-:Y:S02]  /*dd70*/  @!P3 LEA R2, P0, R23.reuse, R16.reuse, 0x1 ;  /* 0x000000101702b211 */ /* 0x0c1fe400078008ff */
[C---:B------:R-:W-:Y:S02]  /*dd80*/  @!P4 LEA R16, P2, R160.reuse, R16, 0x1 ;  /* 0x00000010a010c211 */ /* 0x040fe400078408ff */
[-C--:B---3--:R-:W-:Y:S02]  /*dd90*/  @!P3 LEA.HI.X R3, R23, R17.reuse, R172, 0x1, P0 ;  /* 0x000000111703b211 */ /* 0x088fe400000f0cac */
[----:B------:R-:W-:-:S03]  /*dda0*/  @!P4 LEA.HI.X R17, R160, R17, R171, 0x1, P2 ;  /* 0x00000011a011c211 */ /* 0x000fc600010f0cab */
[----:B-----5:R4:W-:Y:S04]  /*ddb0*/  @!P3 ST.E.128 desc[UR6][R2.64], R40 ;  /* 0x000000280200b985 */ /* 0x0209e8000c101d06 */
[----:B------:R4:W-:Y:S02]  /*ddc0*/  @!P4 ST.E.128 desc[UR6][R16.64], R56 ;  /* 0x000000381000c985 */ /* 0x0009e4000c101d06 */
.L_x_1166:
[----:B------:R-:W-:Y:S05]  /*ddd0*/  BSYNC B1 ;  /* 0x0000000000017941 */ /* 0x000fea0003800000 */
.L_x_1165:
[----:B---34-:R3:W4:Y:S01]  /*dde0*/  SHFL.IDX PT, R17, R21, 0x2, 0x181f ;  /* 0x00581f0015117f89 */ /* 0x01872200000e0000 */
        /* <DEDUP_REMOVED lines=9> */
[-C--:B----4-:R-:W-:Y:S02]  /*de80*/  @!P2 LEA.HI.X R3, R23, R17.reuse, R172, 0x1, P0 ;  /* 0x000000111703a211 */ /* 0x090fe400000f0cac */
[----:B------:R-:W-:-:S03]  /*de90*/  @!P3 LEA.HI.X R17, R160, R17, R171, 0x1, P1 ;  /* 0x00000011a011b211 */ /* 0x000fc600008f0cab */
[----:B-----5:R0:W-:Y:S04]  /*dea0*/  @!P2 ST.E.128 desc[UR6][R2.64], R36 ;  /* 0x000000240200a985 */ /* 0x0201e8000c101d06 */
[----:B------:R0:W-:Y:S02]  /*deb0*/  @!P3 ST.E.128 desc[UR6][R16.64], R12 ;  /* 0x0000000c1000b985 */ /* 0x0001e4000c101d06 */
.L_x_1168:
[----:B------:R-:W-:Y:S05]  /*dec0*/  BSYNC B1 ;  /* 0x0000000000017941 */ /* 0x000fea0003800000 */
.L_x_1167:
[----:B0-----:R-:W-:Y:S01]  /*ded0*/  VIADD R3, R29, 0x60 ;  /* 0x000000601d037836 */ /* 0x001fe20000000000 */
[----:B-123--:R-:W0:Y:S04]  /*dee0*/  SHFL.IDX PT, R21, R21, 0x3, 0x181f ;  /* 0x00781f0015157f89 */ /* 0x00ee2800000e0000 */
[----:B------:R-:W-:Y:S01]  /*def0*/  ISETP.GE.AND P0, PT, R3, R78, PT ;  /* 0x0000004e0300720c */ /* 0x000fe20003f06270 */
[----:B------:R-:W1:-:S12]  /*df00*/  SHFL.IDX PT, R20, R20, 0x3, 0x181f ;  /* 0x00781f0014147f89 */ /* 0x000e5800000e0000 */
[----:B------:R-:W-:Y:S05]  /*df10*/  @P0 BRA `(.L_x_1169) ;  /* 0x0000000800880947 */ /* 0x000fea0003800000 */
[----:B------:R-:W-:Y:S01]  /*df20*/  ULDC UR4, c[0x0][0xac8] ;  /* 0x0002b20000047ab9 */ /* 0x000fe20000000800 */
[----:B------:R-:W-:Y:S01]  /*df30*/  ULDC.64 UR6, c[0x0][0x208] ;  /* 0x0000820000067ab9 */ /* 0x000fe20000000a00 */
[----:B------:R-:W-:-:S13]  /*df40*/  ISETP.GE.AND P1, PT, R23, UR4, PT ;  /* 0x0000000417007c0c */ /* 0x000fda000bf26270 */
[----:B-1----:R-:W-:-:S04]  /*df50*/  @!P1 LEA R2, P0, R23, R20, 0x1 ;  /* 0x0000001417029211 */ /* 0x002fc800078008ff */
[----:B0-----:R-:W-:Y:S02]  /*df60*/  @!P1 LEA.HI.X R3, R23, R21, R172, 0x1, P0 ;  /* 0x0000001517039211 */ /* 0x001fe400000f0cac */
[----:B------:R-:W-:-:S03]  /*df70*/  ISETP.GE.AND P0, PT, R160, UR4, PT ;  /* 0x00000004a0007c0c */ /* 0x000fc6000bf06270 */
[----:B-----5:R0:W-:Y:S10]  /*df80*/  @!P1 ST.E.128 desc[UR6][R2.64], R4 ;  /* 0x0000000402009985 */ /* 0x0201f4000c101d06 */
[----:B------:R-:W-:Y:S05]  /*df90*/  @P0 BRA `(.L_x_1169) ;  /* 0x0000000800680947 */ /* 0x000fea0003800000 */
[----:B0-----:R-:W-:Y:S01]  /*dfa0*/  LEA R2, P0, R160, R20, 0x1 ;  /* 0x00000014a0027211 */ /* 0x001fe200078008ff */
[----:B------:R-:W-:-:S03]  /*dfb0*/  ULDC.64 UR4, c[0x0][0x208] ;  /* 0x0000820000047ab9 */ /* 0x000fc60000000a00 */
[----:B------:R-:W-:-:S05]  /*dfc0*/  LEA.HI.X R3, R160, R21, R171, 0x1, P0 ;  /* 0x00000015a0037211 */ /* 0x000fca00000f0cab */
[----:B------:R0:W-:Y:S01]  /*dfd0*/  ST.E.128 desc[UR4][R2.64], R8 ;  /* 0x0000000802007985 */ /* 0x0001e2000c101d04 */
[----:B------:R-:W-:Y:S05]  /*dfe0*/  BRA `(.L_x_1169) ;  /* 0x0000000800547947 */ /* 0x000fea0003800000 */
.L_x_1162:
[----:B------:R-:W2:Y:S01]  /*dff0*/  LDC R12, c[0x0][0xbe8] ;  /* 0x0002fa00ff0c7b82 */ /* 0x000ea20000000800 */
[----:B------:R-:W-:Y:S01]  /*e000*/  ISETP.GE.AND P0, PT, R173, 0x80, PT ;  /* 0x00000080ad00780c */ /* 0x000fe20003f06270 */
[----:B------:R-:W-:Y:S01]  /*e010*/  IMAD R2, R162, 0x20, R164 ;  /* 0x00000020a2027824 */ /* 0x000fe200078e02a4 */
[----:B------:R-:W-:Y:S01]  /*e020*/  BSSY B1, `(.L_x_1170) ;  /* 0x000002f000017945 */ /* 0x000fe20003800000 */
[----:B------:R-:W-:Y:S02]  /*e030*/  SHF.R.S32.HI R10, RZ, 0x1f, R163 ;  /* 0x0000001fff0a7819 */ /* 0x000fe400000114a3 */
[----:B------:R-:W-:Y:S01]  /*e040*/  IMAD.IADD R15, R17, 0x1, R2 ;  /* 0x00000001110f7824 */ /* 0x000fe200078e0202 */
[----:B------:R-:W-:Y:S02]  /*e050*/  SHF.R.S32.HI R11, RZ, 0x1f, R161 ;  /* 0x0000001fff0b7819 */ /* 0x000fe400000114a1 */
[----:B--2---:R-:W-:-:S13]  /*e060*/  ISETP.NE.AND P1, PT, R12, 0x1, PT ;  /* 0x000000010c00780c */ /* 0x004fda0003f25270 */
[----:B------:R-:W2:Y:S08]  /*e070*/  @P1 LDC R14, c[0x0][0xbec] ;  /* 0x0002fb00ff0e1b82 */ /* 0x000eb00000000800 */
[----:B------:R-:W3:Y:S01]  /*e080*/  @P1 LDC R21, c[0x0][0xbf0] ;  /* 0x0002fc00ff151b82 */ /* 0x000ee20000000800 */
[----:B------:R-:W-:Y:S05]  /*e090*/  @P0 BRA `(.L_x_1171) ;  /* 0x00000000009c0947 */ /* 0x000fea0003800000 */
[----:B------:R-:W4:Y:S01]  /*e0a0*/  S2R R4, SR_TID.X ;  /* 0x0000000000047919 */ /* 0x000f220000002100 */
[----:B------:R-:W5:Y:S01]  /*e0b0*/  LDC R9, c[0x0][0xbe8] ;  /* 0x0002fa00ff097b82 */ /* 0x000f620000000800 */
[----:B------:R-:W-:Y:S02]  /*e0c0*/  ULDC UR4, c[0x0][0xa88] ;  /* 0x0002a20000047ab9 */ /* 0x000fe40000000800 */
[----:B-----5:R-:W-:Y:S01]  /*e0d0*/  IMAD R3, R9, UR4, RZ ;  /* 0x0000000409037c24 */ /* 0x020fe2000f8e02ff */
[----:B----4-:R-:W-:-:S04]  /*e0e0*/  IADD3 R8, R17, -0x80, R4 ;  /* 0xffffff8011087810 */ /* 0x010fc80007ffe004 */
[----:B------:R-:W-:-:S13]  /*e0f0*/  ISETP.GE.AND P0, PT, R8, R3, PT ;  /* 0x000000030800720c */ /* 0x000fda0003f06270 */
[----:B------:R-:W-:Y:S05]  /*e100*/  @P0 BRA `(.L_x_1171) ;  /* 0x0000000000800947 */ /* 0x000fea0003800000 */
[----:B------:R-:W-:Y:S01]  /*e110*/  ISETP.NE.AND P0, PT, R9, 0x1, PT ;  /* 0x000000010900780c */ /* 0x000fe20003f05270 */
[----:B------:R-:W-:Y:S01]  /*e120*/  ULDC.64 UR4, c[0x0][0xb90] ;  /* 0x0002e40000047ab9 */ /* 0x000fe20000000a00 */
[----:B------:R-:W-:Y:S01]  /*e130*/  IMAD.MOV.U32 R5, RZ, RZ, R8 ;  /* 0x000000ffff057224 */ /* 0x000fe200078e0008 */
[----:B------:R-:W-:Y:S01]  /*e140*/  ULDC.64 UR6, c[0x0][0x208] ;  /* 0x0000820000067ab9 */ /* 0x000fe20000000a00 */
[----:B------:R-:W-:-:S04]  /*e150*/  IMAD R6, R10, UR4, RZ ;  /* 0x000000040a067c24 */ /* 0x000fc8000f8e02ff */
[----:B------:R-:W-:-:S05]  /*e160*/  IMAD R7, R163, UR5, R6 ;  /* 0x00000005a3077c24 */ /* 0x000fca000f8e0206 */
[----:B------:R-:W4:Y:S08]  /*e170*/  @P0 LDC R3, c[0x0][0xbec] ;  /* 0x0002fb00ff030b82 */ /* 0x000f300000000800 */
[----:B------:R-:W5:Y:S01]  /*e180*/  @P0 LDC R13, c[0x0][0xbf0] ;  /* 0x0002fc00ff0d0b82 */ /* 0x000f620000000800 */
[----:B----4-:R-:W-:-:S04]  /*e190*/  @P0 IMAD.HI.U32 R4, R8, R3, RZ ;  /* 0x0000000308040227 */ /* 0x010fc800078e00ff */
[----:B------:R-:W-:Y:S01]  /*e1a0*/  IMAD.WIDE.U32 R2, R163, UR4, RZ ;  /* 0x00000004a3027c25 */ /* 0x000fe2000f8e00ff */
[----:B------:R-:W-:Y:S01]  /*e1b0*/  ULDC.64 UR4, c[0x0][0xb98] ;  /* 0x0002e60000047ab9 */ /* 0x000fe20000000a00 */
[----:B-----5:R-:W-:Y:S02]  /*e1c0*/  @P0 SHF.R.U32.HI R5, RZ, R13, R4 ;  /* 0x0000000dff050219 */ /* 0x020fe40000011604 */
[----:B------:R-:W-:Y:S02]  /*e1d0*/  IMAD.IADD R3, R3, 0x1, R7 ;  /* 0x0000000103037824 */ /* 0x000fe400078e0207 */
[----:B------:R-:W-:Y:S02]  /*e1e0*/  IMAD R4, R11, UR4, RZ ;  /* 0x000000040b047c24 */ /* 0x000fe4000f8e02ff */
[----:B------:R-:W-:Y:S02]  /*e1f0*/  IMAD.MOV R7, RZ, RZ, -R5 ;  /* 0x000000ffff077224 */ /* 0x000fe400078e0a05 */
[----:B------:R-:W-:-:S04]  /*e200*/  IMAD.WIDE.U32 R2, R161, UR4, R2 ;  /* 0x00000004a1027c25 */ /* 0x000fc8000f8e0002 */
[----:B------:R-:W-:Y:S01]  /*e210*/  IMAD R7, R9, R7, R8 ;  /* 0x0000000709077224 */ /* 0x000fe200078e0208 */
[----:B------:R-:W-:Y:S01]  /*e220*/  SHF.R.S32.HI R9, RZ, 0x1f, R5 ;  /* 0x0000001fff097819 */ /* 0x000fe20000011405 */
[----:B------:R-:W-:Y:S01]  /*e230*/  IMAD R6, R161, UR5, R4 ;  /* 0x00000005a1067c24 */ /* 0x000fe2000f8e0204 */
[----:B------:R-:W-:Y:S01]  /*e240*/  IADD3 R2, P0, R5, R2, RZ ;  /* 0x0000000205027210 */ /* 0x000fe20007f1e0ff */
[----:B------:R-:W-:Y:S01]  /*e250*/  ULDC.64 UR4, c[0x0][0xb88] ;  /* 0x0002e20000047ab9 */ /* 0x000fe20000000a00 */
        /* <DEDUP_REMOVED lines=11> */
.L_x_1171:
[----:B------:R-:W-:Y:S05]  /*e310*/  BSYNC B1 ;  /* 0x0000000000017941 */ /* 0x000fea0003800000 */
.L_x_1170:
[----:B------:R-:W-:Y:S01]  /*e320*/  ULDC.64 UR4, c[0x0][0xae8] ;  /* 0x0002ba0000047ab9 */ /* 0x000fe20000000a00 */
[----:B--2-4-:R-:W-:Y:S01]  /*e330*/  @P1 IMAD.HI.U32 R4, R15, R14, RZ ;  /* 0x0000000e0f041227 */ /* 0x014fe200078e00ff */
[----:B------:R-:W-:Y:S01]  /*e340*/  ULDC UR6, c[0x0][0xa88] ;  /* 0x0002a20000067ab9 */ /* 0x000fe20000000800 */
[----:B------:R-:W-:Y:S02]  /*e350*/  BSSY B1, `(.L_x_1172) ;  /* 0x0000031000017945 */ /* 0x000fe40003800000 */
[----:B------:R-:W-:Y:S02]  /*e360*/  IMAD R2, R10, UR4, RZ ;  /* 0x000000040a027c24 */ /* 0x000fe4000f8e02ff */
[----:B------:R-:W-:Y:S01]  /*e370*/  IMAD.MOV.U32 R5, RZ, RZ, R15 ;  /* 0x000000ffff057224 */ /* 0x000fe200078e000f */
[----:B---3--:R-:W-:Y:S01]  /*e380*/  @P1 SHF.R.U32.HI R5, RZ, R21, R4 ;  /* 0x00000015ff051219 */ /* 0x008fe20000011604 */
[C---:B------:R-:W-:Y:S02]  /*e390*/  IMAD R7, R163.reuse, UR5, R2 ;  /* 0x00000005a3077c24 */ /* 0x040fe4000f8e0202 */
[----:B------:R-:W-:Y:S01]  /*e3a0*/  IMAD.WIDE.U32 R2, R163, UR4, RZ ;  /* 0x00000004a3027c25 */ /* 0x000fe2000f8e00ff */
[----:B------:R-:W-:Y:S01]  /*e3b0*/  ULDC.64 UR4, c[0x0][0xaf0] ;  /* 0x0002bc0000047ab9 */ /* 0x000fe20000000a00 */
[----:B------:R-:W-:-:S02]  /*e3c0*/  SHF.R.S32.HI R4, RZ, 0x1f, R5 ;  /* 0x0000001fff047819 */ /* 0x000fc40000011405 */
[----:B------:R-:W-:Y:S02]  /*e3d0*/  IMAD R6, R11, UR4, RZ ;  /* 0x000000040b067c24 */ /* 0x000fe4000f8e02ff */
[----:B------:R-:W-:Y:S02]  /*e3e0*/  IMAD.IADD R3, R3, 0x1, R7 ;  /* 0x0000000103037824 */ /* 0x000fe400078e0207 */
        /* <DEDUP_REMOVED lines=12> */
[----:B------:R-:W-:Y:S02]  /*e4b0*/  IMAD.IADD R3, R3, 0x1, R9 ;  /* 0x0000000103037824 */ /* 0x000fe400078e0209 */
[----:B------:R-:W-:Y:S02]  /*e4c0*/  IMAD R6, R4, UR4, RZ ;  /* 0x0000000404067c24 */ /* 0x000fe4000f8e02ff */
[----:B------:R-:W-:Y:S02]  /*e4d0*/  IMAD R9, R12, UR6, RZ ;  /* 0x000000060c097c24 */ /* 0x000fe4000f8e02ff */
[C---:B------:R-:W-:Y:S02]  /*e4e0*/  VIADD R4, R8.reuse, 0x20 ;  /* 0x0000002008047836 */ /* 0x040fe40000000000 */
[C---:B------:R-:W-:Y:S01]  /*e4f0*/  IMAD R5, R7.reuse, UR5, R6 ;  /* 0x0000000507057c24 */ /* 0x040fe2000f8e0206 */
[-C--:B------:R-:W-:Y:S01]  /*e500*/  ISETP.GE.AND P2, PT, R8, R9.reuse, PT ;  /* 0x000000090800720c */ /* 0x080fe20003f46270 */
[----:B------:R-:W-:Y:S01]  /*e510*/  IMAD.WIDE.U32 R2, R7, UR4, R2 ;  /* 0x0000000407027c25 */ /* 0x000fe2000f8e0002 */
[----:B------:R-:W-:Y:S01]  /*e520*/  ISETP.GE.AND P1, PT, R4, R9, PT ;  /* 0x000000090400720c */ /* 0x000fe20003f26270 */
[----:B------:R-:W-:-:S02]  /*e530*/  ULDC.64 UR4, c[0x0][0xa80] ;  /* 0x0002a00000047ab9 */ /* 0x000fc40000000a00 */
[----:B------:R-:W-:Y:S02]  /*e540*/  VIADD R4, R8, 0x40 ;  /* 0x0000004008047836 */ /* 0x000fe40000000000 */
[----:B------:R-:W-:Y:S01]  /*e550*/  IMAD.IADD R3, R3, 0x1, R5 ;  /* 0x0000000103037824 */ /* 0x000fe200078e0205 */
[----:B------:R-:W-:Y:S02]  /*e560*/  LEA R5, P3, R2, UR4, 0x1 ;  /* 0x0000000402057c11 */ /* 0x000fe4000f8608ff */
[----:B------:R-:W-:Y:S02]  /*e570*/  ISETP.GE.AND P0, PT, R4, R9, PT ;  /* 0x000000090400720c */ /* 0x000fe40003f06270 */
[----:B------:R-:W-:Y:S02]  /*e580*/  LEA.HI.X R4, R2, UR5, R3, 0x1, P3 ;  /* 0x0000000502047c11 */ /* 0x000fe400098f0c03 */
[----:B------:R2:W3:Y:S04]  /*e590*/  SHFL.IDX PT, R2, R5, RZ, 0x181f ;  /* 0x00181fff05027589 */ /* 0x0004e800000e0000 */
[----:B------:R2:W4:Y:S01]  /*e5a0*/  SHFL.IDX PT, R3, R4, RZ, 0x181f ;  /* 0x00181fff04037589 */ /* 0x00052200000e0000 */
[----:B------:R-:W-:Y:S05]  /*e5b0*/  @P2 BRA `(.L_x_1173) ;  /* 0x0000000000282947 */ /* 0x000fea0003800000 */
[----:B------:R-:W-:Y:S01]  /*e5c0*/  ULDC UR4, c[0x0][0xac8] ;  /* 0x0002b20000047ab9 */ /* 0x000fe20000000800 */
[----:B------:R-:W-:Y:S01]  /*e5d0*/  ULDC.64 UR6, c[0x0][0x208] ;  /* 0x0000820000067ab9 */ /* 0x000fe20000000a00 */
[----:B------:R-:W-:Y:S02]  /*e5e0*/  ISETP.GE.AND P4, PT, R23, UR4, PT ;  /* 0x0000000417007c0c */ /* 0x000fe4000bf86270 */
[----:B------:R-:W-:-:S11]  /*e5f0*/  ISETP.GE.AND P5, PT, R160, UR4, PT ;  /* 0x00000004a0007c0c */ /* 0x000fd6000bfa6270 */
[CC--:B---3--:R-:W-:Y:S02]  /*e600*/  @!P4 LEA R6, P2, R23.reuse, R2.reuse, 0x1 ;  /* 0x000000021706c211 */ /* 0x0c8fe400078408ff */
[C---:B------:R-:W-:Y:S02]  /*e610*/  @!P5 LEA R2, P3, R160.reuse, R2, 0x1 ;  /* 0x00000002a002d211 */ /* 0x040fe400078608ff */
[-C--:B----4-:R-:W-:Y:S02]  /*e620*/  @!P4 LEA.HI.X R7, R23, R3.reuse, R172, 0x1, P2 ;  /* 0x000000031707c211 */ /* 0x090fe400010f0cac */
[----:B------:R-:W-:-:S03]  /*e630*/  @!P5 LEA.HI.X R3, R160, R3, R171, 0x1, P3 ;  /* 0x00000003a003d211 */ /* 0x000fc600018f0cab */
[----:B------:R3:W-:Y:S04]  /*e640*/  @!P4 ST.E.128 desc[UR6][R6.64], RZ ;  /* 0x000000ff0600c985 */ /* 0x0007e8000c101d06 */
[----:B------:R3:W-:Y:S02]  /*e650*/  @!P5 ST.E.128 desc[UR6][R2.64], RZ ;  /* 0x000000ff0200d985 */ /* 0x0007e4000c101d06 */
.L_x_1173:
[----:B------:R-:W-:Y:S05]  /*e660*/  BSYNC B1 ;  /* 0x0000000000017941 */ /* 0x000fea0003800000 */
.L_x_1172:
[----:B---34-:R3:W4:Y:S01]  /*e670*/  SHFL.IDX PT, R3, R4, 0x1, 0x181f ;  /* 0x00381f0004037f89 */ /* 0x01872200000e0000 */
[----:B------:R-:W-:Y:S03]  /*e680*/  BSSY B1, `(.L_x_1174) ;  /* 0x000000d000017945 */ /* 0x000fe60003800000 */
[----:B------:R3:W0:Y:S01]  /*e690*/  SHFL.IDX PT, R2, R5, 0x1, 0x181f ;  /* 0x00381f0005027f89 */ /* 0x00062200000e0000 */
        /* <DEDUP_REMOVED lines=9> */
[----:B------:R0:W-:Y:S04]  /*e730*/  @!P3 ST.E.128 desc[UR6][R6.64], RZ ;  /* 0x000000ff0600b985 */ /* 0x0001e8000c101d06 */
[----:B------:R0:W-:Y:S02]  /*e740*/  @!P4 ST.E.128 desc[UR6][R2.64], RZ ;  /* 0x000000ff0200c985 */ /* 0x0001e4000c101d06 */
.L_x_1175:
[----:B------:R-:W-:Y:S05]  /*e750*/  BSYNC B1 ;  /* 0x0000000000017941 */ /* 0x000fea0003800000 */
.L_x_1174:
[----:B0---4-:R0:W4:Y:S01]  /*e760*/  SHFL.IDX PT, R3, R4, 0x2, 0x181f ;  /* 0x00581f0004037f89 */ /* 0x01112200000e0000 */
        /* <DEDUP_REMOVED lines=13> */
.L_x_1177:
[----:B------:R-:W-:Y:S05]  /*e840*/  BSYNC B1 ;  /* 0x0000000000017941 */ /* 0x000fea0003800000 */
.L_x_1176:
[----:B0-----:R-:W-:Y:S01]  /*e850*/  VIADD R2, R8, 0x60 ;  /* 0x0000006008027836 */ /* 0x001fe20000000000 */
[----:B--23--:R-:W0:Y:S04]  /*e860*/  SHFL.IDX PT, R4, R4, 0x3, 0x181f ;  /* 0x00781f0004047f89 */ /* 0x00ce2800000e0000 */
[----:B------:R-:W-:Y:S01]  /*e870*/  ISETP.GE.AND P0, PT, R2, R9, PT ;  /* 0x000000090200720c */ /* 0x000fe20003f06270 */
[----:B----4-:R2:W3:-:S12]  /*e880*/  SHFL.IDX PT, R3, R5, 0x3, 0x181f ;  /* 0x00781f0005037f89 */ /* 0x0104d800000e0000 */
[----:B--2---:R-:W-:Y:S05]  /*e890*/  @P0 BRA `(.L_x_1169) ;  /* 0x0000000000280947 */ /* 0x004fea0003800000 */
        /* <DEDUP_REMOVED lines=8> */
[----:B------:R2:W-:Y:S04]  /*e920*/  @!P2 ST.E.128 desc[UR6][R6.64], RZ ;  /* 0x000000ff0600a985 */ /* 0x0005e8000c101d06 */
[----:B------:R2:W-:Y:S02]  /*e930*/  @!P3 ST.E.128 desc[UR6][R2.64], RZ ;  /* 0x000000ff0200b985 */ /* 0x0005e4000c101d06 */
.L_x_1169:
[----:B------:R-:W-:Y:S05]  /*e940*/  BSYNC B0 ;  /* 0x0000000000007941 */ /* 0x000fea0003800000 */
.L_x_1161:
[----:B------:R-:W-:Y:S02]  /*e950*/  ULDC UR4, c[0x0][0xc38] ;  /* 0x00030e0000047ab9 */ /* 0x000fe40000000800 */
[----:B-1----:R-:W-:-:S13]  /*e960*/  ISETP.GE.AND P0, PT, R0, UR4, PT ;  /* 0x0000000400007c0c */ /* 0x002fda000bf06270 */
[----:B------:R-:W-:Y:S05]  /*e970*/  @!P0 BRA `(.L_x_1178) ;  /* 0xffffff2400108947 */ /* 0x000fea000383ffff */
[----:B------:R-:W-:Y:S05]  /*e980*/  EXIT ;  /* 0x000000000000794d */ /* 0x000fea0003800000 */
.L_x_1080:
[----:B------:R-:W-:-:S08]  /*e990*/  NOP ;  /* 0x0000000000007918 */ /* 0x000fd00000000000 */
[----:B0-----:R-:W0:-:S00]  /*e9a0*/  USETMAXREG.DEALLOC.CTAPOOL 0x18 ;  /* 0x00000018000079c8 */ /* 0x001e0000080e0500 */
[----:B0-----:R-:W2:Y:S01]  /*e9b0*/  LDL.LU R2, [R1+0xc] ;  /* 0x00000c0001027983 */ /* 0x001ea20000300800 */
[----:B------:R-:W-:-:S05]  /*e9c0*/  LOP3.LUT R0, R0, 0x3, RZ, 0xc0, !PT ;  /* 0x0000000300007812 */ /* 0x000fca00078ec0ff */
[----:B------:R-:W0:Y:S01]  /*e9d0*/  S2UR UR6, SR_CTAID.X ;  /* 0x00000000000679c3 */ /* 0x000e220000002500 */
[----:B------:R-:W-:Y:S01]  /*e9e0*/  IMAD.MOV.U32 R18, RZ, RZ, RZ ;  /* 0x000000ffff127224 */ /* 0x000fe200078e00ff */
[----:B------:R-:W1:Y:S02]  /*e9f0*/  SHFL.IDX PT, R0, R0, RZ, 0x1f ;  /* 0x00001fff00007589 */ /* 0x000e6400000e0000 */
[----:B-1----:R-:W-:-:S04]  /*ea00*/  ISETP.NE.AND P0, PT, R0, RZ, PT ;  /* 0x000000ff0000720c */ /* 0x002fc80003f05270 */
[----:B------:R-:W0:Y:S09]  /*ea10*/  LDC R0, c[0x0][0xc38] ;  /* 0x00030e00ff007b82 */ /* 0x000e320000000800 */
[----:B------:R-:W-:Y:S06]  /*ea20*/  @P0 BAR.ARV 0x4, 0x180 ;  /* 0x0106000000000b1d */ /* 0x000fec0000002000 */
[----:B--2---:R-:W-:-:S04]  /*ea30*/  LOP3.LUT R2, R2, 0xfffffffb, RZ, 0xc0, !PT ;  /* 0xfffffffb02027812 */ /* 0x004fc800078ec0ff */
[----:B------:R-:W-:Y:S02]  /*ea40*/  @P0 LOP3.LUT R2, R2, 0x4, RZ, 0xfc, !PT ;  /* 0x0000000402020812 */ /* 0x000fe400078efcff */
[----:B0-----:R-:W-:Y:S01]  /*ea50*/  ISETP.LE.AND P0, PT, R0, UR6, PT ;  /* 0x0000000600007c0c */ /* 0x001fe2000bf03270 */
[----:B------:R-:W-:Y:S02]  /*ea60*/  IMAD.MOV.U32 R0, RZ, RZ, 0x1 ;  /* 0x00000001ff007424 */ /* 0x000fe400078e00ff */
[----:B------:R0:W-:Y:S04]  /*ea70*/  STL [R1+0xc], R2 ;  /* 0x00000c0201007387 */ /* 0x0001e80000100800 */
[----:B------:R0:W-:Y:S04]  /*ea80*/  STL [R1+0x18], RZ ;  /* 0x000018ff01007387 */ /* 0x0001e80000100800 */
[----:B------:R0:W-:Y:S02]  /*ea90*/  STL [R1+0x4], R0 ;  /* 0x0000040001007387 */ /* 0x0001e40000100800 */
[----:B------:R-:W-:Y:S05]  /*eaa0*/  @P0 BRA `(.L_x_1179) ;  /* 0x0000004800940947 */ /* 0x000fea0003800000 */
[----:B------:R-:W1:Y:S01]  /*eab0*/  S2R R6, SR_TID.X ;  /* 0x0000000000067919 */ /* 0x000e620000002100 */
[----:B------:R-:W2:Y:S01]  /*eac0*/  S2UR UR5, SR_CgaCtaId ;  /* 0x00000000000579c3 */ /* 0x000ea20000008800 */
[----:B------:R-:W-:Y:S01]  /*ead0*/  UMOV UR4, 0x400 ;  /* 0x0000040000047882 */ /* 0x000fe20000000000 */
[----:B------:R-:W-:Y:S01]  /*eae0*/  IMAD.MOV.U32 R18, RZ, RZ, RZ ;  /* 0x000000ffff127224 */ /* 0x000fe200078e00ff */
[----:B------:R-:W-:Y:S01]  /*eaf0*/  ULDC UR44, c[0x0][0xc] ;  /* 0x00000300002c7ab9 */ /* 0x000fe20000000800 */
[----:B------:R-:W-:Y:S01]  /*eb00*/  ULDC.64 UR38, c[0x0][0x198] ;  /* 0x0000660000267ab9 */ /* 0x000fe20000000a00 */
[----:B--2---:R-:W-:-:S06]  /*eb10*/  ULEA UR4, UR5, UR4, 0x18 ;  /* 0x0000000405047291 */ /* 0x004fcc000f8ec03f */
[----:B------:R-:W-:Y:S01]  /*eb20*/  IMAD.U32 R17, RZ, RZ, UR4 ;  /* 0x00000004ff117e24 */ /* 0x000fe2000f8e00ff */
[C---:B-1----:R-:W-:Y:S01]  /*eb30*/  LOP3.LUT R5, R6.reuse, 0x7f, RZ, 0xc0, !PT ;  /* 0x0000007f06057812 */ /* 0x042fe200078ec0ff */
[----:B0-----:R-:W-:-:S05]  /*eb40*/  IMAD.SHL.U32 R0, R6, 0x8, RZ ;  /* 0x0000000806007824 */ /* 0x001fca00078e00ff */
[C---:B------:R-:W-:Y:S02]  /*eb50*/  LOP3.LUT R2, R0.reuse, 0x1f8, RZ, 0xc0, !PT ;  /* 0x000001f800027812 */ /* 0x040fe400078ec0ff */
[----:B------:R-:W-:Y:S02]  /*eb60*/  LOP3.LUT R0, R0, 0x38, RZ, 0xc0, !PT ;  /* 0x0000003800007812 */ /* 0x000fe400078ec0ff */
[----:B------:R-:W-:Y:S01]  /*eb70*/  LOP3.LUT R3, R2, 0x38, R6, 0x78, !PT ;  /* 0x0000003802037812 */ /* 0x000fe200078e7806 */
[----:B------:R-:W-:-:S05]  /*eb80*/  IMAD.SHL.U32 R2, R5, 0x8, RZ ;  /* 0x0000000805027824 */ /* 0x000fca00078e00ff */
[----:B------:R-:W-:Y:S01]  /*eb90*/  LOP3.LUT R4, R3, 0x200, R2, 0xf8, !PT ;  /* 0x0000020003047812 */ /* 0x000fe200078ef802 */
[----:B------:R-:W-:Y:S01]  /*eba0*/  IMAD.SHL.U32 R2, R6, 0x10, RZ ;  /* 0x0000001006027824 */ /* 0x000fe200078e00ff */
[----:B------:R-:W-:-:S03]  /*ebb0*/  SHF.R.U32.HI R3, RZ, 0x3, R5 ;  /* 0x00000003ff037819 */ /* 0x000fc60000011605 */
[----:B------:R-:W-:Y:S01]  /*ebc0*/  IMAD R4, R4, 0x2, R17 ;  /* 0x0000000204047824 */ /* 0x000fe200078e0211 */
[----:B------:R-:W-:Y:S01]  /*ebd0*/  LOP3.LUT R2, R3, 0x70, R2, 0xf8, !PT ;  /* 0x0000007003027812 */ /* 0x000fe200078ef802 */
[----:B------:R-:W-:Y:S02]  /*ebe0*/  IMAD.U32 R3, RZ, RZ, UR6 ;  /* 0x00000006ff037e24 */ /* 0x000fe4000f8e00ff */
[----:B------:R-:W-:Y:S01]  /*ebf0*/  IMAD.MOV.U32 R2, RZ, RZ, 0x1 ;  /* 0x00000001ff027424 */ /* 0x000fe200078e00ff */
[----:B------:R-:W-:Y:S04]  /*ec00*/  STL [R1+0x10], R4 ;  /* 0x0000100401007387 */ /* 0x000fe80000100800 */
[----:B------:R-:W-:Y:S04]  /*ec10*/  STL [R1+0x14], R3 ;  /* 0x0000140301007387 */ /* 0x000fe80000100800 */
[----:B------:R-:W-:Y:S04]  /*ec20*/  STL [R1+0x18], RZ ;  /* 0x000018ff01007387 */ /* 0x000fe80000100800 */
[----:B------:R0:W-:Y:S02]  /*ec30*/  STL [R1+0x4], R2 ;  /* 0x0000040201007387 */ /* 0x0001e40000100800 */
[----:B0-----:R-:W-:-:S02]  /*ec40*/  LOP3.LUT R2, R0, 0x40, RZ, 0xfc, !PT ;  /* 0x0000004000027812 */ /* 0x001fc400078efcff */
[----:B------:R-:W-:-:S07]  /*ec50*/  LOP3.LUT R0, R0, 0x80, RZ, 0xfc, !PT ;  /* 0x0000008000007812 */ /* 0x000fce00078efcff */
.L_x_1275:
[----:B--2---:R-:W2:Y:S01]  /*ec60*/  LDL R0, [R1+0x14] ;  /* 0x0000140001007983 */ /* 0x004ea20000100800 */
[----:B------:R-:W-:Y:S02]  /*ec70*/  ULDC UR8, c[0x0][0xc60] ;  /* 0x0003180000087ab9 */ /* 0x000fe40000000800 */
[----:B------:R-:W-:-:S11]  /*ec80*/  UISETP.NE.AND UP0, UPT, UR8, 0x1, UPT ;  /* 0x000000010800788c */ /* 0x000fd6000bf05270 */
[----:B------:R-:W-:Y:S01]  /*ec90*/  @UP0 ULDC UR4, c[0x0][0xc64] ;  /* 0x0003190000040ab9 */ /* 0x000fe20000000800 */
[----:B------:R-:W-:Y:S01]  /*eca0*/  @UP0 ULDC UR9, c[0x0][0xc68] ;  /* 0x00031a0000090ab9 */ /* 0x000fe20000000800 */
[C---:B--2---:R-:W-:Y:S02]  /*ecb0*/  R2UR UR7, R0.reuse ;  /* 0x00000000000772ca */ /* 0x044fe400000e0000 */
[----:B------:R-:W-:-:S11]  /*ecc0*/  R2UR UR6, R0 ;  /* 0x00000000000672ca */ /* 0x000fd600000e0000 */
[----:B------:R-:W-:-:S04]  /*ecd0*/  UIMAD.WIDE.U32 UR4, UR7, UR4, URZ ;  /* 0x00000004070472a5 */ /* 0x000fc8000f8e003f */
[----:B------:R-:W-:-:S03]  /*ece0*/  @UP0 USHF.R.U32.HI UR7, URZ, UR9, UR5 ;  /* 0x000000093f070299 */ /* 0x000fc60008011605 */
[----:B------:R-:W-:Y:S02]  /*ecf0*/  ULDC UR4, c[0x0][0xc78] ;  /* 0x00031e0000047ab9 */ /* 0x000fe40000000800 */
[----:B------:R-:W-:Y:S02]  /*ed00*/  UISETP.GE.AND UP0, UPT, UR7, UR4, UPT ;  /* 0x000000040700728c */ /* 0x000fe4000bf06270 */
[----:B------:R-:W-:-:S04]  /*ed10*/  UIADD3 UR4, -UR7, URZ, URZ ;  /* 0x0000003f07047290 */ /* 0x000fc8000fffe13f */
[----:B------:R-:W-:Y:S01]  /*ed20*/  PLOP3.LUT P0, PT, PT, PT, UP0, 0x80, 0x0 ;  /* 0x000000000000781c */ /* 0x000fe20003f0f008 */
[----:B------:R-:W-:-:S12]  /*ed30*/  UIMAD UR8, UR8, UR4, UR6 ;  /* 0x00000004080872a4 */ /* 0x000fd8000f8e0206 */
[----:B01-3--:R-:W-:Y:S05]  /*ed40*/  @!P0 BRA `(.L_x_1180) ;  /* 0x0000000000208947 */ /* 0x00bfea0003800000 */
[----:B------:R-:W-:Y:S01]  /*ed50*/  ULDC UR9, c[0x0][0xc6c] ;  /* 0x00031b0000097ab9 */ /* 0x000fe20000000800 */
[----:B------:R-:W-:Y:S01]  /*ed60*/  UMOV UR6, UR8 ;  /* 0x0000000800067c82 */ /* 0x000fe20008000000 */
[----:B------:R-:W-:-:S11]  /*ed70*/  UISETP.NE.AND UP0, UPT, UR9, 0x1, UPT ;  /* 0x000000010900788c */ /* 0x000fd6000bf05270 */
[----:B------:R-:W-:Y:S02]  /*ed80*/  @UP0 ULDC.64 UR10, c[0x0][0xc70] ;  /* 0x00031c00000a0ab9 */ /* 0x000fe40000000a00 */
[----:B------:R-:W-:-:S04]  /*ed90*/  UIMAD.WIDE.U32 UR4, UR8, UR10, URZ ;  /* 0x0000000a080472a5 */ /* 0x000fc8000f8e003f */
[----:B------:R-:W-:-:S04]  /*eda0*/  @UP0 USHF.R.U32.HI UR6, URZ, UR11, UR5 ;  /* 0x0000000b3f060299 */ /* 0x000fc80008011605 */
[----:B------:R-:W-:Y:S01]  /*edb0*/  UIMAD UR4, UR6, UR9, URZ ;  /* 0x00000009060472a4 */ /* 0x000fe2000f8e023f */
[----:B------:R-:W-:Y:S11]  /*edc0*/  BRA `(.L_x_1181) ;  /* 0x00000000001c7947 */ /* 0x000ff60003800000 */
.L_x_1180:
[----:B------:R-:W-:Y:S01]  /*edd0*/  ULDC UR9, c[0x0][0xc54] ;  /* 0x0003150000097ab9 */ /* 0x000fe20000000800 */
[----:B------:R-:W-:Y:S01]  /*ede0*/  UMOV UR6, UR8 ;  /* 0x0000000800067c82 */ /* 0x000fe20008000000 */
[----:B------:R-:W-:-:S11]  /*edf0*/  UISETP.NE.AND UP0, UPT, UR9, 0x1, UPT ;  /* 0x000000010900788c */ /* 0x000fd6000bf05270 */
[----:B------:R-:W-:Y:S02]  /*ee00*/  @UP0 ULDC.64 UR10, c[0x0][0xc58] ;  /* 0x00031600000a0ab9 */ /* 0x000fe40000000a00 */
[----:B------:R-:W-:-:S04]  /*ee10*/  UIMAD.WIDE.U32 UR4, UR8, UR10, URZ ;  /* 0x0000000a080472a5 */ /* 0x000fc8000f8e003f */
[----:B------:R-:W-:-:S04]  /*ee20*/  @UP0 USHF.R.U32.HI UR6, URZ, UR11, UR5 ;  /* 0x0000000b3f060299 */ /* 0x000fc80008011605 */
[----:B------:R-:W-:-:S12]  /*ee30*/  UIMAD UR4, UR6, UR9, URZ ;  /* 0x00000009060472a4 */ /* 0x000fd8000f8e023f */
.L_x_1181:
[----:B------:R-:W-:Y:S02]  /*ee40*/  UIADD3 UR4, UR8, -UR4, URZ ;  /* 0x8000000408047290 */ /* 0x000fe4000fffe03f */
[----:B------:R-:W-:Y:S01]  /*ee50*/  ULOP3.LUT UR5, URZ, UR6, URZ, 0x33, !UPT ;  /* 0x000000063f057292 */ /* 0x000fe2000f8e333f */
[----:B------:R-:W-:Y:S01]  /*ee60*/  ULDC UR14, c[0x0][0xc48] ;  /* 0x00031200000e7ab9 */ /* 0x000fe20000000800 */
[----:B------:R-:W-:Y:S01]  /*ee70*/  ULDC UR8, c[0x0][0x448] ;  /* 0x0001120000087ab9 */ /* 0x000fe20000000800 */
[----:B------:R-:W-:Y:S01]  /*ee80*/  ULDC UR43, c[0x0][0xc3c] ;  /* 0x00030f00002b7ab9 */ /* 0x000fe20000000800 */
[----:B------:R-:W-:Y:S02]  /*ee90*/  UISETP.NE.AND UP2, UPT, UR14, 0x1, UPT ;  /* 0x000000010e00788c */ /* 0x000fe4000bf45270 */
[----:B------:R-:W-:Y:S02]  /*eea0*/  UISETP.NE.AND UP1, UPT, UR8, 0x1, UPT ;  /* 0x000000010800788c */ /* 0x000fe4000bf25270 */
[----:B------:R-:W-:Y:S01]  /*eeb0*/  UIADD3 UR43, UR5, UR43, URZ ;  /* 0x0000002b052b7290 */ /* 0x000fe2000fffe03f */
[----:B------:R-:W-:Y:S01]  /*eec0*/  ULDC.64 UR10, c[0x0][0x418] ;  /* 0x00010600000a7ab9 */ /* 0x000fe20000000a00 */
[----:B------:R-:W-:Y:S01]  /*eed0*/  ULDC UR13, c[0x0][0xc54] ;  /* 0x00031500000d7ab9 */ /* 0x000fe20000000800 */
[----:B------:R-:W-:-:S02]  /*eee0*/  UISETP.NE.U32.AND UP0, UPT, UR10, URZ, UPT ;  /* 0x0000003f0a00728c */ /* 0x000fc4000bf05070 */
[----:B------:R-:W-:Y:S02]  /*eef0*/  UIMAD UR13, UR7, UR13, UR4 ;  /* 0x0000000d070d72a4 */ /* 0x000fe4000f8e0204 */
[----:B------:R-:W-:Y:S01]  /*ef00*/  USHF.L.U32 UR43, UR43, 0x7, URZ ;  /* 0x000000072b2b7899 */ /* 0x000fe2000800063f */
[----:B------:R-:W-:Y:S01]  /*ef10*/  ULDC.64 UR4, c[0x0][0x9e0] ;  /* 0x0002780000047ab9 */ /* 0x000fe20000000a00 */
[----:B------:R-:W-:Y:S02]  /*ef20*/  UISETP.NE.AND.EX UP0, UPT, UR11, URZ, UPT, UP0 ;  /* 0x0000003f0b00728c */ /* 0x000fe4000bf05300 */
[----:B------:R-:W-:Y:S02]  /*ef30*/  UISETP.GE.AND UP3, UPT, UR5, 0x1, UPT ;  /* 0x000000010500788c */ /* 0x000fe4000bf66270 */
[----:B------:R-:W-:Y:S01]  /*ef40*/  UIADD3 UR12, UR43, 0x7f, URZ ;  /* 0x0000007f2b0c7890 */ /* 0x000fe2000fffe03f */
[----:B------:R-:W-:Y:S01]  /*ef50*/  ULDC UR10, c[0x0][0x424] ;  /* 0x00010900000a7ab9 */ /* 0x000fe20000000800 */
[----:B------:R-:W-:Y:S01]  /*ef60*/  ULDC UR6, c[0x0][0x288] ;  /* 0x0000a20000067ab9 */ /* 0x000fe20000000800 */
[----:B------:R-:W-:Y:S01]  /*ef70*/  @UP2 ULDC UR8, c[0x0][0xc4c] ;  /* 0x0003130000082ab9 */ /* 0x000fe20000000800 */
[----:B------:R-:W-:Y:S01]  /*ef80*/  @UP1 ULDC UR11, c[0x0][0x44c] ;  /* 0x00011300000b1ab9 */ /* 0x000fe20000000800 */
[----:B------:R-:W-:Y:S01]  /*ef90*/  USEL UR15, UR10, 0x1, UP0 ;  /* 0x000000010a0f7887 */ /* 0x000fe20008000000 */
[----:B------:R-:W-:Y:S01]  /*efa0*/  PLOP3.LUT P1, PT, PT, PT, UP3, 0x80, 0x0 ;  /* 0x000000000000781c */ /* 0x000fe20003f2f038 */
[----:B------:R-:W-:-:S02]  /*efb0*/  UIADD3 UR16, -UR6, 0x1, URZ ;  /* 0x0000000106107890 */ /* 0x000fc4000fffe13f */
[----:B------:R-:W-:Y:S02]  /*efc0*/  UIMAD.WIDE.U32 UR8, UR13, UR8, URZ ;  /* 0x000000080d0872a5 */ /* 0x000fe4000f8e003f */
[----:B------:R-:W-:Y:S01]  /*efd0*/  UIMAD.WIDE.U32 UR10, UR12, UR11, URZ ;  /* 0x0000000b0c0a72a5 */ /* 0x000fe2000f8e003f */
[----:B------:R-:W-:Y:S01]  /*efe0*/  ULDC UR7, c[0x0][0x2f0] ;  /* 0x0000bc0000077ab9 */ /* 0x000fe20000000800 */
[----:B------:R-:W-:Y:S01]  /*eff0*/  @UP2 ULDC UR17, c[0x0][0xc50] ;  /* 0x0003140000112ab9 */ /* 0x000fe20000000800 */
[----:B------:R-:W-:Y:S01]  /*f000*/  @UP1 ULDC UR18, c[0x0][0x450] ;  /* 0x0001140000121ab9 */ /* 0x000fe20000000800 */
[----:B------:R-:W-:Y:S01]  /*f010*/  UMOV UR42, UR13 ;  /* 0x0000000d002a7c82 */ /* 0x000fe20008000000 */
[----:B------:R-:W-:Y:S02]  /*f020*/  UIMAD UR16, UR15, UR7, UR16 ;  /* 0x000000070f1072a4 */ /* 0x000fe4000f8e0210 */
[----:B------:R-:W-:Y:S02]  /*f030*/  @UP2 USHF.R.U32.HI UR42, URZ, UR17, UR9 ;  /* 0x000000113f2a2299 */ /* 0x000fe40008011609 */
[----:B------:R-:W-:-:S02]  /*f040*/  @UP1 USHF.R.U32.HI UR12, URZ, UR18, UR11 ;  /* 0x000000123f0c1299 */ /* 0x000fc4000801160b */
[----:B------:R-:W-:Y:S02]  /*f050*/  UIADD3 UR36, -UR42, URZ, URZ ;  /* 0x0000003f2a247290 */ /* 0x000fe4000fffe13f */
[----:B------:R-:W-:Y:S02]  /*f060*/  UIADD3 UR12, UR16, UR12, URZ ;  /* 0x0000000c100c7290 */ /* 0x000fe4000fffe03f */
[----:B------:R-:W-:Y:S02]  /*f070*/  UIMAD UR36, UR14, UR36, UR13 ;  /* 0x000000240e2472a4 */ /* 0x000fe4000f8e020d */
[----:B------:R-:W-:Y:S01]  /*f080*/  UIADD3 UR4, UR12, UR4, URZ ;  /* 0x000000040c047290 */ /* 0x000fe2000fffe03f */
[----:B------:R-:W-:Y:S11]  /*f090*/  @!P1 BRA `(.L_x_1182) ;  /* 0x0000000000449947 */ /* 0x000ff60003800000 */
[----:B------:R-:W-:Y:S01]  /*f0a0*/  ISETP.LT.AND P0, PT, RZ, UR12, PT ;  /* 0x0000000cff007c0c */ /* 0x000fe2000bf01270 */
[----:B------:R-:W-:-:S12]  /*f0b0*/  UIADD3 UR10, UR12, -0x1, URZ ;  /* 0xffffffff0c0a7890 */ /* 0x000fd8000fffe03f */
[----:B------:R-:W-:Y:S05]  /*f0c0*/  @P0 BRA `(.L_x_1183) ;  /* 0x00000000001c0947 */ /* 0x000fea0003800000 */
[----:B------:R-:W-:Y:S02]  /*f0d0*/  UISETP.NE.AND UP0, UPT, UR5, 0x1, UPT ;  /* 0x000000010500788c */ /* 0x000fe4000bf05270 */
[----:B------:R-:W-:-:S09]  /*f0e0*/  UIADD3 UR10, -UR12, URZ, URZ ;  /* 0x0000003f0c0a7290 */ /* 0x000fd2000fffe13f */
[----:B------:R-:W-:Y:S02]  /*f0f0*/  @UP0 ULDC.64 UR12, c[0x0][0x9e8] ;  /* 0x00027a00000c0ab9 */ /* 0x000fe40000000a00 */
[----:B------:R-:W-:-:S04]  /*f100*/  UIMAD.WIDE.U32 UR8, UR10, UR12, URZ ;  /* 0x0000000c0a0872a5 */ /* 0x000fc8000f8e003f */
[----:B------:R-:W-:-:S04]  /*f110*/  @UP0 USHF.R.U32.HI UR10, URZ, UR13, UR9 ;  /* 0x0000000d3f0a0299 */ /* 0x000fc80008011609 */
[----:B------:R-:W-:Y:S01]  /*f120*/  ULOP3.LUT UR10, URZ, UR10, URZ, 0x33, !UPT ;  /* 0x0000000a3f0a7292 */ /* 0x000fe2000f8e333f */
[----:B------:R-:W-:Y:S11]  /*f130*/  BRA `(.L_x_1184) ;  /* 0x0000000000107947 */ /* 0x000ff60003800000 */
.L_x_1183:
[----:B------:R-:W-:-:S11]  /*f140*/  UISETP.NE.AND UP0, UPT, UR5, 0x1, UPT ;  /* 0x000000010500788c */ /* 0x000fd6000bf05270 */
[----:B------:R-:W-:Y:S02]  /*f150*/  @UP0 ULDC.64 UR12, c[0x0][0x9e8] ;  /* 0x00027a00000c0ab9 */ /* 0x000fe40000000a00 */
[----:B------:R-:W-:-:S04]  /*f160*/  UIMAD.WIDE.U32 UR8, UR10, UR12, URZ ;  /* 0x0000000c0a0872a5 */ /* 0x000fc8000f8e003f */
[----:B------:R-:W-:-:S12]  /*f170*/  @UP0 USHF.R.U32.HI UR10, URZ, UR13, UR9 ;  /* 0x0000000d3f0a0299 */ /* 0x000fd80008011609 */
.L_x_1184:
[----:B------:R-:W-:-:S04]  /*f180*/  UIMAD UR10, UR10, UR5, UR5 ;  /* 0x000000050a0a72a4 */ /* 0x000fc8000f8e0205 */
[----:B------:R-:W-:-:S04]  /*f190*/  UISETP.LT.AND UP0, UPT, UR4, UR10, UPT ;  /* 0x0000000a0400728c */ /* 0x000fc8000bf01270 */
[----:B------:R-:W-:-:S12]  /*f1a0*/  USEL UR4, UR4, UR10, UP0 ;  /* 0x0000000a04047287 */ /* 0x000fd80008000000 */
.L_x_1182:
[----:B------:R-:W-:Y:S02]  /*f1b0*/  UIMAD UR8, UR15, UR7, 0x5f ;  /* 0x0000005f0f0874a4 */ /* 0x000fe4000f8e0207 */
[----:B------:R-:W-:Y:S02]  /*f1c0*/  UIADD3 UR10, UR4, 0x5f, URZ ;  /* 0x0000005f040a7890 */ /* 0x000fe4000fffe03f */
[----:B------:R-:W-:Y:S02]  /*f1d0*/  UIMAD.WIDE UR8, UR8, 0x2aaaaaab, URZ ;  /* 0x2aaaaaab080878a5 */ /* 0x000fe4000f8e023f */
[----:B------:R-:W-:Y:S01]  /*f1e0*/  UIMAD.WIDE UR10, UR10, 0x2aaaaaab, URZ ;  /* 0x2aaaaaab0a0a78a5 */ /* 0x000fe2000f8e023f */
[----:B------:R-:W-:Y:S01]  /*f1f0*/  @UP1 ULDC UR12, c[0x0][0x44c] ;  /* 0x00011300000c1ab9 */ /* 0x000fe20000000800 */
[----:B------:R-:W-:Y:S02]  /*f200*/  UIMAD UR7, UR15, UR7, -UR6 ;  /* 0x000000070f0772a4 */ /* 0x000fe4000f8e0a06 */
[----:B------:R-:W-:-:S02]  /*f210*/  UIMAD.WIDE.U32 UR12, UR43, UR12, URZ ;  /* 0x0000000c2b0c72a5 */ /* 0x000fc4000f8e003f */
[----:B------:R-:W-:Y:S02]  /*f220*/  USHF.R.U32.HI UR6, URZ, 0x1f, UR9 ;  /* 0x0000001f3f067899 */ /* 0x000fe40008011609 */
[----:B------:R-:W-:Y:S01]  /*f230*/  USHF.R.U32.HI UR4, URZ, 0x1f, UR11 ;  /* 0x0000001f3f047899 */ /* 0x000fe2000801160b */
[----:B------:R-:W-:Y:S01]  /*f240*/  @UP1 ULDC UR16, c[0x0][0x450] ;  /* 0x0001140000101ab9 */ /* 0x000fe20000000800 */
[----:B------:R-:W-:Y:S01]  /*f250*/  UMOV UR14, UR43 ;  /* 0x0000002b000e7c82 */ /* 0x000fe20008000000 */
[----:B------:R-:W-:Y:S02]  /*f260*/  @UP1 USHF.R.U32.HI UR14, URZ, UR16, UR13 ;  /* 0x000000103f0e1299 */ /* 0x000fe4000801160d */
[----:B------:R-:W-:Y:S02]  /*f270*/  ULEA.HI.SX32 UR9, UR9, UR6, 0x1c ;  /* 0x0000000609097291 */ /* 0x000fe4000f8fe23f */
[----:B------:R-:W-:Y:S02]  /*f280*/  ULEA.HI.SX32 UR4, UR11, UR4, 0x1c ;  /* 0x000000040b047291 */ /* 0x000fe4000f8fe23f */
[----:B------:R-:W-:-:S02]  /*f290*/  UIADD3 UR6, UR7, UR14, URZ ;  /* 0x0000000e07067290 */ /* 0x000fc4000fffe03f */
[----:B------:R-:W-:Y:S01]  /*f2a0*/  UISETP.LT.AND UP0, UPT, UR9, UR4, UPT ;  /* 0x000000040900728c */ /* 0x000fe2000bf01270 */
[----:B------:R-:W-:Y:S02]  /*f2b0*/  ULDC UR8, c[0x0][0x9dc] ;  /* 0x0002770000087ab9 */ /* 0x000fe40000000800 */
[----:B------:R-:W-:Y:S02]  /*f2c0*/  UIADD3 UR8, UR6, -UR8, URZ ;  /* 0x8000000806087290 */ /* 0x000fe4000fffe03f */
[----:B------:R-:W-:Y:S01]  /*f2d0*/  USEL UR41, UR9, UR4, UP0 ;  /* 0x0000000409297287 */ /* 0x000fe20008000000 */
[----:B------:R-:W-:Y:S11]  /*f2e0*/  @!P1 BRA `(.L_x_1185) ;  /* 0x0000000000489947 */ /* 0x000ff60003800000 */
[----:B------:R-:W-:Y:S02]  /*f2f0*/  UMOV UR4, UR6 ;  /* 0x0000000600047c82 */ /* 0x000fe40008000000 */
[----:B------:R-:W-:-:S06]  /*f300*/  UISETP.GT.AND UP0, UPT, UR4, -0x1, UPT ;  /* 0xffffffff0400788c */ /* 0x000fcc000bf04270 */
[----:B------:R-:W-:-:S13]  /*f310*/  PLOP3.LUT P0, PT, PT, PT, UP0, 0x80, 0x0 ;  /* 0x000000000000781c */ /* 0x000fda0003f0f008 */
[----:B------:R-:W-:Y:S05]  /*f320*/  @P0 BRA `(.L_x_1186) ;  /* 0x00000000001c0947 */ /* 0x000fea0003800000 */
[----:B------:R-:W-:Y:S02]  /*f330*/  UISETP.NE.AND UP0, UPT, UR5, 0x1, UPT ;  /* 0x000000010500788c */ /* 0x000fe4000bf05270 */
[----:B------:R-:W-:-:S09]  /*f340*/  ULOP3.LUT UR4, URZ, UR4, URZ, 0x33, !UPT ;  /* 0x000000043f047292 */ /* 0x000fd2000f8e333f */
[----:B------:R-:W-:Y:S02]  /*f350*/  @UP0 ULDC.64 UR10, c[0x0][0x9e8] ;  /* 0x00027a00000a0ab9 */ /* 0x000fe40000000a00 */
[----:B------:R-:W-:-:S04]  /*f360*/  UIMAD.WIDE.U32 UR6, UR4, UR10, URZ ;  /* 0x0000000a040672a5 */ /* 0x000fc8000f8e003f */
[----:B------:R-:W-:-:S04]  /*f370*/  @UP0 USHF.R.U32.HI UR4, URZ, UR11, UR7 ;  /* 0x0000000b3f040299 */ /* 0x000fc80008011607 */
[----:B------:R-:W-:Y:S01]  /*f380*/  ULOP3.LUT UR4, URZ, UR4, URZ, 0x33, !UPT ;  /* 0x000000043f047292 */ /* 0x000fe2000f8e333f */
[----:B------:R-:W-:Y:S11]  /*f390*/  BRA `(.L_x_1187) ;  /* 0x0000000000107947 */ /* 0x000ff60003800000 */
.L_x_1186:
[----:B------:R-:W-:-:S11]  /*f3a0*/  UISETP.NE.AND UP0, UPT, UR5, 0x1, UPT ;  /* 0x000000010500788c */ /* 0x000fd6000bf05270 */
[----:B------:R-:W-:Y:S02]  /*f3b0*/  @UP0 ULDC.64 UR10, c[0x0][0x9e8] ;  /* 0x00027a00000a0ab9 */ /* 0x000fe40000000a00 */
[----:B------:R-:W-:-:S04]  /*f3c0*/  UIMAD.WIDE.U32 UR6, UR4, UR10, URZ ;  /* 0x0000000a040672a5 */ /* 0x000fc8000f8e003f */
[----:B------:R-:W-:-:S12]  /*f3d0*/  @UP0 USHF.R.U32.HI UR4, URZ, UR11, UR7 ;  /* 0x0000000b3f040299 */ /* 0x000fd80008011607 */
.L_x_1187:
[----:B------:R-:W-:-:S04]  /*f3e0*/  UIMAD UR4, UR4, UR5, URZ ;  /* 0x00000005040472a4 */ /* 0x000fc8000f8e023f */
[----:B------:R-:W-:-:S04]  /*f3f0*/  UISETP.LT.AND UP0, UPT, UR8, UR4, UPT ;  /* 0x000000040800728c */ /* 0x000fc8000bf01270 */
[----:B------:R-:W-:-:S12]  /*f400*/  USEL UR8, UR8, UR4, !UP0 ;  /* 0x0000000408087287 */ /* 0x000fd8000c000000 */
.L_x_1185:
[----:B------:R-:W-:Y:S01]  /*f410*/  UIMAD.WIDE UR4, UR8, 0x2aaaaaab, URZ ;  /* 0x2aaaaaab080478a5 */ /* 0x000fe2000f8e023f */
[----:B------:R-:W-:Y:S03]  /*f420*/  BSSY B7, `(.L_x_1188) ;  /* 0x00003f0000077945 */ /* 0x000fe60003800000 */
[----:B------:R-:W-:-:S04]  /*f430*/  USHF.R.U32.HI UR4, URZ, 0x1f, UR5 ;  /* 0x0000001f3f047899 */ /* 0x000fc80008011605 */
[----:B------:R-:W-:-:S04]  /*f440*/  ULEA.HI.SX32 UR4, UR5, UR4, 0x1c ;  /* 0x0000000405047291 */ /* 0x000fc8000f8fe23f */
[----:B------:R-:W-:-:S04]  /*f450*/  UISETP.LT.AND UP0, UPT, URZ, UR4, UPT ;  /* 0x000000043f00728c */ /* 0x000fc8000bf01270 */
[----:B------:R-:W-:-:S04]  /*f460*/  USEL UR40, URZ, UR4, !UP0 ;  /* 0x000000043f287287 */ /* 0x000fc8000c000000 */
[----:B------:R-:W-:-:S06]  /*f470*/  UISETP.GT.AND UP0, UPT, UR41, UR40, UPT ;  /* 0x000000282900728c */ /* 0x000fcc000bf04270 */
[----:B------:R-:W-:-:S13]  /*f480*/  PLOP3.LUT P0, PT, PT, PT, UP0, 0x80, 0x0 ;  /* 0x000000000000781c */ /* 0x000fda0003f0f008 */
[----:B------:R-:W-:Y:S05]  /*f490*/  @P0 BRA `(.L_x_1189) ;  /* 0x00000000004c0947 */ /* 0x000fea0003800000 */
[----:B------:R-:W0:Y:S02]  /*f4a0*/  S2R R0, SR_TID.X ;  /* 0x0000000000007919 */ /* 0x000e240000002100 */
        /* <DEDUP_REMOVED lines=10> */
[----:B-1----:R-:W2:Y:S01]  /*f550*/  @P0 ATOMG.E.ADD.STRONG.GPU PT, R3, desc[UR6][R2.64], R5 ;  /* 0x00000005020309a8 */ /* 0x002ea200081ee1c6 */
[----:B------:R-:W0:Y:S02]  /*f560*/  S2R R4, SR_LTMASK ;  /* 0x0000000000047919 */ /* 0x000e240000003900 */
[----:B0-----:R-:W-:-:S04]  /*f570*/  LOP3.LUT R4, R4, UR4, RZ, 0xc0, !PT ;  /* 0x0000000404047c12 */ /* 0x001fc8000f8ec0ff */
[----:B------:R-:W0:Y:S01]  /*f580*/  POPC R7, R4 ;  /* 0x0000000400077309 */ /* 0x000e220000000000 */
[----:B--2---:R-:W0:Y:S02]  /*f590*/  SHFL.IDX PT, R0, R3, R0, 0x1f ;  /* 0x00001f0003007589 */ /* 0x004e2400000e0000 */
[----:B0-----:R-:W-:-:S05]  /*f5a0*/  IADD3 R0, R0, UR44, R7 ;  /* 0x0000002c00007c10 */ /* 0x001fca000fffe007 */
[----:B------:R1:W-:Y:S01]  /*f5b0*/  STL [R1+0x14], R0 ;  /* 0x0000140001007387 */ /* 0x0003e20000100800 */
[----:B------:R-:W-:Y:S05]  /*f5c0*/  BRA `(.L_x_1190) ;  /* 0x0000003c00547947 */ /* 0x000fea0003800000 */
.L_x_1189:
[----:B------:R-:W-:Y:S01]  /*f5d0*/  VIADD R0, R17, 0x18400 ;  /* 0x0001840011007836 */ /* 0x000fe20000000000 */
[----:B------:R-:W-:Y:S04]  /*f5e0*/  BSSY B6, `(.L_x_1191) ;  /* 0x0000013000067945 */ /* 0x000fe80003800000 */
        /* <DEDUP_REMOVED lines=18> */
.L_x_1192:
[----:B------:R-:W-:Y:S05]  /*f710*/  BSYNC B6 ;  /* 0x0000000000067941 */ /* 0x000fea0003800000 */
.L_x_1191:
        /* <DEDUP_REMOVED lines=8> */
[----:B------:R0:W1:Y:S01]  /*f7a0*/  LDC.64 R2, c[0x4][R16] ;  /* 0x0100000010027b82 */ /* 0x0000620000000a00 */
        /* <DEDUP_REMOVED lines=11> */
.L_x_1195:
        /* <DEDUP_REMOVED lines=15> */
.L_x_1194:
[----:B------:R-:W-:Y:S05]  /*f950*/  BSYNC B6 ;  /* 0x0000000000067941 */ /* 0x000fea0003800000 */
.L_x_1193:
[----:B------:R-:W-:Y:S01]  /*f960*/  ULDC.64 UR4, c[0x0][0x9f8] ;  /* 0x00027e0000047ab9 */ /* 0x000fe20000000a00 */
[----:B------:R-:W2:Y:S01]  /*f970*/  LDL.LU R0, [R1+0xc] ;  /* 0x00000c0001007983 */ /* 0x000ea20000300800 */
[----:B------:R-:W-:Y:S01]  /*f980*/  UISETP.NE.U32.AND UP0, UPT, UR4, URZ, UPT ;  /* 0x0000003f0400728c */ /* 0x000fe2000bf05070 */
[----:B------:R-:W-:Y:S01]  /*f990*/  IMAD.U32 R7, RZ, RZ, UR42 ;  /* 0x0000002aff077e24 */ /* 0x000fe2000f8e00ff */
[----:B------:R-:W-:Y:S02]  /*f9a0*/  ULDC.64 UR6, c[0x0][0x208] ;  /* 0x0000820000067ab9 */ /* 0x000fe40000000a00 */
[----:B------:R-:W-:-:S06]  /*f9b0*/  UISETP.NE.AND.EX UP0, UPT, UR5, URZ, UPT, UP0 ;  /* 0x0000003f0500728c */ /* 0x000fcc000bf05300 */
[----:B------:R-:W-:-:S05]  /*f9c0*/  PLOP3.LUT P0, PT, PT, PT, UP0, 0x80, 0x0 ;  /* 0x000000000000781c */ /* 0x000fca0003f0f008 */
[----:B------:R-:W-:Y:S02]  /*f9d0*/  @UP0 ULDC.64 UR4, c[0x0][0x9f8] ;  /* 0x00027e0000040ab9 */ /* 0x000fe40000000a00 */
[----:B------:R-:W-:-:S06]  /*f9e0*/  @UP0 UIMAD.WIDE UR4, UR42, 0x4, UR4 ;  /* 0x000000042a0408a5 */ /* 0x000fcc000f8e0204 */
[----:B------:R-:W-:Y:S02]  /*f9f0*/  IMAD.U32 R2, RZ, RZ, UR4 ;  /* 0x00000004ff027e24 */ /* 0x000fe4000f8e00ff */
[----:B------:R-:W-:-:S05]  /*fa00*/  IMAD.U32 R3, RZ, RZ, UR5 ;  /* 0x00000005ff037e24 */ /* 0x000fca000f8e00ff */
[----:B------:R0:W3:Y:S01]  /*fa10*/  @P0 LDG.E R7, desc[UR6][R2.64] ;  /* 0x0000000602070981 */ /* 0x0000e2000c1e1900 */
[----:B------:R-:W-:Y:S01]  /*fa20*/  UMOV UR4, 0xffffffff ;  /* 0xffffffff00047882 */ /* 0x000fe20000000000 */
[----:B------:R-:W-:Y:S01]  /*fa30*/  IMAD.U32 R19, RZ, RZ, UR41 ;  /* 0x00000029ff137e24 */ /* 0x000fe2000f8e00ff */
[----:B------:R-:W1:Y:S03]  /*fa40*/  S2R R4, SR_TID.X ;  /* 0x0000000000047919 */ /* 0x000e660000002100 */
[----:B------:R-:W-:Y:S01]  /*fa50*/  VIADD R19, R19, 0xffffffff ;  /* 0xffffffff13137836 */ /* 0x000fe20000000000 */
[----:B0-----:R-:W0:Y:S02]  /*fa60*/  LDC.64 R2, c[0x0][0x418] ;  /* 0x00010600ff027b82 */ /* 0x001e240000000a00 */
[----:B0-----:R-:W-:Y:S02]  /*fa70*/  ISETP.NE.U32.AND P0, PT, R2, RZ, PT ;  /* 0x000000ff0200720c */ /* 0x001fe40003f05070 */
[----:B-1----:R-:W-:-:S02]  /*fa80*/  SHF.R.U32.HI R4, RZ, 0x5, R4 ;  /* 0x00000005ff047819 */ /* 0x002fc40000011604 */
[----:B------:R-:W-:Y:S02]  /*fa90*/  ISETP.NE.AND.EX P1, PT, R3, RZ, PT, P0 ;  /* 0x000000ff0300720c */ /* 0x000fe40003f25300 */
[----:B------:R-:W-:Y:S02]  /*faa0*/  LOP3.LUT R4, R4, 0x3, RZ, 0xc0, !PT ;  /* 0x0000000304047812 */ /* 0x000fe400078ec0ff */
[----:B--2---:R-:W-:-:S09]  /*fab0*/  LOP3.LUT R0, R0, 0xfffffffe, RZ, 0xc0, !PT ;  /* 0xfffffffe00007812 */ /* 0x004fd200078ec0ff */
[----:B------:R-:W-:Y:S02]  /*fac0*/  @P1 LOP3.LUT R0, R0, 0x1, RZ, 0xfc, !PT ;  /* 0x0000000100001812 */ /* 0x000fe400078efcff */
[----:B---3--:R-:W-:Y:S01]  /*fad0*/  SHF.R.S32.HI R8, RZ, 0x1f, R7 ;  /* 0x0000001fff087819 */ /* 0x008fe20000011407 */
[----:B------:R0:W-:Y:S01]  /*fae0*/  STL [R1], R7 ;  /* 0x0000000701007387 */ /* 0x0001e20000100800 */
[----:B------:R-:W-:-:S03]  /*faf0*/  SEL R16, R7, RZ, !P1 ;  /* 0x000000ff07107207 */ /* 0x000fc60004800000 */
[----:B------:R0:W-:Y:S04]  /*fb00*/  STL [R1+0x8], R8 ;  /* 0x0000080801007387 */ /* 0x0001e80000100800 */
[----:B------:R0:W-:Y:S01]  /*fb10*/  STL [R1+0xc], R0 ;  /* 0x00000c0001007387 */ /* 0x0001e20000100800 */
[----:B------:R-:W-:Y:S05]  /*fb20*/  BRA.DIV UR4, `(.L_x_1196) ;  /* 0x00000042043c7947 */ /* 0x000fea000b800000 */
[----:B------:R1:W2:Y:S02]  /*fb30*/  SHFL.IDX PT, R14, R4, RZ, 0x1f ;  /* 0x00001fff040e7589 */ /* 0x0002a400000e0000 */
.L_x_1290:
[----:B------:R-:W-:Y:S02]  /*fb40*/  PLOP3.LUT P2, PT, PT, PT, PT, 0x8, 0x0 ;  /* 0x000000000000781c */ /* 0x000fe40003f4e170 */
[----:B0-----:R-:W-:Y:S02]  /*fb50*/  LOP3.LUT R0, R0, 0xfffffffd, RZ, 0xc0, !PT ;  /* 0xfffffffd00007812 */ /* 0x001fe400078ec0ff */
[----:B--2---:R-:W-:-:S09]  /*fb60*/  ISETP.NE.AND P0, PT, R14, RZ, PT ;  /* 0x000000ff0e00720c */ /* 0x004fd20003f05270 */
[----:B------:R-:W-:-:S05]  /*fb70*/  @P2 LOP3.LUT R0, R0, 0x2, RZ, 0xfc, !PT ;  /* 0x0000000200002812 */ /* 0x000fca00078efcff */
[----:B------:R0:W-:Y:S01]  /*fb80*/  STL [R1+0xc], R0 ;  /* 0x00000c0001007387 */ /* 0x0001e20000100800 */
[----:B------:R-:W-:Y:S05]  /*fb90*/  @P0 BRA `(.L_x_1197) ;  /* 0x0000000400280947 */ /* 0x000fea0003800000 */
[----:B------:R-:W-:-:S03]  /*fba0*/  UMOV UR4, 0xffffffff ;  /* 0xffffffff00047882 */ /* 0x000fc60000000000 */
[----:B------:R-:W-:Y:S05]  /*fbb0*/  BRA.DIV UR4, `(.L_x_1198) ;  /* 0x0000004204387947 */ /* 0x000fea000b800000 */
[----:B------:R-:W-:-:S13]  /*fbc0*/  ELECT P6, URZ, PT ;  /* 0x00000000003f782f */ /* 0x000fda00038c0000 */
.L_x_1293:
[----:B------:R-:W-:Y:S05]  /*fbd0*/  @!P6 BRA `(.L_x_1197) ;  /* 0x000000040018e947 */ /* 0x000fea0003800000 */
[----:B------:R-:W-:Y:S01]  /*fbe0*/  IMAD.MOV.U32 R16, RZ, RZ, R7 ;  /* 0x000000ffff107224 */ /* 0x000fe200078e0007 */
[----:B------:R-:W-:Y:S06]  /*fbf0*/  @!P1 BRA `(.L_x_1199) ;  /* 0x0000000000489947 */ /* 0x000fec0003800000 */
[----:B------:R-:W2:Y:S01]  /*fc00*/  LDC R6, c[0x0][0x43c] ;  /* 0x00010f00ff067b82 */ /* 0x000ea20000000800 */
[----:B------:R-:W-:Y:S01]  /*fc10*/  ULDC.64 UR4, c[0x0][0x428] ;  /* 0x00010a0000047ab9 */ /* 0x000fe20000000a00 */
[----:B------:R-:W-:Y:S01]  /*fc20*/  ULDC.64 UR6, c[0x0][0x208] ;  /* 0x0000820000067ab9 */ /* 0x000fe20000000a00 */
[----:B--2---:R-:W-:-:S13]  /*fc30*/  ISETP.NE.AND P0, PT, R6, 0x1, PT ;  /* 0x000000010600780c */ /* 0x004fda0003f05270 */
[----:B-1----:R-:W0:Y:S02]  /*fc40*/  @P0 LDC.64 R4, c[0x0][0x440] ;  /* 0x00011000ff040b82 */ /* 0x002e240000000a00 */
[----:B0-----:R-:W-:-:S04]  /*fc50*/  @P0 IMAD.HI.U32 R0, R19, R4, RZ ;  /* 0x0000000413000227 */ /* 0x001fc800078e00ff */
[----:B------:R-:W-:Y:S01]  /*fc60*/  IMAD.MOV.U32 R4, RZ, RZ, R19 ;  /* 0x000000ffff047224 */ /* 0x000fe200078e0013 */
[----:B------:R-:W-:-:S04]  /*fc70*/  @P0 SHF.R.U32.HI R4, RZ, R5, R0 ;  /* 0x00000005ff040219 */ /* 0x000fc80000011600 */
[--C-:B------:R-:W-:Y:S01]  /*fc80*/  SHF.R.S32.HI R5, RZ, 0x1f, R4.reuse ;  /* 0x0000001fff057819 */ /* 0x100fe20000011404 */
[----:B------:R-:W-:-:S04]  /*fc90*/  IMAD.MOV R0, RZ, RZ, -R4 ;  /* 0x000000ffff007224 */ /* 0x000fc800078e0a04 */
[----:B------:R-:W-:Y:S02]  /*fca0*/  IMAD R19, R6, R0, R19 ;  /* 0x0000000006137224 */ /* 0x000fe400078e0213 */
[----:B------:R-:W-:Y:S02]  /*fcb0*/  IMAD R0, R8, UR4, RZ ;  /* 0x0000000408007c24 */ /* 0x000fe4000f8e02ff */
[----:B------:R-:W-:-:S04]  /*fcc0*/  IMAD.WIDE.U32 R4, R7, UR4, R4 ;  /* 0x0000000407047c25 */ /* 0x000fc8000f8e0004 */
[----:B------:R-:W-:Y:S01]  /*fcd0*/  IMAD R0, R7, UR5, R0 ;  /* 0x0000000507007c24 */ /* 0x000fe2000f8e0200 */
[----:B------:R-:W-:-:S03]  /*fce0*/  LEA R2, P0, R4, R2, 0x2 ;  /* 0x0000000204027211 */ /* 0x000fc600078010ff */
[----:B------:R-:W-:-:S05]  /*fcf0*/  IMAD.IADD R0, R5, 0x1, R0 ;  /* 0x0000000105007824 */ /* 0x000fca00078e0200 */
[----:B------:R-:W-:-:S05]  /*fd00*/  LEA.HI.X R3, R4, R3, R0, 0x2, P0 ;  /* 0x0000000304037211 */ /* 0x000fca00000f1400 */
[----:B------:R2:W5:Y:S02]  /*fd10*/  LDG.E R16, desc[UR6][R2.64] ;  /* 0x0000000602107981 */ /* 0x000564000c1e1900 */
.L_x_1199:
[----:B--2---:R-:W2:Y:S01]  /*fd20*/  LDL R2, [R1+0x4] ;  /* 0x0000040001027983 */ /* 0x004ea20000100800 */
[----:B0-----:R-:W-:Y:S01]  /*fd30*/  IMAD R0, R18, 0x8, R17 ;  /* 0x0000000812007824 */ /* 0x001fe200078e0211 */
[----:B--2---:R-:W-:-:S04]  /*fd40*/  SHF.L.U32 R2, R2, 0x1f, RZ ;  /* 0x0000001f02027819 */ /* 0x004fc800000006ff */
[----:B------:R-:W0:Y:S02]  /*fd50*/  SYNCS.PHASECHK.TRANS64.TRYWAIT P0, [R0+URZ+0x2a840], R2 ;  /* 0x02a84002000075a7 */ /* 0x000e24000800017f */
[----:B0-----:R-:W-:Y:S05]  /*fd60*/  @!P0 BRA `(.L_x_1200) ;  /* 0x0000003c00ec8947 */ /* 0x001fea0003800000 */
.L_x_1294:
        /* <DEDUP_REMOVED lines=11> */
.L_x_1201:
[----:B0-----:R-:W2:Y:S01]  /*fe20*/  LDL.LU R2, [R1+0xc] ;  /* 0x00000c0001027983 */ /* 0x001ea20000300800 */
[----:B------:R-:W-:Y:S01]  /*fe30*/  R2UR UR33, R0 ;  /* 0x00000000002172ca */ /* 0x000fe200000e0000 */
[----:B------:R-:W-:Y:S01]  /*fe40*/  IMAD R0, R18, 0x9000, R17 ;  /* 0x0000900012007824 */ /* 0x000fe200078e0211 */
[----:B------:R-:W-:Y:S01]  /*fe50*/  R2UR UR35, R19 ;  /* 0x00000000132372ca */ /* 0x000fe200000e0000 */
[----:B------:R-:W-:Y:S01]  /*fe60*/  UIADD3 UR4, UP0, UR38, 0x370, URZ ;  /* 0x0000037026047890 */ /* 0x000fe2000ff1e03f */
[----:B------:R-:W-:Y:S01]  /*fe70*/  PLOP3.LUT P0, PT, PT, PT, PT, 0x80, 0x0 ;  /* 0x000000000000781c */ /* 0x000fe20003f0f070 */
[----:B------:R-:W-:Y:S01]  /*fe80*/  UMOV UR6, 0x0 ;  /* 0x0000000000067882 */ /* 0x000fe20000000000 */
[----:B------:R-:W-:Y:S01]  /*fe90*/  R2UR UR8, R0 ;  /* 0x00000000000872ca */ /* 0x000fe200000e0000 */
[----:B------:R-:W-:Y:S01]  /*fea0*/  UIADD3.X UR5, URZ, UR39, URZ, UP0, !UPT ;  /* 0x000000273f057290 */ /* 0x000fe200087fe43f */
[----:B-----5:R-:W-:Y:S01]  /*feb0*/  R2UR UR37, R16 ;  /* 0x00000000102572ca */ /* 0x020fe200000e0000 */
[----:B------:R-:W-:Y:S01]  /*fec0*/  UMOV UR7, 0x14f00000 ;  /* 0x14f0000000077882 */ /* 0x000fe20000000000 */
[----:B------:R-:W-:Y:S01]  /*fed0*/  UMOV UR34, URZ ;  /* 0x0000003f00227c82 */ /* 0x000fe20008000000 */
[----:B------:R-:W-:Y:S01]  /*fee0*/  UMOV UR18, 0x40 ;  /* 0x0000004000127882 */ /* 0x000fe20000000000 */
[----:B------:R-:W-:Y:S01]  /*fef0*/  UMOV UR20, UR36 ;  /* 0x0000002400147c82 */ /* 0x000fe20008000000 */
[----:B------:R-:W-:-:S02]  /*ff00*/  UIADD3 UR33, UR33, 0x2a830, URZ ;  /* 0x0002a83021217890 */ /* 0x000fc4000fffe03f */
[----:B------:R-:W-:Y:S01]  /*ff10*/  UIMAD UR35, UR35, 0x60, URZ ;  /* 0x00000060232378a4 */ /* 0x000fe2000f8e023f */
[----:B------:R-:W-:Y:S01]  /*ff20*/  UMOV UR10, 0x80 ;  /* 0x00000080000a7882 */ /* 0x000fe20000000000 */
[----:B------:R-:W-:Y:S02]  /*ff30*/  UMOV UR12, UR36 ;  /* 0x00000024000c7c82 */ /* 0x000fe40008000000 */
[----:B------:R-:W-:Y:S02]  /*ff40*/  UIADD3 UR32, UR8, 0x18400, URZ ;  /* 0x0001840008207890 */ /* 0x000fe4000fffe03f */
[----:B------:R-:W-:Y:S02]  /*ff50*/  UIADD3 UR16, UR8, 0x1b400, URZ ;  /* 0x0001b40008107890 */ /* 0x000fe4000fffe03f */
[----:B------:R-:W-:Y:S01]  /*ff60*/  UIADD3 UR8, UR8, 0x1e400, URZ ;  /* 0x0001e40008087890 */ /* 0x000fe2000fffe03f */
[----:B------:R-:W-:Y:S01]  /*ff70*/  UMOV UR21, UR37 ;  /* 0x0000002500157c82 */ /* 0x000fe20008000000 */
[----:B------:R-:W-:Y:S01]  /*ff80*/  UMOV UR17, UR33 ;  /* 0x0000002100117c82 */ /* 0x000fe20008000000 */
[----:B------:R-:W-:Y:S01]  /*ff90*/  UMOV UR19, UR35 ;  /* 0x0000002300137c82 */ /* 0x000fe20008000000 */
[----:B------:R-:W-:Y:S01]  /*ffa0*/  UMOV UR13, UR37 ;  /* 0x00000025000d7c82 */ /* 0x000fe20008000000 */
[----:B------:R-:W-:Y:S01]  /*ffb0*/  UMOV UR9, UR33 ;  /* 0x0000002100097c82 */ /* 0x000fe20008000000 */
[----:B------:R-:W-:Y:S01]  /*ffc0*/  UMOV UR11, UR35 ;  /* 0x00000023000b7c82 */ /* 0x000fe20008000000 */
[----:B------:R3:W-:Y:S01]  /*ffd0*/  UTMALDG.4D [UR32], [UR4], desc[UR6] ;  /* 0x00000620040075b4 */ /* 0x0007e20008019000 */
[----:B------:R3:W-:Y:S01]  /*ffe0*/  UTMALDG.4D [UR16], [UR4], desc[UR6] ;  /* 0x00000610040075b4 */ /* 0x0007e20008019000 */
[----:B------:R3:W-:Y:S01]  /*fff0*/  UTMALDG.4D [UR8], [UR4], desc[UR6] ;  /* 0x00000608040075b4 */ /* 0x0007e20008019000 */
[----:B--2---:R-:W-:-:S04]  /*10000*/  LOP3.LUT R2, R2, 0xfffffffd, RZ, 0xc0, !PT ;  /* 0xfffffffd02027812 */ /* 0x004fc800078ec0ff */
[----:B------:R-:W-:-:S05]  /*10010*/  @P0 LOP3.LUT R2, R2, 0x2, RZ, 0xfc, !PT ;  /* 0x0000000202020812 */ /* 0x000fca00078efcff */
[----:B------:R3:W-:Y:S01]  /*10020*/  STL [R1+0xc], R2 ;  /* 0x00000c0201007387 */ /* 0x0007e20000100800 */
[----:B------:R-:W-:Y:S01]  /*10030*/  NOP ;  /* 0x0000000000007918 */ /* 0x000fe20000000000 */
.L_x_1197:
[----:B0-----:R-:W-:Y:S01]  /*10040*/  VIADD R0, R17, 0xc400 ;  /* 0x0000c40011007836 */ /* 0x001fe20000000000 */
[----:B------:R-:W-:Y:S05]  /*10050*/  WARPSYNC.ALL ;  /* 0x0000000000007948 */ /* 0x000fea0003800000 */
[----:B------:R-:W-:Y:S01]  /*10060*/  BAR.SYNC.DEFER_BLOCKING 0x8, 0x180 ;  /* 0x0206000000007b1d */ /* 0x000fe20000010000 */
[----:B------:R-:W-:-:S05]  /*10070*/  LOP3.LUT P0, RZ, R0, 0x3ff, RZ, 0xc0, !PT ;  /* 0x000003ff00ff7812 */ /* 0x000fca000780c0ff */
[----:B------:R-:W-:Y:S08]  /*10080*/  BSSY B6, `(.L_x_1202) ;  /* 0x0000012000067945 */ /* 0x000ff00003800000 */
[----:B------:R-:W-:Y:S05]  /*10090*/  @!P0 BRA `(.L_x_1203) ;  /* 0x0000000000408947 */ /* 0x000fea0003800000 */
[----:B---3--:R-:W-:Y:S01]  /*100a0*/  MOV R2, 0x0 ;  /* 0x0000000000027802 */ /* 0x008fe20000000f00 */
[----:B------:R-:W-:Y:S01]  /*100b0*/  ULDC.64 UR6, c[0x4][0xb8] ;  /* 0x01002e0000067ab9 */ /* 0x000fe20000000a00 */
[----:B------:R-:W-:Y:S01]  /*100c0*/  ULDC.64 UR8, c[0x4][0xc0] ;  /* 0x0100300000087ab9 */ /* 0x000fe20000000a00 */
[----:B------:R-:W-:Y:S01]  /*100d0*/  ULDC.64 UR4, c[0x4][0x20] ;  /* 0x0100080000047ab9 */ /* 0x000fe20000000a00 */
[----:B-1----:R-:W-:Y:S02]  /*100e0*/  IMAD.U32 R4, RZ, RZ, UR6 ;  /* 0x00000006ff047e24 */ /* 0x002fe4000f8e00ff */
        /* <DEDUP_REMOVED lines=11> */
.L_x_1203:
[----:B---3--:R-:W-:Y:S05]  /*101a0*/  BSYNC B6 ;  /* 0x0000000000067941 */ /* 0x008fea0003800000 */
.L_x_1202:
[----:B------:R-:W0:Y:S01]  /*101b0*/  S2R R2, SR_TID.X ;  /* 0x0000000000027919 */ /* 0x000e220000002100 */
[----:B------:R-:W2:Y:S01]  /*101c0*/  LDC R7, c[0x0][0x448] ;  /* 0x00011200ff077b82 */ /* 0x000ea20000000800 */
[----:B------:R-:W-:Y:S01]  /*101d0*/  USHF.R.S32.HI UR4, URZ, 0x1f, UR36 ;  /* 0x0000001f3f047899 */ /* 0x000fe20008011424 */
[----:B------:R-:W-:Y:S01]  /*101e0*/  ULDC.64 UR8, c[0x0][0x2d8] ;  /* 0x0000b60000087ab9 */ /* 0x000fe20000000a00 */
[----:B------:R-:W3:Y:S02]  /*101f0*/  S2R R9, SR_TID.X ;  /* 0x0000000000097919 */ /* 0x000ee40000002100 */
[----:B------:R-:W-:Y:S02]  /*10200*/  UIMAD UR6, UR4, UR8, URZ ;  /* 0x00000008040672a4 */ /* 0x000fe4000f8e023f */
[----:B------:R-:W-:Y:S01]  /*10210*/  UIMAD.WIDE.U32 UR4, UR36, UR8, URZ ;  /* 0x00000008240472a5 */ /* 0x000fe2000f8e003f */
[----:B------:R-:W4:Y:S01]  /*10220*/  S2R R8, SR_TID.X ;  /* 0x0000000000087919 */ /* 0x000f220000002100 */
[----:B------:R-:W-:-:S02]  /*10230*/  UIMAD UR6, UR36, UR9, UR6 ;  /* 0x00000009240672a4 */ /* 0x000fc4000f8e0206 */
[----:B------:R-:W-:Y:S02]  /*10240*/  USHF.R.S32.HI UR7, URZ, 0x1f, UR42 ;  /* 0x0000001f3f077899 */ /* 0x000fe4000801142a */
[----:B------:R-:W-:Y:S01]  /*10250*/  UIADD3 UR5, UR5, UR6, URZ ;  /* 0x0000000605057290 */ /* 0x000fe2000fffe03f */
[----:B------:R-:W-:-:S03]  /*10260*/  ULDC.64 UR8, c[0x0][0x2e0] ;  /* 0x0000b80000087ab9 */ /* 0x000fc60000000a00 */
[----:B------:R-:W-:Y:S02]  /*10270*/  UIMAD.WIDE.U32 UR4, UR42, UR8, UR4 ;  /* 0x000000082a0472a5 */ /* 0x000fe4000f8e0004 */
[----:B------:R-:W-:-:S04]  /*10280*/  UIMAD UR6, UR7, UR8, URZ ;  /* 0x00000008070672a4 */ /* 0x000fc8000f8e023f */
[----:B------:R-:W-:Y:S01]  /*10290*/  UIMAD UR6, UR42, UR9, UR6 ;  /* 0x000000092a0672a4 */ /* 0x000fe2000f8e0206 */
[----:B--2---:R-:W-:Y:S01]  /*102a0*/  ISETP.NE.AND P0, PT, R7, 0x1, PT ;  /* 0x000000010700780c */ /* 0x004fe20003f05270 */
[----:B-1----:R-:W-:Y:S02]  /*102b0*/  IMAD.U32 R4, RZ, RZ, UR4 ;  /* 0x00000004ff047e24 */ /* 0x002fe4000f8e00ff */
[----:B------:R-:W-:Y:S02]  /*102c0*/  UIADD3 UR6, UR5, UR6, URZ ;  /* 0x0000000605067290 */ /* 0x000fe4000fffe03f */
[----:B------:R-:W-:Y:S01]  /*102d0*/  IMAD.U32 R5, RZ, RZ, UR5 ;  /* 0x00000005ff057e24 */ /* 0x000fe2000f8e00ff */
[----:B------:R-:W-:Y:S01]  /*102e0*/  ULDC.64 UR4, c[0x0][0x2d0] ;  /* 0x0000b40000047ab9 */ /* 0x000fe20000000a00 */
[C---:B0-----:R-:W-:Y:S01]  /*102f0*/  LOP3.LUT R0, R2.reuse, 0x7f, RZ, 0xc0, !PT ;  /* 0x0000007f02007812 */ /* 0x041fe200078ec0ff */
[----:B------:R-:W-:-:S03]  /*10300*/  IMAD.SHL.U32 R2, R2, 0x10, RZ ;  /* 0x0000001002027824 */ /* 0x000fc600078e00ff */
[----:B------:R-:W-:Y:S01]  /*10310*/  SHF.R.U32.HI R0, RZ, 0x3, R0 ;  /* 0x00000003ff007819 */ /* 0x000fe20000011600 */
[----:B---3--:R-:W-:Y:S01]  /*10320*/  IMAD.SHL.U32 R9, R9, 0x8, RZ ;  /* 0x0000000809097824 */ /* 0x008fe200078e00ff */
[----:B------:R-:W0:Y:S02]  /*10330*/  @P0 LDC R3, c[0x0][0x44c] ;  /* 0x00011300ff030b82 */ /* 0x000e240000000800 */
[----:B------:R-:W-:Y:S01]  /*10340*/  LOP3.LUT R2, R0, 0x70, R2, 0xf8, !PT ;  /* 0x0000007000027812 */ /* 0x000fe200078ef802 */
[----:B----4-:R-:W-:Y:S01]  /*10350*/  IMAD.SHL.U32 R10, R8, 0x8, RZ ;  /* 0x00000008080a7824 */ /* 0x010fe200078e00ff */
[----:B------:R-:W-:-:S03]  /*10360*/  LOP3.LUT R9, R9, 0x38, RZ, 0xc0, !PT ;  /* 0x0000003809097812 */ /* 0x000fc600078ec0ff */
[----:B------:R-:W-:Y:S01]  /*10370*/  VIADD R2, R2, UR43 ;  /* 0x0000002b02027c36 */ /* 0x000fe20008000000 */
[----:B------:R-:W1:Y:S01]  /*10380*/  @P0 LDC R0, c[0x0][0x450] ;  /* 0x00011400ff000b82 */ /* 0x000e620000000800 */
[C---:B------:R-:W-:Y:S02]  /*10390*/  LOP3.LUT R11, R9.reuse, 0x40, RZ, 0xfc, !PT ;  /* 0x00000040090b7812 */ /* 0x040fe400078efcff */
[----:B------:R-:W-:Y:S01]  /*103a0*/  IMAD.MOV.U32 R6, RZ, RZ, R2 ;  /* 0x000000ffff067224 */ /* 0x000fe200078e0002 */
[----:B------:R-:W-:Y:S02]  /*103b0*/  LOP3.LUT R9, R9, 0x80, RZ, 0xfc, !PT ;  /* 0x0000008009097812 */ /* 0x000fe400078efcff */
[----:B------:R-:W-:Y:S01]  /*103c0*/  LOP3.LUT R10, R10, 0x38, RZ, 0xc0, !PT ;  /* 0x000000380a0a7812 */ /* 0x000fe200078ec0ff */
[----:B0-----:R-:W-:-:S05]  /*103d0*/  @P0 IMAD.HI.U32 R3, R2, R3, RZ ;  /* 0x0000000302030227 */ /* 0x001fca00078e00ff */
[----:B-1----:R-:W-:Y:S01]  /*103e0*/  @P0 SHF.R.U32.HI R6, RZ, R0, R3 ;  /* 0x00000000ff060219 */ /* 0x002fe20000011603 */
[----:B------:R-:W-:Y:S01]  /*103f0*/  IMAD.U32 R3, RZ, RZ, UR6 ;  /* 0x00000006ff037e24 */ /* 0x000fe2000f8e00ff */
[----:B------:R-:W-:-:S03]  /*10400*/  ULDC.64 UR6, c[0x0][0x280] ;  /* 0x0000a00000067ab9 */ /* 0x000fc60000000a00 */
[----:B------:R-:W-:-:S04]  /*10410*/  IMAD.MOV R0, RZ, RZ, -R6 ;  /* 0x000000ffff007224 */ /* 0x000fc800078e0a06 */
[----:B------:R-:W-:Y:S02]  /*10420*/  IMAD R0, R7, R0, R2 ;  /* 0x0000000007007224 */ /* 0x000fe400078e0202 */
[----:B------:R-:W-:Y:S01]  /*10430*/  IMAD.MOV.U32 R2, RZ, RZ, R4 ;  /* 0x000000ffff027224 */ /* 0x000fe200078e0004 */
[----:B------:R-:W-:-:S03]  /*10440*/  SHF.R.S32.HI R4, RZ, 0x1f, R6 ;  /* 0x0000001fff047819 */ /* 0x000fc60000011406 */
[----:B------:R-:W-:-:S04]  /*10450*/  IMAD.WIDE.U32 R2, R6, UR4, R2 ;  /* 0x0000000406027c25 */ /* 0x000fc8000f8e0002 */
        /* <DEDUP_REMOVED lines=18> */
[----:B------:R-:W0:Y:S01]  /*10580*/  S2R R2, SR_TID.X ;  /* 0x0000000000027919 */ /* 0x000e220000002100 */
[----:B------:R-:W-:Y:S01]  /*10590*/  ULDC UR4, c[0x0][0x288] ;  /* 0x0000a20000047ab9 */ /* 0x000fe20000000800 */
[----:B------:R-:W-:Y:S01]  /*105a0*/  ULDC.64 UR6, c[0x0][0x208] ;  /* 0x0000820000067ab9 */ /* 0x000fe20000000a00 */
[----:B------:R-:W-:Y:S01]  /*105b0*/  IMAD R5, R7, UR4, RZ ;  /* 0x0000000407057c24 */ /* 0x000fe2000f8e02ff */
[----:B------:R-:W1:Y:S01]  /*105c0*/  SHFL.IDX PT, R3, R0, RZ, 0x181f ;  /* 0x00181fff00037589 */ /* 0x000e6200000e0000 */
[----:B0-----:R-:W-:-:S04]  /*105d0*/  LOP3.LUT R2, R2, 0x7f, RZ, 0xc0, !PT ;  /* 0x0000007f02027812 */ /* 0x001fc800078ec0ff */
[----:B------:R-:W-:Y:S02]  /*105e0*/  SHF.R.U32.HI R8, RZ, 0x3, R2 ;  /* 0x00000003ff087819 */ /* 0x000fe40000011602 */
[----:B------:R-:W0:Y:S03]  /*105f0*/  SHFL.IDX PT, R2, R6, RZ, 0x181f ;  /* 0x00181fff06027589 */ /* 0x000e2600000e0000 */
[----:B------:R-:W-:-:S05]  /*10600*/  VIADD R4, R8, UR43 ;  /* 0x0000002b08047c36 */ /* 0x000fca0008000000 */
        /* <DEDUP_REMOVED lines=9> */
[----:B------:R0:W-:Y:S02]  /*106a0*/  @!P4 LDGSTS.E.BYPASS.LTC128B.128 [R9+0x14400], desc[UR6][R2.64+0x100], !P2 ;  /* 0x144001000209cfae */ /* 0x0001e4000d101d46 */
[----:B0-----:R-:W-:-:S02]  /*106b0*/  VIADD R2, R4, 0x10 ;  /* 0x0000001004027836 */ /* 0x001fc40000000000 */
[----:B------:R-:W0:Y:S03]  /*106c0*/  SHFL.IDX PT, R3, R0, 0x1, 0x181f ;  /* 0x00381f0000037f89 */ /* 0x000e2600000e0000 */
[----:B------:R-:W-:Y:S02]  /*106d0*/  ISETP.GE.AND P4, PT, R2, R5, PT ;  /* 0x000000050200720c */ /* 0x000fe40003f86270 */
[----:B------:R-:W1:Y:S11]  /*106e0*/  SHFL.IDX PT, R2, R6, 0x1, 0x181f ;  /* 0x00381f0006027f89 */ /* 0x000e7600000e0000 */
[----:B0-----:R-:W-:-:S05]  /*106f0*/  @!P4 LEA R3, P3, R10, R3, 0x1 ;  /* 0x000000030a03c211 */ /* 0x001fca00078608ff */
[----:B-1----:R-:W-:-:S05]  /*10700*/  @!P4 IMAD.X R2, RZ, RZ, R2, P3 ;  /* 0x000000ffff02c224 */ /* 0x002fca00018e0602 */
[----:B------:R-:W-:-:S04]  /*10710*/  @!P4 LOP3.LUT R3, R3, R2, RZ, 0x3c, !PT ;  /* 0x000000020303c212 */ /* 0x000fc800078e3cff */
[----:B------:R-:W-:-:S04]  /*10720*/  @!P4 LOP3.LUT R2, R3, R2, RZ, 0x3c, !PT ;  /* 0x000000020302c212 */ /* 0x000fc800078e3cff */
[----:B------:R-:W-:-:S05]  /*10730*/  @!P4 LOP3.LUT R3, R3, R2, RZ, 0x3c, !PT ;  /* 0x000000020303c212 */ /* 0x000fca00078e3cff */
[----:B------:R-:W-:Y:S04]  /*10740*/  @!P4 LDGSTS.E.BYPASS.LTC128B.128 [R9+0xcc00], desc[UR6][R2.64], !P0 ;  /* 0x0cc000000209cfae */ /* 0x000fe8000c101d46 */
        /* <DEDUP_REMOVED lines=52> */
[----:B------:R-:W-:Y:S01]  /*10a90*/  ISETP.GE.AND P4, PT, R2, R5, PT ;  /* 0x000000050200720c */ /* 0x000fe20003f86270 */
[----:B------:R-:W-:Y:S04]  /*10aa0*/  SHFL.IDX PT, R0, R0, 0x7, 0x181f ;  /* 0x00f81f0000007f89 */ /* 0x000fe800000e0000 */
[----:B------:R-:W1:Y:S04]  /*10ab0*/  SHFL.IDX PT, R2, R6, 0x6, 0x181f ;  /* 0x00d81f0006027f89 */ /* 0x000e6800000e0000 */
[----:B------:R-:W2:Y:S04]  /*10ac0*/  SHFL.IDX PT, R6, R6, 0x7, 0x181f ;  /* 0x00f81f0006067f89 */ /* 0x000ea800000e0000 */
        /* <DEDUP_REMOVED lines=8> */
.L_x_1311:
[----:B------:R-:W-:Y:S01]  /*10b50*/  VIADD R4, R4, 0x70 ;  /* 0x0000007004047836 */ /* 0x000fe20000000000 */
[----:B------:R-:W-:Y:S04]  /*10b60*/  BSSY B0, `(.L_x_1205) ;  /* 0x000000c000007945 */ /* 0x000fe80003800000 */
[----:B------:R-:W-:-:S13]  /*10b70*/  ISETP.GE.AND P3, PT, R4, R5, PT ;  /* 0x000000050400720c */ /* 0x000fda0003f66270 */
[----:B------:R-:W-:Y:S05]  /*10b80*/  @P3 BRA `(.L_x_1206) ;  /* 0x0000000000243947 */ /* 0x000fea0003800000 */
[----:B0-----:R-:W-:Y:S01]  /*10b90*/  LEA R2, P3, R10, R0, 0x1 ;  /* 0x000000000a027211 */ /* 0x001fe200078608ff */
[----:B------:R-:W-:-:S04]  /*10ba0*/  ULDC.64 UR4, c[0x0][0x208] ;  /* 0x0000820000047ab9 */ /* 0x000fc80000000a00 */
[----:B------:R-:W-:-:S05]  /*10bb0*/  IMAD.X R3, RZ, RZ, R6, P3 ;  /* 0x000000ffff037224 */ /* 0x000fca00018e0606 */
[----:B------:R-:W-:Y:S01]  /*10bc0*/  @!PT LDS RZ, [RZ] ;  /* 0x00000000fffff984 */ /* 0x000fe20000000800 */
[----:B------:R-:W-:Y:S01]  /*10bd0*/  @!PT LDS RZ, [RZ] ;  /* 0x00000000fffff984 */ /* 0x000fe20000000800 */
[----:B------:R-:W-:Y:S01]  /*10be0*/  @!PT LDS RZ, [RZ] ;  /* 0x00000000fffff984 */ /* 0x000fe20000000800 */
[----:B------:R1:W-:Y:S04]  /*10bf0*/  LDGSTS.E.BYPASS.LTC128B.128 [R9+0xfc00], desc[UR4][R2.64], !P0 ;  /* 0x0fc0000002097fae */ /* 0x0003e8000c101d44 */
[----:B------:R1:W-:Y:S04]  /*10c00*/  LDGSTS.E.BYPASS.LTC128B.128 [R9+0x13c00], desc[UR4][R2.64+0x80], !P1 ;  /* 0x13c0008002097fae */ /* 0x0003e8000c901d44 */
[----:B------:R1:W-:Y:S02]  /*10c10*/  LDGSTS.E.BYPASS.LTC128B.128 [R9+0x17c00], desc[UR4][R2.64+0x100], !P2 ;  /* 0x17c0010002097fae */ /* 0x0003e4000d101d44 */
.L_x_1206:
[----:B------:R-:W-:Y:S05]  /*10c20*/  BSYNC B0 ;  /* 0x0000000000007941 */ /* 0x000fea0003800000 */
.L_x_1205:
[----:B------:R-:W-:Y:S01]  /*10c30*/  NOP ;  /* 0x0000000000007918 */ /* 0x000fe20000000000 */
[----:B------:R-:W-:Y:S01]  /*10c40*/  PLOP3.LUT P0, PT, PT, PT, PT, 0x80, 0x0 ;  /* 0x000000000000781c */ /* 0x000fe20003f0f070 */
[----:B------:R-:W-:-:S12]  /*10c50*/  VIADD R6, R17, 0x2a800 ;  /* 0x0002a80011067836 */ /* 0x000fd80000000000 */
.L_x_1207:
[----:B------:R-:W-:Y:S02]  /*10c60*/  PLOP3.LUT P1, PT, P1, P0, PT, 0xa2, 0x0 ;  /* 0x000000000000781c */ /* 0x000fe40000f21472 */
[----:B------:R-:W-:-:S08]  /*10c70*/  @P0 R2UR P1, UR4, R17 ;  /* 0x00000000110402ca */ /* 0x000fd00000020000 */
[----:B------:R-:W-:-:S05]  /*10c80*/  @P0 PLOP3.LUT P0, PT, P1, PT, PT, 0x80, 0x0 ;  /* 0x000000000000081c */ /* 0x000fca0000f0f070 */
[----:B------:R-:W-:Y:S01]  /*10c90*/  @!P1 SYNCS.ARRIVE.TRANS64.RED.A0T1 RZ, [UR4+0x2a800], RZ ;  /* 0x02a800ffffff99a7 */ /* 0x000fe20008200404 */
[----:B------:R-:W-:Y:S07]  /*10ca0*/  @!P1 ARRIVES.LDGSTSBAR.64.TRANSCNT [UR4+0x2a800] ;  /* 0x02a80000ff0099b0 */ /* 0x000fee0008000a84 */
[----:B------:R-:W-:Y:S05]  /*10cb0*/  @P0 BRA.U.ANY `(.L_x_1207) ;  /* 0xfffffffd00e80947 */ /* 0x000fea000393ffff */
[----:B01----:R-:W2:Y:S02]  /*10cc0*/  LDL.LU R2, [R1+0x18] ;  /* 0x0000180001027983 */ /* 0x003ea40000300800 */
        /* <DEDUP_REMOVED lines=11> */
.L_x_1312:
[----:B------:R-:W-:Y:S05]  /*10d80*/  BSYNC B0 ;  /* 0x0000000000007941 */ /* 0x000fea0003800000 */
.L_x_1208:
[----:B------:R-:W-:-:S04]  /*10d90*/  UIADD3 UR4, UR41, -0x2, URZ ;  /* 0xfffffffe29047890 */ /* 0x000fc8000fffe03f */
[----:B------:R-:W-:-:S06]  /*10da0*/  UISETP.GE.AND UP0, UPT, UR4, UR40, UPT ;  /* 0x000000280400728c */ /* 0x000fcc000bf06270 */
[----:B------:R-:W-:-:S13]  /*10db0*/  PLOP3.LUT P0, PT, PT, PT, UP0, 0x80, 0x0 ;  /* 0x000000000000781c */ /* 0x000fda0003f0f008 */
[----:B------:R-:W-:Y:S05]  /*10dc0*/  @!P0 BRA `(.L_x_1210) ;  /* 0x0000002000008947 */ /* 0x000fea0003800000 */
[----:B0-----:R-:W-:Y:S01]  /*10dd0*/  IMAD R0, RZ, RZ, -UR41 ;  /* 0x80000029ff007e24 */ /* 0x001fe2000f8e02ff */
[----:B------:R-:W-:-:S04]  /*10de0*/  LOP3.LUT R8, RZ, UR40, RZ, 0x33, !PT ;  /* 0x00000028ff087c12 */ /* 0x000fc8000f8e33ff */
[----:B------:R-:W-:-:S05]  /*10df0*/  VIADDMNMX R8, R0, 0x1, R8, !PT ;  /* 0x0000000100087846 */ /* 0x000fca0007800108 */
[----:B------:R-:W-:-:S05]  /*10e00*/  VIADD R0, R8, UR41 ;  /* 0x0000002908007c36 */ /* 0x000fca0008000000 */
[----:B------:R-:W-:-:S04]  /*10e10*/  LOP3.LUT R0, R0, 0x1, RZ, 0xc0, !PT ;  /* 0x0000000100007812 */ /* 0x000fc800078ec0ff */
[----:B------:R-:W-:Y:S01]  /*10e20*/  ISETP.NE.U32.AND P0, PT, R0, 0x1, PT ;  /* 0x000000010000780c */ /* 0x000fe20003f05070 */
[----:B------:R-:W-:-:S12]  /*10e30*/  IMAD.U32 R0, RZ, RZ, UR4 ;  /* 0x00000004ff007e24 */ /* 0x000fd8000f8e00ff */
[----:B------:R-:W-:Y:S05]  /*10e40*/  @P0 BRA `(.L_x_1211) ;  /* 0x0000000800a00947 */ /* 0x000fea0003800000 */
[----:B------:R-:W2:Y:S04]  /*10e50*/  LDL R2, [R1+0xc] ;  /* 0x00000c0001027983 */ /* 0x000ea80000100800 */
[----:B------:R-:W3:Y:S01]  /*10e60*/  LDL R3, [R1+0x4] ;  /* 0x0000040001037983 */ /* 0x000ee20000100800 */
[----:B------:R-:W-:-:S05]  /*10e70*/  VIADD R7, R18, 0x1 ;  /* 0x0000000112077836 */ /* 0x000fca0000000000 */
[C---:B------:R-:W-:Y:S01]  /*10e80*/  ISETP.NE.AND P0, PT, R7.reuse, 0x2, PT ;  /* 0x000000020700780c */ /* 0x040fe20003f05270 */
[----:B------:R-:W-:Y:S03]  /*10e90*/  BSSY B0, `(.L_x_1212) ;  /* 0x000009f000007945 */ /* 0x000fe60003800000 */
[----:B------:R-:W-:Y:S02]  /*10ea0*/  SEL R10, RZ, 0x1, P0 ;  /* 0x00000001ff0a7807 */ /* 0x000fe40000000000 */
[----:B------:R-:W-:Y:S02]  /*10eb0*/  SEL R7, R7, RZ, P0 ;  /* 0x000000ff07077207 */ /* 0x000fe40000000000 */
[----:B--2---:R-:W-:Y:S02]  /*10ec0*/  LOP3.LUT P1, RZ, R2, 0x2, RZ, 0xc0, !PT ;  /* 0x0000000202ff7812 */ /* 0x004fe4000782c0ff */
[----:B---3--:R-:W-:-:S11]  /*10ed0*/  LOP3.LUT R10, R3, R10, RZ, 0x3c, !PT ;  /* 0x0000000a030a7212 */ /* 0x008fd600078e3cff */
[----:B------:R-:W-:Y:S05]  /*10ee0*/  @!P1 BRA `(.L_x_1213) ;  /* 0x0000000800649947 */ /* 0x000fea0003800000 */
[----:B------:R-:W-:Y:S01]  /*10ef0*/  LOP3.LUT P1, RZ, R2, 0x1, RZ, 0xc0, !PT ;  /* 0x0000000102ff7812 */ /* 0x000fe2000782c0ff */
[----:B------:R-:W-:-:S12]  /*10f00*/  IMAD.MOV.U32 R5, RZ, RZ, R16 ;  /* 0x000000ffff057224 */ /* 0x000fd800078e0010 */
[----:B------:R-:W-:Y:S05]  /*10f10*/  @!P1 BRA `(.L_x_1214) ;  /* 0x0000000000549947 */ /* 0x000fea0003800000 */
[----:B------:R-:W2:Y:S01]  /*10f20*/  LDL R9, [R1+0x8] ;  /* 0x0000080001097983 */ /* 0x000ea20000100800 */
[----:B------:R-:W0:Y:S03]  /*10f30*/  LDC R5, c[0x0][0x43c] ;  /* 0x00010f00ff057b82 */ /* 0x000e260000000800 */
[----:B------:R-:W3:Y:S01]  /*10f40*/  LDL R11, [R1] ;  /* 0x00000000010b7983 */ /* 0x000ee20000100800 */
[----:B------:R-:W-:Y:S01]  /*10f50*/  IMAD.MOV.U32 R4, RZ, RZ, R0 ;  /* 0x000000ffff047224 */ /* 0x000fe200078e0000 */
[----:B------:R-:W-:Y:S01]  /*10f60*/  ULDC.64 UR4, c[0x0][0x428] ;  /* 0x00010a0000047ab9 */ /* 0x000fe20000000a00 */
[----:B------:R-:W-:Y:S01]  /*10f70*/  ULDC.64 UR6, c[0x0][0x208] ;  /* 0x0000820000067ab9 */ /* 0x000fe20000000a00 */
[----:B0-----:R-:W-:-:S13]  /*10f80*/  ISETP.NE.AND P0, PT, R5, 0x1, PT ;  /* 0x000000010500780c */ /* 0x001fda0003f05270 */
[----:B------:R-:W0:Y:S02]  /*10f90*/  @P0 LDC.64 R2, c[0x0][0x440] ;  /* 0x00011000ff020b82 */ /* 0x000e240000000a00 */
[----:B0-----:R-:W-:-:S05]  /*10fa0*/  @P0 IMAD.HI.U32 R2, R0, R2, RZ ;  /* 0x0000000200020227 */ /* 0x001fca00078e00ff */
[----:B------:R-:W-:-:S05]  /*10fb0*/  @P0 SHF.R.U32.HI R4, RZ, R3, R2 ;  /* 0x00000003ff040219 */ /* 0x000fca0000011602 */
[----:B------:R-:W-:-:S04]  /*10fc0*/  IMAD.MOV R2, RZ, RZ, -R4 ;  /* 0x000000ffff027224 */ /* 0x000fc800078e0a04 */
[----:B------:R-:W-:Y:S01]  /*10fd0*/  IMAD R0, R5, R2, R0 ;  /* 0x0000000205007224 */ /* 0x000fe200078e0200 */
[----:B------:R-:W-:Y:S01]  /*10fe0*/  SHF.R.S32.HI R5, RZ, 0x1f, R4 ;  /* 0x0000001fff057819 */ /* 0x000fe20000011404 */
[----:B------:R-:W0:Y:S01]  /*10ff0*/  LDC.64 R2, c[0x0][0x418] ;  /* 0x00010600ff027b82 */ /* 0x000e220000000a00 */
[----:B--2---:R-:W-:-:S04]  /*11000*/  IMAD R9, R9, UR4, RZ ;  /* 0x0000000409097c24 */ /* 0x004fc8000f8e02ff */
[C---:B---3--:R-:W-:Y:S02]  /*11010*/  IMAD R9, R11.reuse, UR5, R9 ;  /* 0x000000050b097c24 */ /* 0x048fe4000f8e0209 */
[----:B------:R-:W-:-:S04]  /*11020*/  IMAD.WIDE.U32 R4, R11, UR4, R4 ;  /* 0x000000040b047c25 */ /* 0x000fc8000f8e0004 */
[----:B------:R-:W-:Y:S01]  /*11030*/  IMAD.IADD R5, R9, 0x1, R5 ;  /* 0x0000000109057824 */ /* 0x000fe200078e0205 */
[----:B0-----:R-:W-:-:S04]  /*11040*/  LEA R2, P0, R4, R2, 0x2 ;  /* 0x0000000204027211 */ /* 0x001fc800078010ff */
[----:B------:R-:W-:-:S05]  /*11050*/  LEA.HI.X R3, R4, R3, R5, 0x2, P0 ;  /* 0x0000000304037211 */ /* 0x000fca00000f1405 */
[----:B------:R0:W5:Y:S04]  /*11060*/  LDG.E R5, desc[UR6][R2.64] ;  /* 0x0000000602057981 */ /* 0x000168000c1e1900 */
.L_x_1214:
[----:B0-----:R-:W-:Y:S01]  /*11070*/  IMAD R3, R7, 0x8, R17 ;  /* 0x0000000807037824 */ /* 0x001fe200078e0211 */
[----:B------:R-:W-:Y:S01]  /*11080*/  SHF.L.U32 R2, R10, 0x1f, RZ ;  /* 0x0000001f0a027819 */ /* 0x000fe200000006ff */
[----:B------:R-:W-:Y:S03]  /*11090*/  BSSY B1, `(.L_x_1215) ;  /* 0x0000003000017945 */ /* 0x000fe60003800000 */
[----:B------:R-:W0:Y:S02]  /*110a0*/  SYNCS.PHASECHK.TRANS64.TRYWAIT P0, [R3+URZ+0x2a840], R2 ;  /* 0x02a84002030075a7 */ /* 0x000e24000800017f */
[----:B0-----:R-:W-:Y:S05]  /*110b0*/  @!P0 BRA `(.L_x_1216) ;  /* 0x0000003800448947 */ /* 0x001fea0003800000 */
.L_x_1313:
[----:B------:R-:W-:Y:S05]  /*110c0*/  BSYNC B1 ;  /* 0x0000000000017941 */ /* 0x000fea0003800000 */
.L_x_1215:
[----:B------:R-:W1:Y:S01]  /*110d0*/  S2R R4, SR_TID.X ;  /* 0x0000000000047919 */ /* 0x000e620000002100 */
[----:B------:R-:W-:Y:S01]  /*110e0*/  BSSY B1, `(.L_x_1217) ;  /* 0x000000b000017945 */ /* 0x000fe20003800000 */
[----:B-1----:R-:W-:-:S04]  /*110f0*/  LOP3.LUT R4, R4, 0x7f, RZ, 0xc0, !PT ;  /* 0x0000007f04047812 */ /* 0x002fc800078ec0ff */
[----:B------:R-:W-:-:S13]  /*11100*/  ISETP.NE.AND P1, PT, R4, RZ, PT ;  /* 0x000000ff0400720c */ /* 0x000fda0003f25270 */
[----:B------:R-:W-:Y:S05]  /*11110*/  @P1 BRA `(.L_x_1218) ;  /* 0x00000000001c1947 */ /* 0x000fea0003800000 */
[----:B------:R-:W1:Y:S01]  /*11120*/  S2R R4, SR_TID.X ;  /* 0x0000000000047919 */ /* 0x000e620000002100 */
[----:B0-----:R-:W-:-:S04]  /*11130*/  IMAD.MOV.U32 R2, RZ, RZ, 0x9000 ;  /* 0x00009000ff027424 */ /* 0x001fc800078e00ff */
[----:B------:R2:W-:Y:S01]  /*11140*/  SYNCS.ARRIVE.TRANS64 RZ, [R3+URZ+0x2a830], R2 ;  /* 0x02a8300203ff79a7 */ /* 0x0005e2000800003f */
[----:B-1----:R-:W-:-:S04]  /*11150*/  LOP3.LUT R4, R4, 0x1f, RZ, 0xc0, !PT ;  /* 0x0000001f04047812 */ /* 0x002fc800078ec0ff */
[----:B------:R-:W-:-:S13]  /*11160*/  ISETP.NE.AND P0, PT, R4, RZ, PT ;  /* 0x000000ff0400720c */ /* 0x000fda0003f05270 */
[----:B--2---:R-:W-:Y:S05]  /*11170*/  @!P0 BRA `(.L_x_1218) ;  /* 0x0000000000048947 */ /* 0x004fea0003800000 */
[----:B------:R-:W-:Y:S01]  /*11180*/  BPT.TRAP 0x1 ;  /* 0x000000040000795c */ /* 0x000fe20000300000 */
.L_x_1218:
[----:B------:R-:W-:Y:S05]  /*11190*/  BSYNC B1 ;  /* 0x0000000000017941 */ /* 0x000fea0003800000 */
.L_x_1217:
[----:B------:R-:W-:Y:S01]  /*111a0*/  IMAD.MOV.U32 R11, RZ, RZ, RZ ;  /* 0x000000ffff0b7224 */ /* 0x000fe200078e00ff */
[----:B------:R-:W-:Y:S01]  /*111b0*/  UIADD3 UR4, UP0, UR38, 0x370, URZ ;  /* 0x0000037026047890 */ /* 0x000fe2000ff1e03f */
[----:B------:R-:W-:Y:S01]  /*111c0*/  IMAD R4, R7, 0x9000, R17 ;  /* 0x0000900007047824 */ /* 0x000fe200078e0211 */
[----:B------:R-:W-:Y:S01]  /*111d0*/  PLOP3.LUT P0, PT, PT, PT, PT, 0x80, 0x0 ;  /* 0x000000000000781c */ /* 0x000fe20003f0f070 */
[----:B0-----:R-:W-:Y:S01]  /*111e0*/  VIADD R3, R3, 0x2a830 ;  /* 0x0002a83003037836 */ /* 0x001fe20000000000 */
[----:B------:R-:W-:Y:S01]  /*111f0*/  R2UR UR10, R11 ;  /* 0x000000000b0a72ca */ /* 0x000fe200000e0000 */
[----:B------:R-:W-:Y:S01]  /*11200*/  IMAD R2, R0, 0x60, RZ ;  /* 0x0000006000027824 */ /* 0x000fe200078e02ff */
[----:B------:R-:W-:Y:S01]  /*11210*/  UIADD3.X UR5, URZ, UR39, URZ, UP0, !UPT ;  /* 0x000000273f057290 */ /* 0x000fe200087fe43f */
[----:B------:R-:W-:Y:S01]  /*11220*/  VIADD R9, R4, 0x18400 ;  /* 0x0001840004097836 */ /* 0x000fe20000000000 */
[----:B------:R-:W-:Y:S01]  /*11230*/  UMOV UR6, 0x0 ;  /* 0x0000000000067882 */ /* 0x000fe20000000000 */
[----:B------:R-:W-:-:S10]  /*11240*/  UMOV UR7, 0x14f00000 ;  /* 0x14f0000000077882 */ /* 0x000fd40000000000 */
.L_x_1219:
[----:B------:R-:W-:-:S13]  /*11250*/  @P0 ELECT P2, URZ, PT ;  /* 0x00000000003f082f */ /* 0x000fda0003840000 */
[----:B-----5:R-:W-:Y:S01]  /*11260*/  @P2 R2UR UR13, R5 ;  /* 0x00000000050d22ca */ /* 0x020fe200000e0000 */
[----:B------:R-:W-:Y:S01]  /*11270*/  UMOV UR12, UR36 ;  /* 0x00000024000c7c82 */ /* 0x000fe20008000000 */
[----:B------:R-:W-:Y:S02]  /*11280*/  @P2 R2UR UR11, R2 ;  /* 0x00000000020b22ca */ /* 0x000fe400000e0000 */
[----:B------:R-:W-:Y:S02]  /*11290*/  @P2 R2UR UR9, R3 ;  /* 0x00000000030922ca */ /* 0x000fe400000e0000 */
[----:B------:R-:W-:Y:S02]  /*112a0*/  @P2 R2UR UR8, R9 ;  /* 0x00000000090822ca */ /* 0x000fe400000e0000 */
[----:B------:R-:W-:Y:S02]  /*112b0*/  @P2 PLOP3.LUT P0, PT, P2, PT, PT, 0x8, 0x0 ;  /* 0x000000000000281c */ /* 0x000fe4000170e170 */
        /* <DEDUP_REMOVED lines=9> */
.L_x_1220:
[----:B------:R-:W-:-:S13]  /*11350*/  @P0 ELECT P2, URZ, PT ;  /* 0x00000000003f082f */ /* 0x000fda0003840000 */
[----:B------:R-:W-:Y:S01]  /*11360*/  @P2 R2UR UR13, R5 ;  /* 0x00000000050d22ca */ /* 0x000fe200000e0000 */
        /* <DEDUP_REMOVED lines=13> */
.L_x_1221:
        /* <DEDUP_REMOVED lines=16> */
.L_x_1314:
[----:B------:R-:W-:Y:S05]  /*11540*/  BSYNC B1 ;  /* 0x0000000000017941 */ /* 0x000fea0003800000 */
.L_x_1222:
[----:B------:R-:W-:Y:S01]  /*11550*/  BSSY B1, `(.L_x_1224) ;  /* 0x000000c000017945 */ /* 0x000fe20003800000 */
[----:B------:R-:W-:Y:S02]  /*11560*/  IMAD.MOV.U32 R12, RZ, RZ, 0x0 ;  /* 0x00000000ff0c7424 */ /* 0x000fe400078e00ff */
[----:B------:R-:W-:Y:S01]  /*11570*/  IMAD.MOV.U32 R13, RZ, RZ, 0x14f00000 ;  /* 0x14f00000ff0d7424 */ /* 0x000fe200078e00ff */
[----:B------:R-:W-:Y:S06]  /*11580*/  @P1 BRA `(.L_x_1225) ;  /* 0x0000000000201947 */ /* 0x000fec0003800000 */
[----:B------:R-:W1:Y:S01]  /*11590*/  S2R R4, SR_TID.X ;  /* 0x0000000000047919 */ /* 0x000e620000002100 */
[----:B0-----:R-:W-:Y:S02]  /*115a0*/  IMAD R2, R18, 0x8, R17 ;  /* 0x0000000812027824 */ /* 0x001fe400078e0211 */
[----:B------:R-:W-:-:S04]  /*115b0*/  IMAD.MOV.U32 R3, RZ, RZ, 0x6000 ;  /* 0x00006000ff037424 */ /* 0x000fc800078e00ff */
[----:B------:R2:W-:Y:S01]  /*115c0*/  SYNCS.ARRIVE.TRANS64 RZ, [R2+URZ+0x2a850], R3 ;  /* 0x02a8500302ff79a7 */ /* 0x0005e2000800003f */
[----:B-1----:R-:W-:-:S04]  /*115d0*/  LOP3.LUT R4, R4, 0x1f, RZ, 0xc0, !PT ;  /* 0x0000001f04047812 */ /* 0x002fc800078ec0ff */
[----:B------:R-:W-:-:S13]  /*115e0*/  ISETP.NE.AND P0, PT, R4, RZ, PT ;  /* 0x000000ff0400720c */ /* 0x000fda0003f05270 */
[----:B--2---:R-:W-:Y:S05]  /*115f0*/  @!P0 BRA `(.L_x_1225) ;  /* 0x0000000000048947 */ /* 0x004fea0003800000 */
[----:B------:R-:W-:Y:S01]  /*11600*/  BPT.TRAP 0x1 ;  /* 0x000000040000795c */ /* 0x000fe20000300000 */
.L_x_1225:
[----:B------:R-:W-:Y:S05]  /*11610*/  BSYNC B1 ;  /* 0x0000000000017941 */ /* 0x000fea0003800000 */
.L_x_1224:
[----:B------:R-:W-:Y:S01]  /*11620*/  R2UR UR10, R11 ;  /* 0x000000000b0a72ca */ /* 0x000fe200000e0000 */
[--C-:B0-----:R-:W-:Y:S01]  /*11630*/  IMAD R2, R18, 0x8, R17.reuse ;  /* 0x0000000812027824 */ /* 0x101fe200078e0211 */
[----:B------:R-:W-:Y:S01]  /*11640*/  R2UR UR6, R12 ;  /* 0x000000000c0672ca */ /* 0x000fe200000e0000 */
[----:B------:R-:W-:Y:S01]  /*11650*/  IMAD R3, R18, 0x6000, R17 ;  /* 0x0000600012037824 */ /* 0x000fe200078e0211 */
[----:B------:R-:W-:Y:S01]  /*11660*/  R2UR UR7, R13 ;  /* 0x000000000d0772ca */ /* 0x000fe200000e0000 */
[----:B------:R-:W-:Y:S01]  /*11670*/  UIADD3 UR4, UP0, UR38, 0x470, URZ ;  /* 0x0000047026047890 */ /* 0x000fe2000ff1e03f */
[----:B------:R-:W-:Y:S01]  /*11680*/  PLOP3.LUT P0, PT, PT, PT, PT, 0x80, 0x0 ;  /* 0x000000000000781c */ /* 0x000fe20003f0f070 */
[----:B------:R-:W-:Y:S02]  /*11690*/  IMAD R4, R19, 0x60, RZ ;  /* 0x0000006013047824 */ /* 0x000fe400078e02ff */
[----:B------:R-:W-:Y:S01]  /*116a0*/  VIADD R2, R2, 0x2a850 ;  /* 0x0002a85002027836 */ /* 0x000fe20000000000 */
[----:B------:R-:W-:Y:S01]  /*116b0*/  UIADD3.X UR5, URZ, UR39, URZ, UP0, !UPT ;  /* 0x000000273f057290 */ /* 0x000fe200087fe43f */
[----:B------:R-:W-:-:S11]  /*116c0*/  VIADD R9, R3, 0x400 ;  /* 0x0000040003097836 */ /* 0x000fd60000000000 */
.L_x_1226:
        /* <DEDUP_REMOVED lines=15> */
.L_x_1227:
        /* <DEDUP_REMOVED lines=10> */
[----:B------:R-:W-:Y:S02]  /*11860*/  IMAD.MOV.U32 R16, RZ, RZ, R5 ;  /* 0x000000ffff107224 */ /* 0x000fe400078e0005 */
[----:B------:R-:W-:-:S07]  /*11870*/  IMAD.MOV.U32 R19, RZ, RZ, R0 ;  /* 0x000000ffff137224 */ /* 0x000fce00078e0000 */
.L_x_1213:
[----:B------:R-:W-:Y:S05]  /*11880*/  BSYNC B0 ;  /* 0x0000000000007941 */ /* 0x000fea0003800000 */
.L_x_1212:
[----:B------:R0:W-:Y:S01]  /*11890*/  STL [R1+0x4], R10 ;  /* 0x0000040a01007387 */ /* 0x0001e20000100800 */
[----:B------:R-:W-:Y:S01]  /*118a0*/  UIADD3 UR4, UR41, -0x3, URZ ;  /* 0xfffffffd29047890 */ /* 0x000fe2000fffe03f */
[----:B------:R-:W-:-:S05]  /*118b0*/  IMAD.MOV.U32 R18, RZ, RZ, R7 ;  /* 0x000000ffff127224 */ /* 0x000fca00078e0007 */
[----:B------:R-:W-:-:S07]  /*118c0*/  IMAD.U32 R0, RZ, RZ, UR4 ;  /* 0x00000004ff007e24 */ /* 0x000fce000f8e00ff */
.L_x_1211:
[----:B------:R-:W-:Y:S01]  /*118d0*/  ULOP3.LUT UR4, URZ, UR41, URZ, 0x33, !UPT ;  /* 0x000000293f047292 */ /* 0x000fe2000f8e333f */
[----:B------:R-:W-:Y:S01]  /*118e0*/  VIADD R8, R8, 0xfffffffe ;  /* 0xfffffffe08087836 */ /* 0x000fe20000000000 */
[----:B------:R-:W-:Y:S04]  /*118f0*/  BSSY B0, `(.L_x_1210) ;  /* 0x000014d000007945 */ /* 0x000fe80003800000 */
[----:B------:R-:W-:-:S13]  /*11900*/  ISETP.NE.AND P0, PT, R8, UR4, PT ;  /* 0x0000000408007c0c */ /* 0x000fda000bf05270 */
[----:B------:R-:W-:Y:S05]  /*11910*/  @!P0 BRA `(.L_x_1228) ;  /* 0x0000001400288947 */ /* 0x000fea0003800000 */
[----:B------:R-:W-:-:S07]  /*11920*/  IMAD.MOV.U32 R8, RZ, RZ, R16 ;  /* 0x000000ffff087224 */ /* 0x000fce00078e0010 */
.L_x_1261:
[----:B------:R-:W2:Y:S04]  /*11930*/  LDL R2, [R1+0xc] ;  /* 0x00000c0001027983 */ /* 0x000ea80000100800 */
[----:B------:R-:W3:Y:S01]  /*11940*/  LDL R3, [R1+0x4] ;  /* 0x0000040001037983 */ /* 0x000ee20000100800 */
[----:B------:R-:W-:Y:S01]  /*11950*/  VIADD R4, R18, 0x1 ;  /* 0x0000000112047836 */ /* 0x000fe20000000000 */
[----:B------:R-:W-:Y:S05]  /*11960*/  YIELD ;  /* 0x0000000000007946 */ /* 0x000fea0003800000 */
[----:B------:R-:W-:Y:S01]  /*11970*/  ISETP.NE.AND P0, PT, R4, 0x2, PT ;  /* 0x000000020400780c */ /* 0x000fe20003f05270 */
[----:B------:R-:W-:Y:S03]  /*11980*/  BSSY B1, `(.L_x_1229) ;  /* 0x000009d000017945 */ /* 0x000fe60003800000 */
[----:B------:R-:W-:-:S02]  /*11990*/  SEL R5, RZ, 0x1, P0 ;  /* 0x00000001ff057807 */ /* 0x000fc40000000000 */
[----:B------:R-:W-:Y:S02]  /*119a0*/  SEL R4, R4, RZ, P0 ;  /* 0x000000ff04047207 */ /* 0x000fe40000000000 */
[----:B--2---:R-:W-:Y:S02]  /*119b0*/  LOP3.LUT P1, RZ, R2, 0x2, RZ, 0xc0, !PT ;  /* 0x0000000202ff7812 */ /* 0x004fe4000782c0ff */
[----:B---3--:R-:W-:-:S11]  /*119c0*/  LOP3.LUT R5, R3, R5, RZ, 0x3c, !PT ;  /* 0x0000000503057212 */ /* 0x008fd600078e3cff */
[----:B------:R-:W-:Y:S05]  /*119d0*/  @!P1 BRA `(.L_x_1230) ;  /* 0x00000008005c9947 */ /* 0x000fea0003800000 */
[----:B------:R-:W-:Y:S01]  /*119e0*/  LOP3.LUT P1, RZ, R2, 0x1, RZ, 0xc0, !PT ;  /* 0x0000000102ff7812 */ /* 0x000fe2000782c0ff */
[----:B------:R-:W-:-:S12]  /*119f0*/  IMAD.MOV.U32 R7, RZ, RZ, R0 ;  /* 0x000000ffff077224 */ /* 0x000fd800078e0000 */
[----:B------:R-:W-:Y:S05]  /*11a00*/  @!P1 BRA `(.L_x_1231) ;  /* 0x0000000000549947 */ /* 0x000fea0003800000 */
[----:B0-----:R-:W2:Y:S01]  /*11a10*/  LDL R10, [R1+0x8] ;  /* 0x00000800010a7983 */ /* 0x001ea20000100800 */
[----:B------:R-:W0:Y:S01]  /*11a20*/  LDC R8, c[0x0][0x43c] ;  /* 0x00010f00ff087b82 */ /* 0x000e220000000800 */
[----:B------:R-:W-:Y:S02]  /*11a30*/  ULDC.64 UR4, c[0x0][0x428] ;  /* 0x00010a0000047ab9 */ /* 0x000fe40000000a00 */
[----:B------:R-:W3:Y:S01]  /*11a40*/  LDL R9, [R1] ;  /* 0x0000000001097983 */ /* 0x000ee20000100800 */
[----:B------:R-:W-:Y:S01]  /*11a50*/  ULDC.64 UR6, c[0x0][0x208] ;  /* 0x0000820000067ab9 */ /* 0x000fe20000000a00 */
[----:B0-----:R-:W-:-:S13]  /*11a60*/  ISETP.NE.AND P0, PT, R8, 0x1, PT ;  /* 0x000000010800780c */ /* 0x001fda0003f05270 */
[----:B------:R-:W0:Y:S02]  /*11a70*/  @P0 LDC.64 R2, c[0x0][0x440] ;  /* 0x00011000ff020b82 */ /* 0x000e240000000a00 */
[----:B0-----:R-:W-:-:S04]  /*11a80*/  @P0 IMAD.HI.U32 R7, R0, R2, RZ ;  /* 0x0000000200070227 */ /* 0x001fc800078e00ff */
[----:B------:R-:W-:Y:S01]  /*11a90*/  IMAD.MOV.U32 R2, RZ, RZ, R0 ;  /* 0x000000ffff027224 */ /* 0x000fe200078e0000 */
[----:B------:R-:W-:-:S04]  /*11aa0*/  @P0 SHF.R.U32.HI R2, RZ, R3, R7 ;  /* 0x00000003ff020219 */ /* 0x000fc80000011607 */
[--C-:B------:R-:W-:Y:S01]  /*11ab0*/  SHF.R.S32.HI R3, RZ, 0x1f, R2.reuse ;  /* 0x0000001fff037819 */ /* 0x100fe20000011402 */
[----:B------:R-:W-:-:S04]  /*11ac0*/  IMAD.MOV R7, RZ, RZ, -R2 ;  /* 0x000000ffff077224 */ /* 0x000fc800078e0a02 */
[----:B------:R-:W-:Y:S02]  /*11ad0*/  IMAD R7, R8, R7, R0 ;  /* 0x0000000708077224 */ /* 0x000fe400078e0200 */
        /* <DEDUP_REMOVED lines=8> */
.L_x_1231:
[----:B------:R-:W-:Y:S01]  /*11b60*/  IMAD R3, R4, 0x8, R17 ;  /* 0x0000000804037824 */ /* 0x000fe200078e0211 */
[----:B------:R-:W-:Y:S01]  /*11b70*/  SHF.L.U32 R2, R5, 0x1f, RZ ;  /* 0x0000001f05027819 */ /* 0x000fe200000006ff */
[----:B------:R-:W-:Y:S03]  /*11b80*/  BSSY B2, `(.L_x_1232) ;  /* 0x0000003000027945 */ /* 0x000fe60003800000 */
[----:B------:R-:W2:Y:S02]  /*11b90*/  SYNCS.PHASECHK.TRANS64.TRYWAIT P0, [R3+URZ+0x2a840], R2 ;  /* 0x02a84002030075a7 */ /* 0x000ea4000800017f */
[----:B--2---:R-:W-:Y:S05]  /*11ba0*/  @!P0 BRA `(.L_x_1233) ;  /* 0x0000002c00b08947 */ /* 0x004fea0003800000 */
.L_x_1315:
[----:B------:R-:W-:Y:S05]  /*11bb0*/  BSYNC B2 ;  /* 0x0000000000027941 */ /* 0x000fea0003800000 */
.L_x_1232:
[----:B-1----:R-:W1:Y:S01]  /*11bc0*/  S2R R9, SR_TID.X ;  /* 0x0000000000097919 */ /* 0x002e620000002100 */
[----:B------:R-:W-:Y:S01]  /*11bd0*/  BSSY B2, `(.L_x_1234) ;  /* 0x000000b000027945 */ /* 0x000fe20003800000 */
[----:B-1----:R-:W-:-:S04]  /*11be0*/  LOP3.LUT R9, R9, 0x7f, RZ, 0xc0, !PT ;  /* 0x0000007f09097812 */ /* 0x002fc800078ec0ff */
[----:B------:R-:W-:-:S13]  /*11bf0*/  ISETP.NE.AND P1, PT, R9, RZ, PT ;  /* 0x000000ff0900720c */ /* 0x000fda0003f25270 */
[----:B------:R-:W-:Y:S05]  /*11c00*/  @P1 BRA `(.L_x_1235) ;  /* 0x00000000001c1947 */ /* 0x000fea0003800000 */
[----:B------:R-:W1:Y:S01]  /*11c10*/  S2R R9, SR_TID.X ;  /* 0x0000000000097919 */ /* 0x000e620000002100 */
[----:B--2---:R-:W-:-:S04]  /*11c20*/  IMAD.MOV.U32 R2, RZ, RZ, 0x9000 ;  /* 0x00009000ff027424 */ /* 0x004fc800078e00ff */
[----:B------:R3:W-:Y:S01]  /*11c30*/  SYNCS.ARRIVE.TRANS64 RZ, [R3+URZ+0x2a830], R2 ;  /* 0x02a8300203ff79a7 */ /* 0x0007e2000800003f */
[----:B-1----:R-:W-:-:S04]  /*11c40*/  LOP3.LUT R9, R9, 0x1f, RZ, 0xc0, !PT ;  /* 0x0000001f09097812 */ /* 0x002fc800078ec0ff */
[----:B------:R-:W-:-:S13]  /*11c50*/  ISETP.NE.AND P0, PT, R9, RZ, PT ;  /* 0x000000ff0900720c */ /* 0x000fda0003f05270 */
[----:B---3--:R-:W-:Y:S05]  /*11c60*/  @!P0 BRA `(.L_x_1235) ;  /* 0x0000000000048947 */ /* 0x008fea0003800000 */
[----:B------:R-:W-:Y:S01]  /*11c70*/  BPT.TRAP 0x1 ;  /* 0x000000040000795c */ /* 0x000fe20000300000 */
.L_x_1235:
[----:B------:R-:W-:Y:S05]  /*11c80*/  BSYNC B2 ;  /* 0x0000000000027941 */ /* 0x000fea0003800000 */
.L_x_1234:
[----:B------:R-:W-:Y:S01]  /*11c90*/  IMAD.MOV.U32 R12, RZ, RZ, RZ ;  /* 0x000000ffff0c7224 */ /* 0x000fe200078e00ff */
[----:B------:R-:W-:Y:S01]  /*11ca0*/  UIADD3 UR4, UP0, UR38, 0x370, URZ ;  /* 0x0000037026047890 */ /* 0x000fe2000ff1e03f */
[----:B------:R-:W-:Y:S01]  /*11cb0*/  IMAD R9, R4, 0x9000, R17 ;  /* 0x0000900004097824 */ /* 0x000fe200078e0211 */
[----:B------:R-:W-:Y:S01]  /*11cc0*/  PLOP3.LUT P0, PT, PT, PT, PT, 0x80, 0x0 ;  /* 0x000000000000781c */ /* 0x000fe20003f0f070 */
[----:B--2---:R-:W-:Y:S01]  /*11cd0*/  VIADD R3, R3, 0x2a830 ;  /* 0x0002a83003037836 */ /* 0x004fe20000000000 */
[----:B------:R-:W-:Y:S01]  /*11ce0*/  R2UR UR10, R12 ;  /* 0x000000000c0a72ca */ /* 0x000fe200000e0000 */
[----:B------:R-:W-:Y:S01]  /*11cf0*/  IMAD R2, R7, 0x60, RZ ;  /* 0x0000006007027824 */ /* 0x000fe200078e02ff */
[----:B------:R-:W-:Y:S01]  /*11d00*/  UIADD3.X UR5, URZ, UR39, URZ, UP0, !UPT ;  /* 0x000000273f057290 */ /* 0x000fe200087fe43f */
[----:B0-----:R-:W-:Y:S01]  /*11d10*/  VIADD R10, R9, 0x18400 ;  /* 0x00018400090a7836 */ /* 0x001fe20000000000 */
[----:B------:R-:W-:Y:S01]  /*11d20*/  UMOV UR6, 0x0 ;  /* 0x0000000000067882 */ /* 0x000fe20000000000 */
[----:B------:R-:W-:-:S10]  /*11d30*/  UMOV UR7, 0x14f00000 ;  /* 0x14f0000000077882 */ /* 0x000fd40000000000 */
.L_x_1236:
        /* <DEDUP_REMOVED lines=16> */
.L_x_1237:
        /* <DEDUP_REMOVED lines=15> */
.L_x_1238:
        /* <DEDUP_REMOVED lines=16> */
.L_x_1316:
[----:B------:R-:W-:Y:S05]  /*12030*/  BSYNC B2 ;  /* 0x0000000000027941 */ /* 0x000fea0003800000 */
.L_x_1239:
        /* <DEDUP_REMOVED lines=11> */
.L_x_1242:
[----:B------:R-:W-:Y:S05]  /*120f0*/  BSYNC B2 ;  /* 0x0000000000027941 */ /* 0x000fea0003800000 */
.L_x_1241:
[----:B------:R-:W-:Y:S01]  /*12100*/  R2UR UR10, R12 ;  /* 0x000000000c0a72ca */ /* 0x000fe200000e0000 */
[----:B------:R-:W-:Y:S01]  /*12110*/  IMAD R18, R18, 0x6000, R17 ;  /* 0x0000600012127824 */ /* 0x000fe200078e0211 */
[----:B------:R-:W-:Y:S01]  /*12120*/  R2UR UR6, R10 ;  /* 0x000000000a0672ca */ /* 0x000fe200000e0000 */
[----:B------:R-:W-:Y:S01]  /*12130*/  UIADD3 UR4, UP0, UR38, 0x470, URZ ;  /* 0x0000047026047890 */ /* 0x000fe2000ff1e03f */
[----:B------:R-:W-:Y:S01]  /*12140*/  R2UR UR7, R11 ;  /* 0x000000000b0772ca */ /* 0x000fe200000e0000 */
[----:B0-----:R-:W-:Y:S01]  /*12150*/  IMAD R3, R19, 0x60, RZ ;  /* 0x0000006013037824 */ /* 0x001fe200078e02ff */
[----:B------:R-:W-:Y:S01]  /*12160*/  PLOP3.LUT P0, PT, PT, PT, PT, 0x80, 0x0 ;  /* 0x000000000000781c */ /* 0x000fe20003f0f070 */
[----:B------:R-:W-:Y:S01]  /*12170*/  VIADD R2, R2, 0x50 ;  /* 0x0000005002027836 */ /* 0x000fe20000000000 */
[----:B------:R-:W-:Y:S01]  /*12180*/  UIADD3.X UR5, URZ, UR39, URZ, UP0, !UPT ;  /* 0x000000273f057290 */ /* 0x000fe200087fe43f */
[----:B------:R-:W-:-:S11]  /*12190*/  VIADD R9, R18, 0x400 ;  /* 0x0000040012097836 */ /* 0x000fd60000000000 */
.L_x_1243:
        /* <DEDUP_REMOVED lines=15> */
.L_x_1244:
        /* <DEDUP_REMOVED lines=12> */
.L_x_1230:
[----:B------:R-:W-:Y:S05]  /*12350*/  BSYNC B1 ;  /* 0x0000000000017941 */ /* 0x000fea0003800000 */
.L_x_1229:
[----:B------:R-:W2:Y:S01]  /*12360*/  LDL R3, [R1+0xc] ;  /* 0x00000c0001037983 */ /* 0x000ea20000100800 */
[----:B------:R-:W-:Y:S01]  /*12370*/  VIADD R18, R4, 0x1 ;  /* 0x0000000104127836 */ /* 0x000fe20000000000 */
[----:B------:R-:W-:Y:S01]  /*12380*/  BSSY B1, `(.L_x_1245) ;  /* 0x00000a0000017945 */ /* 0x000fe20003800000 */
[----:B------:R-:W-:-:S03]  /*12390*/  VIADD R7, R0, 0xffffffff ;  /* 0xffffffff00077836 */ /* 0x000fc60000000000 */
[----:B------:R-:W-:-:S04]  /*123a0*/  ISETP.NE.AND P0, PT, R18, 0x2, PT ;  /* 0x000000021200780c */ /* 0x000fc80003f05270 */
[----:B------:R-:W-:Y:S02]  /*123b0*/  SEL R2, RZ, 0x1, P0 ;  /* 0x00000001ff027807 */ /* 0x000fe40000000000 */
[----:B------:R-:W-:Y:S02]  /*123c0*/  SEL R18, R18, RZ, P0 ;  /* 0x000000ff12127207 */ /* 0x000fe40000000000 */
[----:B------:R-:W-:-:S05]  /*123d0*/  LOP3.LUT R11, R5, R2, RZ, 0x3c, !PT ;  /* 0x00000002050b7212 */ /* 0x000fca00078e3cff */
[----:B------:R1:W-:Y:S01]  /*123e0*/  STL [R1+0x4], R11 ;  /* 0x0000040b01007387 */ /* 0x0003e20000100800 */
[----:B--2---:R-:W-:-:S13]  /*123f0*/  LOP3.LUT P1, RZ, R3, 0x2, RZ, 0xc0, !PT ;  /* 0x0000000203ff7812 */ /* 0x004fda000782c0ff */
[----:B-1----:R-:W-:Y:S05]  /*12400*/  @!P1 BRA `(.L_x_1246) ;  /* 0x00000008005c9947 */ /* 0x002fea0003800000 */
[----:B------:R-:W-:Y:S01]  /*12410*/  LOP3.LUT P1, RZ, R3, 0x1, RZ, 0xc0, !PT ;  /* 0x0000000103ff7812 */ /* 0x000fe2000782c0ff */
[----:B0-----:R-:W-:-:S12]  /*12420*/  IMAD.MOV.U32 R10, RZ, RZ, R7 ;  /* 0x000000ffff0a7224 */ /* 0x001fd800078e0007 */
[----:B------:R-:W-:Y:S05]  /*12430*/  @!P1 BRA `(.L_x_1247) ;  /* 0x0000000000549947 */ /* 0x000fea0003800000 */
[----:B------:R-:W2:Y:S01]  /*12440*/  LDL R13, [R1+0x8] ;  /* 0x00000800010d7983 */ /* 0x000ea20000100800 */
        /* <DEDUP_REMOVED lines=20> */
.L_x_1247:
[----:B------:R-:W-:Y:S01]  /*12590*/  IMAD R2, R18, 0x8, R17 ;  /* 0x0000000812027824 */ /* 0x000fe200078e0211 */
[----:B------:R-:W-:Y:S01]  /*125a0*/  SHF.L.U32 R3, R11, 0x1f, RZ ;  /* 0x0000001f0b037819 */ /* 0x000fe200000006ff */
[----:B------:R-:W-:Y:S03]  /*125b0*/  BSSY B2, `(.L_x_1248) ;  /* 0x0000003000027945 */ /* 0x000fe60003800000 */
[----:B------:R-:W1:Y:S02]  /*125c0*/  SYNCS.PHASECHK.TRANS64.TRYWAIT P0, [R2+URZ+0x2a840], R3 ;  /* 0x02a84003020075a7 */ /* 0x000e64000800017f */
[----:B-1----:R-:W-:Y:S05]  /*125d0*/  @!P0 BRA `(.L_x_1249) ;  /* 0x00000024004c8947 */ /* 0x002fea0003800000 */
.L_x_1317:
[----:B------:R-:W-:Y:S05]  /*125e0*/  BSYNC B2 ;  /* 0x0000000000027941 */ /* 0x000fea0003800000 */
.L_x_1248:
        /* <DEDUP_REMOVED lines=12> */
.L_x_1251:
[----:B------:R-:W-:Y:S05]  /*126b0*/  BSYNC B2 ;  /* 0x0000000000027941 */ /* 0x000fea0003800000 */
.L_x_1250:
[----:B------:R-:W-:Y:S01]  /*126c0*/  IMAD.MOV.U32 R14, RZ, RZ, RZ ;  /* 0x000000ffff0e7224 */ /* 0x000fe200078e00ff */
[----:B------:R-:W-:Y:S01]  /*126d0*/  UIADD3 UR4, UP0, UR38, 0x370, URZ ;  /* 0x0000037026047890 */ /* 0x000fe2000ff1e03f */
[C---:B-1----:R-:W-:Y:S01]  /*126e0*/  IMAD R3, R18.reuse, 0x8, R6 ;  /* 0x0000000812037824 */ /* 0x042fe200078e0206 */
[----:B------:R-:W-:Y:S01]  /*126f0*/  PLOP3.LUT P0, PT, PT, PT, PT, 0x80, 0x0 ;  /* 0x000000000000781c */ /* 0x000fe20003f0f070 */
[----:B------:R-:W-:Y:S01]  /*12700*/  IMAD R9, R18, 0x9000, R17 ;  /* 0x0000900012097824 */ /* 0x000fe200078e0211 */
[----:B------:R-:W-:Y:S01]  /*12710*/  R2UR UR10, R14 ;  /* 0x000000000e0a72ca */ /* 0x000fe200000e0000 */
[----:B------:R-:W-:Y:S01]  /*12720*/  VIADD R3, R3, 0x30 ;  /* 0x0000003003037836 */ /* 0x000fe20000000000 */
[----:B------:R-:W-:Y:S01]  /*12730*/  UIADD3.X UR5, URZ, UR39, URZ, UP0, !UPT ;  /* 0x000000273f057290 */ /* 0x000fe200087fe43f */
[----:B------:R-:W-:Y:S01]  /*12740*/  IMAD R2, R10, 0x60, RZ ;  /* 0x000000600a027824 */ /* 0x000fe200078e02ff */
[----:B------:R-:W-:Y:S01]  /*12750*/  UMOV UR6, 0x0 ;  /* 0x0000000000067882 */ /* 0x000fe20000000000 */
[----:B------:R-:W-:Y:S01]  /*12760*/  VIADD R11, R9, 0x18400 ;  /* 0x00018400090b7836 */ /* 0x000fe20000000000 */
[----:B------:R-:W-:-:S09]  /*12770*/  UMOV UR7, 0x14f00000 ;  /* 0x14f0000000077882 */ /* 0x000fd20000000000 */
.L_x_1252:
        /* <DEDUP_REMOVED lines=16> */
.L_x_1253:
        /* <DEDUP_REMOVED lines=15> */
.L_x_1254:
        /* <DEDUP_REMOVED lines=15> */
.L_x_1318:
[----:B------:R-:W-:Y:S05]  /*12a60*/  BSYNC B2 ;  /* 0x0000000000027941 */ /* 0x000fea0003800000 */
.L_x_1255:
[----:B------:R-:W-:Y:S01]  /*12a70*/  BSSY B2, `(.L_x_1257) ;  /* 0x000000b000027945 */ /* 0x000fe20003800000 */
[----:B------:R-:W-:Y:S02]  /*12a80*/  IMAD.MOV.U32 R12, RZ, RZ, 0x0 ;  /* 0x00000000ff0c7424 */ /* 0x000fe400078e00ff */
[----:B------:R-:W-:Y:S01]  /*12a90*/  IMAD.MOV.U32 R13, RZ, RZ, 0x14f00000 ;  /* 0x14f00000ff0d7424 */ /* 0x000fe200078e00ff */
[----:B------:R-:W-:Y:S06]  /*12aa0*/  @P1 BRA `(.L_x_1258) ;  /* 0x00000000001c1947 */ /* 0x000fec0003800000 */
[----:B------:R-:W1:Y:S02]  /*12ab0*/  S2R R3, SR_TID.X ;  /* 0x0000000000037919 */ /* 0x000e640000002100 */
[----:B-1----:R-:W-:Y:S01]  /*12ac0*/  LOP3.LUT R9, R3, 0x1f, RZ, 0xc0, !PT ;  /* 0x0000001f03097812 */ /* 0x002fe200078ec0ff */
[----:B------:R-:W-:-:S03]  /*12ad0*/  IMAD.MOV.U32 R3, RZ, RZ, 0x6000 ;  /* 0x00006000ff037424 */ /* 0x000fc600078e00ff */
[----:B------:R-:W-:Y:S01]  /*12ae0*/  ISETP.NE.AND P0, PT, R9, RZ, PT ;  /* 0x000000ff0900720c */ /* 0x000fe20003f05270 */
[----:B------:R1:W-:-:S12]  /*12af0*/  SYNCS.ARRIVE.TRANS64 RZ, [R2+URZ+0x50], R3 ;  /* 0x0000500302ff79a7 */ /* 0x0003d8000800003f */
[----:B-1----:R-:W-:Y:S05]  /*12b00*/  @!P0 BRA `(.L_x_1258) ;  /* 0x0000000000048947 */ /* 0x002fea0003800000 */
[----:B------:R-:W-:Y:S01]  /*12b10*/  BPT.TRAP 0x1 ;  /* 0x000000040000795c */ /* 0x000fe20000300000 */
.L_x_1258:
[----:B------:R-:W-:Y:S05]  /*12b20*/  BSYNC B2 ;  /* 0x0000000000027941 */ /* 0x000fea0003800000 */
.L_x_1257:
[----:B------:R-:W-:Y:S01]  /*12b30*/  R2UR UR10, R14 ;  /* 0x000000000e0a72ca */ /* 0x000fe200000e0000 */
[----:B------:R-:W-:Y:S01]  /*12b40*/  IMAD R4, R4, 0x6000, R17 ;  /* 0x0000600004047824 */ /* 0x000fe200078e0211 */
[----:B------:R-:W-:Y:S01]  /*12b50*/  R2UR UR6, R12 ;  /* 0x000000000c0672ca */ /* 0x000fe200000e0000 */
[----:B------:R-:W-:Y:S01]  /*12b60*/  UIADD3 UR4, UP0, UR38, 0x470, URZ ;  /* 0x0000047026047890 */ /* 0x000fe2000ff1e03f */
[----:B------:R-:W-:Y:S01]  /*12b70*/  R2UR UR7, R13 ;  /* 0x000000000d0772ca */ /* 0x000fe200000e0000 */
[----:B------:R-:W-:Y:S01]  /*12b80*/  IMAD R3, R19, 0x60, RZ ;  /* 0x0000006013037824 */ /* 0x000fe200078e02ff */
[----:B------:R-:W-:Y:S01]  /*12b90*/  PLOP3.LUT P0, PT, PT, PT, PT, 0x80, 0x0 ;  /* 0x000000000000781c */ /* 0x000fe20003f0f070 */
[----:B0-----:R-:W-:Y:S01]  /*12ba0*/  VIADD R2, R2, 0x50 ;  /* 0x0000005002027836 */ /* 0x001fe20000000000 */
[----:B------:R-:W-:Y:S01]  /*12bb0*/  UIADD3.X UR5, URZ, UR39, URZ, UP0, !UPT ;  /* 0x000000273f057290 */ /* 0x000fe200087fe43f */
[----:B------:R-:W-:-:S11]  /*12bc0*/  VIADD R5, R4, 0x400 ;  /* 0x0000040004057836 */ /* 0x000fd60000000000 */
.L_x_1259:
        /* <DEDUP_REMOVED lines=15> */
.L_x_1260:
        /* <DEDUP_REMOVED lines=12> */
.L_x_1246:
[----:B------:R-:W-:Y:S05]  /*12d80*/  BSYNC B1 ;  /* 0x0000000000017941 */ /* 0x000fea0003800000 */
.L_x_1245:
[----:B------:R-:W-:Y:S01]  /*12d90*/  ISETP.GT.AND P0, PT, R7, UR40, PT ;  /* 0x0000002807007c0c */ /* 0x000fe2000bf04270 */
[----:B------:R-:W-:-:S12]  /*12da0*/  VIADD R0, R0, 0xfffffffe ;  /* 0xfffffffe00007836 */ /* 0x000fd80000000000 */
[----:B------:R-:W-:Y:S05]  /*12db0*/  @P0 BRA `(.L_x_1261) ;  /* 0xffffffe800dc0947 */ /* 0x000fea000383ffff */
.L_x_1228:
[----:B------:R-:W-:Y:S05]  /*12dc0*/  BSYNC B0 ;  /* 0x0000000000007941 */ /* 0x000fea0003800000 */
.L_x_1210:
[----:B0-----:R-:W0:Y:S01]  /*12dd0*/  S2R R0, SR_TID.X ;  /* 0x0000000000007919 */ /* 0x001e220000002100 */
[----:B------:R-:W-:Y:S01]  /*12de0*/  BSSY B0, `(.L_x_1262) ;  /* 0x0000012000007945 */ /* 0x000fe20003800000 */
[----:B0-----:R-:W-:-:S04]  /*12df0*/  LOP3.LUT R6, R0, 0x7f, RZ, 0xc0, !PT ;  /* 0x0000007f00067812 */ /* 0x001fc800078ec0ff */
[----:B------:R-:W-:-:S13]  /*12e00*/  ISETP.NE.AND P1, PT, R6, RZ, PT ;  /* 0x000000ff0600720c */ /* 0x000fda0003f25270 */
[----:B------:R-:W-:Y:S05]  /*12e10*/  @P1 BRA `(.L_x_1263) ;  /* 0x0000000000381947 */ /* 0x000fea0003800000 */
[----:B------:R-:W0:Y:S01]  /*12e20*/  S2R R3, SR_LANEID ;  /* 0x0000000000037919 */ /* 0x000e220000000000 */
[----:B------:R-:W-:Y:S01]  /*12e30*/  VOTEU.ANY UR4, UPT, PT ;  /* 0x0000000000047886 */ /* 0x000fe200038e0100 */
[----:B------:R-:W-:Y:S01]  /*12e40*/  ULDC.64 UR6, c[0x0][0x208] ;  /* 0x0000820000067ab9 */ /* 0x000fe20000000a00 */
[----:B------:R-:W0:Y:S08]  /*12e50*/  FLO.U32 R0, UR4 ;  /* 0x0000000400007d00 */ /* 0x000e3000080e0000 */
[----:B------:R-:W1:Y:S01]  /*12e60*/  POPC R5, UR4 ;  /* 0x0000000400057d09 */ /* 0x000e620008000000 */
[----:B0-----:R-:W-:-:S02]  /*12e70*/  ISETP.EQ.U32.AND P0, PT, R0, R3, PT ;  /* 0x000000030000720c */ /* 0x001fc40003f02070 */
[----:B------:R-:W1:Y:S11]  /*12e80*/  LDC.64 R2, c[0x0][0xc80] ;  /* 0x00032000ff027b82 */ /* 0x000e760000000a00 */
[----:B-1----:R-:W2:Y:S01]  /*12e90*/  @P0 ATOMG.E.ADD.STRONG.GPU PT, R3, desc[UR6][R2.64], R5 ;  /* 0x00000005020309a8 */ /* 0x002ea200081ee1c6 */
[----:B------:R-:W0:Y:S02]  /*12ea0*/  S2R R4, SR_LTMASK ;  /* 0x0000000000047919 */ /* 0x000e240000003900 */
[----:B0-----:R-:W-:-:S04]  /*12eb0*/  LOP3.LUT R4, R4, UR4, RZ, 0xc0, !PT ;  /* 0x0000000404047c12 */ /* 0x001fc8000f8ec0ff */
[----:B------:R-:W0:Y:S01]  /*12ec0*/  POPC R7, R4 ;  /* 0x0000000400077309 */ /* 0x000e220000000000 */
[----:B--2---:R-:W0:Y:S02]  /*12ed0*/  SHFL.IDX PT, R0, R3, R0, 0x1f ;  /* 0x00001f0003007589 */ /* 0x004e2400000e0000 */
[----:B0-----:R-:W-:-:S05]  /*12ee0*/  IADD3 R0, R0, UR44, R7 ;  /* 0x0000002c00007c10 */ /* 0x001fca000fffe007 */
[----:B------:R0:W-:Y:S02]  /*12ef0*/  STL [R1+0x14], R0 ;  /* 0x0000140001007387 */ /* 0x0001e40000100800 */
.L_x_1263:
[----:B------:R-:W-:Y:S05]  /*12f00*/  BSYNC B0 ;  /* 0x0000000000007941 */ /* 0x000fea0003800000 */
.L_x_1262:
[----:B0-----:R-:W2:Y:S01]  /*12f10*/  LDL R0, [R1+0xc] ;  /* 0x00000c0001007983 */ /* 0x001ea20000100800 */
[----:B------:R-:W-:Y:S01]  /*12f20*/  BSSY B0, `(.L_x_1264) ;  /* 0x0000038000007945 */ /* 0x000fe20003800000 */
[----:B--2---:R-:W-:-:S13]  /*12f30*/  LOP3.LUT P0, RZ, R0, 0x2, RZ, 0xc0, !PT ;  /* 0x0000000200ff7812 */ /* 0x004fda000780c0ff */
[----:B------:R-:W-:Y:S05]  /*12f40*/  @!P0 BRA `(.L_x_1265) ;  /* 0x0000000000d48947 */ /* 0x000fea0003800000 */
[----:B------:R-:W2:Y:S01]  /*12f50*/  LDL R0, [R1+0x4] ;  /* 0x0000040001007983 */ /* 0x000ea20000100800 */
[----:B------:R-:W-:Y:S01]  /*12f60*/  IMAD R2, R18, 0x8, R17 ;  /* 0x0000000812027824 */ /* 0x000fe200078e0211 */
[----:B------:R-:W-:Y:S01]  /*12f70*/  BSSY B1, `(.L_x_1266) ;  /* 0x0000005000017945 */ /* 0x000fe20003800000 */
[----:B------:R-:W-:Y:S02]  /*12f80*/  ISETP.NE.AND P2, PT, R6, RZ, PT ;  /* 0x000000ff0600720c */ /* 0x000fe40003f45270 */
[----:B--2---:R-:W-:-:S04]  /*12f90*/  SHF.L.U32 R3, R0, 0x1f, RZ ;  /* 0x0000001f00037819 */ /* 0x004fc800000006ff */
[----:B------:R-:W0:Y:S02]  /*12fa0*/  SYNCS.PHASECHK.TRANS64.TRYWAIT P0, [R2+URZ+0x2a860], R3 ;  /* 0x02a86003020075a7 */ /* 0x000e24000800017f */
[----:B0-----:R-:W-:Y:S05]  /*12fb0*/  @!P0 BRA `(.L_x_1267) ;  /* 0x0000001800fc8947 */ /* 0x001fea0003800000 */
.L_x_1319:
[----:B------:R-:W-:Y:S05]  /*12fc0*/  BSYNC B1 ;  /* 0x0000000000017941 */ /* 0x000fea0003800000 */
.L_x_1266:
[----:B------:R-:W-:Y:S04]  /*12fd0*/  BSSY B1, `(.L_x_1268) ;  /* 0x0000009000017945 */ /* 0x000fe80003800000 */
        /* <DEDUP_REMOVED lines=8> */
.L_x_1269:
[----:B------:R-:W-:Y:S05]  /*13060*/  BSYNC B1 ;  /* 0x0000000000017941 */ /* 0x000fea0003800000 */
.L_x_1268:
[----:B------:R-:W-:Y:S01]  /*13070*/  IMAD R0, R18, 0x6000, R17 ;  /* 0x0000600012007824 */ /* 0x000fe200078e0211 */
[----:B------:R-:W-:Y:S01]  /*13080*/  UIADD3 UR4, UP0, UR38, 0x470, URZ ;  /* 0x0000047026047890 */ /* 0x000fe2000ff1e03f */
[----:B------:R-:W-:Y:S01]  /*13090*/  PLOP3.LUT P0, PT, PT, PT, PT, 0x80, 0x0 ;  /* 0x000000000000781c */ /* 0x000fe20003f0f070 */
[----:B------:R-:W-:Y:S01]  /*130a0*/  IMAD R19, R19, 0x60, RZ ;  /* 0x0000006013137824 */ /* 0x000fe200078e02ff */
[----:B------:R-:W-:Y:S01]  /*130b0*/  UMOV UR6, 0x0 ;  /* 0x0000000000067882 */ /* 0x000fe20000000000 */
[----:B0-----:R-:W-:Y:S01]  /*130c0*/  VIADD R2, R2, 0x2a850 ;  /* 0x0002a85002027836 */ /* 0x001fe20000000000 */
[----:B------:R-:W-:Y:S01]  /*130d0*/  UIADD3.X UR5, URZ, UR39, URZ, UP0, !UPT ;  /* 0x000000273f057290 */ /* 0x000fe200087fe43f */
[----:B------:R-:W-:Y:S01]  /*130e0*/  VIADD R3, R0, 0x400 ;  /* 0x0000040000037836 */ /* 0x000fe20000000000 */
[----:B------:R-:W-:Y:S01]  /*130f0*/  UMOV UR7, 0x14f00000 ;  /* 0x14f0000000077882 */ /* 0x000fe20000000000 */
[----:B------:R-:W-:-:S09]  /*13100*/  UMOV UR10, URZ ;  /* 0x0000003f000a7c82 */ /* 0x000fd20008000000 */
.L_x_1270:
        /* <DEDUP_REMOVED lines=15> */
.L_x_1271:
        /* <DEDUP_REMOVED lines=10> */
.L_x_1265:
[----:B------:R-:W-:Y:S05]  /*132a0*/  BSYNC B0 ;  /* 0x0000000000007941 */ /* 0x000fea0003800000 */
.L_x_1264:
[----:B------:R-:W2:Y:S01]  /*132b0*/  LDL.LU R3, [R1+0x4] ;  /* 0x0000040001037983 */ /* 0x000ea20000300800 */
[----:B------:R-:W-:-:S05]  /*132c0*/  VIADD R18, R18, 0x1 ;  /* 0x0000000112127836 */ /* 0x000fca0000000000 */
[----:B------:R-:W-:-:S04]  /*132d0*/  ISETP.NE.AND P0, PT, R18, 0x2, PT ;  /* 0x000000021200780c */ /* 0x000fc80003f05270 */
[----:B------:R-:W-:Y:S02]  /*132e0*/  SEL R0, RZ, 0x1, P0 ;  /* 0x00000001ff007807 */ /* 0x000fe40000000000 */
[----:B------:R-:W-:Y:S02]  /*132f0*/  SEL R18, R18, RZ, P0 ;  /* 0x000000ff12127207 */ /* 0x000fe40000000000 */
[----:B--2---:R-:W-:-:S05]  /*13300*/  LOP3.LUT R3, R3, R0, RZ, 0x3c, !PT ;  /* 0x0000000003037212 */ /* 0x004fca00078e3cff */
[----:B------:R0:W-:Y:S02]  /*13310*/  STL [R1+0x4], R3 ;  /* 0x0000040301007387 */ /* 0x0001e40000100800 */
.L_x_1190:
[----:B------:R-:W-:Y:S05]  /*13320*/  BSYNC B7 ;  /* 0x0000000000077941 */ /* 0x000fea0003800000 */
.L_x_1188:
[----:B-1----:R-:W2:Y:S04]  /*13330*/  LDL R0, [R1+0xc] ;  /* 0x00000c0001007983 */ /* 0x002ea80000100800 */
[----:B------:R1:W5:Y:S01]  /*13340*/  LDL R2, [R1+0x14] ;  /* 0x0000140001027983 */ /* 0x0003620000100800 */
[----:B--2---:R-:W-:-:S13]  /*13350*/  LOP3.LUT P0, RZ, R0, 0x4, RZ, 0xc0, !PT ;  /* 0x0000000400ff7812 */ /* 0x004fda000780c0ff */
[----:B-1----:R-:W-:Y:S05]  /*13360*/  @!P0 BRA `(.L_x_1272) ;  /* 0x0000000000288947 */ /* 0x002fea0003800000 */
[----:B------:R-:W-:Y:S05]  /*13370*/  WARPSYNC.ALL ;  /* 0x0000000000007948 */ /* 0x000fea0003800000 */
[----:B------:R-:W1:Y:S08]  /*13380*/  S2UR UR5, SR_CgaCtaId ;  /* 0x00000000000579c3 */ /* 0x000e700000008800 */
[----:B------:R-:W-:Y:S06]  /*13390*/  BAR.SYNC.DEFER_BLOCKING 0x5, 0x180 ;  /* 0x0146000000007b1d */ /* 0x000fec0000010000 */
[----:B------:R-:W-:-:S02]  /*133a0*/  UMOV UR4, 0x400 ;  /* 0x0000040000047882 */ /* 0x000fc40000000000 */
[----:B-1----:R-:W-:-:S06]  /*133b0*/  ULEA UR4, UR5, UR4, 0x18 ;  /* 0x0000000405047291 */ /* 0x002fcc000f8ec03f */
[----:B------:R-:W-:-:S05]  /*133c0*/  IMAD.U32 R17, RZ, RZ, UR4 ;  /* 0x00000004ff117e24 */ /* 0x000fca000f8e00ff */
[----:B-----5:R-:W1:Y:S04]  /*133d0*/  LDS R2, [R17+0x2a8d0] ;  /* 0x02a8d00011027984 */ /* 0x020e680000000800 */
[----:B-1----:R3:W-:Y:S01]  /*133e0*/  STL [R1+0x14], R2 ;  /* 0x0000140201007387 */ /* 0x0027e20000100800 */
[----:B------:R-:W-:Y:S06]  /*133f0*/  BAR.ARV 0x4, 0x180 ;  /* 0x0106000000007b1d */ /* 0x000fec0000002000 */
[----:B------:R-:W-:Y:S05]  /*13400*/  BRA `(.L_x_1273) ;  /* 0x00000000002c7947 */ /* 0x000fea0003800000 */
.L_x_1272:
[----:B------:R-:W-:-:S03]  /*13410*/  UMOV UR4, 0xffffffff ;  /* 0xffffffff00047882 */ /* 0x000fc60000000000 */
[----:B------:R-:W-:Y:S05]  /*13420*/  BRA.DIV UR4, `(.L_x_1274) ;  /* 0x0000001604f47947 */ /* 0x000fea000b800000 */
[----:B-----5:R1:W2:Y:S02]  /*13430*/  SHFL.IDX PT, R14, R2, RZ, 0x1f ;  /* 0x00001fff020e7589 */ /* 0x0202a400000e0000 */
.L_x_1322:
[----:B0-----:R-:W0:Y:S01]  /*13440*/  @!P1 S2R R3, SR_CgaCtaId ;  /* 0x0000000000039919 */ /* 0x001e220000008800 */
[----:B------:R-:W-:Y:S05]  /*13450*/  WARPSYNC.ALL ;  /* 0x0000000000007948 */ /* 0x000fea0003800000 */
[----:B------:R-:W-:Y:S01]  /*13460*/  BAR.SYNC.DEFER_BLOCKING 0x4, 0x180 ;  /* 0x0106000000007b1d */ /* 0x000fe20000010000 */
[----:B------:R-:W-:-:S05]  /*13470*/  @!P1 MOV R0, 0x400 ;  /* 0x0000040000009802 */ /* 0x000fca0000000f00 */
[----:B--2---:R2:W-:Y:S01]  /*13480*/  STL [R1+0x14], R14 ;  /* 0x0000140e01007387 */ /* 0x0045e20000100800 */
[----:B0-----:R-:W-:-:S05]  /*13490*/  @!P1 LEA R17, R3, R0, 0x18 ;  /* 0x0000000003119211 */ /* 0x001fca00078ec0ff */
[----:B------:R2:W-:Y:S01]  /*134a0*/  @!P1 STS [R17+0x2a8d0], R2 ;  /* 0x02a8d00211009388 */ /* 0x0005e20000000800 */
[----:B------:R-:W-:Y:S06]  /*134b0*/  BAR.ARV 0x5, 0x180 ;  /* 0x0146000000007b1d */ /* 0x000fec0000002000 */
.L_x_1273:
[----:B------:R-:W4:Y:S01]  /*134c0*/  LDL R0, [R1+0x14] ;  /* 0x0000140001007983 */ /* 0x000f220000100800 */
[----:B------:R-:W-:Y:S02]  /*134d0*/  ULDC UR4, c[0x0][0xc38] ;  /* 0x00030e0000047ab9 */ /* 0x000fe40000000800 */
[----:B----4-:R-:W-:-:S13]  /*134e0*/  ISETP.GE.AND P0, PT, R0, UR4, PT ;  /* 0x0000000400007c0c */ /* 0x010fda000bf06270 */
[----:B------:R-:W-:Y:S05]  /*134f0*/  @!P0 BRA `(.L_x_1275) ;  /* 0xffffffb400d88947 */ /* 0x000fea000383ffff */
.L_x_1179:
[----:B0-----:R-:W4:Y:S01]  /*13500*/  LDL.LU R0, [R1+0x18] ;  /* 0x0000180001007983 */ /* 0x001f220000300800 */
[----:B------:R-:W-:Y:S01]  /*13510*/  BSSY B0, `(.L_x_1276) ;  /* 0x000000b000007945 */ /* 0x000fe20003800000 */
[----:B------:R-:W0:Y:S01]  /*13520*/  S2R R5, SR_CgaCtaId ;  /* 0x0000000000057919 */ /* 0x000e220000008800 */
[----:B----4-:R-:W-:-:S05]  /*13530*/  VIADD R0, R0, 0x1 ;  /* 0x0000000100007836 */ /* 0x010fca0000000000 */
[----:B-123--:R-:W-:-:S04]  /*13540*/  LEA.HI R2, R0, R0, RZ, 0x1 ;  /* 0x0000000000027211 */ /* 0x00efc800078f08ff */
[----:B------:R-:W-:-:S05]  /*13550*/  LOP3.LUT R3, R2, 0xfffffffe, RZ, 0xc0, !PT ;  /* 0xfffffffe02037812 */ /* 0x000fca00078ec0ff */
[----:B------:R-:W-:Y:S01]  /*13560*/  IMAD.IADD R3, R0, 0x1, -R3 ;  /* 0x0000000100037824 */ /* 0x000fe200078e0a03 */
[----:B------:R-:W-:-:S04]  /*13570*/  MOV R0, 0x400 ;  /* 0x0000040000007802 */ /* 0x000fc80000000f00 */
[----:B0-----:R-:W-:Y:S02]  /*13580*/  LEA R0, R5, R0, 0x18 ;  /* 0x0000000005007211 */ /* 0x001fe400078ec0ff */
[----:B------:R-:W-:-:S04]  /*13590*/  SHF.L.U32 R3, R3, 0x1f, RZ ;  /* 0x0000001f03037819 */ /* 0x000fc800000006ff */
[----:B------:R-:W0:Y:S02]  /*135a0*/  SYNCS.PHASECHK.TRANS64.TRYWAIT P0, [R0+URZ+0x2a820], R3 ;  /* 0x02a82003000075a7 */ /* 0x000e24000800017f */
[----:B0-----:R-:W-:Y:S05]  /*135b0*/  @!P0 BRA `(.L_x_1277) ;  /* 0x0000001400b88947 */ /* 0x001fea0003800000 */
.L_x_1323:
[----:B------:R-:W-:Y:S05]  /*135c0*/  BSYNC B0 ;  /* 0x0000000000007941 */ /* 0x000fea0003800000 */
.L_x_1276:
[----:B------:R-:W-:-:S03]  /*135d0*/  UMOV UR4, 0xffffffff ;  /* 0xffffffff00047882 */ /* 0x000fc60000000000 */
[----:B------:R-:W-:Y:S05]  /*135e0*/  BRA.DIV UR4, `(.L_x_1278) ;  /* 0x0000001604c07947 */ /* 0x000fea000b800000 */
[----:B------:R-:W1:Y:S02]  /*135f0*/  S2R R2, SR_TID.X ;  /* 0x0000000000027919 */ /* 0x000e640000002100 */
[----:B-1----:R-:W-:-:S04]  /*13600*/  SHF.R.U32.HI R2, RZ, 0x5, R2 ;  /* 0x00000005ff027819 */ /* 0x002fc80000011602 */
[----:B------:R-:W-:-:S05]  /*13610*/  LOP3.LUT R2, R2, 0x3, RZ, 0xc0, !PT ;  /* 0x0000000302027812 */ /* 0x000fca00078ec0ff */
[----:B------:R1:W2:Y:S02]  /*13620*/  SHFL.IDX PT, R14, R2, RZ, 0x1f ;  /* 0x00001fff020e7589 */ /* 0x0002a400000e0000 */
.L_x_1326:
[----:B--2---:R-:W-:Y:S01]  /*13630*/  ISETP.NE.AND P0, PT, R14, RZ, PT ;  /* 0x000000ff0e00720c */ /* 0x004fe20003f05270 */
[----:B------:R-:W-:-:S12]  /*13640*/  BSSY B0, `(.L_x_1279) ;  /* 0x0000027000007945 */ /* 0x000fd80003800000 */
[----:B------:R-:W-:Y:S05]  /*13650*/  @P0 BRA `(.L_x_1280) ;  /* 0x0000000000940947 */ /* 0x000fea0003800000 */
[----:B------:R-:W-:-:S03]  /*13660*/  UMOV UR4, 0xffffffff ;  /* 0xffffffff00047882 */ /* 0x000fc60000000000 */
[----:B------:R-:W-:Y:S05]  /*13670*/  BRA.DIV UR4, `(.L_x_1281) ;  /* 0x0000001604d07947 */ /* 0x000fea000b800000 */
[----:B------:R-:W-:-:S13]  /*13680*/  ELECT P6, URZ, PT ;  /* 0x00000000003f782f */ /* 0x000fda00038c0000 */
.L_x_1329:
[----:B------:R-:W-:Y:S05]  /*13690*/  @!P6 BRA `(.L_x_1280) ;  /* 0x000000000084e947 */ /* 0x000fea0003800000 */
[----:B-1----:R-:W2:Y:S02]  /*136a0*/  LDL R2, [R1+0x1c] ;  /* 0x00001c0001027983 */ /* 0x002ea40000100800 */
[----:B--2---:R-:W-:-:S13]  /*136b0*/  R2UR UR4, R2 ;  /* 0x00000000020472ca */ /* 0x004fda00000e0000 */
[----:B------:R-:W-:-:S06]  /*136c0*/  ULOP3.LUT UR4, UR4, 0x2, URZ, 0xfc, !UPT ;  /* 0x0000000204047892 */ /* 0x000fcc000f8efc3f */
[----:B------:R-:W-:-:S05]  /*136d0*/  IMAD.U32 R2, RZ, RZ, UR4 ;  /* 0x00000004ff027e24 */ /* 0x000fca000f8e00ff */
[----:B------:R-:W-:-:S13]  /*136e0*/  ISETP.NE.AND P2, PT, R2, 0x3, PT ;  /* 0x000000030200780c */ /* 0x000fda0003f45270 */
[----:B------:R-:W-:Y:S05]  /*136f0*/  @!P2 BRA `(.L_x_1282) ;  /* 0x000000000004a947 */ /* 0x000fea0003800000 */
[----:B------:R-:W-:Y:S01]  /*13700*/  BPT.TRAP 0x1 ;  /* 0x000000040000795c */ /* 0x000fe20000300000 */
.L_x_1282:
[----:B------:R-:W2:Y:S01]  /*13710*/  LDL.LU R7, [R1+0x4] ;  /* 0x0000040001077983 */ /* 0x000ea20000300800 */
[----:B0-----:R-:W-:Y:S02]  /*13720*/  VIADD R3, R0, 0x2a840 ;  /* 0x0002a84000037836 */ /* 0x001fe40000000000 */
[C---:B------:R-:W-:Y:S02]  /*13730*/  VIADD R2, R18.reuse, 0x1 ;  /* 0x0000000112027836 */ /* 0x040fe40000000000 */
[----:B------:R-:W-:-:S03]  /*13740*/  IMAD R6, R18, 0x8, R3 ;  /* 0x0000000812067824 */ /* 0x000fc600078e0203 */
[----:B------:R-:W-:-:S04]  /*13750*/  ISETP.NE.AND P1, PT, R2, 0x2, PT ;  /* 0x000000020200780c */ /* 0x000fc80003f25270 */
[----:B------:R-:W-:Y:S02]  /*13760*/  SEL R4, RZ, 0x1, P1 ;  /* 0x00000001ff047807 */ /* 0x000fe40000800000 */
[C---:B--2---:R-:W-:Y:S02]  /*13770*/  SHF.L.U32 R5, R7.reuse, 0x1f, RZ ;  /* 0x0000001f07057819 */ /* 0x044fe400000006ff */
[----:B------:R-:W-:Y:S02]  /*13780*/  LOP3.LUT R7, R7, R4, RZ, 0x3c, !PT ;  /* 0x0000000407077212 */ /* 0x000fe400078e3cff */
[----:B------:R-:W0:Y:S01]  /*13790*/  SYNCS.PHASECHK.TRANS64.TRYWAIT P0, [R6+URZ], R5 ;  /* 0x00000005060075a7 */ /* 0x000e22000800017f */
[----:B------:R-:W-:Y:S02]  /*137a0*/  SEL R4, R2, RZ, P1 ;  /* 0x000000ff02047207 */ /* 0x000fe40000800000 */
[----:B------:R-:W-:-:S03]  /*137b0*/  SHF.L.U32 R2, R7, 0x1f, RZ ;  /* 0x0000001f07027819 */ /* 0x000fc600000006ff */
[----:B------:R-:W-:Y:S01]  /*137c0*/  IMAD R3, R4, 0x8, R3 ;  /* 0x0000000804037824 */ /* 0x000fe200078e0203 */
[----:B0-----:R-:W-:Y:S06]  /*137d0*/  @!P0 BRA `(.L_x_1283) ;  /* 0x0000001400988947 */ /* 0x001fec0003800000 */
.L_x_1330:
[----:B------:R-:W1:Y:S02]  /*137e0*/  SYNCS.PHASECHK.TRANS64.TRYWAIT P0, [R3+URZ], R2 ;  /* 0x00000002030075a7 */ /* 0x000e64000800017f */
[----:B-1----:R-:W-:Y:S05]  /*137f0*/  @!P0 BRA `(.L_x_1284) ;  /* 0x0000001400a48947 */ /* 0x002fea0003800000 */
.L_x_1331:
[----:B------:R-:W-:Y:S05]  /*13800*/  @!P2 BRA `(.L_x_1285) ;  /* 0x000000000004a947 */ /* 0x000fea0003800000 */
[----:B------:R-:W-:Y:S01]  /*13810*/  BPT.TRAP 0x1 ;  /* 0x000000040000795c */ /* 0x000fe20000300000 */
.L_x_1285:
[----:B-1----:R-:W-:-:S04]  /*13820*/  VIADD R3, R0, 0x2a860 ;  /* 0x0002a86000037836 */ /* 0x002fc80000000000 */
[----:B------:R-:W-:-:S04]  /*13830*/  IMAD R18, R18, 0x8, R3 ;  /* 0x0000000812127824 */ /* 0x000fc800078e0203 */
[----:B------:R-:W1:Y:S02]  /*13840*/  SYNCS.PHASECHK.TRANS64.TRYWAIT P0, [R18+URZ], R5 ;  /* 0x00000005120075a7 */ /* 0x000e64000800017f */
[----:B-1----:R-:W-:Y:S05]  /*13850*/  @!P0 BRA `(.L_x_1286) ;  /* 0x0000001400a08947 */ /* 0x002fea0003800000 */
.L_x_1332:
[----:B------:R-:W-:-:S07]  /*13860*/  IMAD R3, R4, 0x8, R3 ;  /* 0x0000000804037824 */ /* 0x000fce00078e0203 */
.L_x_1287:
[----:B--2---:R2:W3:Y:S02]  /*13870*/  SYNCS.PHASECHK.TRANS64.TRYWAIT P0, [R3+URZ], R2 ;  /* 0x00000002030075a7 */ /* 0x0044e4000800017f */
[----:B---3--:R-:W-:Y:S05]  /*13880*/  @!P0 NANOSLEEP.SYNCS 0x989680 ;  /* 0x009896800000895d */ /* 0x008fea0003900000 */
[----:B------:R-:W3:Y:S02]  /*13890*/  @!P0 SYNCS.PHASECHK.TRANS64 P0, [R3+URZ], R2 ;  /* 0x00000002030085a7 */ /* 0x000ee4000800007f */
[----:B---3--:R-:W-:Y:S05]  /*138a0*/  @!P0 BRA `(.L_x_1287) ;  /* 0xfffffffc00f08947 */ /* 0x008fea000383ffff */
.L_x_1280:
[----:B------:R-:W-:Y:S05]  /*138b0*/  BSYNC B0 ;  /* 0x0000000000007941 */ /* 0x000fea0003800000 */
.L_x_1279:
[----:B------:R-:W-:Y:S05]  /*138c0*/  EXIT ;  /* 0x000000000000794d */ /* 0x000fea0003800000 */
.L_x_1092:
[----:B0-----:R-:W-:-:S04]  /*138d0*/  IMAD.U32 R3, RZ, RZ, UR37 ;  /* 0x00000025ff037e24 */ /* 0x001fc8000f8e00ff */
[----:B------:R0:W1:Y:S03]  /*138e0*/  SYNCS.PHASECHK.TRANS64.TRYWAIT P1, [R3+URZ+0x2a800], R0 ;  /* 0x02a80000030075a7 */ /* 0x000066000802017f */
[----:B-1----:R-:W-:Y:S05]  /*138f0*/  @!P1 NANOSLEEP.SYNCS 0x989680 ;  /* 0x009896800000995d */ /* 0x002fea0003900000 */
[----:B------:R-:W1:Y:S02]  /*13900*/  @!P1 SYNCS.PHASECHK.TRANS64 P1, [R3+URZ+0x2a800], R0 ;  /* 0x02a80000030095a7 */ /* 0x000e64000802007f */
[----:B-1----:R-:W-:Y:S05]  /*13910*/  @!P1 BRA `(.L_x_1092) ;  /* 0xfffffffc00ec9947 */ /* 0x002fea000383ffff */
[----:B------:R-:W-:Y:S05]  /*13920*/  BRA `(.L_x_1288) ;  /* 0xfffffee0003c7947 */ /* 0x000fea000383ffff */
.L_x_1096:
[----:B-1----:R1:W3:Y:S02]  /*13930*/  SYNCS.PHASECHK.TRANS64.TRYWAIT P1, [R7+URZ+0x2a830], R0 ;  /* 0x02a83000070075a7 */ /* 0x0022e4000802017f */
[----:B---3--:R-:W-:Y:S05]  /*13940*/  @!P1 NANOSLEEP.SYNCS 0x989680 ;  /* 0x009896800000995d */ /* 0x008fea0003900000 */
[----:B------:R-:W3:Y:S02]  /*13950*/  @!P1 SYNCS.PHASECHK.TRANS64 P1, [R7+URZ+0x2a830], R0 ;  /* 0x02a83000070095a7 */ /* 0x000ee4000802007f */
[----:B---3--:R-:W-:Y:S05]  /*13960*/  @!P1 BRA `(.L_x_1096) ;  /* 0xfffffffc00f09947 */ /* 0x008fea000383ffff */
[----:B------:R-:W-:Y:S05]  /*13970*/  BRA `(.L_x_1095) ;  /* 0xfffffee000707947 */ /* 0x000fea000383ffff */
.L_x_1112:
[----:B-1----:R-:W-:-:S04]  /*13980*/  IMAD.U32 R12, RZ, RZ, UR6 ;  /* 0x00000006ff0c7e24 */ /* 0x002fc8000f8e00ff */
[----:B------:R1:W2:Y:S03]  /*13990*/  SYNCS.PHASECHK.TRANS64.TRYWAIT P1, [R12+URZ+0x2a830], R9 ;  /* 0x02a830090c0075a7 */ /* 0x0002a6000802017f */
[----:B--2---:R-:W-:Y:S05]  /*139a0*/  @!P1 NANOSLEEP.SYNCS 0x989680 ;  /* 0x009896800000995d */ /* 0x004fea0003900000 */
[----:B------:R-:W2:Y:S02]  /*139b0*/  @!P1 SYNCS.PHASECHK.TRANS64 P1, [R12+URZ+0x2a830], R9 ;  /* 0x02a830090c0095a7 */ /* 0x000ea4000802007f */
[----:B--2---:R-:W-:Y:S05]  /*139c0*/  @!P1 BRA `(.L_x_1112) ;  /* 0xfffffffc00ec9947 */ /* 0x004fea000383ffff */
[----:B------:R-:W-:Y:S05]  /*139d0*/  BRA `(.L_x_1111) ;  /* 0xffffff0c00287947 */ /* 0x000fea000383ffff */
.L_x_1116:
[----:B01----:R-:W-:-:S04]  /*139e0*/  IMAD.U32 R9, RZ, RZ, UR11 ;  /* 0x0000000bff097e24 */ /* 0x003fc8000f8e00ff */
[----:B------:R0:W1:Y:S03]  /*139f0*/  SYNCS.PHASECHK.TRANS64.TRYWAIT P1, [R9+URZ+0x2a850], R0 ;  /* 0x02a85000090075a7 */ /* 0x000066000802017f */
[----:B-1----:R-:W-:Y:S05]  /*13a00*/  @!P1 NANOSLEEP.SYNCS 0x989680 ;  /* 0x009896800000995d */ /* 0x002fea0003900000 */
[----:B------:R-:W1:Y:S02]  /*13a10*/  @!P1 SYNCS.PHASECHK.TRANS64 P1, [R9+URZ+0x2a850], R0 ;  /* 0x02a85000090095a7 */ /* 0x000e64000802007f */
[----:B-1----:R-:W-:Y:S05]  /*13a20*/  @!P1 BRA `(.L_x_1116) ;  /* 0xfffffffc00ec9947 */ /* 0x002fea000383ffff */
[----:B------:R-:W-:Y:S05]  /*13a30*/  BRA `(.L_x_1115) ;  /* 0xffffff1400407947 */ /* 0x000fea000383ffff */
.L_x_1133:
[----:B-1----:R-:W-:-:S04]  /*13a40*/  IMAD.U32 R8, RZ, RZ, UR5 ;  /* 0x00000005ff087e24 */ /* 0x002fc8000f8e00ff */
[----:B------:R1:W2:Y:S03]  /*13a50*/  SYNCS.PHASECHK.TRANS64.TRYWAIT P1, [R8+URZ+0x2a830], R3 ;  /* 0x02a83003080075a7 */ /* 0x0002a6000802017f */
[----:B--2---:R-:W-:Y:S05]  /*13a60*/  @!P1 NANOSLEEP.SYNCS 0x989680 ;  /* 0x009896800000995d */ /* 0x004fea0003900000 */
[----:B------:R-:W2:Y:S02]  /*13a70*/  @!P1 SYNCS.PHASECHK.TRANS64 P1, [R8+URZ+0x2a830], R3 ;  /* 0x02a83003080095a7 */ /* 0x000ea4000802007f */
[----:B--2---:R-:W-:Y:S05]  /*13a80*/  @!P1 BRA `(.L_x_1133) ;  /* 0xfffffffc00ec9947 */ /* 0x004fea000383ffff */
[----:B------:R-:W-:Y:S05]  /*13a90*/  BRA `(.L_x_1132) ;  /* 0xffffff3800f07947 */ /* 0x000fea000383ffff */
.L_x_1137:
[----:B01----:R-:W-:-:S04]  /*13aa0*/  IMAD.U32 R3, RZ, RZ, UR10 ;  /* 0x0000000aff037e24 */ /* 0x003fc8000f8e00ff */
[----:B------:R0:W1:Y:S03]  /*13ab0*/  SYNCS.PHASECHK.TRANS64.TRYWAIT P1, [R3+URZ+0x2a850], R0 ;  /* 0x02a85000030075a7 */ /* 0x000066000802017f */
[----:B-1----:R-:W-:Y:S05]  /*13ac0*/  @!P1 NANOSLEEP.SYNCS 0x989680 ;  /* 0x009896800000995d */ /* 0x002fea0003900000 */
[----:B------:R-:W1:Y:S02]  /*13ad0*/  @!P1 SYNCS.PHASECHK.TRANS64 P1, [R3+URZ+0x2a850], R0 ;  /* 0x02a85000030095a7 */ /* 0x000e64000802007f */
[----:B-1----:R-:W-:Y:S05]  /*13ae0*/  @!P1 BRA `(.L_x_1137) ;  /* 0xfffffffc00ec9947 */ /* 0x002fea000383ffff */
[----:B------:R-:W-:Y:S05]  /*13af0*/  BRA `(.L_x_1136) ;  /* 0xffffff4400087947 */ /* 0x000fea000383ffff */
.L_x_1143:
[----:B-1----:R-:W-:-:S04]  /*13b00*/  IMAD.U32 R8, RZ, RZ, UR5 ;  /* 0x00000005ff087e24 */ /* 0x002fc8000f8e00ff */
[----:B------:R1:W2:Y:S03]  /*13b10*/  SYNCS.PHASECHK.TRANS64.TRYWAIT P1, [R8+URZ+0x2a830], R3 ;  /* 0x02a83003080075a7 */ /* 0x0002a6000802017f */
[----:B--2---:R-:W-:Y:S05]  /*13b20*/  @!P1 NANOSLEEP.SYNCS 0x989680 ;  /* 0x009896800000995d */ /* 0x004fea0003900000 */
[----:B------:R-:W2:Y:S02]  /*13b30*/  @!P1 SYNCS.PHASECHK.TRANS64 P1, [R8+URZ+0x2a830], R3 ;  /* 0x02a83003080095a7 */ /* 0x000ea4000802007f */
[----:B--2---:R-:W-:Y:S05]  /*13b40*/  @!P1 BRA `(.L_x_1143) ;  /* 0xfffffffc00ec9947 */ /* 0x004fea000383ffff */
[----:B------:R-:W-:Y:S05]  /*13b50*/  BRA `(.L_x_1142) ;  /* 0xffffff5400e87947 */ /* 0x000fea000383ffff */
.L_x_1147:
[----:B01----:R-:W-:-:S04]  /*13b60*/  IMAD.U32 R3, RZ, RZ, UR14 ;  /* 0x0000000eff037e24 */ /* 0x003fc8000f8e00ff */
[----:B------:R0:W1:Y:S03]  /*13b70*/  SYNCS.PHASECHK.TRANS64.TRYWAIT P1, [R3+URZ+0x2a850], R0 ;  /* 0x02a85000030075a7 */ /* 0x000066000802017f */
[----:B-1----:R-:W-:Y:S05]  /*13b80*/  @!P1 NANOSLEEP.SYNCS 0x989680 ;  /* 0x009896800000995d */ /* 0x002fea0003900000 */
[----:B------:R-:W1:Y:S02]  /*13b90*/  @!P1 SYNCS.PHASECHK.TRANS64 P1, [R3+URZ+0x2a850], R0 ;  /* 0x02a85000030095a7 */ /* 0x000e64000802007f */
[----:B-1----:R-:W-:Y:S05]  /*13ba0*/  @!P1 BRA `(.L_x_1147) ;  /* 0xfffffffc00ec9947 */ /* 0x002fea000383ffff */
[----:B------:R-:W-:Y:S05]  /*13bb0*/  BRA `(.L_x_1146) ;  /* 0xffffff6000007947 */ /* 0x000fea000383ffff */
.L_x_1160:
[----:B-1----:R-:W-:-:S04]  /*13bc0*/  IMAD.U32 R5, RZ, RZ, UR5 ;  /* 0x00000005ff057e24 */ /* 0x002fc8000f8e00ff */
[----:B------:R1:W2:Y:S03]  /*13bd0*/  SYNCS.PHASECHK.TRANS64.TRYWAIT P0, [R5+URZ+0x2a850], R0 ;  /* 0x02a85000050075a7 */ /* 0x0002a6000800017f */
[----:B--2---:R-:W-:Y:S05]  /*13be0*/  @!P0 NANOSLEEP.SYNCS 0x989680 ;  /* 0x009896800000895d */ /* 0x004fea0003900000 */
[----:B------:R-:W2:Y:S02]  /*13bf0*/  @!P0 SYNCS.PHASECHK.TRANS64 P0, [R5+URZ+0x2a850], R0 ;  /* 0x02a85000050085a7 */ /* 0x000ea4000800007f */
[----:B--2---:R-:W-:Y:S05]  /*13c00*/  @!P0 BRA `(.L_x_1160) ;  /* 0xfffffffc00ec8947 */ /* 0x004fea000383ffff */
[----:B------:R-:W-:Y:S05]  /*13c10*/  BRA `(.L_x_1159) ;  /* 0xffffff8800007947 */ /* 0x000fea000383ffff */
.L_x_1196:
[----:B------:R-:W-:Y:S02]  /*13c20*/  IMAD.MOV.U32 R13, RZ, RZ, R4 ;  /* 0x000000ffff0d7224 */ /* 0x000fe400078e0004 */
[----:B------:R-:W-:Y:S02]  /*13c30*/  IMAD.MOV.U32 R12, RZ, RZ, RZ ;  /* 0x000000ffff0c7224 */ /* 0x000fe400078e00ff */
[----:B------:R-:W-:Y:S02]  /*13c40*/  IMAD.MOV.U32 R11, RZ, RZ, 0x1f ;  /* 0x0000001fff0b7424 */ /* 0x000fe400078e00ff */
[----:B------:R-:W-:-:S07]  /*13c50*/  IMAD.MOV.U32 R15, RZ, RZ, -0x1 ;  /* 0xffffffffff0f7424 */ /* 0x000fce00078e00ff */
[----:B0-----:R-:W-:Y:S05]  /*13c60*/  WARPSYNC.COLLECTIVE R15, `(.L_x_1289) ;  /* 0x000000000f087348 */ /* 0x001fea0003c00000 */
[----:B------:R1:W2:Y:S02]  /*13c70*/  SHFL.IDX P6, R14, R13, R12, R11 ;  /* 0x0000000c0d0e7389 */ /* 0x0002a400000c000b */
[----:B012---:R-:W-:Y:S01]  /*13c80*/  ENDCOLLECTIVE ;  /* 0x000000000000791b */ /* 0x007fe20003800000 */
.L_x_1289:
[----:B------:R-:W-:Y:S05]  /*13c90*/  BRA `(.L_x_1290) ;  /* 0xffffffbc00a87947 */ /* 0x000fea000383ffff */
.L_x_1198:
[----:B------:R-:W-:Y:S01]  /*13ca0*/  BSSY B0, `(.L_x_1291) ;  /* 0x0000006000007945 */ /* 0x000fe20003800000 */
[----:B------:R-:W-:-:S07]  /*13cb0*/  IMAD.MOV.U32 R15, RZ, RZ, -0x1 ;  /* 0xffffffffff0f7424 */ /* 0x000fce00078e00ff */
[----:B01----:R-:W-:Y:S05]  /*13cc0*/  WARPSYNC.COLLECTIVE R15, `(.L_x_1292) ;  /* 0x000000000f0c7348 */ /* 0x003fea0003c00000 */
[----:B------:R-:W-:Y:S02]  /*13cd0*/  ELECT P6, UR62, PT ;  /* 0x00000000003e782f */ /* 0x000fe400038c0000 */
[----:B------:R-:W-:Y:S01]  /*13ce0*/  MOV R14, UR62 ;  /* 0x0000003e000e7c02 */ /* 0x000fe20008000f00 */
[----:B01----:R-:W-:Y:S10]  /*13cf0*/  ENDCOLLECTIVE ;  /* 0x000000000000791b */ /* 0x003ff40003800000 */
.L_x_1292:
[----:B------:R-:W-:Y:S05]  /*13d00*/  BSYNC B0 ;  /* 0x0000000000007941 */ /* 0x000fea0003800000 */
.L_x_1291:
[----:B------:R-:W-:Y:S05]  /*13d10*/  BRA `(.L_x_1293) ;  /* 0xffffffbc00ac7947 */ /* 0x000fea000383ffff */
.L_x_1200:
[----:B0-----:R0:W2:Y:S02]  /*13d20*/  SYNCS.PHASECHK.TRANS64.TRYWAIT P0, [R0+URZ+0x2a840], R2 ;  /* 0x02a84002000075a7 */ /* 0x0010a4000800017f */
[----:B--2---:R-:W-:Y:S05]  /*13d30*/  @!P0 NANOSLEEP.SYNCS 0x989680 ;  /* 0x009896800000895d */ /* 0x004fea0003900000 */
[----:B------:R-:W2:Y:S02]  /*13d40*/  @!P0 SYNCS.PHASECHK.TRANS64 P0, [R0+URZ+0x2a840], R2 ;  /* 0x02a84002000085a7 */ /* 0x000ea4000800007f */
[----:B--2---:R-:W-:Y:S05]  /*13d50*/  @!P0 BRA `(.L_x_1200) ;  /* 0xfffffffc00f08947 */ /* 0x004fea000383ffff */
[----:B------:R-:W-:Y:S05]  /*13d60*/  BRA `(.L_x_1294) ;  /* 0xffffffc000007947 */ /* 0x000fea000383ffff */
.L_x_1204:
[----:B------:R-:W-:Y:S01]  /*13d70*/  IMAD.MOV.U32 R13, RZ, RZ, R6 ;  /* 0x000000ffff0d7224 */ /* 0x000fe200078e0006 */
[----:B------:R-:W-:Y:S01]  /*13d80*/  LOP3.LUT R8, R8, 0x7f, RZ, 0xc0, !PT ;  /* 0x0000007f08087812 */ /* 0x000fe200078ec0ff */
[----:B------:R-:W-:Y:S02]  /*13d90*/  IMAD.MOV.U32 R12, RZ, RZ, RZ ;  /* 0x000000ffff0c7224 */ /* 0x000fe400078e00ff */
[----:B------:R-:W-:Y:S01]  /*13da0*/  IMAD.MOV.U32 R11, RZ, RZ, 0x181f ;  /* 0x0000181fff0b7424 */ /* 0x000fe200078e00ff */
[----:B------:R-:W-:Y:S01]  /*13db0*/  SHF.R.U32.HI R8, RZ, 0x3, R8 ;  /* 0x00000003ff087819 */ /* 0x000fe20000011608 */
[----:B------:R-:W-:-:S04]  /*13dc0*/  IMAD.MOV.U32 R15, RZ, RZ, -0x1 ;  /* 0xffffffffff0f7424 */ /* 0x000fc800078e00ff */
[----:B------:R-:W-:-:S07]  /*13dd0*/  VIADD R4, R8, UR43 ;  /* 0x0000002b08047c36 */ /* 0x000fce0008000000 */
[----:B-----5:R-:W-:Y:S05]  /*13de0*/  WARPSYNC.COLLECTIVE R15, `(.L_x_1295) ;  /* 0x000000000f087348 */ /* 0x020fea0003c00000 */
[----:B------:R0:W1:Y:S02]  /*13df0*/  SHFL.IDX P6, R14, R13, R12, R11 ;  /* 0x0000000c0d0e7389 */ /* 0x00006400000c000b */
[----:B01---5:R-:W-:Y:S01]  /*13e00*/  ENDCOLLECTIVE ;  /* 0x000000000000791b */ /* 0x023fe20003800000 */
.L_x_1295:
[----:B------:R-:W-:Y:S02]  /*13e10*/  VIADD R8, R4, 0x10 ;  /* 0x0000001004087836 */ /* 0x000fe40000000000 */
[----:B------:R-:W-:Y:S02]  /*13e20*/  IMAD.MOV.U32 R13, RZ, RZ, R0 ;  /* 0x000000ffff0d7224 */ /* 0x000fe400078e0000 */
[----:B------:R-:W-:-:S07]  /*13e30*/  IMAD.MOV.U32 R2, RZ, RZ, R14 ;  /* 0x000000ffff027224 */ /* 0x000fce00078e000e */
[----:B------:R-:W-:Y:S05]  /*13e40*/  WARPSYNC.COLLECTIVE R15, `(.L_x_1296) ;  /* 0x000000000f087348 */ /* 0x000fea0003c00000 */
[----:B------:R0:W1:Y:S02]  /*13e50*/  SHFL.IDX P6, R14, R13, R12, R11 ;  /* 0x0000000c0d0e7389 */ /* 0x00006400000c000b */
[----:B01----:R-:W-:Y:S01]  /*13e60*/  ENDCOLLECTIVE ;  /* 0x000000000000791b */ /* 0x003fe20003800000 */
.L_x_1296:
[----:B------:R-:W-:Y:S01]  /*13e70*/  ULDC UR4, c[0x0][0x288] ;  /* 0x0000a20000047ab9 */ /* 0x000fe20000000800 */
[----:B------:R-:W-:Y:S01]  /*13e80*/  ULDC.64 UR6, c[0x0][0x208] ;  /* 0x0000820000067ab9 */ /* 0x000fe20000000a00 */
[----:B------:R-:W-:-:S05]  /*13e90*/  IMAD R5, R7, UR4, RZ ;  /* 0x0000000407057c24 */ /* 0x000fca000f8e02ff */
[----:B------:R-:W-:Y:S01]  /*13ea0*/  ISETP.GE.AND P4, PT, R4, R5, PT ;  /* 0x000000050400720c */ /* 0x000fe20003f86270 */
[----:B------:R-:W-:Y:S02]  /*13eb0*/  IMAD.MOV.U32 R13, RZ, RZ, R6 ;  /* 0x000000ffff0d7224 */ /* 0x000fe400078e0006 */
[----:B------:R-:W-:Y:S02]  /*13ec0*/  IMAD.MOV.U32 R12, RZ, RZ, 0x1 ;  /* 0x00000001ff0c7424 */ /* 0x000fe400078e00ff */
[----:B------:R-:W-:-:S08]  /*13ed0*/  IMAD.MOV.U32 R3, RZ, RZ, R14 ;  /* 0x000000ffff037224 */ /* 0x000fd000078e000e */
        /* <DEDUP_REMOVED lines=15> */
.L_x_1297:
[----:B------:R-:W-:Y:S02]  /*13fd0*/  IMAD.MOV.U32 R13, RZ, RZ, R0 ;  /* 0x000000ffff0d7224 */ /* 0x000fe400078e0000 */
[----:B------:R-:W-:-:S07]  /*13fe0*/  IMAD.MOV.U32 R2, RZ, RZ, R14 ;  /* 0x000000ffff027224 */ /* 0x000fce00078e000e */
[----:B------:R-:W-:Y:S05]  /*13ff0*/  WARPSYNC.COLLECTIVE R15, `(.L_x_1298) ;  /* 0x000000000f087348 */ /* 0x000fea0003c00000 */
[----:B------:R0:W1:Y:S02]  /*14000*/  SHFL.IDX P6, R14, R13, R12, R11 ;  /* 0x0000000c0d0e7389 */ /* 0x00006400000c000b */
[----:B01----:R-:W-:Y:S01]  /*14010*/  ENDCOLLECTIVE ;  /* 0x000000000000791b */ /* 0x003fe20003800000 */
.L_x_1298:
[----:B------:R-:W-:Y:S01]  /*14020*/  ULDC.64 UR4, c[0x0][0x208] ;  /* 0x0000820000047ab9 */ /* 0x000fe20000000a00 */
[----:B------:R-:W-:Y:S02]  /*14030*/  IMAD.MOV.U32 R13, RZ, RZ, R6 ;  /* 0x000000ffff0d7224 */ /* 0x000fe400078e0006 */
[----:B------:R-:W-:Y:S02]  /*14040*/  IMAD.MOV.U32 R12, RZ, RZ, 0x2 ;  /* 0x00000002ff0c7424 */ /* 0x000fe400078e00ff */
[----:B------:R-:W-:-:S05]  /*14050*/  IMAD.MOV.U32 R3, RZ, RZ, R14 ;  /* 0x000000ffff037224 */ /* 0x000fca00078e000e */
        /* <DEDUP_REMOVED lines=14> */
.L_x_1299:
[----:B------:R-:W-:-:S05]  /*14140*/  VIADD R2, R4, 0x20 ;  /* 0x0000002004027836 */ /* 0x000fca0000000000 */
[----:B------:R-:W-:Y:S01]  /*14150*/  ISETP.GE.AND P4, PT, R2, R5, PT ;  /* 0x000000050200720c */ /* 0x000fe20003f86270 */
[----:B------:R-:W-:Y:S02]  /*14160*/  IMAD.MOV.U32 R13, RZ, RZ, R0 ;  /* 0x000000ffff0d7224 */ /* 0x000fe400078e0000 */
[----:B------:R-:W-:-:S10]  /*14170*/  IMAD.MOV.U32 R2, RZ, RZ, R14 ;  /* 0x000000ffff027224 */ /* 0x000fd400078e000e */
[----:B------:R-:W-:Y:S05]  /*14180*/  WARPSYNC.COLLECTIVE R15, `(.L_x_1300) ;  /* 0x000000000f087348 */ /* 0x000fea0003c00000 */
[----:B------:R0:W1:Y:S02]  /*14190*/  SHFL.IDX P6, R14, R13, R12, R11 ;  /* 0x0000000c0d0e7389 */ /* 0x00006400000c000b */
[----:B01----:R-:W-:Y:S01]  /*141a0*/  ENDCOLLECTIVE ;  /* 0x000000000000791b */ /* 0x003fe20003800000 */
.L_x_1300:
        /* <DEDUP_REMOVED lines=18> */
.L_x_1301:
[----:B------:R-:W-:-:S05]  /*142d0*/  VIADD R2, R4, 0x30 ;  /* 0x0000003004027836 */ /* 0x000fca0000000000 */
[----:B------:R-:W-:Y:S01]  /*142e0*/  ISETP.GE.AND P4, PT, R2, R5, PT ;  /* 0x000000050200720c */ /* 0x000fe20003f86270 */
[----:B------:R-:W-:Y:S02]  /*142f0*/  IMAD.MOV.U32 R13, RZ, RZ, R0 ;  /* 0x000000ffff0d7224 */ /* 0x000fe400078e0000 */
[----:B------:R-:W-:-:S10]  /*14300*/  IMAD.MOV.U32 R2, RZ, RZ, R14 ;  /* 0x000000ffff027224 */ /* 0x000fd400078e000e */
[----:B------:R-:W-:Y:S05]  /*14310*/  WARPSYNC.COLLECTIVE R15, `(.L_x_1302) ;  /* 0x000000000f087348 */ /* 0x000fea0003c00000 */
[----:B------:R0:W1:Y:S02]  /*14320*/  SHFL.IDX P6, R14, R13, R12, R11 ;  /* 0x0000000c0d0e7389 */ /* 0x00006400000c000b */
[----:B01----:R-:W-:Y:S01]  /*14330*/  ENDCOLLECTIVE ;  /* 0x000000000000791b */ /* 0x003fe20003800000 */
.L_x_1302:
        /* <DEDUP_REMOVED lines=18> */
.L_x_1303:
[----:B------:R-:W-:-:S05]  /*14460*/  VIADD R2, R4, 0x40 ;  /* 0x0000004004027836 */ /* 0x000fca0000000000 */
[----:B------:R-:W-:Y:S01]  /*14470*/  ISETP.GE.AND P4, PT, R2, R5, PT ;  /* 0x000000050200720c */ /* 0x000fe20003f86270 */
[----:B------:R-:W-:Y:S02]  /*14480*/  IMAD.MOV.U32 R13, RZ, RZ, R0 ;  /* 0x000000ffff0d7224 */ /* 0x000fe400078e0000 */
[----:B------:R-:W-:-:S10]  /*14490*/  IMAD.MOV.U32 R2, RZ, RZ, R14 ;  /* 0x000000ffff027224 */ /* 0x000fd400078e000e */
[----:B------:R-:W-:Y:S05]  /*144a0*/  WARPSYNC.COLLECTIVE R15, `(.L_x_1304) ;  /* 0x000000000f087348 */ /* 0x000fea0003c00000 */
[----:B------:R0:W1:Y:S02]  /*144b0*/  SHFL.IDX P6, R14, R13, R12, R11 ;  /* 0x0000000c0d0e7389 */ /* 0x00006400000c000b */
[----:B01----:R-:W-:Y:S01]  /*144c0*/  ENDCOLLECTIVE ;  /* 0x000000000000791b */ /* 0x003fe20003800000 */
.L_x_1304:
        /* <DEDUP_REMOVED lines=18> */
.L_x_1305:
[----:B------:R-:W-:-:S05]  /*145f0*/  VIADD R2, R4, 0x50 ;  /* 0x0000005004027836 */ /* 0x000fca0000000000 */
[----:B------:R-:W-:Y:S01]  /*14600*/  ISETP.GE.AND P4, PT, R2, R5, PT ;  /* 0x000000050200720c */ /* 0x000fe20003f86270 */
[----:B------:R-:W-:Y:S02]  /*14610*/  IMAD.MOV.U32 R13, RZ, RZ, R0 ;  /* 0x000000ffff0d7224 */ /* 0x000fe400078e0000 */
[----:B------:R-:W-:-:S10]  /*14620*/  IMAD.MOV.U32 R2, RZ, RZ, R14 ;  /* 0x000000ffff027224 */ /* 0x000fd400078e000e */
[----:B------:R-:W-:Y:S05]  /*14630*/  WARPSYNC.COLLECTIVE R15, `(.L_x_1306) ;  /* 0x000000000f087348 */ /* 0x000fea0003c00000 */
[----:B------:R0:W1:Y:S02]  /*14640*/  SHFL.IDX P6, R14, R13, R12, R11 ;  /* 0x0000000c0d0e7389 */ /* 0x00006400000c000b */
[----:B01----:R-:W-:Y:S01]  /*14650*/  ENDCOLLECTIVE ;  /* 0x000000000000791b */ /* 0x003fe20003800000 */
.L_x_1306:
        /* <DEDUP_REMOVED lines=18> */
.L_x_1307:
[----:B------:R-:W-:-:S05]  /*14780*/  VIADD R2, R4, 0x60 ;  /* 0x0000006004027836 */ /* 0x000fca0000000000 */
[----:B------:R-:W-:Y:S01]  /*14790*/  ISETP.GE.AND P4, PT, R2, R5, PT ;  /* 0x000000050200720c */ /* 0x000fe20003f86270 */
[----:B------:R-:W-:Y:S02]  /*147a0*/  IMAD.MOV.U32 R13, RZ, RZ, R0 ;  /* 0x000000ffff0d7224 */ /* 0x000fe400078e0000 */
[----:B------:R-:W-:-:S10]  /*147b0*/  IMAD.MOV.U32 R2, RZ, RZ, R14 ;  /* 0x000000ffff027224 */ /* 0x000fd400078e000e */
[----:B------:R-:W-:Y:S05]  /*147c0*/  WARPSYNC.COLLECTIVE R15, `(.L_x_1308) ;  /* 0x000000000f087348 */ /* 0x000fea0003c00000 */
[----:B------:R0:W1:Y:S02]  /*147d0*/  SHFL.IDX P6, R14, R13, R12, R11 ;  /* 0x0000000c0d0e7389 */ /* 0x00006400000c000b */
[----:B01----:R-:W-:Y:S01]  /*147e0*/  ENDCOLLECTIVE ;  /* 0x000000000000791b */ /* 0x003fe20003800000 */
.L_x_1308:
        /* <DEDUP_REMOVED lines=18> */
.L_x_1309:
[----:B------:R-:W-:Y:S02]  /*14910*/  IMAD.MOV.U32 R13, RZ, RZ, R0 ;  /* 0x000000ffff0d7224 */ /* 0x000fe400078e0000 */
[----:B------:R-:W-:-:S07]  /*14920*/  IMAD.MOV.U32 R6, RZ, RZ, R14 ;  /* 0x000000ffff067224 */ /* 0x000fce00078e000e */
[----:B------:R-:W-:Y:S05]  /*14930*/  WARPSYNC.COLLECTIVE R15, `(.L_x_1310) ;  /* 0x000000000f087348 */ /* 0x000fea0003c00000 */
[----:B------:R0:W1:Y:S02]  /*14940*/  SHFL.IDX P6, R14, R13, R12, R11 ;  /* 0x0000000c0d0e7389 */ /* 0x00006400000c000b */
[----:B01----:R-:W-:Y:S01]  /*14950*/  ENDCOLLECTIVE ;  /* 0x000000000000791b */ /* 0x003fe20003800000 */
.L_x_1310:
[----:B------:R-:W-:Y:S01]  /*14960*/  IMAD.MOV.U32 R0, RZ, RZ, R14 ;  /* 0x000000ffff007224 */ /* 0x000fe200078e000e */
[----:B------:R-:W-:Y:S06]  /*14970*/  BRA `(.L_x_1311) ;  /* 0xffffffc000747947 */ /* 0x000fec000383ffff */
.L_x_1209:
[----:B0-----:R0:W1:Y:S02]  /*14980*/  SYNCS.PHASECHK.TRANS64.TRYWAIT P0, [R17+URZ+0x2a820], R0 ;  /* 0x02a82000110075a7 */ /* 0x001064000800017f */
[----:B-1----:R-:W-:Y:S05]  /*14990*/  @!P0 NANOSLEEP.SYNCS 0x989680 ;  /* 0x009896800000895d */ /* 0x002fea0003900000 */
[----:B------:R-:W1:Y:S02]  /*149a0*/  @!P0 SYNCS.PHASECHK.TRANS64 P0, [R17+URZ+0x2a820], R0 ;  /* 0x02a82000110085a7 */ /* 0x000e64000800007f */
[----:B-1----:R-:W-:Y:S05]  /*149b0*/  @!P0 BRA `(.L_x_1209) ;  /* 0xfffffffc00f08947 */ /* 0x002fea000383ffff */
[----:B------:R-:W-:Y:S05]  /*149c0*/  BRA `(.L_x_1312) ;  /* 0xffffffc000ec7947 */ /* 0x000fea000383ffff */
.L_x_1216:
[----:B0-----:R0:W1:Y:S02]  /*149d0*/  SYNCS.PHASECHK.TRANS64.TRYWAIT P0, [R3+URZ+0x2a840], R2 ;  /* 0x02a84002030075a7 */ /* 0x001064000800017f */
[----:B-1----:R-:W-:Y:S05]  /*149e0*/  @!P0 NANOSLEEP.SYNCS 0x989680 ;  /* 0x009896800000895d */ /* 0x002fea0003900000 */
[----:B------:R-:W1:Y:S02]  /*149f0*/  @!P0 SYNCS.PHASECHK.TRANS64 P0, [R3+URZ+0x2a840], R2 ;  /* 0x02a84002030085a7 */ /* 0x000e64000800007f */
[----:B-1----:R-:W-:Y:S05]  /*14a00*/  @!P0 BRA `(.L_x_1216) ;  /* 0xfffffffc00f08947 */ /* 0x002fea000383ffff */
[----:B------:R-:W-:Y:S05]  /*14a10*/  BRA `(.L_x_1313) ;  /* 0xffffffc400a87947 */ /* 0x000fea000383ffff */
.L_x_1223:
[----:B0-----:R0:W1:Y:S02]  /*14a20*/  SYNCS.PHASECHK.TRANS64.TRYWAIT P0, [R3+URZ+0x60], R2 ;  /* 0x00006002030075a7 */ /* 0x001064000800017f */
[----:B-1----:R-:W-:Y:S05]  /*14a30*/  @!P0 NANOSLEEP.SYNCS 0x989680 ;  /* 0x009896800000895d */ /* 0x002fea0003900000 */
[----:B------:R-:W1:Y:S02]  /*14a40*/  @!P0 SYNCS.PHASECHK.TRANS64 P0, [R3+URZ+0x60], R2 ;  /* 0x00006002030085a7 */ /* 0x000e64000800007f */
[----:B-1----:R-:W-:Y:S05]  /*14a50*/  @!P0 BRA `(.L_x_1223) ;  /* 0xfffffffc00f08947 */ /* 0x002fea000383ffff */
[----:B------:R-:W-:Y:S05]  /*14a60*/  BRA `(.L_x_1314) ;  /* 0xffffffc800b47947 */ /* 0x000fea000383ffff */
.L_x_1233:
[----:B--2---:R2:W3:Y:S02]  /*14a70*/  SYNCS.PHASECHK.TRANS64.TRYWAIT P0, [R3+URZ+0x2a840], R2 ;  /* 0x02a84002030075a7 */ /* 0x0044e4000800017f */
[----:B---3--:R-:W-:Y:S05]  /*14a80*/  @!P0 NANOSLEEP.SYNCS 0x989680 ;  /* 0x009896800000895d */ /* 0x008fea0003900000 */
[----:B------:R-:W3:Y:S02]  /*14a90*/  @!P0 SYNCS.PHASECHK.TRANS64 P0, [R3+URZ+0x2a840], R2 ;  /* 0x02a84002030085a7 */ /* 0x000ee4000800007f */
[----:B---3--:R-:W-:Y:S05]  /*14aa0*/  @!P0 BRA `(.L_x_1233) ;  /* 0xfffffffc00f08947 */ /* 0x008fea000383ffff */
[----:B------:R-:W-:Y:S05]  /*14ab0*/  BRA `(.L_x_1315) ;  /* 0xffffffd0003c7947 */ /* 0x000fea000383ffff */
.L_x_1240:
[----:B0-----:R0:W1:Y:S02]  /*14ac0*/  SYNCS.PHASECHK.TRANS64.TRYWAIT P0, [R2+URZ+0x60], R3 ;  /* 0x00006003020075a7 */ /* 0x001064000800017f */
[----:B-1----:R-:W-:Y:S05]  /*14ad0*/  @!P0 NANOSLEEP.SYNCS 0x989680 ;  /* 0x009896800000895d */ /* 0x002fea0003900000 */
[----:B------:R-:W1:Y:S02]  /*14ae0*/  @!P0 SYNCS.PHASECHK.TRANS64 P0, [R2+URZ+0x60], R3 ;  /* 0x00006003020085a7 */ /* 0x000e64000800007f */
[----:B-1----:R-:W-:Y:S05]  /*14af0*/  @!P0 BRA `(.L_x_1240) ;  /* 0xfffffffc00f08947 */ /* 0x002fea000383ffff */
[----:B------:R-:W-:Y:S05]  /*14b00*/  BRA `(.L_x_1316) ;  /* 0xffffffd400487947 */ /* 0x000fea000383ffff */
.L_x_1249:
[----:B-1----:R1:W2:Y:S02]  /*14b10*/  SYNCS.PHASECHK.TRANS64.TRYWAIT P0, [R2+URZ+0x2a840], R3 ;  /* 0x02a84003020075a7 */ /* 0x0022a4000800017f */
[----:B--2---:R-:W-:Y:S05]  /*14b20*/  @!P0 NANOSLEEP.SYNCS 0x989680 ;  /* 0x009896800000895d */ /* 0x004fea0003900000 */
[----:B------:R-:W2:Y:S02]  /*14b30*/  @!P0 SYNCS.PHASECHK.TRANS64 P0, [R2+URZ+0x2a840], R3 ;  /* 0x02a84003020085a7 */ /* 0x000ea4000800007f */
[----:B--2---:R-:W-:Y:S05]  /*14b40*/  @!P0 BRA `(.L_x_1249) ;  /* 0xfffffffc00f08947 */ /* 0x004fea000383ffff */
[----:B------:R-:W-:Y:S05]  /*14b50*/  BRA `(.L_x_1317) ;  /* 0xffffffd800a07947 */ /* 0x000fea000383ffff */
.L_x_1256:
[----:B0-----:R0:W1:Y:S02]  /*14b60*/  SYNCS.PHASECHK.TRANS64.TRYWAIT P0, [R2+URZ+0x60], R5 ;  /* 0x00006005020075a7 */ /* 0x001064000800017f */
[----:B-1----:R-:W-:Y:S05]  /*14b70*/  @!P0 NANOSLEEP.SYNCS 0x989680 ;  /* 0x009896800000895d */ /* 0x002fea0003900000 */
[----:B------:R-:W1:Y:S02]  /*14b80*/  @!P0 SYNCS.PHASECHK.TRANS64 P0, [R2+URZ+0x60], R5 ;  /* 0x00006005020085a7 */ /* 0x000e64000800007f */
[----:B-1----:R-:W-:Y:S05]  /*14b90*/  @!P0 BRA `(.L_x_1256) ;  /* 0xfffffffc00f08947 */ /* 0x002fea000383ffff */
[----:B------:R-:W-:Y:S05]  /*14ba0*/  BRA `(.L_x_1318) ;  /* 0xffffffdc00ac7947 */ /* 0x000fea000383ffff */
.L_x_1267:
[----:B0-----:R0:W1:Y:S02]  /*14bb0*/  SYNCS.PHASECHK.TRANS64.TRYWAIT P0, [R2+URZ+0x2a860], R3 ;  /* 0x02a86003020075a7 */ /* 0x001064000800017f */
[----:B-1----:R-:W-:Y:S05]  /*14bc0*/  @!P0 NANOSLEEP.SYNCS 0x989680 ;  /* 0x009896800000895d */ /* 0x002fea0003900000 */
[----:B------:R-:W1:Y:S02]  /*14bd0*/  @!P0 SYNCS.PHASECHK.TRANS64 P0, [R2+URZ+0x2a860], R3 ;  /* 0x02a86003020085a7 */ /* 0x000e64000800007f */
[----:B-1----:R-:W-:Y:S05]  /*14be0*/  @!P0 BRA `(.L_x_1267) ;  /* 0xfffffffc00f08947 */ /* 0x002fea000383ffff */
[----:B------:R-:W-:Y:S05]  /*14bf0*/  BRA `(.L_x_1319) ;  /* 0xffffffe000f07947 */ /* 0x000fea000383ffff */
.L_x_1274:
[----:B------:R-:W-:Y:S01]  /*14c00*/  BSSY B0, `(.L_x_1320) ;  /* 0x0000008000007945 */ /* 0x000fe20003800000 */
[----:B-----5:R-:W-:Y:S02]  /*14c10*/  IMAD.MOV.U32 R13, RZ, RZ, R2 ;  /* 0x000000ffff0d7224 */ /* 0x020fe400078e0002 */
[----:B------:R-:W-:Y:S02]  /*14c20*/  IMAD.MOV.U32 R12, RZ, RZ, RZ ;  /* 0x000000ffff0c7224 */ /* 0x000fe400078e00ff */
[----:B------:R-:W-:Y:S02]  /*14c30*/  IMAD.MOV.U32 R11, RZ, RZ, 0x1f ;  /* 0x0000001fff0b7424 */ /* 0x000fe400078e00ff */
[----:B------:R-:W-:-:S07]  /*14c40*/  IMAD.MOV.U32 R15, RZ, RZ, -0x1 ;  /* 0xffffffffff0f7424 */ /* 0x000fce00078e00ff */
[----:B0-----:R-:W-:Y:S05]  /*14c50*/  WARPSYNC.COLLECTIVE R15, `(.L_x_1321) ;  /* 0x000000000f087348 */ /* 0x001fea0003c00000 */
[----:B------:R1:W2:Y:S02]  /*14c60*/  SHFL.IDX P6, R14, R13, R12, R11 ;  /* 0x0000000c0d0e7389 */ /* 0x0002a400000c000b */
[----:B012---:R-:W-:Y:S01]  /*14c70*/  ENDCOLLECTIVE ;  /* 0x000000000000791b */ /* 0x007fe20003800000 */
.L_x_1321:
[----:B------:R-:W-:Y:S05]  /*14c80*/  BSYNC B0 ;  /* 0x0000000000007941 */ /* 0x000fea0003800000 */
.L_x_1320:
[----:B------:R-:W-:Y:S05]  /*14c90*/  BRA `(.L_x_1322) ;  /* 0xffffffe400e87947 */ /* 0x000fea000383ffff */
.L_x_1277:
[----:B0-----:R0:W1:Y:S02]  /*14ca0*/  SYNCS.PHASECHK.TRANS64.TRYWAIT P0, [R0+URZ+0x2a820], R3 ;  /* 0x02a82003000075a7 */ /* 0x001064000800017f */
[----:B-1----:R-:W-:Y:S05]  /*14cb0*/  @!P0 NANOSLEEP.SYNCS 0x989680 ;  /* 0x009896800000895d */ /* 0x002fea0003900000 */
[----:B------:R-:W1:Y:S02]  /*14cc0*/  @!P0 SYNCS.PHASECHK.TRANS64 P0, [R0+URZ+0x2a820], R3 ;  /* 0x02a82003000085a7 */ /* 0x000e64000800007f */
[----:B-1----:R-:W-:Y:S05]  /*14cd0*/  @!P0 BRA `(.L_x_1277) ;  /* 0xfffffffc00f08947 */ /* 0x002fea000383ffff */
[----:B------:R-:W-:Y:S05]  /*14ce0*/  BRA `(.L_x_1323) ;  /* 0xffffffe800347947 */ /* 0x000fea000383ffff */
.L_x_1278:
        /* <DEDUP_REMOVED lines=8> */
[----:B0-----:R-:W-:Y:S05]  /*14d70*/  WARPSYNC.COLLECTIVE R15, `(.L_x_1325) ;  /* 0x000000000f087348 */ /* 0x001fea0003c00000 */
[----:B------:R1:W2:Y:S02]  /*14d80*/  SHFL.IDX P6, R14, R13, R12, R11 ;  /* 0x0000000c0d0e7389 */ /* 0x0002a400000c000b */
[----:B012---:R-:W-:Y:S01]  /*14d90*/  ENDCOLLECTIVE ;  /* 0x000000000000791b */ /* 0x007fe20003800000 */
.L_x_1325:
[----:B------:R-:W-:Y:S05]  /*14da0*/  BSYNC B0 ;  /* 0x0000000000007941 */ /* 0x000fea0003800000 */
.L_x_1324:
[----:B------:R-:W-:Y:S05]  /*14db0*/  BRA `(.L_x_1326) ;  /* 0xffffffe8001c7947 */ /* 0x000fea000383ffff */
.L_x_1281:
[----:B------:R-:W-:Y:S01]  /*14dc0*/  BSSY B1, `(.L_x_1327) ;  /* 0x0000006000017945 */ /* 0x000fe20003800000 */
[----:B------:R-:W-:-:S07]  /*14dd0*/  IMAD.MOV.U32 R15, RZ, RZ, -0x1 ;  /* 0xffffffffff0f7424 */ /* 0x000fce00078e00ff */
[----:B01----:R-:W-:Y:S05]  /*14de0*/  WARPSYNC.COLLECTIVE R15, `(.L_x_1328) ;  /* 0x000000000f0c7348 */ /* 0x003fea0003c00000 */
[----:B------:R-:W-:Y:S02]  /*14df0*/  ELECT P6, UR62, PT ;  /* 0x00000000003e782f */ /* 0x000fe400038c0000 */
[----:B------:R-:W-:Y:S01]  /*14e00*/  MOV R14, UR62 ;  /* 0x0000003e000e7c02 */ /* 0x000fe20008000f00 */
[----:B01----:R-:W-:Y:S10]  /*14e10*/  ENDCOLLECTIVE ;  /* 0x000000000000791b */ /* 0x003ff40003800000 */
.L_x_1328:
[----:B------:R-:W-:Y:S05]  /*14e20*/  BSYNC B1 ;  /* 0x0000000000017941 */ /* 0x000fea0003800000 */
.L_x_1327:
[----:B------:R-:W-:Y:S05]  /*14e30*/  BRA `(.L_x_1329) ;  /* 0xffffffe800147947 */ /* 0x000fea000383ffff */
.L_x_1283:
[----:B0-----:R0:W1:Y:S02]  /*14e40*/  SYNCS.PHASECHK.TRANS64.TRYWAIT P0, [R6+URZ], R5 ;  /* 0x00000005060075a7 */ /* 0x001064000800017f */
[----:B-1----:R-:W-:Y:S05]  /*14e50*/  @!P0 NANOSLEEP.SYNCS 0x989680 ;  /* 0x009896800000895d */ /* 0x002fea0003900000 */
[----:B------:R-:W1:Y:S02]  /*14e60*/  @!P0 SYNCS.PHASECHK.TRANS64 P0, [R6+URZ], R5 ;  /* 0x00000005060085a7 */ /* 0x000e64000800007f */
[----:B-1----:R-:W-:Y:S05]  /*14e70*/  @!P0 BRA `(.L_x_1283) ;  /* 0xfffffffc00f08947 */ /* 0x002fea000383ffff */
[----:B------:R-:W-:Y:S05]  /*14e80*/  BRA `(.L_x_1330) ;  /* 0xffffffe800547947 */ /* 0x000fea000383ffff */
.L_x_1284:
[----:B-1----:R1:W2:Y:S02]  /*14e90*/  SYNCS.PHASECHK.TRANS64.TRYWAIT P0, [R3+URZ], R2 ;  /* 0x00000002030075a7 */ /* 0x0022a4000800017f */
[----:B--2---:R-:W-:Y:S05]  /*14ea0*/  @!P0 NANOSLEEP.SYNCS 0x989680 ;  /* 0x009896800000895d */ /* 0x004fea0003900000 */
[----:B------:R-:W2:Y:S02]  /*14eb0*/  @!P0 SYNCS.PHASECHK.TRANS64 P0, [R3+URZ], R2 ;  /* 0x00000002030085a7 */ /* 0x000ea4000800007f */
[----:B--2---:R-:W-:Y:S05]  /*14ec0*/  @!P0 BRA `(.L_x_1284) ;  /* 0xfffffffc00f08947 */ /* 0x004fea000383ffff */
[----:B------:R-:W-:Y:S05]  /*14ed0*/  BRA `(.L_x_1331) ;  /* 0xffffffe800487947 */ /* 0x000fea000383ffff */
.L_x_1286:
[----:B-1----:R1:W2:Y:S02]  /*14ee0*/  SYNCS.PHASECHK.TRANS64.TRYWAIT P0, [R18+URZ], R5 ;  /* 0x00000005120075a7 */ /* 0x0022a4000800017f */
[----:B--2---:R-:W-:Y:S05]  /*14ef0*/  @!P0 NANOSLEEP.SYNCS 0x989680 ;  /* 0x009896800000895d */ /* 0x004fea0003900000 */
[----:B------:R-:W2:Y:S02]  /*14f00*/  @!P0 SYNCS.PHASECHK.TRANS64 P0, [R18+URZ], R5 ;  /* 0x00000005120085a7 */ /* 0x000ea4000800007f */
[----:B--2---:R-:W-:Y:S05]  /*14f10*/  @!P0 BRA `(.L_x_1286) ;  /* 0xfffffffc00f08947 */ /* 0x004fea000383ffff */
[----:B------:R-:W-:Y:S05]  /*14f20*/  BRA `(.L_x_1332) ;  /* 0xffffffe8004c7947 */ /* 0x000fea000383ffff */
.L_x_1333:
        /* <DEDUP_REMOVED lines=13> */
.L_x_3197:


//--------------------- .text._ZN7cutlass13device_kernelIN5flash11enable_sm90INS1_16FlashAttnFwdSm90INS1_25CollectiveMainloopFwdSm90ILi2EN4cute5tupleIJNS5_1CILi1EEES8_S8_EEENS6_IJNS7_ILi128EEENS7_ILi96EEENS7_ILi192EEEEEELi128ENS_10bfloat16_tEfNS_4arch4Sm90ELb0ELb1ELb0ELb1ELb0ELb0ELb0ELb1ELb1ELb1ELb0ELb0EEENS1_21CollectiveEpilogueFwdINS6_IJSA_SA_SB_EEES9_SE_SG_Li256ELb1ELb1ELb0ELb0EEENS1_36VarlenDynamicPersistentTileSchedulerILi128ELi96ELi256ELi128ELb0ELb1ELb1ELb1ELb0ELb1EEEEEEEEEvNT_6ParamsE --------------------------
	.section	.text._ZN7cutlass13device_kernelIN5flash11enable_sm90INS1_16FlashAttnFwdSm90INS1_25CollectiveMainloopFwdSm90ILi2EN4cute5tupleIJNS5_1CILi1EEES8_S8_EEENS6_IJNS7_ILi128EEENS7_ILi96EEENS7_ILi192EEEEEELi128ENS_10bfloat16_tEfNS_4arch4Sm90ELb0ELb1ELb0ELb1ELb0ELb0ELb0ELb1ELb1ELb1ELb0ELb0EEENS1_21CollectiveEpilogueFwdINS6_IJSA_SA_SB_EEES9_SE_SG_Li256ELb1ELb1ELb0ELb0EEENS1_36VarlenDynamicPersistentTileSchedulerILi128ELi96ELi256ELi128ELb0ELb1ELb1ELb1ELb0ELb1EEEEEEEEEvNT_6ParamsE,"ax",@progbits
	.align	128
.text._ZN7cutlass13device_kernelIN5flash11enable_sm90INS1_16FlashAttnFwdSm90INS1_25CollectiveMainloopFwdSm90ILi2EN4cute5tupleIJNS5_1CILi1EEES8_S8_EEENS6_IJNS7_ILi128EEENS7_ILi96EEENS7_ILi192EEEEEELi128ENS_10bfloat16_tEfNS_4arch4Sm90ELb0ELb1ELb0ELb1ELb0ELb0ELb0ELb1ELb1ELb1ELb0ELb0EEENS1_21CollectiveEpilogueFwdINS6_IJSA_SA_SB_EEES9_SE_SG_Li256ELb1ELb1ELb0ELb0EEENS1_36VarlenDynamicPersistentTileSchedulerILi128ELi96ELi256ELi128ELb0ELb1ELb1ELb1ELb0ELb1EEEEEEEEEvNT_6ParamsE:
        .type           _ZN7cutlass13device_kernelIN5flash11enable_sm90INS1_16FlashAttnFwdSm90INS1_25CollectiveMainloopFwdSm90ILi2EN4cute5tupleIJNS5_1CILi1EEES8_S8_EEENS6_IJNS7_ILi128EEENS7_ILi96EEENS7_ILi192EEEEEELi128ENS_10bfloat16_tEfNS_4arch4Sm90ELb0ELb1ELb0ELb1ELb0ELb0ELb0ELb1ELb1ELb1ELb0ELb0EEENS1_21CollectiveEpilogueFwdINS6_IJSA_SA_SB_EEES9_SE_SG_Li256ELb1ELb1ELb0ELb0EEENS1_36VarlenDynamicPersistentTileSchedulerILi128ELi96ELi256ELi128ELb0ELb1ELb1ELb1ELb0ELb1EEEEEEEEEvNT_6ParamsE,@function
        .size           _ZN7cutlass13device_kernelIN5flash11enable_sm90INS1_16FlashAttnFwdSm90INS1_25CollectiveMainloopFwdSm90ILi2EN4cute5tupleIJNS5_1CILi1EEES8_S8_EEENS6_IJNS7_ILi128EEENS7_ILi96EEENS7_ILi192EEEEEELi128ENS_10bfloat16_tEfNS_4arch4Sm90ELb0ELb1ELb0ELb1ELb0ELb0ELb0ELb1ELb1ELb1ELb0ELb0EEENS1_21CollectiveEpilogueFwdINS6_IJSA_SA_SB_EEES9_SE_SG_Li256ELb1ELb1ELb0ELb0EEENS1_36VarlenDynamicPersistentTileSchedulerILi128ELi96ELi256ELi128ELb0ELb1ELb1ELb1ELb0ELb1EEEEEEEEEvNT_6ParamsE,(.L_x_3198 - _ZN7cutlass13device_kernelIN5flash11enable_sm90INS1_16FlashAttnFwdSm90INS1_25CollectiveMainloopFwdSm90ILi2EN4cute5tupleIJNS5_1CILi1EEES8_S8_EEENS6_IJNS7_ILi128EEENS7_ILi96EEENS7_ILi192EEEEEELi128ENS_10bfloat16_tEfNS_4arch4Sm90ELb0ELb1ELb0ELb1ELb0ELb0ELb0ELb1ELb1ELb1ELb0ELb0EEENS1_21CollectiveEpilogueFwdINS6_IJSA_SA_SB_EEES9_SE_SG_Li256ELb1ELb1ELb0ELb0EEENS1_36VarlenDynamicPersistentTileSchedulerILi128ELi96ELi256ELi128ELb0ELb1ELb1ELb1ELb0ELb1EEEEEEEEEvNT_6ParamsE)
        .other          _ZN7cutlass13device_kernelIN5flash11enable_sm90INS1_16FlashAttnFwdSm90INS1_25CollectiveMainloopFwdSm90ILi2EN4cute5tupleIJNS5_1CILi1EEES8_S8_EEENS6_IJNS7_ILi128EEENS7_ILi96EEENS7_ILi192EEEEEELi128ENS_10bfloat16_tEfNS_4arch4Sm90ELb0ELb1ELb0ELb1ELb0ELb0ELb0ELb1ELb1ELb1ELb0ELb0EEENS1_21CollectiveEpilogueFwdINS6_IJSA_SA_SB_EEES9_SE_SG_Li256ELb1ELb1ELb0ELb0EEENS1_36VarlenDynamicPersistentTileSchedulerILi128ELi96ELi256ELi128ELb0ELb1ELb1ELb1ELb0ELb1EEEEEEEEEvNT_6ParamsE,@"STO_CUDA_ENTRY STV_DEFAULT"
_ZN7cutlass13device_kernelIN5flash11enable_sm90INS1_16FlashAttnFwdSm90INS1_25CollectiveMainloopFwdSm90ILi2EN4cute5tupleIJNS5_1CILi1EEES8_S8_EEENS6_IJNS7_ILi128EEENS7_ILi96EEENS7_ILi192EEEEEELi128ENS_10bfloat16_tEfNS_4arch4Sm90ELb0ELb1ELb0ELb1ELb0ELb0ELb0ELb1ELb1ELb1ELb0ELb0EEENS1_21CollectiveEpilogueFwdINS6_IJSA_SA_SB_EEES9_SE_SG_Li256ELb1ELb1ELb0ELb0EEENS1_36VarlenDynamicPersistentTileSchedulerILi128ELi96ELi256ELi128ELb0ELb1ELb1ELb1ELb0ELb1EEEEEEEEEvNT_6ParamsE:
        /* <DEDUP_REMOVED lines=18> */
.L_x_1335:
[----:B------:R-:W-:Y:S05]  /*0120*/  BSYNC B0 ;  /* 0x0000000000007941 */ /* 0x000fea0003800000 */
.L_x_1334:
        /* <DEDUP_REMOVED lines=41> */
.L_x_1336:
        /* <DEDUP_REMOVED lines=22> */
.L_x_1337:
        /* <DEDUP_REMOVED lines=18> */
.L_x_1338:
        /* <DEDUP_REMOVED lines=22> */
.L_x_1339:
        /* <DEDUP_REMOVED lines=22> */
.L_x_1340:
[----:B0-----:R-:W-:Y:S01]  /*0900*/  UMOV UR4, 0x1 ;  /* 0x0000000100047882 */ /* 0x001fe20000000000 */
[----:B------:R-:W-:Y:S01]  /*0910*/  PLOP3.LUT P0, PT, PT, PT, UP0, 0x80, 0x0 ;  /* 0x000000000000781c */ /* 0x000fe20003f0f008 */
[----:B------:R-:W-:Y:S01]  /*0920*/  USEL UR4, UR4, 0x2, !UP0 ;  /* 0x0000000204047887 */ /* 0x000fe2000c000000 */
[----:B------:R-:W-:Y:S01]  /*0930*/  NOP ;  /* 0x0000000000007918 */ /* 0x000fe20000000000 */
[----:B------:R-:W-:-:S04]  /*0940*/  ULDC.64 UR60, c[0x0][0x208] ;  /* 0x00008200003c7ab9 */ /* 0x000fc80000000a00 */
[----:B------:R-:W-:-:S05]  /*0950*/  IMAD.U32 R2, RZ, RZ, UR4 ;  /* 0x00000004ff027e24 */ /* 0x000fca000f8e00ff */
[----:B------:R0:W-:Y:S01]  /*0960*/  STL [R1+0x48], R2 ;  /* 0x0000480201007387 */ /* 0x0001e20000100800 */
[----:B-12-4-:R-:W-:Y:S06]  /*0970*/  BAR.SYNC.DEFER_BLOCKING 0x0 ;  /* 0x0000000000007b1d */ /* 0x016fec0000010000 */
[----:B------:R-:W-:Y:S05]  /*0980*/  @!P0 BRA `(.L_x_1341) ;  /* 0x000000e000b08947 */ /* 0x000fea0003800000 */
.L_x_1342:
        /* <DEDUP_REMOVED lines=15> */
[----:B------:R-:W-:Y:S01]  /*0a80*/  IMAD.MOV.U32 R166, RZ, RZ, RZ ;  /* 0x000000ffffa67224 */ /* 0x000fe200078e00ff */
[----:B------:R-:W-:Y:S01]  /*0a90*/  UMOV UR38, URZ ;  /* 0x0000003f00267c82 */ /* 0x000fe20008000000 */
[----:B------:R-:W-:Y:S01]  /*0aa0*/  UMOV UR36, URZ ;  /* 0x0000003f00247c82 */ /* 0x000fe20008000000 */
[----:B------:R-:W0:Y:S02]  /*0ab0*/  S2R R0, SR_TID.X ;  /* 0x0000000000007919 */ /* 0x000e240000002100 */
        /* <DEDUP_REMOVED lines=9> */
[----:B------:R-:W-:Y:S01]  /*0b50*/  LEA.HI R10, R3, R174, RZ, 0x2 ;  /* 0x000000ae030a7211 */ /* 0x000fe200078f10ff */
[----:B------:R-:W-:Y:S01]  /*0b60*/  IMAD.IADD R7, R174, 0x1, -R7 ;  /* 0x00000001ae077824 */ /* 0x000fe200078e0a07 */
[----:B------:R-:W-:Y:S02]  /*0b70*/  SHF.R.S32.HI R4, RZ, 0x1f, R167 ;  /* 0x0000001fff047819 */ /* 0x000fe400000114a7 */
[----:B------:R-:W-:Y:S02]  /*0b80*/  LOP3.LUT R0, R0, 0x1ffffffe, RZ, 0xc0, !PT ;  /* 0x1ffffffe00007812 */ /* 0x000fe400078ec0ff */
[----:B------:R-:W-:Y:S02]  /*0b90*/  LEA.HI R6, R4, R167, RZ, 0x2 ;  /* 0x000000a704067211 */ /* 0x000fe400078f10ff */
[----:B------:R-:W-:Y:S01]  /*0ba0*/  SHF.R.S32.HI R168, RZ, 0x7, R5 ;  /* 0x00000007ffa87819 */ /* 0x000fe20000011405 */
[----:B------:R-:W-:Y:S01]  /*0bb0*/  IMAD.IADD R0, R9, 0x1, -R0 ;  /* 0x0000000109007824 */ /* 0x000fe200078e0a00 */
[----:B------:R-:W-:-:S02]  /*0bc0*/  SHF.R.S32.HI R8, RZ, 0x2, R6 ;  /* 0x00000002ff087819 */ /* 0x000fc40000011406 */
[----:B------:R-:W-:Y:S02]  /*0bd0*/  SHF.R.S32.HI R11, RZ, 0x1f, R6 ;  /* 0x0000001fff0b7819 */ /* 0x000fe40000011406 */
[----:B------:R-:W-:Y:S02]  /*0be0*/  LOP3.LUT R9, R10, 0xfffffffc, RZ, 0xc0, !PT ;  /* 0xfffffffc0a097812 */ /* 0x000fe400078ec0ff */
[----:B------:R-:W-:Y:S02]  /*0bf0*/  LEA.HI R11, R11, R8, RZ, 0x3 ;  /* 0x000000080b0b7211 */ /* 0x000fe400078f18ff */
[----:B------:R-:W-:Y:S02]  /*0c00*/  LEA.HI R5, R5, R168, RZ, 0x1 ;  /* 0x000000a805057211 */ /* 0x000fe400078f08ff */
[----:B------:R-:W-:Y:S02]  /*0c10*/  LOP3.LUT R11, R11, 0xfffffff8, RZ, 0xc0, !PT ;  /* 0xfffffff80b0b7812 */ /* 0x000fe400078ec0ff */
[----:B------:R-:W-:-:S02]  /*0c20*/  LEA.HI R4, R4, R167, RZ, 0x5 ;  /* 0x000000a704047211 */ /* 0x000fc400078f28ff */
[----:B------:R-:W-:Y:S01]  /*0c30*/  LOP3.LUT R6, R6, 0x7ffffffc, RZ, 0xc0, !PT ;  /* 0x7ffffffc06067812 */ /* 0x000fe200078ec0ff */
[----:B------:R-:W-:Y:S01]  /*0c40*/  IMAD.IADD R11, R8, 0x1, -R11 ;  /* 0x00000001080b7824 */ /* 0x000fe200078e0a0b */
[----:B------:R-:W-:-:S03]  /*0c50*/  SHF.R.S32.HI R4, RZ, 0x5, R4 ;  /* 0x00000005ff047819 */ /* 0x000fc60000011404 */
[----:B------:R-:W-:Y:S02]  /*0c60*/  IMAD.IADD R19, R167, 0x1, -R6 ;  /* 0x00000001a7137824 */ /* 0x000fe400078e0a06 */
[----:B------:R-:W-:Y:S01]  /*0c70*/  IMAD R4, R4, 0x10, R11 ;  /* 0x0000001004047824 */ /* 0x000fe200078e020b */
[----:B--2---:R-:W-:Y:S02]  /*0c80*/  R2UR UR4, R2 ;  /* 0x00000000020472ca */ /* 0x004fe400000e0000 */
[CC--:B------:R-:W-:Y:S02]  /*0c90*/  LEA.HI R2, R3.reuse, R174.reuse, RZ, 0x5 ;  /* 0x000000ae03027211 */ /* 0x0c0fe400078f28ff */
[----:B------:R-:W-:-:S03]  /*0ca0*/  LEA.HI R3, R3, R174, RZ, 0x3 ;  /* 0x000000ae03037211 */ /* 0x000fc600078f18ff */
[----:B------:R-:W-:Y:S01]  /*0cb0*/  IMAD.SHL.U32 R2, R2, 0x20, RZ ;  /* 0x0000002002027824 */ /* 0x000fe200078e00ff */
[----:B------:R-:W-:-:S04]  /*0cc0*/  SHF.R.S32.HI R165, RZ, 0x3, R3 ;  /* 0x00000003ffa57819 */ /* 0x000fc80000011403 */
[----:B------:R-:W-:Y:S01]  /*0cd0*/  LOP3.LUT R2, R2, 0xfffffc00, RZ, 0xc0, !PT ;  /* 0xfffffc0002027812 */ /* 0x000fe200078ec0ff */
[----:B------:R-:W-:-:S04]  /*0ce0*/  ULOP3.LUT UR4, UR4, 0x1, URZ, 0xfc, !UPT ;  /* 0x0000000104047892 */ /* 0x000fc8000f8efc3f */
[----:B------:R-:W-:Y:S02]  /*0cf0*/  IMAD R7, R7, 0x40, R2 ;  /* 0x0000004007077824 */ /* 0x000fe400078e0202 */
[----:B------:R-:W-:Y:S01]  /*0d00*/  IMAD.IADD R2, R174, 0x1, -R9 ;  /* 0x00000001ae027824 */ /* 0x000fe200078e0a09 */
[----:B------:R-:W-:Y:S01]  /*0d10*/  LOP3.LUT R9, R5, 0x3fffffe, RZ, 0xc0, !PT ;  /* 0x03fffffe05097812 */ /* 0x000fe200078ec0ff */
[----:B------:R-:W-:Y:S01]  /*0d20*/  IMAD R170, R0, 0x8, R7 ;  /* 0x0000000800aa7824 */ /* 0x000fe200078e0207 */
[----:B------:R-:W-:Y:S01]  /*0d30*/  LOP3.LUT R5, R3, 0xfffffff8, RZ, 0xc0, !PT ;  /* 0xfffffff803057812 */ /* 0x000fe200078ec0ff */
[----:B------:R-:W-:Y:S01]  /*0d40*/  IMAD.U32 R171, RZ, RZ, UR4 ;  /* 0x00000004ffab7e24 */ /* 0x000fe2000f8e00ff */
[----:B------:R-:W-:Y:S01]  /*0d50*/  LEA.HI R8, R2, R2, RZ, 0x1 ;  /* 0x0000000202087211 */ /* 0x000fe200078f08ff */
[----:B------:R-:W-:Y:S02]  /*0d60*/  IMAD.IADD R9, R168, 0x1, -R9 ;  /* 0x00000001a8097824 */ /* 0x000fe400078e0a09 */
[----:B------:R-:W-:Y:S01]  /*0d70*/  IMAD.IADD R162, R174, 0x1, -R5 ;  /* 0x00000001aea27824 */ /* 0x000fe200078e0a05 */
[----:B------:R-:W-:Y:S01]  /*0d80*/  LOP3.LUT R11, R8, 0x1ffffffe, RZ, 0xc0, !PT ;  /* 0x1ffffffe080b7812 */ /* 0x000fe200078ec0ff */
[----:B------:R-:W-:-:S02]  /*0d90*/  IMAD R169, R9, 0x40, R4 ;  /* 0x0000004009a97824 */ /* 0x000fc400078e0204 */
[----:B------:R-:W-:Y:S02]  /*0da0*/  IMAD.SHL.U32 R160, R162, 0x8, RZ ;  /* 0x00000008a2a07824 */ /* 0x000fe400078e00ff */
[----:B------:R-:W-:Y:S02]  /*0db0*/  IMAD.IADD R22, R2, 0x1, -R11 ;  /* 0x0000000102167824 */ /* 0x000fe400078e0a0b */
[----:B------:R-:W-:Y:S01]  /*0dc0*/  VIADD R161, R160, 0x40 ;  /* 0x00000040a0a17836 */ /* 0x000fe20000000000 */
[----:B------:R-:W-:Y:S01]  /*0dd0*/  SHF.R.S32.HI R173, RZ, 0x1f, R160 ;  /* 0x0000001fffad7819 */ /* 0x000fe200000114a0 */
[----:B------:R-:W-:-:S03]  /*0de0*/  IMAD R22, R22, 0x8, R169 ;  /* 0x0000000816167824 */ /* 0x000fc600078e02a9 */
[----:B------:R-:W-:-:S07]  /*0df0*/  SHF.R.S32.HI R172, RZ, 0x1f, R161 ;  /* 0x0000001fffac7819 */ /* 0x000fce00000114a1 */
.L_x_1442:
[----:B0---4-:R-:W0:Y:S08]  /*0e00*/  LDC.64 R2, c[0x0][0xa28] ;  /* 0x00028a00ff027b82 */ /* 0x011e300000000a00 */
[----:B--2---:R-:W1:Y:S01]  /*0e10*/  LDC.64 R4, c[0x0][0xa18] ;  /* 0x00028600ff047b82 */ /* 0x004e620000000a00 */
[----:B------:R-:W-:Y:S01]  /*0e20*/  ULDC UR4, c[0x0][0x288] ;  /* 0x0000a20000047ab9 */ /* 0x000fe20000000800 */
[----:B------:R-:W-:Y:S01]  /*0e30*/  IMAD.MOV.U32 R7, RZ, RZ, RZ ;  /* 0x000000ffff077224 */ /* 0x000fe200078e00ff */
[----:B------:R-:W-:Y:S01]  /*0e40*/  ULDC.64 UR6, c[0x0][0xa20] ;  /* 0x0002880000067ab9 */ /* 0x000fe20000000a00 */
[----:B0-----:R-:W-:-:S04]  /*0e50*/  ISETP.NE.U32.AND P0, PT, R2, RZ, PT ;  /* 0x000000ff0200720c */ /* 0x001fc80003f05070 */
[----:B------:R-:W-:Y:S02]  /*0e60*/  ISETP.NE.AND.EX P0, PT, R3, RZ, PT, P0 ;  /* 0x000000ff0300720c */ /* 0x000fe40003f05300 */
[----:B-1----:R-:W-:-:S04]  /*0e70*/  ISETP.NE.U32.AND P1, PT, R4, RZ, PT ;  /* 0x000000ff0400720c */ /* 0x002fc80003f25070 */
[----:B------:R-:W-:-:S07]  /*0e80*/  ISETP.NE.AND.EX P1, PT, R5, RZ, PT, P1 ;  /* 0x000000ff0500720c */ /* 0x000fce0003f25310 */
[----:B------:R-:W0:Y:S08]  /*0e90*/  @P0 LDC.64 R2, c[0x0][0xa28] ;  /* 0x00028a00ff020b82 */ /* 0x000e300000000a00 */
[----:B------:R-:W1:Y:S01]  /*0ea0*/  @P1 LDC.64 R4, c[0x0][0xa18] ;  /* 0x00028600ff041b82 */ /* 0x000e620000000a00 */
[----:B------:R-:W-:Y:S01]  /*0eb0*/  IMAD.U32 R17, RZ, RZ, UR4 ;  /* 0x00000004ff117e24 */ /* 0x000fe2000f8e00ff */
[----:B------:R-:W-:Y:S01]  /*0ec0*/  ULDC.64 UR4, c[0x0][0x418] ;  /* 0x0001060000047ab9 */ /* 0x000fe20000000a00 */
[----:B0-----:R-:W-:-:S05]  /*0ed0*/  @P0 IMAD.WIDE R2, R47, 0x4, R2 ;  /* 0x000000042f020825 */ /* 0x001fca00078e0202 */
[----:B------:R0:W5:Y:S01]  /*0ee0*/  @P0 LDG.E R7, desc[UR60][R2.64] ;  /* 0x0000003c02070981 */ /* 0x000162000c1e1900 */
[----:B-1----:R-:W-:-:S05]  /*0ef0*/  @P1 IMAD.WIDE R4, R47, 0x4, R4 ;  /* 0x000000042f041825 */ /* 0x002fca00078e0204 */
[----:B------:R0:W5:Y:S01]  /*0f00*/  @P1 LDG.E R17, desc[UR60][R4.64] ;  /* 0x0000003c04111981 */ /* 0x000162000c1e1900 */
[----:B------:R-:W-:Y:S01]  /*0f10*/  UISETP.NE.U32.AND UP0, UPT, UR4, URZ, UPT ;  /* 0x0000003f0400728c */ /* 0x000fe2000bf05070 */
[----:B------:R-:W-:Y:S01]  /*0f20*/  ISETP.NE.U32.AND P2, PT, RZ, UR6, PT ;  /* 0x00000006ff007c0c */ /* 0x000fe2000bf45070 */
[----:B------:R-:W-:Y:S01]  /*0f30*/  IMAD.MOV.U32 R163, RZ, RZ, R46 ;  /* 0x000000ffffa37224 */ /* 0x000fe200078e002e */
[----:B------:R-:W-:Y:S01]  /*0f40*/  ULDC UR4, c[0x0][0x424] ;  /* 0x0001090000047ab9 */ /* 0x000fe20000000800 */
[----:B------:R-:W-:Y:S01]  /*0f50*/  UISETP.NE.AND.EX UP0, UPT, UR5, URZ, UPT, UP0 ;  /* 0x0000003f0500728c */ /* 0x000fe2000bf05300 */
[----:B------:R-:W-:Y:S02]  /*0f60*/  ISETP.NE.AND.EX P2, PT, RZ, UR7, PT, P2 ;  /* 0x00000007ff007c0c */ /* 0x000fe4000bf45320 */
[----:B------:R-:W-:Y:S01]  /*0f70*/  ULDC UR5, c[0x0][0x2f0] ;  /* 0x0000bc0000057ab9 */ /* 0x000fe20000000800 */
[----:B------:R-:W-:-:S04]  /*0f80*/  USEL UR4, UR4, 0x1, UP0 ;  /* 0x0000000104047887 */ /* 0x000fc80008000000 */
[----:B------:R-:W-:Y:S01]  /*0f90*/  UIMAD UR4, UR4, UR5, URZ ;  /* 0x00000005040472a4 */ /* 0x000fe2000f8e023f */
[----:B0--3--:R-:W-:Y:S11]  /*0fa0*/  @P1 BRA `(.L_x_1343) ;  /* 0x0000000000241947 */ /* 0x009ff60003800000 */
        /* <DEDUP_REMOVED lines=9> */
.L_x_1343:
[----:B------:R-:W-:Y:S02]  /*1040*/  IMAD.U32 R16, RZ, RZ, UR4 ;  /* 0x00000004ff107e24 */ /* 0x000fe4000f8e00ff */
[----:B------:R-:W-:Y:S01]  /*1050*/  IMAD.MOV.U32 R164, RZ, RZ, R47 ;  /* 0x000000ffffa47224 */ /* 0x000fe200078e002f */
[----:B------:R-:W-:Y:S06]  /*1060*/  @!P2 BRA `(.L_x_1344) ;  /* 0x000000000010a947 */ /* 0x000fec0003800000 */
[----:B------:R-:W0:Y:S02]  /*1070*/  LDC.64 R2, c[0x0][0xa20] ;  /* 0x00028800ff027b82 */ /* 0x000e240000000a00 */
[----:B0-----:R-:W-:-:S05]  /*1080*/  IMAD.WIDE R2, R47, 0x4, R2 ;  /* 0x000000042f027825 */ /* 0x001fca00078e0202 */
[----:B------:R0:W5:Y:S01]  /*1090*/  LDG.E R16, desc[UR60][R2.64] ;  /* 0x0000003c02107981 */ /* 0x000162000c1e1900 */
[----:B------:R-:W-:Y:S05]  /*10a0*/  BRA `(.L_x_1345) ;  /* 0x0000000000247947 */ /* 0x000fea0003800000 */
.L_x_1344:
[----:B------:R-:W-:Y:S02]  /*10b0*/  ULDC.64 UR4, c[0x0][0xa08] ;  /* 0x0002820000047ab9 */ /* 0x000fe40000000a00 */
[----:B------:R-:W-:-:S04]  /*10c0*/  ISETP.NE.U32.AND P0, PT, RZ, UR4, PT ;  /* 0x00000004ff007c0c */ /* 0x000fc8000bf05070 */
[----:B------:R-:W-:-:S13]  /*10d0*/  ISETP.NE.AND.EX P0, PT, RZ, UR5, PT, P0 ;  /* 0x00000005ff007c0c */ /* 0x000fda000bf05300 */
[----:B------:R-:W-:Y:S05]  /*10e0*/  @!P0 BRA `(.L_x_1345) ;  /* 0x0000000000148947 */ /* 0x000fea0003800000 */
[----:B------:R-:W0:Y:S02]  /*10f0*/  LDC.64 R2, c[0x0][0xa08] ;  /* 0x00028200ff027b82 */ /* 0x000e240000000a00 */
[----:B0-----:R-:W-:-:S05]  /*1100*/  IMAD.WIDE R2, R47, 0x4, R2 ;  /* 0x000000042f027825 */ /* 0x001fca00078e0202 */
[----:B------:R-:W2:Y:S04]  /*1110*/  LDG.E R16, desc[UR60][R2.64] ;  /* 0x0000003c02107981 */ /* 0x000ea8000c1e1900 */
[----:B------:R-:W2:Y:S02]  /*1120*/  LDG.E R5, desc[UR60][R2.64+0x4] ;  /* 0x0000043c02057981 */ /* 0x000ea4000c1e1900 */
[----:B--2---:R-:W-:-:S07]  /*1130*/  IMAD.IADD R16, R5, 0x1, -R16 ;  /* 0x0000000105107824 */ /* 0x004fce00078e0a10 */
.L_x_1345:
[----:B------:R-:W1:Y:S01]  /*1140*/  LDC R0, c[0x0][0x448] ;  /* 0x00011200ff007b82 */ /* 0x000e620000000800 */
[----:B------:R-:W-:Y:S02]  /*1150*/  IMAD.SHL.U32 R18, R45, 0x80, RZ ;  /* 0x000000802d127824 */ /* 0x000fe400078e00ff */
[----:B-----5:R-:W-:-:S05]  /*1160*/  IMAD.IADD R16, R16, 0x1, -R7 ;  /* 0x0000000110107824 */ /* 0x020fca00078e0a07 */
[----:B------:R-:W2:Y:S01]  /*1170*/  LDC.64 R8, c[0x0][0x9e0] ;  /* 0x00027800ff087b82 */ /* 0x000ea20000000a00 */
[----:B-1----:R-:W-:Y:S01]  /*1180*/  ISETP.NE.AND P1, PT, R0, 0x1, PT ;  /* 0x000000010000780c */ /* 0x002fe20003f25270 */
[----:B------:R-:W-:Y:S01]  /*1190*/  VIADD R0, R18, 0x7f ;  /* 0x0000007f12007836 */ /* 0x000fe20000000000 */
[----:B--2---:R-:W-:-:S11]  /*11a0*/  ISETP.GE.AND P2, PT, R9, 0x1, PT ;  /* 0x000000010900780c */ /* 0x004fd60003f46270 */
[----:B0-----:R-:W0:Y:S08]  /*11b0*/  @P1 LDC R3, c[0x0][0x44c] ;  /* 0x00011300ff031b82 */ /* 0x001e300000000800 */
[----:B------:R-:W1:Y:S01]  /*11c0*/  @P1 LDC R5, c[0x0][0x450] ;  /* 0x00011400ff051b82 */ /* 0x000e620000000800 */
[----:B0-----:R-:W-:Y:S01]  /*11d0*/  @P1 IMAD.HI.U32 R2, R0, R3, RZ ;  /* 0x0000000300021227 */ /* 0x001fe200078e00ff */
[----:B------:R-:W-:-:S04]  /*11e0*/  IADD3 R3, R16, 0x1, -R17 ;  /* 0x0000000110037810 */ /* 0x000fc80007ffe811 */
[----:B-1----:R-:W-:-:S05]  /*11f0*/  @P1 SHF.R.U32.HI R0, RZ, R5, R2 ;  /* 0x00000005ff001219 */ /* 0x002fca0000011602 */
        /* <DEDUP_REMOVED lines=13> */
.L_x_1347:
[----:B------:R-:W-:-:S13]  /*12d0*/  ISETP.NE.AND P0, PT, R9, 0x1, PT ;  /* 0x000000010900780c */ /* 0x000fda0003f05270 */
[----:B------:R-:W0:Y:S02]  /*12e0*/  @P0 LDC.64 R4, c[0x0][0x9e8] ;  /* 0x00027a00ff040b82 */ /* 0x000e240000000a00 */
[----:B0-----:R-:W-:-:S05]  /*12f0*/  @P0 IMAD.HI.U32 R4, R2, R4, RZ ;  /* 0x0000000402040227 */ /* 0x001fca00078e00ff */
[----:B------:R-:W-:-:S07]  /*1300*/  @P0 SHF.R.U32.HI R2, RZ, R5, R4 ;  /* 0x00000005ff020219 */ /* 0x000fce0000011604 */
.L_x_1348:
[----:B------:R-:W-:-:S05]  /*1310*/  IMAD R3, R2, R9, R9 ;  /* 0x0000000902037224 */ /* 0x000fca00078e0209 */
[----:B------:R-:W-:-:S07]  /*1320*/  VIMNMX R0, R0, R3, PT ;  /* 0x0000000300007248 */ /* 0x000fce0003fe0100 */
.L_x_1346:
[----:B------:R-:W0:Y:S01]  /*1330*/  @P1 LDC R3, c[0x0][0x44c] ;  /* 0x00011300ff031b82 */ /* 0x000e220000000800 */
[----:B------:R-:W-:Y:S01]  /*1340*/  VIADD R2, R0, 0x5f ;  /* 0x0000005f00027836 */ /* 0x000fe20000000000 */
[----:B------:R-:W-:Y:S01]  /*1350*/  ULDC UR4, c[0x0][0x9dc] ;  /* 0x0002770000047ab9 */ /* 0x000fe20000000800 */
[----:B------:R-:W-:Y:S02]  /*1360*/  VIADD R0, R16, 0x5f ;  /* 0x0000005f10007836 */ /* 0x000fe40000000000 */
[----:B------:R-:W-:Y:S02]  /*1370*/  IMAD.MOV.U32 R4, RZ, RZ, R18 ;  /* 0x000000ffff047224 */ /* 0x000fe400078e0012 */
[----:B------:R-:W-:Y:S01]  /*1380*/  IMAD.HI R0, R0, 0x2aaaaaab, RZ ;  /* 0x2aaaaaab00007827 */ /* 0x000fe200078e02ff */
[----:B------:R-:W1:Y:S03]  /*1390*/  @P1 LDC R6, c[0x0][0x450] ;  /* 0x00011400ff061b82 */ /* 0x000e660000000800 */
[----:B------:R-:W-:-:S04]  /*13a0*/  IMAD.HI R2, R2, 0x2aaaaaab, RZ ;  /* 0x2aaaaaab02027827 */ /* 0x000fc800078e02ff */
[----:B------:R-:W-:Y:S01]  /*13b0*/  IMAD.IADD R73, R16, 0x1, -R17 ;  /* 0x0000000110497824 */ /* 0x000fe200078e0a11 */
[----:B------:R-:W-:-:S04]  /*13c0*/  SHF.R.U32.HI R5, RZ, 0x1f, R2 ;  /* 0x0000001fff057819 */ /* 0x000fc80000011602 */
[----:B------:R-:W-:Y:S01]  /*13d0*/  LEA.HI.SX32 R72, R2, R5, 0x1c ;  /* 0x0000000502487211 */ /* 0x000fe200078fe2ff */
[----:B0-----:R-:W-:-:S05]  /*13e0*/  @P1 IMAD.HI.U32 R3, R18, R3, RZ ;  /* 0x0000000312031227 */ /* 0x001fca00078e00ff */
[----:B-1----:R-:W-:Y:S02]  /*13f0*/  @P1 SHF.R.U32.HI R4, RZ, R6, R3 ;  /* 0x00000006ff041219 */ /* 0x002fe40000011603 */
[----:B------:R-:W-:-:S04]  /*1400*/  SHF.R.U32.HI R3, RZ, 0x1f, R0 ;  /* 0x0000001fff037819 */ /* 0x000fc80000011600 */
[----:B------:R-:W-:Y:S01]  /*1410*/  LEA.HI.SX32 R3, R0, R3, 0x1c ;  /* 0x0000000300037211 */ /* 0x000fe200078fe2ff */
[----:B------:R-:W-:-:S03]  /*1420*/  IMAD.IADD R0, R73, 0x1, R4 ;  /* 0x0000000149007824 */ /* 0x000fc600078e0204 */
[----:B------:R-:W-:Y:S01]  /*1430*/  VIMNMX R72, R3, R72, PT ;  /* 0x0000004803487248 */ /* 0x000fe20003fe0100 */
        /* <DEDUP_REMOVED lines=11> */
.L_x_1350:
[----:B------:R-:W-:-:S13]  /*14f0*/  ISETP.NE.AND P0, PT, R9, 0x1, PT ;  /* 0x000000010900780c */ /* 0x000fda0003f05270 */
[----:B------:R-:W0:Y:S02]  /*1500*/  @P0 LDC.64 R4, c[0x0][0x9e8] ;  /* 0x00027a00ff040b82 */ /* 0x000e240000000a00 */
[----:B0-----:R-:W-:-:S05]  /*1510*/  @P0 IMAD.HI.U32 R4, R0, R4, RZ ;  /* 0x0000000400040227 */ /* 0x001fca00078e00ff */
[----:B------:R-:W-:-:S07]  /*1520*/  @P0 SHF.R.U32.HI R0, RZ, R5, R4 ;  /* 0x00000005ff000219 */ /* 0x000fce0000011604 */
.L_x_1351:
[----:B------:R-:W-:-:S05]  /*1530*/  IMAD R3, R0, R9, RZ ;  /* 0x0000000900037224 */ /* 0x000fca00078e02ff */
[----:B------:R-:W-:-:S07]  /*1540*/  VIMNMX R2, R2, R3, !PT ;  /* 0x0000000302027248 */ /* 0x000fce0007fe0100 */
.L_x_1349:
[----:B------:R-:W-:Y:S01]  /*1550*/  IMAD.HI R2, R2, 0x2aaaaaab, RZ ;  /* 0x2aaaaaab02027827 */ /* 0x000fe200078e02ff */
[----:B------:R-:W-:Y:S02]  /*1560*/  PLOP3.LUT P0, PT, PT, PT, PT, 0x80, 0x0 ;  /* 0x000000000000781c */ /* 0x000fe40003f0f070 */
[----:B------:R-:W-:Y:S02]  /*1570*/  CS2R R86, SRZ ;  /* 0x0000000000567805 */ /* 0x000fe4000001ff00 */
[----:B------:R-:W-:Y:S01]  /*1580*/  CS2R R84, SRZ ;  /* 0x0000000000547805 */ /* 0x000fe2000001ff00 */
[----:B------:R-:W-:Y:S01]  /*1590*/  IMAD.MOV.U32 R0, RZ, RZ, RZ ;  /* 0x000000ffff007224 */ /* 0x000fe200078e00ff */
[----:B------:R-:W-:Y:S02]  /*15a0*/  SHF.R.U32.HI R3, RZ, 0x1f, R2 ;  /* 0x0000001fff037819 */ /* 0x000fe40000011602 */
[----:B------:R-:W-:Y:S02]  /*15b0*/  CS2R R82, SRZ ;  /* 0x0000000000527805 */ /* 0x000fe4000001ff00 */
[----:B------:R-:W-:-:S02]  /*15c0*/  CS2R R80, SRZ ;  /* 0x0000000000507805 */ /* 0x000fc4000001ff00 */
[----:B------:R-:W-:Y:S02]  /*15d0*/  CS2R R78, SRZ ;  /* 0x00000000004e7805 */ /* 0x000fe4000001ff00 */
[----:B------:R-:W-:Y:S01]  /*15e0*/  LEA.HI.SX32 R3, R2, R3, 0x1c ;  /* 0x0000000302037211 */ /* 0x000fe200078fe2ff */
[----:B------:R-:W-:Y:S01]  /*15f0*/  IMAD.MOV.U32 R2, RZ, RZ, RZ ;  /* 0x000000ffff027224 */ /* 0x000fe200078e00ff */
[----:B------:R-:W-:Y:S02]  /*1600*/  CS2R R76, SRZ ;  /* 0x00000000004c7805 */ /* 0x000fe4000001ff00 */
[----:B------:R-:W-:Y:S02]  /*1610*/  CS2R R74, SRZ ;  /* 0x00000000004a7805 */ /* 0x000fe4000001ff00 */
[----:B------:R-:W-:Y:S02]  /*1620*/  VIMNMX R23, RZ, R3, !PT ;  /* 0x00000003ff177248 */ /* 0x000fe40007fe0100 */
[----:B------:R-:W-:-:S02]  /*1630*/  CS2R R28, SRZ ;  /* 0x00000000001c7805 */ /* 0x000fc4000001ff00 */
[----:B------:R-:W-:Y:S02]  /*1640*/  CS2R R70, SRZ ;  /* 0x0000000000467805 */ /* 0x000fe4000001ff00 */
[----:B------:R-:W-:Y:S02]  /*1650*/  CS2R R68, SRZ ;  /* 0x0000000000447805 */ /* 0x000fe4000001ff00 */
[----:B------:R-:W-:Y:S02]  /*1660*/  ISETP.GT.AND P1, PT, R72, R23, PT ;  /* 0x000000174800720c */ /* 0x000fe40003f24270 */
        /* <DEDUP_REMOVED lines=18> */
[----:B------:R-:W-:Y:S01]  /*1790*/  CS2R R6, SRZ ;  /* 0x0000000000067805 */ /* 0x000fe2000001ff00 */
[----:B------:R-:W-:Y:S02]  /*17a0*/  IMAD.MOV.U32 R8, RZ, RZ, RZ ;  /* 0x000000ffff087224 */ /* 0x000fe400078e00ff */
[----:B------:R-:W-:Y:S02]  /*17b0*/  IMAD.MOV.U32 R91, RZ, RZ, RZ ;  /* 0x000000ffff5b7224 */ /* 0x000fe400078e00ff */
[----:B------:R-:W-:-:S02]  /*17c0*/  IMAD.MOV.U32 R10, RZ, RZ, RZ ;  /* 0x000000ffff0a7224 */ /* 0x000fc400078e00ff */
[----:B------:R-:W-:Y:S02]  /*17d0*/  IMAD.MOV.U32 R93, RZ, RZ, RZ ;  /* 0x000000ffff5d7224 */ /* 0x000fe400078e00ff */
[----:B------:R-:W-:Y:S02]  /*17e0*/  IMAD.MOV.U32 R12, RZ, RZ, RZ ;  /* 0x000000ffff0c7224 */ /* 0x000fe400078e00ff */
        /* <DEDUP_REMOVED lines=33> */
.L_x_1353:
        /* <DEDUP_REMOVED lines=9> */
.L_x_1575:
[----:B------:R-:W-:Y:S05]  /*1a90*/  @!P0 BRA `(.L_x_1355) ;  /* 0x0000000000048947 */ /* 0x000fea0003800000 */
[----:B------:R-:W-:Y:S01]  /*1aa0*/  BPT.TRAP 0x1 ;  /* 0x000000040000795c */ /* 0x000fe20000300000 */
.L_x_1355:
[----:B------:R-:W-:Y:S02]  /*1ab0*/  IMAD.U32 R7, RZ, RZ, UR36 ;  /* 0x00000024ff077e24 */ /* 0x000fe4000f8e00ff */
[----:B0-----:R-:W-:-:S03]  /*1ac0*/  IMAD.U32 R0, RZ, RZ, UR38 ;  /* 0x00000026ff007e24 */ /* 0x001fc6000f8e00ff */
[----:B------:R-:W-:Y:S02]  /*1ad0*/  LEA R7, R7, UR37, 0x3 ;  /* 0x0000002507077c11 */ /* 0x000fe4000f8e18ff */
[----:B------:R-:W-:-:S04]  /*1ae0*/  SHF.L.U32 R0, R0, 0x1f, RZ ;  /* 0x0000001f00007819 */ /* 0x000fc800000006ff */
[----:B------:R0:W1:Y:S01]  /*1af0*/  SYNCS.PHASECHK.TRANS64.TRYWAIT P1, [R7+URZ+0x2a830], R0 ;  /* 0x02a83000070075a7 */ /* 0x000062000802017f */
[----:B------:R-:W-:Y:S05]  /*1b00*/  @!P0 BRA `(.L_x_1356) ;  /* 0x0000000000048947 */ /* 0x000fea0003800000 */
[----:B------:R-:W-:Y:S01]  /*1b10*/  BPT.TRAP 0x1 ;  /* 0x000000040000795c */ /* 0x000fe20000300000 */
.L_x_1356:
[----:B------:R-:W2:Y:S02]  /*1b20*/  S2R R2, SR_TID.X ;  /* 0x0000000000027919 */ /* 0x000ea40000002100 */
[----:B--2---:R-:W-:Y:S01]  /*1b30*/  LOP3.LUT P2, RZ, R2, 0x7f, RZ, 0xc0, !PT ;  /* 0x0000007f02ff7812 */ /* 0x004fe2000784c0ff */
[----:B-1----:R-:W-:-:S12]  /*1b40*/  @P1 BRA `(.L_x_1357) ;  /* 0x0000000000081947 */ /* 0x002fd80003800000 */
[----:B------:R-:W1:Y:S02]  /*1b50*/  SYNCS.PHASECHK.TRANS64.TRYWAIT P1, [R7+URZ+0x2a830], R0 ;  /* 0x02a83000070075a7 */ /* 0x000e64000802017f */
[----:B-1----:R-:W-:Y:S05]  /*1b60*/  @!P1 BRA `(.L_x_1358) ;  /* 0x0000013800689947 */ /* 0x002fea0003800000 */
.L_x_1357:
        /* <DEDUP_REMOVED lines=10> */
[----:B------:R-:W2:Y:S01]  /*1c10*/  LDC R21, c[0x0][0x448] ;  /* 0x00011200ff157b82 */ /* 0x000ea20000000800 */
[----:B------:R-:W-:Y:S01]  /*1c20*/  UMOV UR17, 0x40000040 ;  /* 0x4000004000117882 */ /* 0x000fe20000000000 */
[----:B------:R-:W-:Y:S01]  /*1c30*/  UMOV UR19, 0x40000040 ;  /* 0x4000004000137882 */ /* 0x000fe20000000000 */
[----:B------:R-:W-:Y:S01]  /*1c40*/  ULOP3.LUT UR39, UR4, 0x10000, URZ, 0xfc, !UPT ;  /* 0x0001000004277892 */ /* 0x000fe2000f8efc3f */
[----:B------:R-:W3:Y:S01]  /*1c50*/  S2R R2, SR_TID.X ;  /* 0x0000000000027919 */ /* 0x000ee20000002100 */
[----:B------:R-:W-:Y:S01]  /*1c60*/  ULOP3.LUT UR4, UR40, 0x10000, URZ, 0xfc, !UPT ;  /* 0x0001000028047892 */ /* 0x000fe2000f8efc3f */
[----:B01----:R-:W-:Y:S01]  /*1c70*/  IMAD.IADD R0, R22, 0x1, R18 ;  /* 0x0000000116007824 */ /* 0x003fe200078e0212 */
[----:B------:R-:W-:Y:S01]  /*1c80*/  UIMAD UR5, UR36, 0x900, UR39 ;  /* 0x00000900240578a4 */ /* 0x000fe2000f8e0227 */
[----:B------:R-:W0:Y:S01]  /*1c90*/  LDC.64 R12, c[0x0][0x9e0] ;  /* 0x00027800ff0c7b82 */ /* 0x000e220000000a00 */
[----:B------:R-:W-:-:S02]  /*1ca0*/  UIADD3 UR12, UR4, 0x4, URZ ;  /* 0x00000004040c7890 */ /* 0x000fc4000fffe03f */
[----:B------:R-:W-:Y:S01]  /*1cb0*/  UIADD3 UR14, UR5, 0x4, URZ ;  /* 0x00000004050e7890 */ /* 0x000fe2000fffe03f */
[----:B------:R-:W-:Y:S02]  /*1cc0*/  UMOV UR8, UR4 ;  /* 0x0000000400087c82 */ /* 0x000fe40008000000 */
[----:B------:R-:W-:Y:S01]  /*1cd0*/  UMOV UR10, UR5 ;  /* 0x00000005000a7c82 */ /* 0x000fe20008000000 */
[----:B------:R-:W-:Y:S01]  /*1ce0*/  IMAD.U32 R4, RZ, RZ, UR8 ;  /* 0x00000008ff047e24 */ /* 0x000fe2000f8e00ff */
[----:B------:R-:W-:Y:S01]  /*1cf0*/  HGMMA.64x96x16.F32.BF16 R24, gdesc[UR8], RZ, !UPT, gsb0 ;  /* 0x01600000081879f0 */ /* 0x000fe2000c0018ff */
[----:B------:R-:W-:Y:S02]  /*1d00*/  UIADD3 UR8, UR4, 0x2, URZ ;  /* 0x0000000204087890 */ /* 0x000fe4000fffe03f */
[----:B------:R-:W-:Y:S01]  /*1d10*/  UIADD3 UR10, UR5, 0x2, URZ ;  /* 0x00000002050a7890 */ /* 0x000fe2000fffe03f */
[----:B------:R-:W-:Y:S01]  /*1d20*/  UMOV UR9, 0x40000040 ;  /* 0x4000004000097882 */ /* 0x000fe20000000000 */
[----:B------:R-:W-:Y:S01]  /*1d30*/  UMOV UR11, 0x40000040 ;  /* 0x40000040000b7882 */ /* 0x000fe20000000000 */
[----:B------:R-:W-:Y:S01]  /*1d40*/  UIADD3 UR16, UR4, 0x6, URZ ;  /* 0x0000000604107890 */ /* 0x000fe2000fffe03f */
[----:B--2---:R-:W-:Y:S01]  /*1d50*/  ISETP.NE.AND P2, PT, R21, 0x1, PT ;  /* 0x000000011500780c */ /* 0x004fe20003f45270 */
[----:B------:R-:W-:-:S02]  /*1d60*/  UIADD3 UR18, UR5, 0x6, URZ ;  /* 0x0000000605127890 */ /* 0x000fc4000fffe03f */
[----:B------:R-:W-:Y:S02]  /*1d70*/  UIADD3 UR20, UR4, 0x400, URZ ;  /* 0x0000040004147890 */ /* 0x000fe4000fffe03f */
[----:B------:R-:W-:Y:S01]  /*1d80*/  UIADD3 UR22, UR5, 0x300, URZ ;  /* 0x0000030005167890 */ /* 0x000fe2000fffe03f */
[----:B------:R-:W-:Y:S01]  /*1d90*/  UMOV UR21, 0x40000040 ;  /* 0x4000004000157882 */ /* 0x000fe20000000000 */
[----:B------:R-:W-:Y:S01]  /*1da0*/  UMOV UR23, 0x40000040 ;  /* 0x4000004000177882 */ /* 0x000fe20000000000 */
[----:B------:R-:W-:Y:S02]  /*1db0*/  UIADD3 UR24, UR4, 0x402, URZ ;  /* 0x0000040204187890 */ /* 0x000fe4000fffe03f */
[----:B------:R-:W-:Y:S01]  /*1dc0*/  UIADD3 UR26, UR5, 0x302, URZ ;  /* 0x00000302051a7890 */ /* 0x000fe2000fffe03f */
[----:B---3--:R-:W-:Y:S01]  /*1dd0*/  LOP3.LUT P1, RZ, R2, 0x7f, RZ, 0xc0, !PT ;  /* 0x0000007f02ff7812 */ /* 0x008fe2000782c0ff */
[----:B------:R-:W-:Y:S01]  /*1de0*/  UMOV UR25, 0x40000040 ;  /* 0x4000004000197882 */ /* 0x000fe20000000000 */
[----:B------:R-:W-:Y:S01]  /*1df0*/  UMOV UR27, 0x40000040 ;  /* 0x40000040001b7882 */ /* 0x000fe20000000000 */
[----:B------:R-:W-:Y:S01]  /*1e00*/  UIADD3 UR28, UR4, 0x404, URZ ;  /* 0x00000404041c7890 */ /* 0x000fe2000fffe03f */
[----:B------:R-:W1:Y:S01]  /*1e10*/  @P2 LDC R3, c[0x0][0x44c] ;  /* 0x00011300ff032b82 */ /* 0x000e620000000800 */
[----:B------:R-:W-:Y:S01]  /*1e20*/  UIADD3 UR30, UR5, 0x304, URZ ;  /* 0x00000304051e7890 */ /* 0x000fe2000fffe03f */
[----:B------:R-:W-:Y:S01]  /*1e30*/  IMAD.MOV.U32 R2, RZ, RZ, R0 ;  /* 0x000000ffff027224 */ /* 0x000fe200078e0000 */
[----:B------:R-:W-:Y:S01]  /*1e40*/  UMOV UR29, 0x40000040 ;  /* 0x40000040001d7882 */ /* 0x000fe20000000000 */
[----:B------:R-:W-:Y:S01]  /*1e50*/  UMOV UR31, 0x40000040 ;  /* 0x40000040001f7882 */ /* 0x000fe20000000000 */
[----:B------:R-:W-:-:S02]  /*1e60*/  UIADD3 UR32, UR4, 0x406, URZ ;  /* 0x0000040604207890 */ /* 0x000fc4000fffe03f */
[----:B------:R-:W-:Y:S01]  /*1e70*/  UIADD3 UR34, UR5, 0x306, URZ ;  /* 0x0000030605227890 */ /* 0x000fe2000fffe03f */
[----:B------:R-:W2:Y:S01]  /*1e80*/  @P2 LDC R6, c[0x0][0x450] ;  /* 0x00011400ff062b82 */ /* 0x000ea20000000800 */
        /* <DEDUP_REMOVED lines=10> */
[----:B------:R-:W-:Y:S01]  /*1f30*/  UIADD3 UR48, UR4, 0x804, URZ ;  /* 0x0000080404307890 */ /* 0x000fe2000fffe03f */
[----:B-1----:R-:W-:Y:S01]  /*1f40*/  @P2 IMAD.HI.U32 R3, R0, R3, RZ ;  /* 0x0000000300032227 */ /* 0x002fe200078e00ff */
[----:B------:R-:W-:Y:S01]  /*1f50*/  UIADD3 UR50, UR5, 0x604, URZ ;  /* 0x0000060405327890 */ /* 0x000fe2000fffe03f */
[----:B------:R-:W-:Y:S01]  /*1f60*/  UMOV UR49, 0x40000040 ;  /* 0x4000004000317882 */ /* 0x000fe20000000000 */
[----:B------:R-:W-:Y:S01]  /*1f70*/  UMOV UR51, 0x40000040 ;  /* 0x4000004000337882 */ /* 0x000fe20000000000 */
[----:B------:R-:W-:Y:S01]  /*1f80*/  UIADD3 UR56, UR4, 0x806, URZ ;  /* 0x0000080604387890 */ /* 0x000fe2000fffe03f */
[----:B------:R-:W-:Y:S01]  /*1f90*/  @!P1 VIADD R0, R7, 0x2a840 ;  /* 0x0002a84007009836 */ /* 0x000fe20000000000 */
[----:B------:R-:W-:Y:S01]  /*1fa0*/  UIADD3 UR58, UR5, 0x606, URZ ;  /* 0x00000606053a7890 */ /* 0x000fe2000fffe03f */
[----:B--2---:R-:W-:Y:S01]  /*1fb0*/  @P2 SHF.R.U32.HI R2, RZ, R6, R3 ;  /* 0x00000006ff022219 */ /* 0x004fe20000011603 */
[----:B------:R-:W-:Y:S01]  /*1fc0*/  UMOV UR57, 0x40000040 ;  /* 0x4000004000397882 */ /* 0x000fe20000000000 */
[----:B------:R-:W-:Y:S01]  /*1fd0*/  UMOV UR59, 0x40000040 ;  /* 0x40000040003b7882 */ /* 0x000fe20000000000 */
[----:B------:R-:W-:Y:S01]  /*1fe0*/  IMAD.MOV.U32 R3, RZ, RZ, -0x60 ;  /* 0xffffffa0ff037424 */ /* 0x000fe200078e00ff */
[----:B------:R-:W-:Y:S01]  /*1ff0*/  @!P1 PRMT R0, RZ, 0x654, R0 ;  /* 0x00000654ff009816 */ /* 0x000fe20000000000 */
[----:B------:R-:W1:Y:S02]  /*2000*/  SHFL.IDX PT, R8, R2, RZ, 0x1c1f ;  /* 0x001c1fff02087589 */ /* 0x000e6400000e0000 */
[----:B------:R-:W-:-:S04]  /*2010*/  IMAD R6, R72, R3, 0x61 ;  /* 0x0000006148067424 */ /* 0x000fc800078e0203 */
[----:B------:R-:W-:Y:S02]  /*2020*/  IMAD R3, R19, -0x2, R6 ;  /* 0xfffffffe13037824 */ /* 0x000fe400078e0206 */
[----:B------:R-:W-:Y:S02]  /*2030*/  VIADD R74, R6, 0xffffffff ;  /* 0xffffffff064a7836 */ /* 0x000fe40000000000 */
[----:B------:R-:W-:Y:S01]  /*2040*/  VIADD R75, R3, 0xffffffff ;  /* 0xffffffff034b7836 */ /* 0x000fe20000000000 */
[----:B------:R-:W-:-:S05]  /*2050*/  IADD3 R7, -R17, R3, R16 ;  /* 0x0000000311077210 */ /* 0x000fca0007ffe110 */
        /* <DEDUP_REMOVED lines=36> */
[----:B------:R-:W-:-:S04]  /*22a0*/  VIADD R11, R7, UR4 ;  /* 0x00000004070b7c36 */ /* 0x000fc80008000000 */
[----:B-1----:R-:W-:Y:S01]  /*22b0*/  IMAD.IADD R3, R11, 0x1, R8 ;  /* 0x000000010b037824 */ /* 0x002fe200078e0208 */
[----:B------:R-:W-:Y:S02]  /*22c0*/  WARPGROUP.DEPBAR.LE gsb0, 0x0 ;  /* 0x00008000000079c5 */ /* 0x000fe40000010000 */
[----:B------:R0:W-:Y:S01]  /*22d0*/  @!P1 SYNCS.ARRIVE.TRANS64.RED.A1T0 RZ, [R0+URZ], RZ ;  /* 0x000000ff00ff99a7 */ /* 0x0001e2000810043f */
[----:B------:R-:W-:-:S04]  /*22e0*/  ISETP.GE.AND P1, PT, R13, 0x1, PT ;  /* 0x000000010d00780c */ /* 0x000fc80003f26270 */
[----:B------:R-:W-:Y:S01]  /*22f0*/  P2R R15, PR, RZ, 0x2 ;  /* 0x00000002ff0f7803 */ /* 0x000fe20000000000 */
[----:B0-----:R-:W-:-:S04]  /*2300*/  IMAD R0, R72, -0x60, R16 ;  /* 0xffffffa048007824 */ /* 0x001fc800078e0210 */
[----:B------:R-:W-:-:S04]  /*2310*/  VIADD R0, R0, 0x60 ;  /* 0x0000006000007836 */ /* 0x000fc80000000000 */
[----:B------:R-:W-:-:S05]  /*2320*/  IMAD R9, R19, -0x2, R0 ;  /* 0xfffffffe13097824 */ /* 0x000fca00078e0200 */
[----:B------:R-:W-:Y:S01]  /*2330*/  VIADDMNMX R0, R8, R20, R9, PT ;  /* 0x0000001408007246 */ /* 0x000fe20003800109 */
[----:B------:R-:W-:Y:S06]  /*2340*/  @!P1 BRA `(.L_x_1359) ;  /* 0x00000000004c9947 */ /* 0x000fec0003800000 */
[----:B------:R-:W-:Y:S01]  /*2350*/  IADD3 R6, -R17, R16, R8 ;  /* 0x0000001011067210 */ /* 0x000fe20007ffe108 */
        /* <DEDUP_REMOVED lines=10> */
.L_x_1361:
[----:B------:R-:W-:-:S13]  /*2400*/  ISETP.NE.AND P1, PT, R13, 0x1, PT ;  /* 0x000000010d00780c */ /* 0x000fda0003f25270 */
[----:B------:R-:W0:Y:S02]  /*2410*/  @P1 LDC.64 R76, c[0x0][0x9e8] ;  /* 0x00027a00ff4c1b82 */ /* 0x000e240000000a00 */
[----:B0-----:R-:W-:-:S05]  /*2420*/  @P1 IMAD.HI.U32 R8, R6, R76, RZ ;  /* 0x0000004c06081227 */ /* 0x001fca00078e00ff */
[----:B------:R-:W-:-:S07]  /*2430*/  @P1 SHF.R.U32.HI R6, RZ, R77, R8 ;  /* 0x0000004dff061219 */ /* 0x000fce0000011608 */
.L_x_1362:
[----:B------:R-:W-:Y:S05]  /*2440*/  BSYNC B0 ;  /* 0x0000000000007941 */ /* 0x000fea0003800000 */
.L_x_1360:
[----:B------:R-:W-:-:S05]  /*2450*/  IMAD R6, R6, R13, R75 ;  /* 0x0000000d06067224 */ /* 0x000fca00078e024b */
[----:B------:R-:W-:Y:S02]  /*2460*/  VIMNMX R3, R3, R6, !PT ;  /* 0x0000000603037248 */ /* 0x000fe40007fe0100 */
[----:B------:R-:W-:-:S07]  /*2470*/  VIADDMNMX R0, R6, R13, R0, PT ;  /* 0x0000000d06007246 */ /* 0x000fce0003800100 */
.L_x_1359:
[C---:B------:R-:W-:Y:S02]  /*2480*/  ISETP.GE.AND P1, PT, R74.reuse, 0x2, PT ;  /* 0x000000024a00780c */ /* 0x040fe40003f26270 */
[C---:B------:R-:W-:Y:S02]  /*2490*/  ISETP.GE.AND P5, PT, R74.reuse, 0x9, PT ;  /* 0x000000094a00780c */ /* 0x040fe40003fa6270 */
[----:B------:R-:W-:Y:S02]  /*24a0*/  ISETP.GT.AND P2, PT, R3, 0x1, !P1 ;  /* 0x000000010300780c */ /* 0x000fe40004f44270 */
[----:B------:R-:W-:Y:S02]  /*24b0*/  ISETP.GE.AND P3, PT, R74, 0xa, PT ;  /* 0x0000000a4a00780c */ /* 0x000fe40003f66270 */
        /* <DEDUP_REMOVED lines=12> */
[C---:B------:R-:W-:Y:S02]  /*2580*/  ISETP.GT.AND P2, PT, R3.reuse, 0x10, !P3 ;  /* 0x000000100300780c */ /* 0x040fe40005f44270 */
        /* <DEDUP_REMOVED lines=38> */
[C---:B------:R-:W-:Y:S02]  /*27f0*/  ISETP.GT.AND P2, PT, R3.reuse, 0x30, !P3 ;  /* 0x000000300300780c */ /* 0x040fe40005f44270 */
        /* <DEDUP_REMOVED lines=56> */
[----:B------:R-:W-:-:S04]  /*2b80*/  ISETP.GT.AND P4, PT, R3, 0x59, !P4 ;  /* 0x000000590300780c */ /* 0x000fc80006784270 */
[----:B------:R-:W-:Y:S02]  /*2b90*/  ISETP.LT.OR P4, PT, R0, 0x5a, P4 ;  /* 0x0000005a0000780c */ /* 0x000fe40002781670 */
[----:B------:R-:W0:Y:S02]  /*2ba0*/  SHFL.IDX PT, R0, R2, 0x1, 0x1c1f ;  /* 0x003c1f0002007f89 */ /* 0x000e2400000e0000 */
[----:B------:R-:W-:Y:S02]  /*2bb0*/  FSEL R6, R69, -INF , !P4 ;  /* 0xff80000045067808 */ /* 0x000fe40006000000 */
[----:B------:R-:W-:Y:S02]  /*2bc0*/  ISETP.GE.AND P4, PT, R13, 0x1, PT ;  /* 0x000000010d00780c */ /* 0x000fe40003f86270 */
[----:B0-----:R-:W-:Y:S01]  /*2bd0*/  VIADDMNMX R24, R0, R20, R9, PT ;  /* 0x0000001400187246 */ /* 0x001fe20003800109 */
[----:B------:R-:W-:-:S10]  /*2be0*/  IMAD.IADD R7, R11, 0x1, R0 ;  /* 0x000000010b077824 */ /* 0x000fd400078e0200 */
[----:B------:R-:W-:Y:S05]  /*2bf0*/  @!P4 BRA `(.L_x_1363) ;  /* 0x00000000004cc947 */ /* 0x000fea0003800000 */
        /* <DEDUP_REMOVED lines=11> */
.L_x_1365:
[----:B------:R-:W-:-:S13]  /*2cb0*/  ISETP.NE.AND P4, PT, R13, 0x1, PT ;  /* 0x000000010d00780c */ /* 0x000fda0003f85270 */
[----:B------:R-:W0:Y:S02]  /*2cc0*/  @P4 LDC.64 R2, c[0x0][0x9e8] ;  /* 0x00027a00ff024b82 */ /* 0x000e240000000a00 */
[----:B0-----:R-:W-:-:S05]  /*2cd0*/  @P4 IMAD.HI.U32 R2, R0, R2, RZ ;  /* 0x0000000200024227 */ /* 0x001fca00078e00ff */
[----:B------:R-:W-:-:S07]  /*2ce0*/  @P4 SHF.R.U32.HI R0, RZ, R3, R2 ;  /* 0x00000003ff004219 */ /* 0x000fce0000011602 */
.L_x_1366:
[----:B------:R-:W-:Y:S05]  /*2cf0*/  BSYNC B0 ;  /* 0x0000000000007941 */ /* 0x000fea0003800000 */
.L_x_1364:
[----:B------:R-:W-:-:S05]  /*2d00*/  IMAD R0, R0, R13, R75 ;  /* 0x0000000d00007224 */ /* 0x000fca00078e024b */
[----:B------:R-:W-:Y:S02]  /*2d10*/  VIMNMX R7, R7, R0, !PT ;  /* 0x0000000007077248 */ /* 0x000fe40007fe0100 */
[----:B------:R-:W-:-:S07]  /*2d20*/  VIADDMNMX R24, R0, R13, R24, PT ;  /* 0x0000000d00187246 */ /* 0x000fce0003800118 */
.L_x_1363:
        /* <DEDUP_REMOVED lines=173> */
[----:B------:R-:W-:-:S03]  /*3800*/  FFMA.FTZ R68, R68, R9, -R74 ;  /* 0x0000000944447223 */ /* 0x000fc6000001084a */
[----:B------:R0:W4:Y:S02]  /*3810*/  MUFU.EX2 R158, R33 ;  /* 0x00000021009e7308 */ /* 0x0001240000000800 */
[----:B------:R-:W5:Y:S06]  /*3820*/  @P4 LDC R53, c[0x0][0x44c] ;  /* 0x00011300ff354b82 */ /* 0x000f6c0000000800 */
[----:B------:R-:W4:Y:S01]  /*3830*/  MUFU.EX2 R35, R35 ;  /* 0x0000002300237308 */ /* 0x000f220000000800 */
[----:B0-----:R-:W-:Y:S01]  /*3840*/  FFMA.FTZ R33, R89, R9, -R74 ;  /* 0x0000000959217223 */ /* 0x001fe2000001084a */
[----:B--2---:R-:W-:-:S06]  /*3850*/  FMNMX.FTZ R56, R11, R56, !PT ;  /* 0x000000380b387209 */ /* 0x004fcc0007810000 */
[----:B------:R-:W-:Y:S01]  /*3860*/  MUFU.EX2 R144, R43 ;  /* 0x0000002b00907308 */ /* 0x000fe20000000800 */
[----:B------:R-:W0:Y:S07]  /*3870*/  SHFL.BFLY PT, R7, R56, 0x1, 0x1f ;  /* 0x0c201f0038077f89 */ /* 0x000e2e00000e0000 */
[----:B------:R1:W-:Y:S01]  /*3880*/  MUFU.EX2 R43, R6 ;  /* 0x00000006002b7308 */ /* 0x0003e20000000800 */
[----:B-----5:R-:W-:-:S07]  /*3890*/  @P4 IMAD.HI.U32 R53, R18, R53, RZ ;  /* 0x0000003512354227 */ /* 0x020fce00078e00ff */
        /* <DEDUP_REMOVED lines=46> */
[----:B--2---:R-:W-:-:S06]  /*3b80*/  IMAD.MOV.U32 R28, RZ, RZ, R18 ;  /* 0x000000ffff1c7224 */ /* 0x004fcc00078e0012 */
[----:B------:R1:W2:Y:S01]  /*3b90*/  MUFU.EX2 R153, R32 ;  /* 0x0000002000997308 */ /* 0x0002a20000000800 */
[C---:B---3--:R-:W-:Y:S01]  /*3ba0*/  FADD.FTZ R47, R159.reuse, R6 ;  /* 0x000000069f2f7221 */ /* 0x048fe20000010000 */
[----:B------:R-:W-:-:S06]  /*3bb0*/  F2FP.BF16.F32.PACK_AB R159, R159, R30 ;  /* 0x0000001e9f9f723e */ /* 0x000fcc00000010ff */
[----:B------:R-:W3:Y:S01]  /*3bc0*/  MUFU.EX2 R38, R38 ;  /* 0x0000002600267308 */ /* 0x000ee20000000800 */
[----:B0-----:R-:W-:Y:S01]  /*3bd0*/  FADD.FTZ R6, R34, R47 ;  /* 0x0000002f22067221 */ /* 0x001fe20000010000 */
[----:B-1----:R-:W0:Y:S06]  /*3be0*/  @P4 LDC R32, c[0x0][0x450] ;  /* 0x00011400ff204b82 */ /* 0x002e2c0000000800 */
[----:B------:R1:W-:Y:S01]  /*3bf0*/  MUFU.EX2 R154, R33 ;  /* 0x00000021009a7308 */ /* 0x0003e20000000800 */
[C---:B--2---:R-:W-:Y:S01]  /*3c00*/  FADD.FTZ R47, R153.reuse, R6 ;  /* 0x00000006992f7221 */ /* 0x044fe20000010000 */
[----:B------:R-:W-:-:S06]  /*3c10*/  F2FP.BF16.F32.PACK_AB R153, R153, R34 ;  /* 0x000000229999723e */ /* 0x000fcc00000010ff */
[----:B------:R-:W2:Y:S01]  /*3c20*/  MUFU.EX2 R155, R36 ;  /* 0x00000024009b7308 */ /* 0x000ea20000000800 */
[----:B-1----:R-:W-:Y:S01]  /*3c30*/  FFMA.FTZ R33, R93, R9, -R74 ;  /* 0x000000095d217223 */ /* 0x002fe2000001084a */
[----:B---3--:R-:W-:-:S06]  /*3c40*/  FADD.FTZ R6, R38, R47 ;  /* 0x0000002f26067221 */ /* 0x008fcc0000010000 */
[----:B------:R-:W-:Y:S01]  /*3c50*/  MUFU.EX2 R29, R29 ;  /* 0x0000001d001d7308 */ /* 0x000fe20000000800 */
[----:B0-----:R-:W-:Y:S02]  /*3c60*/  @P4 SHF.R.U32.HI R28, RZ, R32, R53 ;  /* 0x00000020ff1c4219 */ /* 0x001fe40000011635 */
[----:B------:R-:W-:-:S03]  /*3c70*/  ISETP.GE.AND P4, PT, R13, 0x1, PT ;  /* 0x000000010d00780c */ /* 0x000fc60003f86270 */
[----:B------:R-:W-:Y:S02]  /*3c80*/  IMAD.IADD R73, R73, 0x1, R28 ;  /* 0x0000000149497824 */ /* 0x000fe400078e021c */
[----:B------:R-:W0:Y:S01]  /*3c90*/  MUFU.EX2 R42, R42 ;  /* 0x0000002a002a7308 */ /* 0x000e220000000800 */
[C---:B--2---:R-:W-:Y:S01]  /*3ca0*/  FADD.FTZ R47, R155.reuse, R6 ;  /* 0x000000069b2f7221 */ /* 0x044fe20000010000 */
[----:B------:R-:W-:Y:S01]  /*3cb0*/  F2FP.BF16.F32.PACK_AB R155, R155, R38 ;  /* 0x000000269b9b723e */ /* 0x000fe200000010ff */
[----:B------:R-:W-:-:S05]  /*3cc0*/  IMAD.IADD R12, R73, 0x1, R12 ;  /* 0x00000001490c7824 */ /* 0x000fca00078e020c */
        /* <DEDUP_REMOVED lines=22> */
[----:B0-----:R-:W-:Y:S01]  /*3e30*/  FADD.FTZ R51, R41, R10 ;  /* 0x0000000a29337221 */ /* 0x001fe20000010000 */
[----:B------:R-:W-:-:S03]  /*3e40*/  VIADD R10, R72, 0xfffffffe ;  /* 0xfffffffe480a7836 */ /* 0x000fc60000000000 */
        /* <DEDUP_REMOVED lines=8> */
[C---:B------:R-:W-:Y:S01]  /*3ed0*/  FADD.FTZ R7, R151.reuse, R2 ;  /* 0x0000000297077221 */ /* 0x040fe20000010000 */
[C---:B------:R-:W-:Y:S01]  /*3ee0*/  FADD.FTZ R6, R146.reuse, R47 ;  /* 0x0000002f92067221 */ /* 0x040fe20000010000 */
[----:B------:R-:W-:Y:S01]  /*3ef0*/  F2FP.BF16.F32.PACK_AB R146, R146, R45 ;  /* 0x0000002d9292723e */ /* 0x000fe200000010ff */
[----:B------:R-:W0:Y:S01]  /*3f00*/  MUFU.EX2 R49, R49 ;  /* 0x0000003100317308 */ /* 0x000e220000000800 */
[----:B------:R-:W-:Y:S01]  /*3f10*/  FADD.FTZ R2, R50, R7 ;  /* 0x0000000732027221 */ /* 0x000fe20000010000 */
[----:B------:R-:W-:-:S03]  /*3f20*/  F2FP.BF16.F32.PACK_AB R151, R151, R46 ;  /* 0x0000002e9797723e */ /* 0x000fc600000010ff */
        /* <DEDUP_REMOVED lines=52> */
.L_x_1368:
[----:B------:R-:W-:-:S13]  /*4270*/  ISETP.NE.AND P1, PT, R13, 0x1, PT ;  /* 0x000000010d00780c */ /* 0x000fda0003f25270 */
[----:B------:R-:W0:Y:S02]  /*4280*/  @P1 LDC.64 R24, c[0x0][0x9e8] ;  /* 0x00027a00ff181b82 */ /* 0x000e240000000a00 */
[----:B0-----:R-:W-:-:S05]  /*4290*/  @P1 IMAD.HI.U32 R2, R0, R24, RZ ;  /* 0x0000001800021227 */ /* 0x001fca00078e00ff */
[----:B------:R-:W-:-:S07]  /*42a0*/  @P1 SHF.R.U32.HI R0, RZ, R25, R2 ;  /* 0x00000019ff001219 */ /* 0x000fce0000011602 */
.L_x_1369:
[----:B------:R-:W-:-:S05]  /*42b0*/  IMAD R13, R0, R13, R13 ;  /* 0x0000000d000d7224 */ /* 0x000fca00078e020d */
[----:B------:R-:W-:-:S07]  /*42c0*/  VIMNMX R12, R12, R13, PT ;  /* 0x0000000d0c0c7248 */ /* 0x000fce0003fe0100 */
.L_x_1367:
        /* <DEDUP_REMOVED lines=43> */
[----:B------:R-:W-:-:S06]  /*4580*/  ULDC UR59, c[0x0][0x9dc] ;  /* 0x00027700003b7ab9 */ /* 0x000fcc0000000800 */
.L_x_1387:
[----:B------:R-:W-:-:S04]  /*4590*/  UIADD3 UR4, UR36, 0x1, URZ ;  /* 0x0000000124047890 */ /* 0x000fc8000fffe03f */
[----:B------:R-:W-:-:S04]  /*45a0*/  UISETP.NE.AND UP0, UPT, UR4, 0x2, UPT ;  /* 0x000000020400788c */ /* 0x000fc8000bf05270 */
[----:B------:R-:W-:Y:S02]  /*45b0*/  USEL UR7, URZ, 0x1, UP0 ;  /* 0x000000013f077887 */ /* 0x000fe40008000000 */
[----:B------:R-:W-:Y:S02]  /*45c0*/  USEL UR4, UR4, URZ, UP0 ;  /* 0x0000003f04047287 */ /* 0x000fe40008000000 */
[----:B------:R-:W-:Y:S01]  /*45d0*/  ULOP3.LUT UR7, UR38, UR7, URZ, 0x3c, !UPT ;  /* 0x0000000726077292 */ /* 0x000fe2000f8e3c3f */
[----:B------:R-:W-:Y:S11]  /*45e0*/  @!P0 BRA `(.L_x_1371) ;  /* 0x0000000000048947 */ /* 0x000ff60003800000 */
[----:B------:R-:W-:Y:S01]  /*45f0*/  BPT.TRAP 0x1 ;  /* 0x000000040000795c */ /* 0x000fe20000300000 */
.L_x_1371:
[----:B------:R-:W-:Y:S01]  /*4600*/  ULEA UR6, UR4, UR37, 0x3 ;  /* 0x0000002504067291 */ /* 0x000fe2000f8e183f */
[----:B------:R-:W-:-:S05]  /*4610*/  IMAD.U32 R9, RZ, RZ, UR7 ;  /* 0x00000007ff097e24 */ /* 0x000fca000f8e00ff */
[----:B------:R-:W-:-:S04]  /*4620*/  SHF.L.U32 R9, R9, 0x1f, RZ ;  /* 0x0000001f09097819 */ /* 0x000fc800000006ff */
[----:B------:R0:W1:Y:S01]  /*4630*/  SYNCS.PHASECHK.TRANS64.TRYWAIT P1, [UR6+0x2a830], R9 ;  /* 0x02a83009ff0075a7 */ /* 0x0000620008020146 */
[----:B------:R-:W-:Y:S05]  /*4640*/  @!P0 BRA `(.L_x_1372) ;  /* 0x0000000000048947 */ /* 0x000fea0003800000 */
[----:B------:R-:W-:Y:S01]  /*4650*/  BPT.TRAP 0x1 ;  /* 0x000000040000795c */ /* 0x000fe20000300000 */
.L_x_1372:
[----:B-1----:R-:W-:Y:S05]  /*4660*/  @P1 BRA `(.L_x_1373) ;  /* 0x0000000000081947 */ /* 0x002fea0003800000 */
[----:B------:R-:W1:Y:S02]  /*4670*/  SYNCS.PHASECHK.TRANS64.TRYWAIT P1, [UR6+0x2a830], R9 ;  /* 0x02a83009ff0075a7 */ /* 0x000e640008020146 */
[----:B-1----:R-:W-:Y:S05]  /*4680*/  @!P1 BRA `(.L_x_1374) ;  /* 0x0000010c00b49947 */ /* 0x002fea0003800000 */
.L_x_1373:
        /* <DEDUP_REMOVED lines=131> */
.L_x_1375:
[----:B------:R-:W-:Y:S01]  /*4ec0*/  ULEA UR11, UR36, UR37, 0x3 ;  /* 0x00000025240b7291 */ /* 0x000fe2000f8e183f */
[----:B------:R-:W-:-:S05]  /*4ed0*/  IMAD.U32 R0, RZ, RZ, UR38 ;  /* 0x00000026ff007e24 */ /* 0x000fca000f8e00ff */
[----:B------:R-:W-:-:S04]  /*4ee0*/  SHF.L.U32 R0, R0, 0x1f, RZ ;  /* 0x0000001f00007819 */ /* 0x000fc800000006ff */
[----:B------:R2:W3:Y:S01]  /*4ef0*/  SYNCS.PHASECHK.TRANS64.TRYWAIT P1, [UR11+0x2a850], R0 ;  /* 0x02a85000ff0075a7 */ /* 0x0004e2000802014b */
[----:B------:R-:W-:Y:S05]  /*4f00*/  @!P0 BRA `(.L_x_1376) ;  /* 0x0000000000048947 */ /* 0x000fea0003800000 */
[----:B------:R-:W-:Y:S01]  /*4f10*/  BPT.TRAP 0x1 ;  /* 0x000000040000795c */ /* 0x000fe20000300000 */
.L_x_1376:
[----:B---3--:R-:W-:Y:S05]  /*4f20*/  @P1 BRA `(.L_x_1377) ;  /* 0x0000000000081947 */ /* 0x008fea0003800000 */
[----:B------:R-:W3:Y:S02]  /*4f30*/  SYNCS.PHASECHK.TRANS64.TRYWAIT P1, [UR11+0x2a850], R0 ;  /* 0x02a85000ff0075a7 */ /* 0x000ee4000802014b */
[----:B---3--:R-:W-:Y:S05]  /*4f40*/  @!P1 BRA `(.L_x_1378) ;  /* 0x00000104009c9947 */ /* 0x008fea0003800000 */
.L_x_1377:
[----:B------:R-:W-:Y:S01]  /*4f50*/  UIADD3 UR5, UR37, 0x400, URZ ;  /* 0x0000040025057890 */ /* 0x000fe2000fffe03f */
[----:B------:R-:W-:Y:S01]  /*4f60*/  WARPGROUP.ARRIVE ;  /* 0x00000000000079c5 */ /* 0x000fe20000000000 */
[----:B------:R-:W-:Y:S01]  /*4f70*/  UMOV UR15, 0x40000040 ;  /* 0x40000040000f7882 */ /* 0x000fe20000000000 */
[----:B------:R-:W-:Y:S01]  /*4f80*/  ISETP.NE.AND P3, PT, R21, 0x1, PT ;  /* 0x000000011500780c */ /* 0x000fe20003f65270 */
[----:B------:R-:W-:-:S03]  /*4f90*/  USHF.R.U32.HI UR5, URZ, 0x4, UR5 ;  /* 0x000000043f057899 */ /* 0x000fc60008011605 */
[----:B------:R-:W3:Y:S01]  /*4fa0*/  S2R R175, SR_TID.X ;  /* 0x0000000000af7919 */ /* 0x000ee20000002100 */
[----:B01----:R-:W-:Y:S01]  /*4fb0*/  IMAD.IADD R9, R22, 0x1, R18 ;  /* 0x0000000116097824 */ /* 0x003fe200078e0212 */
[----:B------:R-:W-:Y:S01]  /*4fc0*/  ISETP.NE.AND P1, PT, R15, RZ, PT ;  /* 0x000000ff0f00720c */ /* 0x000fe20003f25270 */
[----:B------:R-:W-:Y:S01]  /*4fd0*/  ULOP3.LUT UR5, UR5, 0x3fff, URZ, 0xc0, !UPT ;  /* 0x00003fff05057892 */ /* 0x000fe2000f8ec03f */
[----:B------:R-:W-:Y:S01]  /*4fe0*/  IMAD.U32 R2, RZ, RZ, UR6 ;  /* 0x00000006ff027e24 */ /* 0x000fe2000f8e00ff */
[----:B------:R-:W-:Y:S02]  /*4ff0*/  ULDC UR18, c[0x0][0x9e0] ;  /* 0x0002780000127ab9 */ /* 0x000fe40000000800 */
[----:B------:R-:W-:-:S04]  /*5000*/  ULOP3.LUT UR5, UR5, 0x3000000, URZ, 0xfc, !UPT ;  /* 0x0300000005057892 */ /* 0x000fc8000f8efc3f */
[----:B------:R-:W-:Y:S01]  /*5010*/  UIMAD UR10, UR36, 0x600, UR5 ;  /* 0x00000600240a78a4 */ /* 0x000fe2000f8e0205 */
[----:B--2---:R-:W0:Y:S01]  /*5020*/  @P3 LDC R0, c[0x0][0x44c] ;  /* 0x00011300ff003b82 */ /* 0x004e220000000800 */
[----:B------:R-:W-:-:S05]  /*5030*/  ULOP3.LUT UR5, URZ, UR59, URZ, 0x33, !UPT ;  /* 0x0000003b3f057292 */ /* 0x000fca000f8e333f */
[----:B------:R-:W-:Y:S02]  /*5040*/  UMOV UR14, UR10 ;  /* 0x0000000a000e7c82 */ /* 0x000fe40008000000 */
[----:B------:R-:W-:Y:S01]  /*5050*/  HGMMA.64x128x16.F32.BF16 R24, R156, gdesc[UR12].tnspB, R24, gsb0 ;  /* 0x41e0000c9c187df0 */ /* 0x000fe20008001818 */
[----:B------:R-:W-:Y:S01]  /*5060*/  UIADD3 UR14, UR10, 0x80, URZ ;  /* 0x000000800a0e7890 */ /* 0x000fe2000fffe03f */
[----:B------:R-:W1:Y:S01]  /*5070*/  @P3 LDC R13, c[0x0][0x450] ;  /* 0x00011400ff0d3b82 */ /* 0x000e620000000800 */
[----:B------:R-:W-:Y:S01]  /*5080*/  UMOV UR15, 0x40000040 ;  /* 0x40000040000f7882 */ /* 0x000fe20000000000 */
[----:B---3--:R-:W-:Y:S01]  /*5090*/  LOP3.LUT P2, RZ, R175, 0x7f, RZ, 0xc0, !PT ;  /* 0x0000007fafff7812 */ /* 0x008fe2000784c0ff */
[----:B0-----:R-:W-:-:S05]  /*50a0*/  @P3 IMAD.HI.U32 R0, R9, R0, RZ ;  /* 0x0000000009003227 */ /* 0x001fca00078e00ff */
[----:B-1----:R-:W-:-:S07]  /*50b0*/  @P3 SHF.R.U32.HI R9, RZ, R13, R0 ;  /* 0x0000000dff093219 */ /* 0x002fce0000011600 */
        /* <DEDUP_REMOVED lines=29> */
[----:B------:R-:W-:Y:S01]  /*5290*/  VIADD R144, R2, 0xffffffff ;  /* 0xffffffff02907836 */ /* 0x000fe20000000000 */
[----:B------:R-:W-:Y:S02]  /*52a0*/  WARPGROUP.DEPBAR.LE gsb0, 0x0 ;  /* 0x00008000000079c5 */ /* 0x000fe40000010000 */
[----:B------:R-:W0:Y:S01]  /*52b0*/  SHFL.IDX PT, R139, R9, RZ, 0x1c1f ;  /* 0x001c1fff098b7589 */ /* 0x000e2200000e0000 */
[----:B------:R1:W-:Y:S02]  /*52c0*/  @!P2 SYNCS.ARRIVE.TRANS64.RED.A1T0 RZ, [R0+URZ], RZ ;  /* 0x000000ff00ffa9a7 */ /* 0x0003e4000810043f */
[----:B-1----:R-:W-:-:S05]  /*52d0*/  IADD3 R0, -R17, R2, R16 ;  /* 0x0000000211007210 */ /* 0x002fca0007ffe110 */
[C---:B------:R-:W-:Y:S02]  /*52e0*/  VIADD R141, R0.reuse, UR18 ;  /* 0x00000012008d7c36 */ /* 0x040fe40008000000 */
[----:B------:R-:W-:Y:S02]  /*52f0*/  VIADD R142, R0, UR5 ;  /* 0x00000005008e7c36 */ /* 0x000fe40008000000 */
[--C-:B0-----:R-:W-:Y:S02]  /*5300*/  IMAD.IADD R13, R141, 0x1, R139.reuse ;  /* 0x000000018d0d7824 */ /* 0x101fe400078e028b */
[----:B------:R-:W-:Y:S01]  /*5310*/  IMAD.IADD R137, R142, 0x1, R139 ;  /* 0x000000018e897824 */ /* 0x000fe200078e028b */
[----:B------:R-:W-:Y:S06]  /*5320*/  @!P1 BRA `(.L_x_1379) ;  /* 0x0000000000549947 */ /* 0x000fec0003800000 */
[----:B------:R-:W-:Y:S01]  /*5330*/  IADD3 R139, -R17, R16, R139 ;  /* 0x00000010118b7210 */ /* 0x000fe20007ffe18b */
        /* <DEDUP_REMOVED lines=11> */
.L_x_1381:
[----:B------:R-:W-:-:S05]  /*53f0*/  IMAD.U32 R2, RZ, RZ, UR58 ;  /* 0x0000003aff027e24 */ /* 0x000fca000f8e00ff */
[----:B------:R-:W-:-:S13]  /*5400*/  ISETP.NE.AND P1, PT, R2, 0x1, PT ;  /* 0x000000010200780c */ /* 0x000fda0003f25270 */
[----:B------:R-:W0:Y:S02]  /*5410*/  @P1 LDC.64 R146, c[0x0][0x9e8] ;  /* 0x00027a00ff921b82 */ /* 0x000e240000000a00 */
[----:B0-----:R-:W-:-:S05]  /*5420*/  @P1 IMAD.HI.U32 R0, R139, R146, RZ ;  /* 0x000000928b001227 */ /* 0x001fca00078e00ff */
[----:B------:R-:W-:-:S07]  /*5430*/  @P1 SHF.R.U32.HI R139, RZ, R147, R0 ;  /* 0x00000093ff8b1219 */ /* 0x000fce0000011600 */
.L_x_1382:
[----:B------:R-:W-:Y:S05]  /*5440*/  BSYNC B0 ;  /* 0x0000000000007941 */ /* 0x000fea0003800000 */
.L_x_1380:
[----:B------:R-:W-:-:S05]  /*5450*/  IMAD R0, R139, R2, R144 ;  /* 0x000000028b007224 */ /* 0x000fca00078e0290 */
[----:B------:R-:W-:Y:S02]  /*5460*/  VIADDMNMX R13, R0, R2, R13, PT ;  /* 0x00000002000d7246 */ /* 0x000fe4000380010d */
[----:B------:R-:W-:-:S07]  /*5470*/  VIMNMX R137, R137, R0, !PT ;  /* 0x0000000089897248 */ /* 0x000fce0007fe0100 */
.L_x_1379:
        /* <DEDUP_REMOVED lines=132> */
.L_x_1385:
[----:B------:R-:W-:-:S05]  /*5cc0*/  IMAD.U32 R93, RZ, RZ, UR58 ;  /* 0x0000003aff5d7e24 */ /* 0x000fca000f8e00ff */
[----:B------:R-:W-:-:S13]  /*5cd0*/  ISETP.NE.AND P6, PT, R93, 0x1, PT ;  /* 0x000000015d00780c */ /* 0x000fda0003fc5270 */
[----:B------:R-:W0:Y:S02]  /*5ce0*/  @P6 LDC.64 R140, c[0x0][0x9e8] ;  /* 0x00027a00ff8c6b82 */ /* 0x000e240000000a00 */
[----:B0-----:R-:W-:-:S05]  /*5cf0*/  @P6 IMAD.HI.U32 R140, R9, R140, RZ ;  /* 0x0000008c098c6227 */ /* 0x001fca00078e00ff */
[----:B------:R-:W-:-:S07]  /*5d00*/  @P6 SHF.R.U32.HI R9, RZ, R141, R140 ;  /* 0x0000008dff096219 */ /* 0x000fce000001168c */
.L_x_1386:
[----:B------:R-:W-:Y:S05]  /*5d10*/  BSYNC B0 ;  /* 0x0000000000007941 */ /* 0x000fea0003800000 */
.L_x_1384:
[----:B------:R-:W-:-:S05]  /*5d20*/  IMAD R140, R9, R93, R144 ;  /* 0x0000005d098c7224 */ /* 0x000fca00078e0290 */
[----:B------:R-:W-:Y:S02]  /*5d30*/  VIADDMNMX R13, R140, R93, R13, PT ;  /* 0x0000005d8c0d7246 */ /* 0x000fe4000380010d */
[----:B------:R-:W-:-:S07]  /*5d40*/  VIMNMX R89, R89, R140, !PT ;  /* 0x0000008c59597248 */ /* 0x000fce0007fe0100 */
.L_x_1383:
        /* <DEDUP_REMOVED lines=68> */
[----:B------:R-:W-:Y:S02]  /*6190*/  ISETP.GT.AND P1, PT, R89, 0x30, !P1 ;  /* 0x000000305900780c */ /* 0x000fe40004f24270 */
[----:B------:R-:W-:Y:S02]  /*61a0*/  FMNMX.FTZ R91, R88, R9, !PT ;  /* 0x00000009585b7209 */ /* 0x000fe40007810000 */
[----:B------:R-:W-:Y:S01]  /*61b0*/  ISETP.LT.OR P1, PT, R13, 0x31, P1 ;  /* 0x000000310d00780c */ /* 0x000fe20000f21670 */
[----:B------:R-:W0:Y:S01]  /*61c0*/  LDC R9, c[0x0][0x988] ;  /* 0x00026200ff097b82 */ /* 0x000e220000000800 */
[----:B------:R-:W-:Y:S01]  /*61d0*/  ISETP.NE.AND P2, PT, R121, RZ, PT ;  /* 0x000000ff7900720c */ /* 0x000fe20003f45270 */
[----:B------:R-:W1:Y:S01]  /*61e0*/  SHFL.BFLY PT, R178, R91, 0x2, 0x1f ;  /* 0x0c401f005bb27f89 */ /* 0x000e6200000e0000 */
[----:B------:R-:W-:Y:S02]  /*61f0*/  FSEL R114, R114, -INF , !P1 ;  /* 0xff80000072727808 */ /* 0x000fe40004800000 */
[----:B------:R-:W-:-:S02]  /*6200*/  ISETP.NE.AND P1, PT, R153, RZ, PT ;  /* 0x000000ff9900720c */ /* 0x000fc40003f25270 */
[----:B------:R-:W-:Y:S02]  /*6210*/  ISETP.NE.AND P6, PT, R156, RZ, PT ;  /* 0x000000ff9c00720c */ /* 0x000fe40003fc5270 */
[C---:B------:R-:W-:Y:S02]  /*6220*/  ISETP.GT.AND P1, PT, R89.reuse, 0x31, !P1 ;  /* 0x000000315900780c */ /* 0x040fe40004f24270 */
[----:B------:R-:W-:Y:S02]  /*6230*/  ISETP.GT.AND P3, PT, R89, 0x50, !P3 ;  /* 0x000000505900780c */ /* 0x000fe40005f64270 */
[C---:B------:R-:W-:Y:S02]  /*6240*/  ISETP.LT.OR P1, PT, R13.reuse, 0x32, P1 ;  /* 0x000000320d00780c */ /* 0x040fe40000f21670 */
[----:B------:R-:W-:Y:S02]  /*6250*/  ISETP.LT.OR P3, PT, R13, 0x51, P3 ;  /* 0x000000510d00780c */ /* 0x000fe40001f61670 */
[----:B------:R-:W-:-:S02]  /*6260*/  FSEL R110, R115, -INF , !P1 ;  /* 0xff800000736e7808 */ /* 0x000fc40004800000 */
[----:B------:R-:W-:Y:S02]  /*6270*/  ISETP.NE.AND P1, PT, R113, RZ, PT ;  /* 0x000000ff7100720c */ /* 0x000fe40003f25270 */
[C---:B------:R-:W-:Y:S02]  /*6280*/  ISETP.GT.AND P4, PT, R89.reuse, 0x51, !P4 ;  /* 0x000000515900780c */ /* 0x040fe40006784270 */
[----:B------:R-:W-:Y:S02]  /*6290*/  ISETP.GT.AND P1, PT, R89, 0x38, !P1 ;  /* 0x000000385900780c */ /* 0x000fe40004f24270 */
[----:B------:R-:W-:Y:S02]  /*62a0*/  FSEL R130, R130, -INF , !P3 ;  /* 0xff80000082827808 */ /* 0x000fe40005800000 */
[----:B------:R-:W-:Y:S02]  /*62b0*/  ISETP.LT.OR P1, PT, R13, 0x39, P1 ;  /* 0x000000390d00780c */ /* 0x000fe40000f21670 */
[----:B-1----:R-:W-:-:S02]  /*62c0*/  FMNMX.FTZ R93, R91, R178, !PT ;  /* 0x000000b25b5d7209 */ /* 0x002fc40007810000 */
[----:B------:R-:W-:Y:S02]  /*62d0*/  FSEL R118, R118, -INF , !P1 ;  /* 0xff80000076767808 */ /* 0x000fe40004800000 */
[----:B------:R-:W-:Y:S01]  /*62e0*/  ISETP.NE.AND P1, PT, R154, RZ, PT ;  /* 0x000000ff9a00720c */ /* 0x000fe20003f25270 */
[----:B------:R-:W1:Y:S01]  /*62f0*/  SHFL.BFLY PT, R178, R93, 0x1, 0x1f ;  /* 0x0c201f005db27f89 */ /* 0x000e6200000e0000 */
[----:B------:R-:W-:Y:S02]  /*6300*/  ISETP.LT.OR P4, PT, R13, 0x52, P4 ;  /* 0x000000520d00780c */ /* 0x000fe40002781670 */
[C---:B------:R-:W-:Y:S02]  /*6310*/  ISETP.GT.AND P1, PT, R89.reuse, 0x39, !P1 ;  /* 0x000000395900780c */ /* 0x040fe40004f24270 */
[----:B------:R-:W-:Y:S02]  /*6320*/  ISETP.GT.AND P5, PT, R89, 0x58, !P5 ;  /* 0x000000585900780c */ /* 0x000fe40006fa4270 */
[----:B------:R-:W-:-:S02]  /*6330*/  ISETP.LT.OR P1, PT, R13, 0x3a, P1 ;  /* 0x0000003a0d00780c */ /* 0x000fc40000f21670 */
[----:B------:R-:W-:Y:S02]  /*6340*/  FSEL R182, R131, -INF , !P4 ;  /* 0xff80000083b67808 */ /* 0x000fe40006000000 */
[----:B------:R-:W-:Y:S02]  /*6350*/  FSEL R154, R119, -INF , !P1 ;  /* 0xff800000779a7808 */ /* 0x000fe40004800000 */
[----:B------:R-:W-:Y:S02]  /*6360*/  ISETP.NE.AND P1, PT, R117, RZ, PT ;  /* 0x000000ff7500720c */ /* 0x000fe40003f25270 */
[----:B------:R-:W-:Y:S02]  /*6370*/  ISETP.LT.OR P5, PT, R13, 0x59, P5 ;  /* 0x000000590d00780c */ /* 0x000fe40002fa1670 */
[----:B------:R-:W-:Y:S02]  /*6380*/  ISETP.GT.AND P1, PT, R89, 0x40, !P1 ;  /* 0x000000405900780c */ /* 0x000fe40004f24270 */
[----:B------:R-:W-:-:S02]  /*6390*/  FSEL R134, R134, -INF , !P5 ;  /* 0xff80000086867808 */ /* 0x000fc40006800000 */
[----:B------:R-:W-:Y:S02]  /*63a0*/  ISETP.LT.OR P1, PT, R13, 0x41, P1 ;  /* 0x000000410d00780c */ /* 0x000fe40000f21670 */
[----:B-1----:R-:W-:Y:S02]  /*63b0*/  FMNMX.FTZ R178, R93, R178, !PT ;  /* 0x000000b25db27209 */ /* 0x002fe40007810000 */
        /* <DEDUP_REMOVED lines=67> */
[----:B------:R-:W1:Y:S01]  /*67f0*/  MUFU.EX2 R180, R180 ;  /* 0x000000b400b47308 */ /* 0x000e620000000800 */
[----:B0-----:R-:W-:Y:S02]  /*6800*/  FFMA.FTZ R136, R128, R9, -R113 ;  /* 0x0000000980887223 */ /* 0x001fe40000010871 */
[----:B------:R-:W-:-:S04]  /*6810*/  FMNMX.FTZ R101, R126, R101, !PT ;  /* 0x000000657e657209 */ /* 0x000fc80007810000 */
[----:B------:R-:W-:Y:S01]  /*6820*/  FMNMX.FTZ R101, R176, R101, !PT ;  /* 0x00000065b0657209 */ /* 0x000fe20007810000 */
[----:B------:R0:W-:Y:S03]  /*6830*/  MUFU.EX2 R99, R104 ;  /* 0x0000006800637308 */ /* 0x0001e60000000800 */
[----:B------:R-:W-:-:S04]  /*6840*/  FMNMX.FTZ R101, R130, R101, !PT ;  /* 0x0000006582657209 */ /* 0x000fc80007810000 */
[----:B------:R-:W-:Y:S01]  /*6850*/  FMNMX.FTZ R101, R182, R101, !PT ;  /* 0x00000065b6657209 */ /* 0x000fe20007810000 */
[----:B------:R1:W-:Y:S01]  /*6860*/  MUFU.EX2 R95, R158 ;  /* 0x0000009e005f7308 */ /* 0x0003e20000000800 */
[----:B0-----:R-:W-:Y:S02]  /*6870*/  FSEL R104, R135, -INF , !P2 ;  /* 0xff80000087687808 */ /* 0x001fe40005000000 */
[----:B------:R-:W-:-:S04]  /*6880*/  FMNMX.FTZ R101, R134, R101, !PT ;  /* 0x0000006586657209 */ /* 0x000fc80007810000 */
[----:B------:R-:W-:Y:S01]  /*6890*/  FMNMX.FTZ R105, R104, R101, !PT ;  /* 0x0000006568697209 */ /* 0x000fe20007810000 */
[--C-:B------:R-:W-:Y:S01]  /*68a0*/  FFMA.FTZ R101, R116, R9, -R113.reuse ;  /* 0x0000000974657223 */ /* 0x100fe20000010871 */
[----:B------:R-:W-:Y:S01]  /*68b0*/  MUFU.EX2 R138, R138 ;  /* 0x0000008a008a7308 */ /* 0x000fe20000000800 */
[----:B-1----:R-:W-:Y:S02]  /*68c0*/  F2FP.BF16.F32.PACK_AB R158, R180, R93 ;  /* 0x0000005db49e723e */ /* 0x002fe400000010ff */
        /* <DEDUP_REMOVED lines=162> */
.L_x_1370:
        /* <DEDUP_REMOVED lines=22> */
.L_x_1389:
[----:B------:R-:W-:-:S13]  /*7450*/  ISETP.NE.AND P1, PT, R11, 0x1, PT ;  /* 0x000000010b00780c */ /* 0x000fda0003f25270 */
[----:B------:R-:W0:Y:S02]  /*7460*/  @P1 LDC.64 R20, c[0x0][0x9e8] ;  /* 0x00027a00ff141b82 */ /* 0x000e240000000a00 */
[----:B0-----:R-:W-:-:S05]  /*7470*/  @P1 IMAD.HI.U32 R20, R12, R20, RZ ;  /* 0x000000140c141227 */ /* 0x001fca00078e00ff */
[----:B------:R-:W-:-:S07]  /*7480*/  @P1 SHF.R.U32.HI R12, RZ, R21, R20 ;  /* 0x00000015ff0c1219 */ /* 0x000fce0000011614 */
.L_x_1390:
[----:B------:R-:W-:-:S05]  /*7490*/  IMAD R12, R12, R11, RZ ;  /* 0x0000000b0c0c7224 */ /* 0x000fca00078e02ff */
[----:B------:R-:W-:-:S07]  /*74a0*/  VIMNMX R13, R13, R12, !PT ;  /* 0x0000000c0d0d7248 */ /* 0x000fce0007fe0100 */
.L_x_1388:
        /* <DEDUP_REMOVED lines=11> */
.L_x_1400:
        /* <DEDUP_REMOVED lines=8> */
.L_x_1392:
[----:B------:R-:W-:Y:S01]  /*75e0*/  ULEA UR5, UR36, UR37, 0x3 ;  /* 0x0000002524057291 */ /* 0x000fe2000f8e183f */
[----:B------:R-:W-:-:S05]  /*75f0*/  IMAD.U32 R3, RZ, RZ, UR38 ;  /* 0x00000026ff037e24 */ /* 0x000fca000f8e00ff */
[----:B------:R-:W-:-:S04]  /*7600*/  SHF.L.U32 R3, R3, 0x1f, RZ ;  /* 0x0000001f03037819 */ /* 0x000fc800000006ff */
[----:B------:R0:W1:Y:S01]  /*7610*/  SYNCS.PHASECHK.TRANS64.TRYWAIT P1, [UR5+0x2a830], R3 ;  /* 0x02a83003ff0075a7 */ /* 0x0000620008020145 */
[----:B------:R-:W-:Y:S05]  /*7620*/  @!P0 BRA `(.L_x_1393) ;  /* 0x0000000000048947 */ /* 0x000fea0003800000 */
[----:B------:R-:W-:Y:S01]  /*7630*/  BPT.TRAP 0x1 ;  /* 0x000000040000795c */ /* 0x000fe20000300000 */
.L_x_1393:
[----:B-1----:R-:W-:Y:S05]  /*7640*/  @P1 BRA `(.L_x_1394) ;  /* 0x0000000000081947 */ /* 0x002fea0003800000 */
[----:B------:R-:W1:Y:S02]  /*7650*/  SYNCS.PHASECHK.TRANS64.TRYWAIT P1, [UR5+0x2a830], R3 ;  /* 0x02a83003ff0075a7 */ /* 0x000e640008020145 */
[----:B-1----:R-:W-:Y:S05]  /*7660*/  @!P1 BRA `(.L_x_1395) ;  /* 0x000000dc00ec9947 */ /* 0x002fea0003800000 */
.L_x_1394:
        /* <DEDUP_REMOVED lines=131> */
.L_x_1396:
[----:B------:R-:W-:Y:S01]  /*7ea0*/  ULEA UR10, UR4, UR37, 0x3 ;  /* 0x00000025040a7291 */ /* 0x000fe2000f8e183f */
[----:B------:R-:W-:-:S05]  /*7eb0*/  IMAD.U32 R0, RZ, RZ, UR6 ;  /* 0x00000006ff007e24 */ /* 0x000fca000f8e00ff */
[----:B------:R-:W-:-:S04]  /*7ec0*/  SHF.L.U32 R0, R0, 0x1f, RZ ;  /* 0x0000001f00007819 */ /* 0x000fc800000006ff */
[----:B------:R2:W3:Y:S01]  /*7ed0*/  SYNCS.PHASECHK.TRANS64.TRYWAIT P1, [UR10+0x2a850], R0 ;  /* 0x02a85000ff0075a7 */ /* 0x0004e2000802014a */
[----:B------:R-:W-:Y:S05]  /*7ee0*/  @!P0 BRA `(.L_x_1397) ;  /* 0x0000000000048947 */ /* 0x000fea0003800000 */
[----:B------:R-:W-:Y:S01]  /*7ef0*/  BPT.TRAP 0x1 ;  /* 0x000000040000795c */ /* 0x000fe20000300000 */
.L_x_1397:
[----:B---3--:R-:W-:Y:S05]  /*7f00*/  @P1 BRA `(.L_x_1398) ;  /* 0x0000000000081947 */ /* 0x008fea0003800000 */
[----:B------:R-:W3:Y:S02]  /*7f10*/  SYNCS.PHASECHK.TRANS64.TRYWAIT P1, [UR10+0x2a850], R0 ;  /* 0x02a85000ff0075a7 */ /* 0x000ee4000802014a */
[----:B---3--:R-:W-:Y:S05]  /*7f20*/  @!P1 BRA `(.L_x_1399) ;  /* 0x000000d400d49947 */ /* 0x008fea0003800000 */
.L_x_1398:
        /* <DEDUP_REMOVED lines=51> */
[-CC-:B------:R-:W-:Y:S01]  /*8260*/  FFMA.FTZ R156, R89, R9.reuse, -R176.reuse ;  /* 0x00000009599c7223 */ /* 0x180fe200000108b0 */
[----:B------:R0:W-:Y:S01]  /*8270*/  MUFU.EX2 R0, R12 ;  /* 0x0000000c00007308 */ /* 0x0001e20000000800 */
[-CC-:B------:R-:W-:Y:S01]  /*8280*/  FFMA.FTZ R158, R92, R9.reuse, -R176.reuse ;  /* 0x000000095c9e7223 */ /* 0x180fe200000108b0 */
[-CC-:B------:R-:W-:Y:S01]  /*8290*/  FFMA.FTZ R20, R124, R9.reuse, -R176.reuse ;  /* 0x000000097c147223 */ /* 0x180fe200000108b0 */
[-CC-:B------:R-:W-:Y:S01]  /*82a0*/  FFMA.FTZ R88, R128, R9.reuse, -R176.reuse ;  /* 0x0000000980587223 */ /* 0x180fe200000108b0 */
[----:B------:R-:W-:Y:S01]  /*82b0*/  HGMMA.64x128x16.F32.BF16 R24, R152, gdesc[UR12].tnspB, R24, gsb0 ;  /* 0x41e0000c98187df0 */ /* 0x000fe20008001818 */
[----:B------:R-:W-:Y:S01]  /*82c0*/  UMOV UR14, UR6 ;  /* 0x00000006000e7c82 */ /* 0x000fe20008000000 */
[----:B------:R-:W-:Y:S01]  /*82d0*/  UMOV UR15, 0x40000040 ;  /* 0x40000040000f7882 */ /* 0x000fe20000000000 */
[----:B------:R-:W-:Y:S01]  /*82e0*/  UIADD3 UR6, UR4, 0x180, URZ ;  /* 0x0000018004067890 */ /* 0x000fe2000fffe03f */
[----:B------:R-:W1:Y:S01]  /*82f0*/  MUFU.EX2 R21, R21 ;  /* 0x0000001500157308 */ /* 0x000e620000000800 */
[-CC-:B0-----:R-:W-:Y:S01]  /*8300*/  FFMA.FTZ R12, R120, R9.reuse, -R176.reuse ;  /* 0x00000009780c7223 */ /* 0x181fe200000108b0 */
[-CC-:B------:R-:W-:Y:S01]  /*8310*/  FFMA.FTZ R92, R132, R9.reuse, -R176.reuse ;  /* 0x00000009845c7223 */ /* 0x180fe200000108b0 */
[----:B------:R-:W-:-:S05]  /*8320*/  FFMA.FTZ R133, R133, R9, -R176 ;  /* 0x0000000985857223 */ /* 0x000fca00000108b0 */
[----:B------:R-:W0:Y:S08]  /*8330*/  MUFU.EX2 R156, R156 ;  /* 0x0000009c009c7308 */ /* 0x000e300000000800 */
[----:B------:R-:W-:Y:S01]  /*8340*/  MUFU.EX2 R158, R158 ;  /* 0x0000009e009e7308 */ /* 0x000fe20000000800 */
[----:B-1----:R-:W-:-:S07]  /*8350*/  FFMA.FTZ R7, R0, R7, R21 ;  /* 0x0000000700077223 */ /* 0x002fce0000010015 */
[----:B------:R-:W-:Y:S01]  /*8360*/  MUFU.EX2 R12, R12 ;  /* 0x0000000c000c7308 */ /* 0x000fe20000000800 */
[C---:B0-----:R-:W-:Y:S01]  /*8370*/  FADD.FTZ R7, R156.reuse, R7 ;  /* 0x000000079c077221 */ /* 0x041fe20000010000 */
[----:B------:R-:W-:-:S06]  /*8380*/  F2FP.BF16.F32.PACK_AB R156, R156, R21 ;  /* 0x000000159c9c723e */ /* 0x000fcc00000010ff */
        /* <DEDUP_REMOVED lines=11> */
[----:B------:R-:W-:Y:S01]  /*8440*/  MUFU.EX2 R152, R152 ;  /* 0x0000009800987308 */ /* 0x000fe20000000800 */
[----:B------:R-:W-:-:S07]  /*8450*/  UIADD3 UR4, UR4, 0x280, URZ ;  /* 0x0000028004047890 */ /* 0x000fce000fffe03f */
[----:B------:R-:W-:Y:S01]  /*8460*/  MUFU.EX2 R154, R154 ;  /* 0x0000009a009a7308 */ /* 0x000fe20000000800 */
[----:B------:R-:W-:Y:S02]  /*8470*/  WARPGROUP.DEPBAR.LE gsb0, 0x0 ;  /* 0x00008000000079c5 */ /* 0x000fe40000010000 */
[----:B------:R-:W-:Y:S01]  /*8480*/  WARPGROUP.ARRIVE ;  /* 0x00000000000079c5 */ /* 0x000fe20000000000 */
[----:B------:R-:W-:Y:S01]  /*8490*/  FMNMX.FTZ R149, R91, R2, !PT ;  /* 0x000000025b957209 */ /* 0x000fe20007810000 */
[-CC-:B------:R-:W-:Y:S01]  /*84a0*/  FFMA.FTZ R148, R104, R9.reuse, -R176.reuse ;  /* 0x0000000968947223 */ /* 0x180fe200000108b0 */
[----:B------:R-:W-:Y:S02]  /*84b0*/  FFMA.FTZ R150, R108, R9, -R176 ;  /* 0x000000096c967223 */ /* 0x000fe400000108b0 */
[----:B------:R-:W-:Y:S01]  /*84c0*/  FMNMX.FTZ R2, R94, R149, !PT ;  /* 0x000000955e027209 */ /* 0x000fe20007810000 */
[----:B------:R-:W-:Y:S01]  /*84d0*/  HGMMA.64x128x16.F32.BF16 R24, R144, gdesc[UR12].tnspB, R24, gsb0 ;  /* 0x41e0000c90187df0 */ /* 0x000fe20008001818 */
[----:B------:R-:W-:Y:S01]  /*84e0*/  UMOV UR14, UR6 ;  /* 0x00000006000e7c82 */ /* 0x000fe20008000000 */
[----:B------:R-:W-:Y:S01]  /*84f0*/  UMOV UR15, 0x40000040 ;  /* 0x40000040000f7882 */ /* 0x000fe20000000000 */
[----:B------:R-:W-:Y:S01]  /*8500*/  FMNMX.FTZ R89, R95, R2, !PT ;  /* 0x000000025f597209 */ /* 0x000fe20007810000 */
[----:B------:R-:W-:Y:S01]  /*8510*/  UMOV UR6, UR4 ;  /* 0x0000000400067c82 */ /* 0x000fe20008000000 */
[----:B------:R-:W-:Y:S01]  /*8520*/  MUFU.EX2 R148, R148 ;  /* 0x0000009400947308 */ /* 0x000fe20000000800 */
[----:B------:R-:W-:Y:S01]  /*8530*/  UMOV UR4, UR36 ;  /* 0x0000002400047c82 */ /* 0x000fe20008000000 */
[----:B------:R-:W-:-:S04]  /*8540*/  FMNMX.FTZ R2, R98, R89, !PT ;  /* 0x0000005962027209 */ /* 0x000fc80007810000 */
[----:B------:R-:W-:Y:S02]  /*8550*/  FMNMX.FTZ R89, R99, R2, !PT ;  /* 0x0000000263597209 */ /* 0x000fe40007810000 */
[----:B------:R-:W-:Y:S02]  /*8560*/  MUFU.EX2 R150, R150 ;  /* 0x0000009600967308 */ /* 0x000fe40000000800 */
[----:B------:R-:W-:Y:S01]  /*8570*/  FMNMX.FTZ R2, R102, R89, !PT ;  /* 0x0000005966027209 */ /* 0x000fe20007810000 */
[----:B------:R-:W-:-:S03]  /*8580*/  FFMA.FTZ R89, R93, R9, -R176 ;  /* 0x000000095d597223 */ /* 0x000fc600000108b0 */
[----:B------:R-:W-:-:S03]  /*8590*/  FMNMX.FTZ R93, R103, R2, !PT ;  /* 0x00000002675d7209 */ /* 0x000fc60007810000 */
[----:B------:R-:W-:Y:S01]  /*85a0*/  MUFU.EX2 R89, R89 ;  /* 0x0000005900597308 */ /* 0x000fe20000000800 */
[----:B------:R-:W-:-:S04]  /*85b0*/  FMNMX.FTZ R2, R106, R93, !PT ;  /* 0x0000005d6a027209 */ /* 0x000fc80007810000 */
[----:B------:R-:W-:-:S04]  /*85c0*/  FMNMX.FTZ R93, R107, R2, !PT ;  /* 0x000000026b5d7209 */ /* 0x000fc80007810000 */
        /* <DEDUP_REMOVED lines=19> */
[-CC-:B------:R-:W-:Y:S01]  /*8700*/  FFMA.FTZ R105, R109, R9.reuse, -R176.reuse ;  /* 0x000000096d697223 */ /* 0x180fe200000108b0 */
[-CC-:B------:R-:W-:Y:S01]  /*8710*/  FFMA.FTZ R109, R113, R9.reuse, -R176.reuse ;  /* 0x00000009716d7223 */ /* 0x180fe200000108b0 */
[-CC-:B------:R-:W-:Y:S01]  /*8720*/  FFMA.FTZ R113, R117, R9.reuse, -R176.reuse ;  /* 0x0000000975717223 */ /* 0x180fe200000108b0 */
[----:B------:R-:W-:Y:S01]  /*8730*/  FMNMX.FTZ R2, R135, R2, !PT ;  /* 0x0000000287027209 */ /* 0x000fe20007810000 */
[-CC-:B------:R-:W-:Y:S01]  /*8740*/  FFMA.FTZ R117, R121, R9.reuse, -R176.reuse ;  /* 0x0000000979757223 */ /* 0x180fe200000108b0 */
[-CC-:B------:R-:W-:Y:S01]  /*8750*/  FFMA.FTZ R121, R125, R9.reuse, -R176.reuse ;  /* 0x000000097d797223 */ /* 0x180fe200000108b0 */
[----:B------:R-:W-:Y:S01]  /*8760*/  MUFU.EX2 R105, R105 ;  /* 0x0000006900697308 */ /* 0x000fe20000000800 */
[----:B------:R-:W-:-:S07]  /*8770*/  FFMA.FTZ R125, R129, R9, -R176 ;  /* 0x00000009817d7223 */ /* 0x000fce00000108b0 */
[----:B------:R-:W-:Y:S08]  /*8780*/  MUFU.EX2 R109, R109 ;  /* 0x0000006d006d7308 */ /* 0x000ff00000000800 */
[----:B------:R-:W-:Y:S08]  /*8790*/  MUFU.EX2 R113, R113 ;  /* 0x0000007100717308 */ /* 0x000ff00000000800 */
[----:B------:R-:W-:Y:S08]  /*87a0*/  MUFU.EX2 R117, R117 ;  /* 0x0000007500757308 */ /* 0x000ff00000000800 */
[----:B------:R-:W-:Y:S08]  /*87b0*/  MUFU.EX2 R121, R121 ;  /* 0x0000007900797308 */ /* 0x000ff00000000800 */
[----:B------:R-:W-:Y:S01]  /*87c0*/  MUFU.EX2 R125, R125 ;  /* 0x0000007d007d7308 */ /* 0x000fe20000000800 */
[----:B------:R-:W-:-:S02]  /*87d0*/  WARPGROUP.DEPBAR.LE gsb0, 0x0 ;  /* 0x00008000000079c5 */ /* 0x000fc40000010000 */
        /* <DEDUP_REMOVED lines=112> */
[C---:B------:R-:W-:Y:S01]  /*8ee0*/  ISETP.GT.AND P1, PT, R10.reuse, R13, PT ;  /* 0x0000000d0a00720c */ /* 0x040fe20003f24270 */
[----:B-1----:R-:W-:Y:S01]  /*8ef0*/  FADD.FTZ R6, R137, R6 ;  /* 0x0000000689067221 */ /* 0x002fe20000010000 */
[C---:B------:R-:W-:Y:S01]  /*8f00*/  F2FP.BF16.F32.PACK_AB R137, R131.reuse, R137 ;  /* 0x000000898389723e */ /* 0x040fe200000010ff */
        /* <DEDUP_REMOVED lines=34> */
[----:B------:R-:W-:Y:S02]  /*9130*/  IMAD.MOV.U32 R15, RZ, RZ, R8 ;  /* 0x000000ffff0f7224 */ /* 0x000fe400078e0008 */
[----:B------:R-:W-:Y:S01]  /*9140*/  IMAD.MOV.U32 R12, RZ, RZ, R3 ;  /* 0x000000ffff0c7224 */ /* 0x000fe200078e0003 */
[----:B------:R-:W-:Y:S06]  /*9150*/  @P1 BRA `(.L_x_1400) ;  /* 0xffffffe400001947 */ /* 0x000fec000383ffff */
.L_x_1391:
[----:B------:R-:W-:-:S13]  /*9160*/  ISETP.GE.AND P1, PT, R10, R23, PT ;  /* 0x000000170a00720c */ /* 0x000fda0003f26270 */
[----:B------:R-:W-:Y:S05]  /*9170*/  @!P1 BRA `(.L_x_1401) ;  /* 0x0000002c00789947 */ /* 0x000fea0003800000 */
[----:B------:R-:W-:Y:S01]  /*9180*/  IMAD.MOV.U32 R12, RZ, RZ, R8 ;  /* 0x000000ffff0c7224 */ /* 0x000fe200078e0008 */
[----:B------:R-:W-:Y:S01]  /*9190*/  UMOV UR6, UR38 ;  /* 0x0000002600067c82 */ /* 0x000fe20008000000 */
[----:B------:R-:W-:Y:S01]  /*91a0*/  IMAD.MOV.U32 R13, RZ, RZ, R3 ;  /* 0x000000ffff0d7224 */ /* 0x000fe200078e0003 */
[----:B------:R-:W-:Y:S01]  /*91b0*/  UMOV UR4, UR36 ;  /* 0x0000002400047c82 */ /* 0x000fe20008000000 */
[----:B------:R-:W-:Y:S01]  /*91c0*/  ULDC UR58, c[0x0][0x9e4] ;  /* 0x00027900003a7ab9 */ /* 0x000fe20000000800 */
[----:B------:R-:W-:-:S05]  /*91d0*/  ULDC UR59, c[0x0][0x9dc] ;  /* 0x00027700003b7ab9 */ /* 0x000fca0000000800 */
.L_x_1418:
        /* <DEDUP_REMOVED lines=8> */
.L_x_1402:
[----:B------:R-:W-:Y:S01]  /*9260*/  ULEA UR5, UR36, UR37, 0x3 ;  /* 0x0000002524057291 */ /* 0x000fe2000f8e183f */
[----:B------:R-:W-:-:S05]  /*9270*/  IMAD.U32 R3, RZ, RZ, UR38 ;  /* 0x00000026ff037e24 */ /* 0x000fca000f8e00ff */
[----:B------:R-:W-:-:S04]  /*9280*/  SHF.L.U32 R3, R3, 0x1f, RZ ;  /* 0x0000001f03037819 */ /* 0x000fc800000006ff */
[----:B------:R0:W1:Y:S01]  /*9290*/  SYNCS.PHASECHK.TRANS64.TRYWAIT P1, [UR5+0x2a830], R3 ;  /* 0x02a83003ff0075a7 */ /* 0x0000620008020145 */
[----:B------:R-:W-:Y:S05]  /*92a0*/  @!P0 BRA `(.L_x_1403) ;  /* 0x0000000000048947 */ /* 0x000fea0003800000 */
[----:B------:R-:W-:Y:S01]  /*92b0*/  BPT.TRAP 0x1 ;  /* 0x000000040000795c */ /* 0x000fe20000300000 */
.L_x_1403:
[----:B-1----:R-:W-:Y:S05]  /*92c0*/  @P1 BRA `(.L_x_1404) ;  /* 0x0000000000081947 */ /* 0x002fea0003800000 */
[----:B------:R-:W1:Y:S02]  /*92d0*/  SYNCS.PHASECHK.TRANS64.TRYWAIT P1, [UR5+0x2a830], R3 ;  /* 0x02a83003ff0075a7 */ /* 0x000e640008020145 */
[----:B-1----:R-:W-:Y:S05]  /*92e0*/  @!P1 BRA `(.L_x_1405) ;  /* 0x000000c000fc9947 */ /* 0x002fea0003800000 */
.L_x_1404:
        /* <DEDUP_REMOVED lines=131> */
.L_x_1406:
[----:B------:R-:W-:Y:S01]  /*9b20*/  ULEA UR10, UR4, UR37, 0x3 ;  /* 0x00000025040a7291 */ /* 0x000fe2000f8e183f */
[----:B------:R-:W-:-:S05]  /*9b30*/  IMAD.U32 R0, RZ, RZ, UR6 ;  /* 0x00000006ff007e24 */ /* 0x000fca000f8e00ff */
[----:B------:R-:W-:-:S04]  /*9b40*/  SHF.L.U32 R0, R0, 0x1f, RZ ;  /* 0x0000001f00007819 */ /* 0x000fc800000006ff */
[----:B------:R2:W3:Y:S01]  /*9b50*/  SYNCS.PHASECHK.TRANS64.TRYWAIT P1, [UR10+0x2a850], R0 ;  /* 0x02a85000ff0075a7 */ /* 0x0004e2000802014a */
[----:B------:R-:W-:Y:S05]  /*9b60*/  @!P0 BRA `(.L_x_1407) ;  /* 0x0000000000048947 */ /* 0x000fea0003800000 */
[----:B------:R-:W-:Y:S01]  /*9b70*/  BPT.TRAP 0x1 ;  /* 0x000000040000795c */ /* 0x000fe20000300000 */
.L_x_1407:
[----:B---3--:R-:W-:Y:S05]  /*9b80*/  @P1 BRA `(.L_x_1408) ;  /* 0x0000000000081947 */ /* 0x008fea0003800000 */
[----:B------:R-:W3:Y:S02]  /*9b90*/  SYNCS.PHASECHK.TRANS64.TRYWAIT P1, [UR10+0x2a850], R0 ;  /* 0x02a85000ff0075a7 */ /* 0x000ee4000802014a */
[----:B---3--:R-:W-:Y:S05]  /*9ba0*/  @!P1 BRA `(.L_x_1409) ;  /* 0x000000b800e49947 */ /* 0x008fea0003800000 */
.L_x_1408:
[----:B------:R-:W-:Y:S01]  /*9bb0*/  UIADD3 UR5, UR37, 0x400, URZ ;  /* 0x0000040025057890 */ /* 0x000fe2000fffe03f */
[----:B------:R-:W-:Y:S01]  /*9bc0*/  WARPGROUP.ARRIVE ;  /* 0x00000000000079c5 */ /* 0x000fe20000000000 */
[----:B------:R-:W-:-:S05]  /*9bd0*/  UMOV UR15, 0x40000040 ;  /* 0x40000040000f7882 */ /* 0x000fca0000000000 */
[----:B------:R-:W3:Y:S01]  /*9be0*/  S2R R175, SR_TID.X ;  /* 0x0000000000af7919 */ /* 0x000ee20000002100 */
[----:B------:R-:W-:Y:S01]  /*9bf0*/  USHF.R.U32.HI UR5, URZ, 0x4, UR5 ;  /* 0x000000043f057899 */ /* 0x000fe20008011605 */
[----:B------:R-:W-:Y:S01]  /*9c00*/  ISETP.NE.AND P2, PT, R14, 0x1, PT ;  /* 0x000000010e00780c */ /* 0x000fe20003f45270 */
[----:B01----:R-:W-:Y:S01]  /*9c10*/  IMAD.IADD R3, R22, 0x1, R18 ;  /* 0x0000000116037824 */ /* 0x003fe200078e0212 */
[----:B------:R-:W-:Y:S01]  /*9c20*/  ULDC UR11, c[0x0][0x9e0] ;  /* 0x00027800000b7ab9 */ /* 0x000fe20000000800 */
        /* <DEDUP_REMOVED lines=52> */
[----:B------:R-:W-:Y:S01]  /*9f70*/  VIADD R142, R2, 0xffffffff ;  /* 0xffffffff028e7836 */ /* 0x000fe20000000000 */
        /* <DEDUP_REMOVED lines=18> */
.L_x_1412:
[----:B------:R-:W-:-:S05]  /*a0a0*/  IMAD.U32 R2, RZ, RZ, UR58 ;  /* 0x0000003aff027e24 */ /* 0x000fca000f8e00ff */
[----:B------:R-:W-:-:S13]  /*a0b0*/  ISETP.NE.AND P1, PT, R2, 0x1, PT ;  /* 0x000000010200780c */ /* 0x000fda0003f25270 */
[----:B------:R-:W0:Y:S02]  /*a0c0*/  @P1 LDC.64 R144, c[0x0][0x9e8] ;  /* 0x00027a00ff901b82 */ /* 0x000e240000000a00 */
[----:B0-----:R-:W-:-:S05]  /*a0d0*/  @P1 IMAD.HI.U32 R0, R21, R144, RZ ;  /* 0x0000009015001227 */ /* 0x001fca00078e00ff */
[----:B------:R-:W-:-:S07]  /*a0e0*/  @P1 SHF.R.U32.HI R21, RZ, R145, R0 ;  /* 0x00000091ff151219 */ /* 0x000fce0000011600 */
.L_x_1413:
[----:B------:R-:W-:Y:S05]  /*a0f0*/  BSYNC B0 ;  /* 0x0000000000007941 */ /* 0x000fea0003800000 */
.L_x_1411:
[----:B------:R-:W-:-:S05]  /*a100*/  IMAD R0, R21, R2, R142 ;  /* 0x0000000215007224 */ /* 0x000fca00078e028e */
[----:B------:R-:W-:Y:S02]  /*a110*/  VIADDMNMX R9, R0, R2, R9, PT ;  /* 0x0000000200097246 */ /* 0x000fe40003800109 */
[----:B------:R-:W-:-:S07]  /*a120*/  VIMNMX R15, R15, R0, !PT ;  /* 0x000000000f0f7248 */ /* 0x000fce0007fe0100 */
.L_x_1410:
        /* <DEDUP_REMOVED lines=132> */
.L_x_1416:
[----:B------:R-:W-:-:S05]  /*a970*/  IMAD.U32 R9, RZ, RZ, UR58 ;  /* 0x0000003aff097e24 */ /* 0x000fca000f8e00ff */
[----:B------:R-:W-:-:S13]  /*a980*/  ISETP.NE.AND P6, PT, R9, 0x1, PT ;  /* 0x000000010900780c */ /* 0x000fda0003fc5270 */
[----:B------:R-:W0:Y:S02]  /*a990*/  @P6 LDC.64 R140, c[0x0][0x9e8] ;  /* 0x00027a00ff8c6b82 */ /* 0x000e240000000a00 */
[----:B0-----:R-:W-:-:S05]  /*a9a0*/  @P6 IMAD.HI.U32 R140, R3, R140, RZ ;  /* 0x0000008c038c6227 */ /* 0x001fca00078e00ff */
[----:B------:R-:W-:-:S07]  /*a9b0*/  @P6 SHF.R.U32.HI R3, RZ, R141, R140 ;  /* 0x0000008dff036219 */ /* 0x000fce000001168c */
.L_x_1417:
[----:B------:R-:W-:Y:S05]  /*a9c0*/  BSYNC B0 ;  /* 0x0000000000007941 */ /* 0x000fea0003800000 */
.L_x_1415:
[----:B------:R-:W-:-:S05]  /*a9d0*/  IMAD R140, R3, R9, R142 ;  /* 0x00000009038c7224 */ /* 0x000fca00078e028e */
[----:B------:R-:W-:Y:S02]  /*a9e0*/  VIADDMNMX R15, R140, R9, R15, PT ;  /* 0x000000098c0f7246 */ /* 0x000fe4000380010f */
[----:B------:R-:W-:-:S07]  /*a9f0*/  VIMNMX R21, R21, R140, !PT ;  /* 0x0000008c15157248 */ /* 0x000fce0007fe0100 */
.L_x_1414:
        /* <DEDUP_REMOVED lines=49> */
[----:B------:R-:W-:Y:S02]  /*ad10*/  ISETP.NE.AND P6, PT, R156, RZ, PT ;  /* 0x000000ff9c00720c */ /* 0x000fe40003fc5270 */
        /* <DEDUP_REMOVED lines=24> */
[----:B------:R-:W-:-:S02]  /*aea0*/  ISETP.NE.AND P1, PT, R151, RZ, PT ;  /* 0x000000ff9700720c */ /* 0x000fc40003f25270 */
[C---:B------:R-:W-:Y:S02]  /*aeb0*/  ISETP.GT.AND P3, PT, R21.reuse, 0x50, !P3 ;  /* 0x000000501500780c */ /* 0x040fe40005f64270 */
[----:B------:R-:W-:Y:S02]  /*aec0*/  ISETP.GT.AND P1, PT, R21, 0x31, !P1 ;  /* 0x000000311500780c */ /* 0x000fe40004f24270 */
[C---:B------:R-:W-:Y:S02]  /*aed0*/  ISETP.LT.OR P3, PT, R15.reuse, 0x51, P3 ;  /* 0x000000510f00780c */ /* 0x040fe40001f61670 */
[----:B------:R-:W-:Y:S02]  /*aee0*/  ISETP.LT.OR P1, PT, R15, 0x32, P1 ;  /* 0x000000320f00780c */ /* 0x000fe40000f21670 */
[----:B------:R-:W-:Y:S02]  /*aef0*/  ISETP.GT.AND P4, PT, R21, 0x51, !P4 ;  /* 0x000000511500780c */ /* 0x000fe40006784270 */
[----:B------:R-:W-:-:S02]  /*af00*/  FSEL R110, R115, -INF , !P1 ;  /* 0xff800000736e7808 */ /* 0x000fc40004800000 */
[----:B------:R-:W-:Y:S02]  /*af10*/  ISETP.NE.AND P1, PT, R113, RZ, PT ;  /* 0x000000ff7100720c */ /* 0x000fe40003f25270 */
[----:B------:R-:W-:Y:S02]  /*af20*/  FSEL R130, R130, -INF , !P3 ;  /* 0xff80000082827808 */ /* 0x000fe40005800000 */
[----:B------:R-:W-:Y:S02]  /*af30*/  ISETP.GT.AND P1, PT, R21, 0x38, !P1 ;  /* 0x000000381500780c */ /* 0x000fe40004f24270 */
[C---:B------:R-:W-:Y:S02]  /*af40*/  ISETP.LT.OR P4, PT, R15.reuse, 0x52, P4 ;  /* 0x000000520f00780c */ /* 0x040fe40002781670 */
[----:B------:R-:W-:Y:S02]  /*af50*/  ISETP.LT.OR P1, PT, R15, 0x39, P1 ;  /* 0x000000390f00780c */ /* 0x000fe40000f21670 */
[----:B------:R-:W-:-:S02]  /*af60*/  ISETP.GT.AND P5, PT, R21, 0x58, !P5 ;  /* 0x000000581500780c */ /* 0x000fc40006fa4270 */
[----:B------:R-:W-:Y:S02]  /*af70*/  FSEL R118, R118, -INF , !P1 ;  /* 0xff80000076767808 */ /* 0x000fe40004800000 */
[----:B------:R-:W-:Y:S02]  /*af80*/  ISETP.NE.AND P1, PT, R153, RZ, PT ;  /* 0x000000ff9900720c */ /* 0x000fe40003f25270 */
[----:B------:R-:W-:Y:S02]  /*af90*/  FSEL R180, R131, -INF , !P4 ;  /* 0xff80000083b47808 */ /* 0x000fe40006000000 */
[----:B------:R-:W-:Y:S02]  /*afa0*/  ISETP.GT.AND P1, PT, R21, 0x39, !P1 ;  /* 0x000000391500780c */ /* 0x000fe40004f24270 */
[C---:B------:R-:W-:Y:S02]  /*afb0*/  ISETP.LT.OR P5, PT, R15.reuse, 0x59, P5 ;  /* 0x000000590f00780c */ /* 0x040fe40002fa1670 */
[----:B------:R-:W-:-:S02]  /*afc0*/  ISETP.LT.OR P1, PT, R15, 0x3a, P1 ;  /* 0x0000003a0f00780c */ /* 0x000fc40000f21670 */
[----:B------:R-:W-:Y:S02]  /*afd0*/  FSEL R134, R134, -INF , !P5 ;  /* 0xff80000086867808 */ /* 0x000fe40006800000 */
[----:B------:R-:W-:Y:S02]  /*afe0*/  FSEL R156, R119, -INF , !P1 ;  /* 0xff800000779c7808 */ /* 0x000fe40004800000 */
[----:B------:R-:W-:-:S04]  /*aff0*/  ISETP.NE.AND P1, PT, R117, RZ, PT ;  /* 0x000000ff7500720c */ /* 0x000fc80003f25270 */
        /* <DEDUP_REMOVED lines=12> */
[----:B------:R-:W-:Y:S02]  /*b0c0*/  FMNMX.FTZ R89, R88, R3, !PT ;  /* 0x0000000358597209 */ /* 0x000fe40007810000 */
[----:B------:R-:W-:-:S03]  /*b0d0*/  ISETP.LT.OR P1, PT, R15, 0x4a, P1 ;  /* 0x0000004a0f00780c */ /* 0x000fc60000f21670 */
[----:B------:R-:W1:Y:S01]  /*b0e0*/  SHFL.BFLY PT, R190, R89, 0x2, 0x1f ;  /* 0x0c401f0059be7f89 */ /* 0x000e6200000e0000 */
[----:B------:R-:W-:Y:S02]  /*b0f0*/  FSEL R178, R127, -INF , !P1 ;  /* 0xff8000007fb27808 */ /* 0x000fe40004800000 */
[----:B------:R-:W-:Y:S02]  /*b100*/  ISETP.GT.AND P1, PT, R21, RZ, !P6 ;  /* 0x000000ff1500720c */ /* 0x000fe40007724270 */
[----:B------:R-:W-:Y:S02]  /*b110*/  ISETP.NE.AND P6, PT, R125, RZ, PT ;  /* 0x000000ff7d00720c */ /* 0x000fe40003fc5270 */
[----:B------:R-:W-:Y:S02]  /*b120*/  ISETP.LT.OR P1, PT, R15, 0x1, P1 ;  /* 0x000000010f00780c */ /* 0x000fe40000f21670 */
[----:B------:R-:W-:Y:S02]  /*b130*/  ISETP.GT.AND P2, PT, R21, 0x59, !P6 ;  /* 0x000000591500780c */ /* 0x000fe40007744270 */
[----:B------:R-:W-:-:S02]  /*b140*/  FSEL R107, R90, -INF , !P1 ;  /* 0xff8000005a6b7808 */ /* 0x000fc40004800000 */
[----:B------:R-:W-:Y:S02]  /*b150*/  ISETP.LT.OR P2, PT, R15, 0x5a, P2 ;  /* 0x0000005a0f00780c */ /* 0x000fe40001741670 */
[----:B------:R-:W-:Y:S02]  /*b160*/  LOP3.LUT P6, RZ, R175, 0x7f, RZ, 0xc0, !PT ;  /* 0x0000007fafff7812 */ /* 0x000fe400078cc0ff */
[----:B-1----:R-:W-:Y:S02]  /*b170*/  FMNMX.FTZ R190, R89, R190, !PT ;  /* 0x000000be59be7209 */ /* 0x002fe40007810000 */
[----:B------:R-:W-:-:S03]  /*b180*/  FMNMX.FTZ R89, R107, R12, !PT ;  /* 0x0000000c6b597209 */ /* 0x000fc60007810000 */
[----:B------:R-:W1:Y:S01]  /*b190*/  SHFL.BFLY PT, R3, R190, 0x1, 0x1f ;  /* 0x0c201f00be037f89 */ /* 0x000e6200000e0000 */
[----:B------:R-:W-:-:S04]  /*b1a0*/  FMNMX.FTZ R91, R152, R89, !PT ;  /* 0x00000059985b7209 */ /* 0x000fc80007810000 */
[----:B------:R-:W-:-:S04]  /*b1b0*/  FMNMX.FTZ R91, R94, R91, !PT ;  /* 0x0000005b5e5b7209 */ /* 0x000fc80007810000 */
[----:B------:R-:W-:-:S04]  /*b1c0*/  FMNMX.FTZ R91, R150, R91, !PT ;  /* 0x0000005b965b7209 */ /* 0x000fc80007810000 */
[----:B------:R-:W-:-:S04]  /*b1d0*/  FMNMX.FTZ R91, R98, R91, !PT ;  /* 0x0000005b625b7209 */ /* 0x000fc80007810000 */
[----:B------:R-:W-:-:S04]  /*b1e0*/  FMNMX.FTZ R93, R148, R91, !PT ;  /* 0x0000005b945d7209 */ /* 0x000fc80007810000 */
[----:B------:R-:W-:Y:S02]  /*b1f0*/  FMNMX.FTZ R93, R102, R93, !PT ;  /* 0x0000005d665d7209 */ /* 0x000fe40007810000 */
[----:B-1----:R-:W-:Y:S02]  /*b200*/  FMNMX.FTZ R3, R190, R3, !PT ;  /* 0x00000003be037209 */ /* 0x002fe40007810000 */
[----:B------:R-:W-:Y:S02]  /*b210*/  FMNMX.FTZ R93, R146, R93, !PT ;  /* 0x0000005d925d7209 */ /* 0x000fe40007810000 */
[C---:B------:R-:W-:Y:S01]  /*b220*/  FSETP.NEU.FTZ.AND P1, PT, R3.reuse, -INF , PT ;  /* 0xff8000000300780b */ /* 0x040fe20003f3d000 */
[----:B0-----:R-:W-:Y:S01]  /*b230*/  FMUL.FTZ R90, R3, R9 ;  /* 0x00000009035a7220 */ /* 0x001fe20000410000 */
[----:B------:R-:W-:-:S04]  /*b240*/  FMNMX.FTZ R93, R106, R93, !PT ;  /* 0x0000005d6a5d7209 */ /* 0x000fc80007810000 */
        /* <DEDUP_REMOVED lines=30> */
[----:B------:R-:W-:-:S02]  /*b430*/  FFMA.FTZ R105, R128, R9, -R111 ;  /* 0x0000000980697223 */ /* 0x000fc4000001086f */
[----:B------:R-:W-:-:S04]  /*b440*/  FMNMX.FTZ R99, R126, R99, !PT ;  /* 0x000000637e637209 */ /* 0x000fc80007810000 */
[----:B------:R-:W-:Y:S01]  /*b450*/  FMNMX.FTZ R99, R178, R99, !PT ;  /* 0x00000063b2637209 */ /* 0x000fe20007810000 */
[----:B------:R0:W-:Y:S03]  /*b460*/  MUFU.EX2 R97, R104 ;  /* 0x0000006800617308 */ /* 0x0001e60000000800 */
[----:B------:R-:W-:-:S04]  /*b470*/  FMNMX.FTZ R99, R130, R99, !PT ;  /* 0x0000006382637209 */ /* 0x000fc80007810000 */
[----:B------:R-:W-:Y:S01]  /*b480*/  FMNMX.FTZ R99, R180, R99, !PT ;  /* 0x00000063b4637209 */ /* 0x000fe20007810000 */
[----:B------:R-:W-:Y:S01]  /*b490*/  MUFU.EX2 R182, R182 ;  /* 0x000000b600b67308 */ /* 0x000fe20000000800 */
[----:B0-----:R-:W-:Y:S02]  /*b4a0*/  FSEL R104, R135, -INF , !P2 ;  /* 0xff80000087687808 */ /* 0x001fe40005000000 */
[----:B------:R-:W-:-:S04]  /*b4b0*/  FMNMX.FTZ R99, R134, R99, !PT ;  /* 0x0000006386637209 */ /* 0x000fc80007810000 */
[----:B------:R-:W-:Y:S01]  /*b4c0*/  FMNMX.FTZ R103, R104, R99, !PT ;  /* 0x0000006368677209 */ /* 0x000fe20007810000 */
[-CC-:B------:R-:W-:Y:S01]  /*b4d0*/  FFMA.FTZ R99, R116, R9.reuse, -R111.reuse ;  /* 0x0000000974637223 */ /* 0x180fe2000001086f */
[-C--:B------:R-:W-:Y:S01]  /*b4e0*/  FFMA.FTZ R116, R2, R9.reuse, -R111 ;  /* 0x0000000902747223 */ /* 0x080fe2000001086f */
[----:B------:R-:W-:Y:S01]  /*b4f0*/  FSEL R2, R3, RZ, P1 ;  /* 0x000000ff03027208 */ /* 0x000fe20000800000 */
[----:B------:R-:W-:Y:S01]  /*b500*/  MUFU.EX2 R93, R176 ;  /* 0x000000b0005d7308 */ /* 0x000fe20000000800 */
[----:B------:R-:W0:Y:S03]  /*b510*/  SHFL.BFLY PT, R108, R103, 0x2, 0x1f ;  /* 0x0c401f00676c7f89 */ /* 0x000e2600000e0000 */
[----:B------:R-:W-:Y:S01]  /*b520*/  FADD.FTZ R2, -R2, R13 ;  /* 0x0000000d02027221 */ /* 0x000fe20000010100 */
[----:B------:R-:W-:-:S03]  /*b530*/  FFMA.FTZ R13, R88, R9, -R111 ;  /* 0x00000009580d7223 */ /* 0x000fc6000001086f */
[-C--:B------:R-:W-:Y:S01]  /*b540*/  FMUL.FTZ R2, R2, R9.reuse ;  /* 0x0000000902027220 */ /* 0x080fe20000410000 */
[----:B------:R-:W-:Y:S08]  /*b550*/  MUFU.EX2 R154, R154 ;  /* 0x0000009a009a7308 */ /* 0x000ff00000000800 */
[----:B------:R1:W-:Y:S01]  /*b560*/  MUFU.EX2 R95, R138 ;  /* 0x0000008a005f7308 */ /* 0x0003e20000000800 */
[----:B0-----:R-:W-:Y:S01]  /*b570*/  FMNMX.FTZ R109, R103, R108, !PT ;  /* 0x0000006c676d7209 */ /* 0x001fe20007810000 */
[----:B------:R-:W-:-:S06]  /*b580*/  FFMA.FTZ R108, R0, R9, -R111 ;  /* 0x00000009006c7223 */ /* 0x000fcc000001086f */
[----:B------:R-:W-:Y:S01]  /*b590*/  MUFU.EX2 R136, R136 ;  /* 0x0000008800887308 */ /* 0x000fe20000000800 */
[-CC-:B------:R-:W-:Y:S01]  /*b5a0*/  FFMA.FTZ R103, R124, R9.reuse, -R111.reuse ;  /* 0x000000097c677223 */ /* 0x180fe2000001086f */
[----:B-1----:R-:W-:Y:S01]  /*b5b0*/  FFMA.FTZ R138, R132, R9, -R111 ;  /* 0x00000009848a7223 */ /* 0x002fe2000001086f */
[----:B------:R-:W0:Y:S01]  /*b5c0*/  SHFL.BFLY PT, R0, R109, 0x1, 0x1f ;  /* 0x0c201f006d007f89 */ /* 0x000e2200000e0000 */
[----:B------:R-:W-:-:S04]  /*b5d0*/  IMAD.U32 R111, RZ, RZ, UR10 ;  /* 0x0000000aff6f7e24 */ /* 0x000fc8000f8e00ff */
[----:B------:R-:W-:Y:S01]  /*b5e0*/  MUFU.EX2 R100, R100 ;  /* 0x0000006400647308 */ /* 0x000fe20000000800 */
[----:B------:R-:W-:-:S05]  /*b5f0*/  @!P6 VIADD R111, R111, 0x2a860 ;  /* 0x0002a8606f6fe836 */ /* 0x000fca0000000000 */
[----:B------:R-:W-:Y:S02]  /*b600*/  @!P6 PRMT R111, RZ, 0x654, R111 ;  /* 0x00000654ff6fe816 */ /* 0x000fe4000000006f */
[----:B------:R-:W-:Y:S02]  /*b610*/  MUFU.EX2 R15, R15 ;  /* 0x0000000f000f7308 */ /* 0x000fe40000000800 */
[----:B------:R1:W-:Y:S06]  /*b620*/  @!P6 SYNCS.ARRIVE.TRANS64.RED.A1T0 RZ, [R111+URZ], RZ ;  /* 0x000000ff6fffe9a7 */ /* 0x0003ec000810043f */
[----:B------:R-:W-:Y:S01]  /*b630*/  MUFU.EX2 R20, R20 ;  /* 0x0000001400147308 */ /* 0x000fe20000000800 */
[----:B0-----:R-:W-:-:S04]  /*b640*/  FMNMX.FTZ R8, R109, R0, !PT ;  /* 0x000000006d087209 */ /* 0x001fc80007810000 */
[C---:B------:R-:W-:Y:S01]  /*b650*/  FSETP.NEU.FTZ.AND P1, PT, R8.reuse, -INF , PT ;  /* 0xff8000000800780b */ /* 0x040fe20003f3d000 */
[----:B------:R-:W-:Y:S02]  /*b660*/  FMUL.FTZ R0, R8, R9 ;  /* 0x0000000908007220 */ /* 0x000fe40000410000 */
[----:B------:R-:W-:Y:S03]  /*b670*/  MUFU.EX2 R21, R21 ;  /* 0x0000001500157308 */ /* 0x000fe60000000800 */
[----:B------:R-:W-:-:S05]  /*b680*/  FSEL R109, R0, RZ, P1 ;  /* 0x000000ff006d7208 */ /* 0x000fca0000800000 */
[----:B------:R0:W2:Y:S01]  /*b690*/  MUFU.EX2 R0, R2 ;  /* 0x0000000200007308 */ /* 0x0000a20000000800 */
[-CC-:B------:R-:W-:Y:S01]  /*b6a0*/  FFMA.FTZ R157, R107, R9.reuse, -R109.reuse ;  /* 0x000000096b9d7223 */ /* 0x180fe2000001086d */
[----:B------:R-:W-:Y:S01]  /*b6b0*/  FSEL R107, R8, RZ, P1 ;  /* 0x000000ff086b7208 */ /* 0x000fe20000800000 */
        /* <DEDUP_REMOVED lines=14> */
[----:B--2---:R-:W-:Y:S01]  /*b7a0*/  FFMA.FTZ R7, R0, R7, R89 ;  /* 0x0000000700077223 */ /* 0x004fe20000010059 */
        /* <DEDUP_REMOVED lines=13> */
[-CC-:B------:R-:W-:Y:S01]  /*b880*/  FFMA.FTZ R130, R130, R9.reuse, -R109.reuse ;  /* 0x0000000982827223 */ /* 0x180fe2000001086d */
[----:B------:R-:W2:Y:S01]  /*b890*/  MUFU.EX2 R159, R159 ;  /* 0x0000009f009f7308 */ /* 0x000ea20000000800 */
[----:B------:R-:W-:Y:S01]  /*b8a0*/  FADD.FTZ R107, R93, R120 ;  /* 0x000000785d6b7221 */ /* 0x000fe20000010000 */
[-CC-:B------:R-:W-:Y:S01]  /*b8b0*/  FFMA.FTZ R180, R180, R9.reuse, -R109.reuse ;  /* 0x00000009b4b47223 */ /* 0x180fe2000001086d */
[-CC-:B------:R-:W-:Y:S01]  /*b8c0*/  FFMA.FTZ R134, R134, R9.reuse, -R109.reuse ;  /* 0x0000000986867223 */ /* 0x180fe2000001086d */
[----:B------:R-:W-:Y:S01]  /*b8d0*/  FFMA.FTZ R104, R104, R9, -R109 ;  /* 0x0000000968687223 */ /* 0x000fe2000001086d */
[----:B------:R-:W-:Y:S01]  /*b8e0*/  FADD.FTZ R120, R154, R107 ;  /* 0x0000006b9a787221 */ /* 0x000fe20000010000 */
[----:B------:R-:W-:-:S02]  /*b8f0*/  F2FP.BF16.F32.PACK_AB R150, R20, R15 ;  /* 0x0000000f1496723e */ /* 0x000fc400000010ff */
[----:B------:R-:W3:Y:S01]  /*b900*/  MUFU.EX2 R94, R94 ;  /* 0x0000005e005e7308 */ /* 0x000ee20000000800 */
[----:B0-----:R-:W-:Y:S01]  /*b910*/  FFMA.FTZ R7, R2, R6, R157 ;  /* 0x0000000602077223 */ /* 0x001fe2000001009d */
[----:B------:R-:W-:Y:S01]  /*b920*/  FADD.FTZ R107, R95, R120 ;  /* 0x000000785f6b7221 */ /* 0x000fe20000010000 */
[C---:B------:R-:W-:Y:S01]  /*b930*/  ISETP.GT.AND P1, PT, R10.reuse, R23, PT ;  /* 0x000000170a00720c */ /* 0x040fe20003f24270 */
[----:B------:R-:W-:Y:S02]  /*b940*/  VIADD R10, R10, 0xffffffff ;  /* 0xffffffff0a0a7836 */ /* 0x000fe40000000000 */
[----:B------:R-:W-:Y:S01]  /*b950*/  FADD.FTZ R6, R88, R7 ;  /* 0x0000000758067221 */ /* 0x000fe20000010000 */
[----:B------:R-:W-:Y:S01]  /*b960*/  F2FP.BF16.F32.PACK_AB R152, R154, R93 ;  /* 0x0000005d9a98723e */ /* 0x000fe200000010ff */
[----:B------:R-:W0:Y:S02]  /*b970*/  MUFU.EX2 R153, R153 ;  /* 0x0000009900997308 */ /* 0x000e240000000800 */
[----:B--2---:R-:W-:Y:S01]  /*b980*/  FADD.FTZ R7, R159, R6 ;  /* 0x000000069f077221 */ /* 0x004fe20000010000 */
[----:B------:R-:W-:-:S02]  /*b990*/  F2FP.BF16.F32.PACK_AB R154, R136, R95 ;  /* 0x0000005f889a723e */ /* 0x000fc400000010ff */
[----:B------:R-:W-:Y:S02]  /*b9a0*/  F2FP.BF16.F32.PACK_AB R148, R100, R97 ;  /* 0x000000616494723e */ /* 0x000fe400000010ff */
[----:B------:R-:W-:Y:S01]  /*b9b0*/  F2FP.BF16.F32.PACK_AB R157, R88, R157 ;  /* 0x0000009d589d723e */ /* 0x000fe200000010ff */
        /* <DEDUP_REMOVED lines=18> */
[----:B------:R-:W3:Y:S01]  /*bae0*/  MUFU.EX2 R96, R96 ;  /* 0x0000006000607308 */ /* 0x000ee20000000800 */
[C---:B0-----:R-:W-:Y:S01]  /*baf0*/  FADD.FTZ R6, R106.reuse, R7 ;  /* 0x000000076a067221 */ /* 0x041fe20000010000 */
[----:B------:R-:W-:-:S06]  /*bb00*/  F2FP.BF16.F32.PACK_AB R149, R106, R149 ;  /* 0x000000956a95723e */ /* 0x000fcc00000010ff */
[----:B------:R0:W-:Y:S01]  /*bb10*/  MUFU.EX2 R145, R110 ;  /* 0x0000006e00917308 */ /* 0x0001e20000000800 */
[----:B--2---:R-:W-:-:S07]  /*bb20*/  FADD.FTZ R7, R151, R6 ;  /* 0x0000000697077221 */ /* 0x004fce0000010000 */
[----:B------:R-:W2:Y:S01]  /*bb30*/  MUFU.EX2 R12, R142 ;  /* 0x0000008e000c7308 */ /* 0x000ea20000000800 */
[----:B0-----:R-:W-:Y:S01]  /*bb40*/  FADD.FTZ R110, R100, R107 ;  /* 0x0000006b646e7221 */ /* 0x001fe20000010000 */
[----:B---3--:R-:W-:-:S03]  /*bb50*/  F2FP.BF16.F32.PACK_AB R144, R96, R21 ;  /* 0x000000156090723e */ /* 0x008fc600000010ff */
[----:B------:R-:W-:-:S03]  /*bb60*/  FADD.FTZ R107, R15, R110 ;  /* 0x0000006e0f6b7221 */ /* 0x000fc60000010000 */
[----:B------:R-:W0:Y:S01]  /*bb70*/  MUFU.EX2 R99, R99 ;  /* 0x0000006300637308 */ /* 0x000e220000000800 */
[----:B------:R-:W-:-:S04]  /*bb80*/  FADD.FTZ R110, R20, R107 ;  /* 0x0000006b146e7221 */ /* 0x000fc80000010000 */
[----:B------:R-:W-:-:S03]  /*bb90*/  FADD.FTZ R107, R21, R110 ;  /* 0x0000006e156b7221 */ /* 0x000fc60000010000 */
[----:B------:R-:W3:Y:S01]  /*bba0*/  MUFU.EX2 R92, R92 ;  /* 0x0000005c005c7308 */ /* 0x000ee20000000800 */
[----:B------:R-:W-:Y:S01]  /*bbb0*/  FADD.FTZ R110, R96, R107 ;  /* 0x0000006b606e7221 */ /* 0x000fe20000010000 */
[C---:B--2---:R-:W-:Y:S01]  /*bbc0*/  FADD.FTZ R7, R12.reuse, R7 ;  /* 0x000000070c077221 */ /* 0x044fe20000010000 */
[----:B------:R-:W-:Y:S01]  /*bbd0*/  F2FP.BF16.F32.PACK_AB R151, R12, R151 ;  /* 0x000000970c97723e */ /* 0x000fe200000010ff */
[----:B------:R-:W-:Y:S02]  /*bbe0*/  IMAD.MOV.U32 R12, RZ, RZ, R8 ;  /* 0x000000ffff0c7224 */ /* 0x000fe400078e0008 */
[----:B------:R-:W-:Y:S02]  /*bbf0*/  FADD.FTZ R7, R124, R7 ;  /* 0x000000077c077221 */ /* 0x000fe40000010000 */
[----:B------:R-:W2:Y:S01]  /*bc00*/  MUFU.EX2 R101, R101 ;  /* 0x0000006500657308 */ /* 0x000ea20000000800 */
[----:B0-----:R-:W-:Y:S01]  /*bc10*/  FADD.FTZ R107, R99, R110 ;  /* 0x0000006e636b7221 */ /* 0x001fe20000010000 */
[C---:B------:R-:W-:Y:S01]  /*bc20*/  FADD.FTZ R7, R145.reuse, R7 ;  /* 0x0000000791077221 */ /* 0x040fe20000010000 */
[----:B------:R-:W-:-:S05]  /*bc30*/  F2FP.BF16.F32.PACK_AB R145, R145, R124 ;  /* 0x0000007c9191723e */ /* 0x000fca00000010ff */
[----:B------:R-:W0:Y:S01]  /*bc40*/  MUFU.EX2 R118, R118 ;  /* 0x0000007600767308 */ /* 0x000e220000000800 */
[C---:B---3--:R-:W-:Y:S01]  /*bc50*/  FADD.FTZ R6, R92.reuse, R107 ;  /* 0x0000006b5c067221 */ /* 0x048fe20000010000 */
[----:B------:R-:W-:-:S06]  /*bc60*/  F2FP.BF16.F32.PACK_AB R146, R92, R99 ;  /* 0x000000635c92723e */ /* 0x000fcc00000010ff */
[----:B------:R-:W3:Y:S01]  /*bc70*/  MUFU.EX2 R108, R108 ;  /* 0x0000006c006c7308 */ /* 0x000ee20000000800 */
[----:B--2---:R-:W-:-:S07]  /*bc80*/  FADD.FTZ R107, R101, R6 ;  /* 0x00000006656b7221 */ /* 0x004fce0000010000 */
[----:B------:R2:W4:Y:S01]  /*bc90*/  MUFU.EX2 R147, R156 ;  /* 0x0000009c00937308 */ /* 0x0005220000000800 */
[----:B0-----:R-:W-:-:S07]  /*bca0*/  FADD.FTZ R7, R118, R7 ;  /* 0x0000000776077221 */ /* 0x001fce0000010000 */
[----:B------:R-:W0:Y:S01]  /*bcb0*/  MUFU.EX2 R103, R103 ;  /* 0x0000006700677308 */ /* 0x000e220000000800 */
[----:B---3--:R-:W-:Y:S01]  /*bcc0*/  FADD.FTZ R6, R108, R107 ;  /* 0x0000006b6c067221 */ /* 0x008fe20000010000 */
[----:B--2---:R-:W-:Y:S02]  /*bcd0*/  F2FP.BF16.F32.PACK_AB R156, R90, R89 ;  /* 0x000000595a9c723e */ /* 0x004fe400000010ff */
[----:B------:R-:W-:-:S04]  /*bce0*/  F2FP.BF16.F32.PACK_AB R140, R108, R101 ;  /* 0x000000656c8c723e */ /* 0x000fc800000010ff */
[----:B------:R-:W2:Y:S01]  /*bcf0*/  MUFU.EX2 R122, R122 ;  /* 0x0000007a007a7308 */ /* 0x000ea20000000800 */
[C---:B----4-:R-:W-:Y:S01]  /*bd00*/  FADD.FTZ R7, R147.reuse, R7 ;  /* 0x0000000793077221 */ /* 0x050fe20000010000 */
[----:B------:R-:W-:-:S06]  /*bd10*/  F2FP.BF16.F32.PACK_AB R147, R147, R118 ;  /* 0x000000769393723e */ /* 0x000fcc00000010ff */
        /* <DEDUP_REMOVED lines=27> */
[----:B--2---:R-:W-:-:S07]  /*bed0*/  FADD.FTZ R20, R138, R15 ;  /* 0x0000000f8a147221 */ /* 0x004fce0000010000 */
[----:B------:R-:W2:Y:S01]  /*bee0*/  MUFU.EX2 R104, R104 ;  /* 0x0000006800687308 */ /* 0x000ea20000000800 */
[----:B0-----:R-:W-:Y:S01]  /*bef0*/  FADD.FTZ R6, R139, R6 ;  /* 0x000000068b067221 */ /* 0x001fe20000010000 */
[C---:B---3--:R-:W-:Y:S01]  /*bf00*/  FADD.FTZ R7, R13.reuse, R20 ;  /* 0x000000140d077221 */ /* 0x048fe20000010000 */
[----:B------:R-:W-:Y:S01]  /*bf10*/  F2FP.BF16.F32.PACK_AB R138, R13, R138 ;  /* 0x0000008a0d8a723e */ /* 0x000fe200000010ff */
[----:B------:R-:W-:Y:S02]  /*bf20*/  IMAD.MOV.U32 R13, RZ, RZ, R3 ;  /* 0x000000ffff0d7224 */ /* 0x000fe400078e0003 */
[C---:B--2---:R-:W-:Y:S01]  /*bf30*/  FADD.FTZ R6, R104.reuse, R6 ;  /* 0x0000000668067221 */ /* 0x044fe20000010000 */
[----:B------:R-:W-:Y:S01]  /*bf40*/  F2FP.BF16.F32.PACK_AB R139, R104, R139 ;  /* 0x0000008b688b723e */ /* 0x000fe200000010ff */
[----:B-1----:R-:W-:Y:S06]  /*bf50*/  @P1 BRA `(.L_x_1418) ;  /* 0xffffffd000a01947 */ /* 0x002fec000383ffff */
.L_x_1401:
        /* <DEDUP_REMOVED lines=67> */
.L_x_1419:
[----:B------:R-:W-:Y:S01]  /*c390*/  ULEA UR5, UR36, UR37, 0x3 ;  /* 0x0000002524057291 */ /* 0x000fe2000f8e183f */
[----:B------:R-:W-:-:S05]  /*c3a0*/  IMAD.U32 R0, RZ, RZ, UR38 ;  /* 0x00000026ff007e24 */ /* 0x000fca000f8e00ff */
[----:B------:R-:W-:-:S04]  /*c3b0*/  SHF.L.U32 R0, R0, 0x1f, RZ ;  /* 0x0000001f00007819 */ /* 0x000fc800000006ff */
[----:B------:R0:W1:Y:S01]  /*c3c0*/  SYNCS.PHASECHK.TRANS64.TRYWAIT P1, [UR5+0x2a850], R0 ;  /* 0x02a85000ff0075a7 */ /* 0x0000620008020145 */
[----:B------:R-:W-:Y:S05]  /*c3d0*/  @!P0 BRA `(.L_x_1420) ;  /* 0x0000000000048947 */ /* 0x000fea0003800000 */
[----:B------:R-:W-:Y:S01]  /*c3e0*/  BPT.TRAP 0x1 ;  /* 0x000000040000795c */ /* 0x000fe20000300000 */
.L_x_1420:
[----:B-1----:R-:W-:Y:S05]  /*c3f0*/  @P1 BRA `(.L_x_1421) ;  /* 0x0000000000081947 */ /* 0x002fea0003800000 */
[----:B------:R-:W1:Y:S02]  /*c400*/  SYNCS.PHASECHK.TRANS64.TRYWAIT P0, [UR5+0x2a850], R0 ;  /* 0x02a85000ff0075a7 */ /* 0x000e640008000145 */
[----:B-1----:R-:W-:Y:S05]  /*c410*/  @!P0 BRA `(.L_x_1422) ;  /* 0x0000009000e08947 */ /* 0x002fea0003800000 */
.L_x_1421:
[----:B------:R-:W-:Y:S01]  /*c420*/  UIADD3 UR37, UR37, 0x400, URZ ;  /* 0x0000040025257890 */ /* 0x000fe2000fffe03f */
[----:B------:R-:W-:Y:S01]  /*c430*/  WARPGROUP.ARRIVE ;  /* 0x00000000000079c5 */ /* 0x000fe20000000000 */
[----:B------:R-:W-:Y:S01]  /*c440*/  UMOV UR7, 0x40000040 ;  /* 0x4000004000077882 */ /* 0x000fe20000000000 */
[----:B01----:R-:W0:Y:S01]  /*c450*/  SHFL.BFLY PT, R0, R7, 0x2, 0x1f ;  /* 0x0c401f0007007f89 */ /* 0x003e2200000e0000 */
[----:B------:R-:W-:Y:S01]  /*c460*/  USHF.R.U32.HI UR37, URZ, 0x4, UR37 ;  /* 0x000000043f257899 */ /* 0x000fe20008011625 */
[----:B------:R-:W-:Y:S02]  /*c470*/  IMAD.U32 R13, RZ, RZ, UR5 ;  /* 0x00000005ff0d7e24 */ /* 0x000fe4000f8e00ff */
[----:B------:R-:W1:Y:S01]  /*c480*/  SHFL.BFLY PT, R5, R6, 0x2, 0x1f ;  /* 0x0c401f0006057f89 */ /* 0x000e6200000e0000 */
[----:B------:R-:W-:Y:S01]  /*c490*/  ULOP3.LUT UR37, UR37, 0x3fff, URZ, 0xc0, !UPT ;  /* 0x00003fff25257892 */ /* 0x000fe2000f8ec03f */
[----:B------:R-:W-:Y:S01]  /*c4a0*/  IMAD.MOV.U32 R4, RZ, RZ, RZ ;  /* 0x000000ffff047224 */ /* 0x000fe200078e00ff */
[----:B------:R-:W2:Y:S02]  /*c4b0*/  S2R R14, SR_TID.X ;  /* 0x00000000000e7919 */ /* 0x000ea40000002100 */
[----:B------:R-:W-:Y:S01]  /*c4c0*/  ULOP3.LUT UR4, UR37, 0x3000000, URZ, 0xfc, !UPT ;  /* 0x0300000025047892 */ /* 0x000fe2000f8efc3f */
[----:B------:R-:W-:-:S03]  /*c4d0*/  VIADD R166, R166, 0x1 ;  /* 0x00000001a6a67836 */ /* 0x000fc60000000000 */
[----:B------:R-:W-:Y:S02]  /*c4e0*/  UIMAD UR4, UR36, 0x600, UR4 ;  /* 0x00000600240478a4 */ /* 0x000fe4000f8e0204 */
[----:B------:R-:W-:-:S04]  /*c4f0*/  UIADD3 UR36, UR36, 0x1, URZ ;  /* 0x0000000124247890 */ /* 0x000fc8000fffe03f */
[----:B------:R-:W-:Y:S01]  /*c500*/  UISETP.NE.AND UP0, UPT, UR36, 0x2, UPT ;  /* 0x000000022400788c */ /* 0x000fe2000bf05270 */
[----:B------:R-:W-:Y:S02]  /*c510*/  UMOV UR6, UR4 ;  /* 0x0000000400067c82 */ /* 0x000fe40008000000 */
[----:B------:R-:W-:Y:S01]  /*c520*/  HGMMA.64x128x16.F32.BF16 R24, R156, gdesc[UR4].tnspB, R24, gsb0 ;  /* 0x41e000049c187df0 */ /* 0x000fe20008001818 */
[----:B------:R-:W-:Y:S01]  /*c530*/  UIADD3 UR6, UR4, 0x80, URZ ;  /* 0x0000008004067890 */ /* 0x000fe2000fffe03f */
[----:B0-----:R-:W-:Y:S01]  /*c540*/  FADD.FTZ R0, R0, R7 ;  /* 0x0000000700007221 */ /* 0x001fe20000010000 */
[----:B------:R-:W-:Y:S01]  /*c550*/  UMOV UR7, 0x40000040 ;  /* 0x4000004000077882 */ /* 0x000fe20000000000 */
[----:B------:R-:W-:Y:S01]  /*c560*/  USEL UR36, UR36, URZ, UP0 ;  /* 0x0000003f24247287 */ /* 0x000fe20008000000 */
[----:B-1----:R-:W-:Y:S02]  /*c570*/  FADD.FTZ R2, R5, R6 ;  /* 0x0000000605027221 */ /* 0x002fe40000010000 */
[----:B------:R-:W0:Y:S04]  /*c580*/  SHFL.BFLY PT, R5, R0, 0x1, 0x1f ;  /* 0x0c201f0000057f89 */ /* 0x000e2800000e0000 */
[----:B------:R-:W1:Y:S01]  /*c590*/  SHFL.BFLY PT, R11, R2, 0x1, 0x1f ;  /* 0x0c201f00020b7f89 */ /* 0x000e6200000e0000 */
[----:B--2---:R-:W-:Y:S01]  /*c5a0*/  LOP3.LUT P2, RZ, R14, 0x7f, RZ, 0xc0, !PT ;  /* 0x0000007f0eff7812 */ /* 0x004fe2000784c0ff */
[----:B0-----:R-:W-:Y:S01]  /*c5b0*/  FADD.FTZ R10, R0, R5 ;  /* 0x00000005000a7221 */ /* 0x001fe20000010000 */
[----:B------:R-:W-:-:S02]  /*c5c0*/  IMAD.MOV.U32 R0, RZ, RZ, -0x800000 ;  /* 0xff800000ff007424 */ /* 0x000fc400078e00ff */
[----:B-1----:R-:W-:Y:S02]  /*c5d0*/  FADD.FTZ R12, R2, R11 ;  /* 0x0000000b020c7221 */ /* 0x002fe40000010000 */
[----:B------:R-:W-:Y:S01]  /*c5e0*/  FSETP.NE.FTZ.AND P0, PT, R10, RZ, PT ;  /* 0x000000ff0a00720b */ /* 0x000fe20003f15000 */
[----:B------:R-:W-:Y:S02]  /*c5f0*/  IMAD.MOV.U32 R11, RZ, RZ, RZ ;  /* 0x000000ffff0b7224 */ /* 0x000fe400078e00ff */
[----:B------:R-:W-:Y:S01]  /*c600*/  IMAD.MOV.U32 R2, RZ, RZ, -0x800000 ;  /* 0xff800000ff027424 */ /* 0x000fe200078e00ff */
[----:B------:R-:W-:-:S09]  /*c610*/  FSETP.NE.FTZ.AND P1, PT, R12, RZ, PT ;  /* 0x000000ff0c00720b */ /* 0x000fd20003f35000 */
[C---:B------:R-:W-:Y:S01]  /*c620*/  @P0 FMUL.FTZ R6, R9.reuse, 0.69314718246459960938 ;  /* 0x3f31721809060820 */ /* 0x040fe20000410000 */
[----:B------:R-:W0:Y:S03]  /*c630*/  @P0 MUFU.LG2 R5, R10 ;  /* 0x0000000a00050308 */ /* 0x000e260000000c00 */
[----:B------:R-:W-:Y:S01]  /*c640*/  @P1 FMUL.FTZ R14, R9, 0.69314718246459960938 ;  /* 0x3f317218090e1820 */ /* 0x000fe20000410000 */
[----:B------:R-:W-:-:S04]  /*c650*/  @!P2 VIADD R9, R13, 0x2a860 ;  /* 0x0002a8600d09a836 */ /* 0x000fc80000000000 */
[----:B------:R-:W1:Y:S01]  /*c660*/  @P1 MUFU.LG2 R7, R12 ;  /* 0x0000000c00071308 */ /* 0x000e620000000c00 */
[----:B------:R-:W-:-:S07]  /*c670*/  @!P2 PRMT R9, RZ, 0x654, R9 ;  /* 0x00000654ff09a816 */ /* 0x000fce0000000009 */
[----:B------:R-:W2:Y:S01]  /*c680*/  @P0 MUFU.RCP R4, R10 ;  /* 0x0000000a00040308 */ /* 0x000ea20000001000 */
[----:B0-----:R-:W-:-:S04]  /*c690*/  @P0 FMUL.FTZ R5, R5, 0.69314718246459960938 ;  /* 0x3f31721805050820 */ /* 0x001fc80000410000 */
[----:B------:R-:W-:Y:S01]  /*c6a0*/  @P0 FFMA.FTZ R2, R6, R3, R5 ;  /* 0x0000000306020223 */ /* 0x000fe20000010005 */
[----:B------:R-:W-:Y:S02]  /*c6b0*/  PLOP3.LUT P0, PT, PT, PT, PT, 0x8, 0x0 ;  /* 0x000000000000781c */ /* 0x000fe40003f0e170 */
[----:B------:R-:W0:Y:S01]  /*c6c0*/  @P1 MUFU.RCP R11, R12 ;  /* 0x0000000c000b1308 */ /* 0x000e220000001000 */
        /* <DEDUP_REMOVED lines=94> */
.L_x_1352:
[----:B------:R-:W0:Y:S01]  /*ccb0*/  S2R R4, SR_CgaCtaId ;  /* 0x0000000000047919 */ /* 0x000e220000008800 */
[----:B------:R-:W-:Y:S01]  /*ccc0*/  MOV R3, 0x400 ;  /* 0x0000040000037802 */ /* 0x000fe20000000f00 */
[----:B------:R-:W-:Y:S01]  /*ccd0*/  BSSY B0, `(.L_x_1423) ;  /* 0x00001f3000007945 */ /* 0x000fe20003800000 */
[----:B------:R-:W-:Y:S02]  /*cce0*/  BAR.SYNC.DEFER_BLOCKING 0x5, 0x180 ;  /* 0x0146000000007b1d */ /* 0x000fe40000010000 */
[----:B0-----:R-:W-:-:S05]  /*ccf0*/  LEA R3, R4, R3, 0x18 ;  /* 0x0000000304037211 */ /* 0x001fca00078ec0ff */
[----:B------:R0:W1:Y:S01]  /*cd00*/  LDS.128 R44, [R3+0x2a8d0] ;  /* 0x02a8d000032c7984 */ /* 0x0000620000000c00 */
[----:B------:R-:W-:Y:S06]  /*cd10*/  BAR.ARV 0x4, 0x180 ;  /* 0x0106000000007b1d */ /* 0x000fec0000002000 */
[----:B------:R-:W-:Y:S05]  /*cd20*/  @P0 BRA `(.L_x_1424) ;  /* 0x0000001400040947 */ /* 0x000fea0003800000 */
[----:B------:R-:W2:Y:S01]  /*cd30*/  S2R R4, SR_SWINHI ;  /* 0x0000000000047919 */ /* 0x000ea20000002f00 */
[----:B------:R-:W-:Y:S02]  /*cd40*/  F2FP.BF16.F32.PACK_AB R7, R7, R8 ;  /* 0x000000080707723e */ /* 0x000fe400000010ff */
[----:B------:R-:W-:Y:S01]  /*cd50*/  F2FP.BF16.F32.PACK_AB R6, R6, R91 ;  /* 0x0000005b0606723e */ /* 0x000fe200000010ff */
[----:B------:R-:W-:Y:S01]  /*cd60*/  BAR.SYNC.DEFER_BLOCKING 0x1, 0x100 ;  /* 0x0044000000007b1d */ /* 0x000fe20000010000 */
        /* <DEDUP_REMOVED lines=10> */
[----:B------:R-:W-:Y:S02]  /*ce10*/  MOV R16, R3 ;  /* 0x0000000300107202 */ /* 0x000fe40000000f00 */
[----:B--2---:R-:W-:-:S03]  /*ce20*/  MOV R17, R4 ;  /* 0x0000000400117202 */ /* 0x004fc60000000f00 */
[----:B------:R-:W-:-:S03]  /*ce30*/  IMAD.WIDE R4, R170, 0x2, R16 ;  /* 0x00000002aa047825 */ /* 0x000fc600078e0210 */
[C---:B------:R-:W-:Y:S02]  /*ce40*/  LOP3.LUT R9, R4.reuse, 0x380, RZ, 0xc0, !PT ;  /* 0x0000038004097812 */ /* 0x040fe400078ec0ff */
[C---:B------:R-:W-:Y:S02]  /*ce50*/  IADD3 R73, P5, R4.reuse, 0x40, RZ ;  /* 0x0000004004497810 */ /* 0x040fe40007fbe0ff */
[C---:B------:R-:W-:Y:S02]  /*ce60*/  IADD3 R23, P6, R4.reuse, 0x20, RZ ;  /* 0x0000002004177810 */ /* 0x040fe40007fde0ff */
[----:B------:R-:W-:Y:S01]  /*ce70*/  IADD3 R97, P4, R4, 0x60, RZ ;  /* 0x0000006004617810 */ /* 0x000fe20007f9e0ff */
[--C-:B------:R-:W-:Y:S01]  /*ce80*/  IMAD.X R25, RZ, RZ, R5.reuse, P5 ;  /* 0x000000ffff197224 */ /* 0x100fe200028e0605 */
[----:B------:R-:W-:Y:S01]  /*ce90*/  SHF.R.U64 R9, R9, 0x3, RZ ;  /* 0x0000000309097819 */ /* 0x000fe200000012ff */
[--C-:B------:R-:W-:Y:S01]  /*cea0*/  IMAD.X R27, RZ, RZ, R5.reuse, P6 ;  /* 0x000000ffff1b7224 */ /* 0x100fe200030e0605 */
[----:B------:R-:W-:Y:S01]  /*ceb0*/  LOP3.LUT R20, R73, 0x380, RZ, 0xc0, !PT ;  /* 0x0000038049147812 */ /* 0x000fe200078ec0ff */
[----:B------:R-:W-:Y:S01]  /*cec0*/  IMAD.X R21, RZ, RZ, R5, P4 ;  /* 0x000000ffff157224 */ /* 0x000fe200020e0605 */
[----:B------:R-:W-:-:S02]  /*ced0*/  LOP3.LUT R14, R23, 0x380, RZ, 0xc0, !PT ;  /* 0x00000380170e7812 */ /* 0x000fc400078ec0ff */
[----:B-1----:R-:W-:Y:S02]  /*cee0*/  LOP3.LUT R44, R97, 0x380, RZ, 0xc0, !PT ;  /* 0x00000380612c7812 */ /* 0x002fe400078ec0ff */
        /* <DEDUP_REMOVED lines=17> */
[----:B------:R-:W-:Y:S01]  /*d000*/  LOP3.LUT R10, R101, 0x380, RZ, 0xc0, !PT ;  /* 0x00000380650a7812 */ /* 0x000fe200078ec0ff */
[----:B------:R-:W1:Y:S01]  /*d010*/  LDC.64 R96, c[0x0][0xc00] ;  /* 0x00030000ff607b82 */ /* 0x000e620000000a00 */
[----:B------:R-:W-:Y:S02]  /*d020*/  LOP3.LUT R23, R90, 0x380, RZ, 0xc0, !PT ;  /* 0x000003805a177812 */ /* 0x000fe400078ec0ff */
[----:B------:R-:W-:Y:S02]  /*d030*/  LOP3.LUT R44, R103, 0x380, RZ, 0xc0, !PT ;  /* 0x00000380672c7812 */ /* 0x000fe400078ec0ff */
[----:B------:R-:W-:Y:S02]  /*d040*/  LOP3.LUT R72, R99, 0x380, RZ, 0xc0, !PT ;  /* 0x0000038063487812 */ /* 0x000fe400078ec0ff */
[----:B------:R-:W-:Y:S02]  /*d050*/  SHF.R.U64 R10, R10, 0x3, RZ ;  /* 0x000000030a0a7819 */ /* 0x000fe400000012ff */
[----:B------:R-:W-:-:S02]  /*d060*/  SHF.R.U64 R23, R23, 0x3, RZ ;  /* 0x0000000317177819 */ /* 0x000fc400000012ff */
[----:B------:R-:W-:Y:S02]  /*d070*/  SHF.R.U64 R44, R44, 0x3, RZ ;  /* 0x000000032c2c7819 */ /* 0x000fe400000012ff */
[----:B------:R-:W-:Y:S02]  /*d080*/  F2FP.BF16.F32.PACK_AB R4, R12, R95 ;  /* 0x0000005f0c04723e */ /* 0x000fe400000010ff */
[----:B------:R-:W-:Y:S02]  /*d090*/  SHF.R.U64 R72, R72, 0x3, RZ ;  /* 0x0000000348487819 */ /* 0x000fe400000012ff */
[----:B------:R-:W-:Y:S01]  /*d0a0*/  LOP3.LUT R12, R10, R101, RZ, 0x3c, !PT ;  /* 0x000000650a0c7212 */ /* 0x000fe200078e3cff */
[----:B------:R2:W-:Y:S01]  /*d0b0*/  STSM.16.M88.4 [R94], R4 ;  /* 0x000000045e007844 */ /* 0x0005e20000000200 */
        /* <DEDUP_REMOVED lines=10> */
[----:B------:R-:W-:Y:S02]  /*d160*/  MOV R91, R24 ;  /* 0x00000018005b7202 */ /* 0x000fe40000000f00 */
[----:B--2---:R-:W-:Y:S01]  /*d170*/  F2FP.BF16.F32.PACK_AB R4, R41, R40 ;  /* 0x000000282904723e */ /* 0x004fe200000010ff */
[----:B------:R-:W-:Y:S01]  /*d180*/  STSM.16.M88.4 [R92], R8 ;  /* 0x000000085c007844 */ /* 0x000fe20000000200 */
[----:B------:R-:W-:Y:S02]  /*d190*/  F2FP.BF16.F32.PACK_AB R5, R43, R42 ;  /* 0x0000002a2b05723e */ /* 0x000fe400000010ff */
[----:B------:R-:W-:-:S02]  /*d1a0*/  F2FP.BF16.F32.PACK_AB R6, R32, R33 ;  /* 0x000000212006723e */ /* 0x000fc400000010ff */
[----:B------:R-:W-:Y:S02]  /*d1b0*/  F2FP.BF16.F32.PACK_AB R7, R30, R31 ;  /* 0x0000001f1e07723e */ /* 0x000fe400000010ff */
[----:B------:R-:W-:Y:S02]  /*d1c0*/  MOV R23, R14 ;  /* 0x0000000e00177202 */ /* 0x000fe40000000f00 */
[----:B------:R-:W-:Y:S01]  /*d1d0*/  MOV R73, R12 ;  /* 0x0000000c00497202 */ /* 0x000fe20000000f00 */
[----:B------:R2:W-:Y:S01]  /*d1e0*/  STSM.16.M88.4 [R91], R4 ;  /* 0x000000045b007844 */ /* 0x0005e20000000200 */
[----:B------:R-:W-:Y:S02]  /*d1f0*/  MOV R90, R20 ;  /* 0x00000014005a7202 */ /* 0x000fe40000000f00 */
[----:B------:R-:W-:Y:S01]  /*d200*/  F2FP.BF16.F32.PACK_AB R12, R49, R48 ;  /* 0x00000030310c723e */ /* 0x000fe200000010ff */
[----:B------:R-:W3:Y:S01]  /*d210*/  LDC.64 R20, c[0x0][0xc00] ;  /* 0x00030000ff147b82 */ /* 0x000ee20000000a00 */
[----:B------:R-:W-:-:S02]  /*d220*/  F2FP.BF16.F32.PACK_AB R13, R51, R50 ;  /* 0x00000032330d723e */ /* 0x000fc400000010ff */
[----:B------:R-:W-:Y:S02]  /*d230*/  F2FP.BF16.F32.PACK_AB R14, R53, R52 ;  /* 0x00000034350e723e */ /* 0x000fe400000010ff */
[----:B------:R-:W-:Y:S02]  /*d240*/  F2FP.BF16.F32.PACK_AB R15, R55, R54 ;  /* 0x00000036370f723e */ /* 0x000fe400000010ff */
[----:B------:R-:W-:Y:S01]  /*d250*/  F2FP.BF16.F32.PACK_AB R24, R57, R56 ;  /* 0x000000383918723e */ /* 0x000fe200000010ff */
[----:B------:R-:W-:Y:S01]  /*d260*/  ULDC UR4, c[0x0][0xa88] ;  /* 0x0002a20000047ab9 */ /* 0x000fe20000000800 */
[----:B------:R-:W-:Y:S01]  /*d270*/  F2FP.BF16.F32.PACK_AB R25, R59, R58 ;  /* 0x0000003a3b19723e */ /* 0x000fe200000010ff */
[----:B------:R-:W-:Y:S01]  /*d280*/  STSM.16.M88.4 [R90], R12 ;  /* 0x0000000c5a007844 */ /* 0x000fe20000000200 */
[----:B------:R-:W-:Y:S01]  /*d290*/  F2FP.BF16.F32.PACK_AB R26, R61, R60 ;  /* 0x0000003c3d1a723e */ /* 0x000fe200000010ff */
[----:B--2---:R-:W2:Y:S01]  /*d2a0*/  LDC.64 R4, c[0x0][0xc08] ;  /* 0x00030200ff047b82 */ /* 0x004ea20000000a00 */
[----:B------:R-:W-:-:S02]  /*d2b0*/  F2FP.BF16.F32.PACK_AB R27, R63, R62 ;  /* 0x0000003e3f1b723e */ /* 0x000fc400000010ff */
[----:B------:R-:W-:Y:S02]  /*d2c0*/  F2FP.BF16.F32.PACK_AB R30, R77, R76 ;  /* 0x0000004c4d1e723e */ /* 0x000fe400000010ff */
[----:B------:R-:W-:Y:S01]  /*d2d0*/  F2FP.BF16.F32.PACK_AB R31, R79, R78 ;  /* 0x0000004e4f1f723e */ /* 0x000fe200000010ff */
[----:B------:R4:W-:Y:S01]  /*d2e0*/  STSM.16.M88.4 [R23], R24 ;  /* 0x0000001817007844 */ /* 0x0009e20000000200 */
[----:B-1----:R-:W-:Y:S01]  /*d2f0*/  ISETP.NE.U32.AND P0, PT, R96, RZ, PT ;  /* 0x000000ff6000720c */ /* 0x002fe20003f05070 */
[----:B------:R-:W1:Y:S02]  /*d300*/  LDC R52, c[0x0][0xbe8] ;  /* 0x0002fa00ff347b82 */ /* 0x000e640000000800 */
[----:B------:R0:W-:Y:S01]  /*d310*/  STSM.16.M88.4 [R73], R64 ;  /* 0x0000004049007844 */ /* 0x0001e20000000200 */
[----:B------:R-:W-:Y:S01]  /*d320*/  ISETP.NE.AND.EX P0, PT, R97, RZ, PT, P0 ;  /* 0x000000ff6100720c */ /* 0x000fe20003f05300 */
[----:B---3--:R-:W-:Y:S02]  /*d330*/  IMAD.WIDE R20, R164, 0x4, R20 ;  /* 0x00000004a4147825 */ /* 0x008fe400078e0214 */
[----:B------:R0:W-:Y:S04]  /*d340*/  STSM.16.M88.4 [R72], R28 ;  /* 0x0000001c48007844 */ /* 0x0001e80000000200 */
[----:B------:R0:W-:Y:S01]  /*d350*/  STSM.16.M88.4 [R44], R80 ;  /* 0x000000502c007844 */ /* 0x0001e20000000200 */
[----:B------:R-:W-:-:S02]  /*d360*/  IMAD.U32 R7, RZ, RZ, UR4 ;  /* 0x00000004ff077e24 */ /* 0x000fc4000f8e00ff */
[----:B----4-:R-:W-:Y:S01]  /*d370*/  IMAD.MOV.U32 R23, RZ, RZ, RZ ;  /* 0x000000ffff177224 */ /* 0x010fe200078e00ff */
[----:B------:R-:W-:Y:S01]  /*d380*/  BAR.SYNC.DEFER_BLOCKING 0x1, 0x100 ;  /* 0x0044000000007b1d */ /* 0x000fe20000010000 */
[----:B--2---:R-:W-:-:S04]  /*d390*/  ISETP.NE.U32.AND P2, PT, R4, RZ, PT ;  /* 0x000000ff0400720c */ /* 0x004fc80003f45070 */
[----:B------:R-:W-:-:S13]  /*d3a0*/  ISETP.NE.AND.EX P2, PT, R5, RZ, PT, P2 ;  /* 0x000000ff0500720c */ /* 0x000fda0003f45320 */
[----:B------:R-:W2:Y:S01]  /*d3b0*/  @P2 LDC.64 R4, c[0x0][0xc08] ;  /* 0x00030200ff042b82 */ /* 0x000ea20000000a00 */
[----:B------:R0:W5:Y:S01]  /*d3c0*/  @P0 LDG.E R23, desc[UR60][R20.64] ;  /* 0x0000003c14170981 */ /* 0x000162000c1e1900 */
[----:B-1----:R-:W-:-:S13]  /*d3d0*/  ISETP.NE.AND P1, PT, R52, 0x1, PT ;  /* 0x000000013400780c */ /* 0x002fda0003f25270 */
[----:B------:R-:W1:Y:S01]  /*d3e0*/  @P1 LDC R6, c[0x0][0xbec] ;  /* 0x0002fb00ff061b82 */ /* 0x000e620000000800 */
[----:B--2---:R-:W-:-:S07]  /*d3f0*/  @P2 IMAD.WIDE R4, R164, 0x4, R4 ;  /* 0x00000004a4042825 */ /* 0x004fce00078e0204 */
[----:B------:R-:W2:Y:S01]  /*d400*/  @P1 LDC R11, c[0x0][0xbf0] ;  /* 0x0002fc00ff0b1b82 */ /* 0x000ea20000000800 */
[----:B------:R0:W5:Y:S01]  /*d410*/  @P2 LDG.E R7, desc[UR60][R4.64] ;  /* 0x0000003c04072981 */ /* 0x000162000c1e1900 */
[----:B------:R-:W-:Y:S05]  /*d420*/  @P2 BRA `(.L_x_1425) ;  /* 0x0000000000102947 */ /* 0x000fea0003800000 */
[----:B------:R-:W-:Y:S05]  /*d430*/  @!P0 BRA `(.L_x_1425) ;  /* 0x00000000000c8947 */ /* 0x000fea0003800000 */
[----:B0-----:R-:W3:Y:S04]  /*d440*/  LDG.E R4, desc[UR60][R20.64] ;  /* 0x0000003c14047981 */ /* 0x001ee8000c1e1900 */
[----:B-----5:R-:W3:Y:S02]  /*d450*/  LDG.E R7, desc[UR60][R20.64+0x4] ;  /* 0x0000043c14077981 */ /* 0x020ee4000c1e1900 */
[----:B---3--:R-:W-:-:S07]  /*d460*/  IMAD.IADD R7, R7, 0x1, -R4 ;  /* 0x0000000107077824 */ /* 0x008fce00078e0a04 */
.L_x_1425:
[----:B0-----:R-:W-:Y:S01]  /*d470*/  SHF.R.S32.HI R44, RZ, 0x1f, R163 ;  /* 0x0000001fff2c7819 */ /* 0x001fe200000114a3 */
[----:B------:R-:W-:Y:S01]  /*d480*/  IMAD.IADD R15, R22, 0x1, R18 ;  /* 0x00000001160f7824 */ /* 0x000fe200078e0212 */
[----:B------:R-:W-:Y:S01]  /*d490*/  ULDC.64 UR4, c[0x0][0xb90] ;  /* 0x0002e40000047ab9 */ /* 0x000fe20000000a00 */
[--C-:B-----5:R-:W-:Y:S01]  /*d4a0*/  SHF.R.S32.HI R21, RZ, 0x1f, R23.reuse ;  /* 0x0000001fff157819 */ /* 0x120fe20000011417 */
[----:B------:R-:W-:Y:S01]  /*d4b0*/  IMAD.MOV.U32 R20, RZ, RZ, R23 ;  /* 0x000000ffff147224 */ /* 0x000fe200078e0017 */
[----:B------:R-:W-:Y:S01]  /*d4c0*/  SHF.R.S32.HI R8, RZ, 0x1f, R164 ;  /* 0x0000001fff087819 */ /* 0x000fe200000114a4 */
[----:B------:R-:W-:Y:S01]  /*d4d0*/  IMAD R4, R44, UR4, RZ ;  /* 0x000000042c047c24 */ /* 0x000fe2000f8e02ff */
[----:B------:R-:W-:Y:S01]  /*d4e0*/  SEL R53, R164, RZ, !P0 ;  /* 0x000000ffa4357207 */ /* 0x000fe20004000000 */
[----:B-1----:R-:W-:-:S04]  /*d4f0*/  @P1 IMAD.HI.U32 R6, R15, R6, RZ ;  /* 0x000000060f061227 */ /* 0x002fc800078e00ff */
[----:B------:R-:W-:Y:S01]  /*d500*/  IMAD.MOV.U32 R9, RZ, RZ, R15 ;  /* 0x000000ffff097224 */ /* 0x000fe200078e000f */
[----:B--2---:R-:W-:Y:S01]  /*d510*/  @P1 SHF.R.U32.HI R9, RZ, R11, R6 ;  /* 0x0000000bff091219 */ /* 0x004fe20000011606 */
[C---:B------:R-:W-:Y:S02]  /*d520*/  IMAD R13, R163.reuse, UR5, R4 ;  /* 0x00000005a30d7c24 */ /* 0x040fe4000f8e0204 */
[----:B------:R-:W-:Y:S01]  /*d530*/  IMAD.WIDE.U32 R4, R163, UR4, R20 ;  /* 0x00000004a3047c25 */ /* 0x000fe2000f8e0014 */
[----:B------:R-:W-:Y:S01]  /*d540*/  SEL R20, R8, RZ, !P0 ;  /* 0x000000ff08147207 */ /* 0x000fe20004000000 */
[----:B------:R-:W-:Y:S02]  /*d550*/  ULDC.64 UR4, c[0x0][0xb98] ;  /* 0x0002e60000047ab9 */ /* 0x000fe40000000a00 */
[----:B------:R-:W-:Y:S02]  /*d560*/  IMAD R11, R165, 0x40, R160 ;  /* 0x00000040a50b7824 */ /* 0x000fe400078e02a0 */
[----:B------:R-:W-:-:S02]  /*d570*/  IMAD.IADD R5, R5, 0x1, R13 ;  /* 0x0000000105057824 */ /* 0x000fc400078e020d */
[----:B------:R-:W-:Y:S02]  /*d580*/  IMAD.MOV R13, RZ, RZ, -R9 ;  /* 0x000000ffff0d7224 */ /* 0x000fe400078e0a09 */
[----:B------:R-:W-:-:S04]  /*d590*/  IMAD.WIDE R16, R11, 0x2, R16 ;  /* 0x000000020b107825 */ /* 0x000fc800078e0210 */
[----:B------:R-:W-:Y:S01]  /*d5a0*/  IMAD R6, R20, UR4, RZ ;  /* 0x0000000414067c24 */ /* 0x000fe2000f8e02ff */
[C---:B------:R-:W-:Y:S01]  /*d5b0*/  IADD3 R41, P6, R16.reuse, 0x4000, RZ ;  /* 0x0000400010297810 */ /* 0x040fe20007fde0ff */
[----:B------:R-:W-:Y:S01]  /*d5c0*/  IMAD.WIDE.U32 R4, R53, UR4, R4 ;  /* 0x0000000435047c25 */ /* 0x000fe2000f8e0004 */
[----:B------:R-:W-:Y:S02]  /*d5d0*/  IADD3 R37, P5, R16, 0x5000, RZ ;  /* 0x0000500010257810 */ /* 0x000fe40007fbe0ff */
[----:B------:R-:W-:Y:S01]  /*d5e0*/  LOP3.LUT R40, R41, 0x380, RZ, 0xc0, !PT ;  /* 0x0000038029287812 */ /* 0x000fe200078ec0ff */
[----:B------:R-:W-:Y:S01]  /*d5f0*/  IMAD R11, R52, R13, R15 ;  /* 0x0000000d340b7224 */ /* 0x000fe200078e020f */
[----:B------:R-:W-:Y:S01]  /*d600*/  SHF.R.S32.HI R13, RZ, 0x1f, R9 ;  /* 0x0000001fff0d7819 */ /* 0x000fe20000011409 */
[----:B------:R-:W-:Y:S01]  /*d610*/  IMAD R8, R53, UR5, R6 ;  /* 0x0000000535087c24 */ /* 0x000fe2000f8e0206 */
[----:B------:R-:W-:Y:S01]  /*d620*/  IADD3 R4, P2, R9, R4, RZ ;  /* 0x0000000409047210 */ /* 0x000fe20007f5e0ff */
[----:B------:R-:W-:Y:S01]  /*d630*/  ULDC.64 UR4, c[0x0][0xb88] ;  /* 0x0002e20000047ab9 */ /* 0x000fe20000000a00 */
[----:B------:R-:W-:Y:S01]  /*d640*/  SHF.R.S32.HI R6, RZ, 0x1f, R11 ;  /* 0x0000001fff067819 */ /* 0x000fe2000001140b */
[----:B------:R-:W-:Y:S01]  /*d650*/  IMAD.IADD R24, R169, 0x1, R18 ;  /* 0x00000001a9187824 */ /* 0x000fe200078e0212 */
[----:B------:R-:W-:Y:S01]  /*d660*/  IADD3.X R5, R13, R5, R8, P2, !PT ;  /* 0x000000050d057210 */ /* 0x000fe200017fe408 */
[----:B------:R-:W-:Y:S01]  /*d670*/  IMAD R55, R7, R52, RZ ;  /* 0x0000003407377224 */ /* 0x000fe200078e02ff */
[----:B------:R-:W-:Y:S01]  /*d680*/  IADD3 R9, P3, R16, 0x2000, RZ ;  /* 0x0000200010097810 */ /* 0x000fe20007f7e0ff */
[----:B------:R-:W-:Y:S01]  /*d690*/  IMAD R10, R6, UR4, RZ ;  /* 0x00000004060a7c24 */ /* 0x000fe2000f8e02ff */
[----:B------:R-:W-:Y:S01]  /*d6a0*/  IADD3 R15, P0, R16, 0x1000, RZ ;  /* 0x00001000100f7810 */ /* 0x000fe20007f1e0ff */
[----:B------:R-:W-:Y:S01]  /*d6b0*/  IMAD.WIDE.U32 R4, R11, UR4, R4 ;  /* 0x000000040b047c25 */ /* 0x000fe2000f8e0004 */
[----:B------:R-:W-:-:S02]  /*d6c0*/  LOP3.LUT R8, R9, 0x380, RZ, 0xc0, !PT ;  /* 0x0000038009087812 */ /* 0x000fc400078ec0ff */
[----:B------:R-:W-:Y:S01]  /*d6d0*/  LOP3.LUT R36, R37, 0x380, RZ, 0xc0, !PT ;  /* 0x0000038025247812 */ /* 0x000fe200078ec0ff */
[----:B------:R-:W-:Y:S01]  /*d6e0*/  IMAD R13, R11, UR5, R10 ;  /* 0x000000050b0d7c24 */ /* 0x000fe2000f8e020a */
[----:B------:R-:W-:Y:S01]  /*d6f0*/  ULDC.64 UR4, c[0x0][0xb50] ;  /* 0x0002d40000047ab9 */ /* 0x000fe20000000a00 */
[----:B------:R-:W-:Y:S01]  /*d700*/  SHF.R.U64 R6, R8, 0x3, RZ ;  /* 0x0000000308067819 */ /* 0x000fe200000012ff */
[----:B------:R-:W-:Y:S01]  /*d710*/  IMAD.X R7, RZ, RZ, R17, P3 ;  /* 0x000000ffff077224 */ /* 0x000fe200018e0611 */
[----:B------:R-:W-:Y:S01]  /*d720*/  LEA R10, P4, R4, UR4, 0x2 ;  /* 0x00000004040a7c11 */ /* 0x000fe2000f8810ff */
[----:B------:R-:W-:Y:S01]  /*d730*/  IMAD.IADD R5, R5, 0x1, R13 ;  /* 0x0000000105057824 */ /* 0x000fe200078e020d */
[----:B------:R-:W-:Y:S01]  /*d740*/  LOP3.LUT R6, R6, R9, RZ, 0x3c, !PT ;  /* 0x0000000906067212 */ /* 0x000fe200078e3cff */
[----:B------:R-:W-:Y:S01]  /*d750*/  IMAD.X R13, RZ, RZ, R17, P0 ;  /* 0x000000ffff0d7224 */ /* 0x000fe200000e0611 */
[----:B------:R-:W-:Y:S01]  /*d760*/  IADD3 R9, P2, R16, 0x3000, RZ ;  /* 0x0000300010097810 */ /* 0x000fe20007f5e0ff */
[----:B------:R-:W-:Y:S01]  /*d770*/  SHFL.IDX PT, R48, R10, RZ, 0x1c1f ;  /* 0x001c1fff0a307589 */ /* 0x000fe200000e0000 */
[----:B------:R-:W-:Y:S01]  /*d780*/  LEA.HI.X R14, R4, UR5, R5, 0x2, P4 ;  /* 0x00000005040e7c11 */ /* 0x000fe2000a0f1405 */
[----:B------:R-:W-:Y:S01]  /*d790*/  VIADD R4, R24, 0x8 ;  /* 0x0000000818047836 */ /* 0x000fe20000000000 */
[----:B------:R-:W-:Y:S01]  /*d7a0*/  LOP3.LUT R8, R9, 0x380, RZ, 0xc0, !PT ;  /* 0x0000038009087812 */ /* 0x000fe200078ec0ff */
[----:B------:R-:W-:Y:S01]  /*d7b0*/  SHFL.IDX PT, R50, R10, 0x1, 0x1c1f ;  /* 0x003c1f000a327f89 */ /* 0x000fe200000e0000 */
[----:B------:R-:W-:Y:S01]  /*d7c0*/  LOP3.LUT P0, RZ, R167, 0x3, RZ, 0xc0, !PT ;  /* 0x00000003a7ff7812 */ /* 0x000fe2000780c0ff */
[----:B------:R-:W-:Y:S01]  /*d7d0*/  ULDC.64 UR4, c[0x0][0xaa0] ;  /* 0x0002a80000047ab9 */ /* 0x000fe20000000a00 */
[----:B------:R-:W-:Y:S01]  /*d7e0*/  SHF.R.U64 R8, R8, 0x3, RZ ;  /* 0x0000000308087819 */ /* 0x000fe200000012ff */
[----:B------:R-:W0:Y:S01]  /*d7f0*/  SHFL.IDX PT, R49, R14, RZ, 0x1c1f ;  /* 0x001c1fff0e317589 */ /* 0x000e2200000e0000 */
[----:B------:R-:W-:-:S02]  /*d800*/  IADD3 R33, P4, R16, 0x6000, RZ ;  /* 0x0000600010217810 */ /* 0x000fc40007f9e0ff */
[----:B------:R-:W-:Y:S01]  /*d810*/  LOP3.LUT R8, R8, R9, RZ, 0x3c, !PT ;  /* 0x0000000908087212 */ /* 0x000fe200078e3cff */
[----:B------:R-:W1:Y:S01]  /*d820*/  SHFL.IDX PT, R51, R14, 0x1, 0x1c1f ;  /* 0x003c1f000e337f89 */ /* 0x000e6200000e0000 */
[----:B------:R-:W-:Y:S01]  /*d830*/  IMAD.X R9, RZ, RZ, R17, P2 ;  /* 0x000000ffff097224 */ /* 0x000fe200010e0611 */
[-C--:B------:R-:W-:Y:S02]  /*d840*/  ISETP.GE.OR P2, PT, R24, R55.reuse, P0 ;  /* 0x000000371800720c */ /* 0x080fe40000746670 */
[----:B------:R-:W-:Y:S02]  /*d850*/  ISETP.GE.OR P0, PT, R4, R55, P0 ;  /* 0x000000370400720c */ /* 0x000fe40000706670 */
[----:B------:R-:W-:Y:S02]  /*d860*/  LOP3.LUT R11, R16, 0x380, RZ, 0xc0, !PT ;  /* 0x00000380100b7812 */ /* 0x000fe400078ec0ff */
[----:B------:R-:W-:Y:S02]  /*d870*/  LOP3.LUT R32, R33, 0x380, RZ, 0xc0, !PT ;  /* 0x0000038021207812 */ /* 0x000fe400078ec0ff */
[----:B------:R-:W-:-:S02]  /*d880*/  SHF.R.U64 R11, R11, 0x3, RZ ;  /* 0x000000030b0b7819 */ /* 0x000fc400000012ff */
[----:B------:R-:W-:Y:S02]  /*d890*/  IADD3 R5, P3, R16, 0x7000, RZ ;  /* 0x0000700010057810 */ /* 0x000fe40007f7e0ff */
[----:B------:R-:W-:Y:S02]  /*d8a0*/  SHF.R.U64 R40, R40, 0x3, RZ ;  /* 0x0000000328287819 */ /* 0x000fe400000012ff */
[----:B------:R-:W-:Y:S01]  /*d8b0*/  SHF.R.U64 R36, R36, 0x3, RZ ;  /* 0x0000000324247819 */ /* 0x000fe200000012ff */
[--C-:B------:R-:W-:Y:S01]  /*d8c0*/  IMAD.X R29, RZ, RZ, R17.reuse, P3 ;  /* 0x000000ffff1d7224 */ /* 0x100fe200018e0611 */
[----:B------:R-:W-:Y:S02]  /*d8d0*/  SHF.R.U64 R32, R32, 0x3, RZ ;  /* 0x0000000320207819 */ /* 0x000fe400000012ff */
[----:B------:R-:W-:Y:S01]  /*d8e0*/  LOP3.LUT R16, R11, R16, RZ, 0x3c, !PT ;  /* 0x000000100b107212 */ /* 0x000fe200078e3cff */
[----:B0-----:R0:W-:Y:S01]  /*d8f0*/  @!P2 ST.E desc[UR60][R48.64], R2 ;  /* 0x000000023000a985 */ /* 0x0011e2000c10193c */
[----:B------:R-:W-:Y:S01]  /*d900*/  LOP3.LUT R40, R40, R41, RZ, 0x3c, !PT ;  /* 0x0000002928287212 */ /* 0x000fe200078e3cff */
[--C-:B------:R-:W-:Y:S01]  /*d910*/  IMAD.X R41, RZ, RZ, R17.reuse, P6 ;  /* 0x000000ffff297224 */ /* 0x100fe200030e0611 */
[----:B------:R-:W-:Y:S01]  /*d920*/  LOP3.LUT R36, R36, R37, RZ, 0x3c, !PT ;  /* 0x0000002524247212 */ /* 0x000fe200078e3cff */
[----:B-1----:R1:W-:Y:S01]  /*d930*/  @!P0 ST.E desc[UR60][R50.64], R0 ;  /* 0x0000000032008985 */ /* 0x0023e2000c10193c */
[----:B------:R-:W-:Y:S01]  /*d940*/  LOP3.LUT R32, R32, R33, RZ, 0x3c, !PT ;  /* 0x0000002120207212 */ /* 0x000fe200078e3cff */
[--C-:B------:R-:W-:Y:S01]  /*d950*/  IMAD.X R37, RZ, RZ, R17.reuse, P5 ;  /* 0x000000ffff257224 */ /* 0x100fe200028e0611 */
[----:B------:R-:W-:Y:S01]  /*d960*/  LOP3.LUT R12, R15, 0x380, RZ, 0xc0, !PT ;  /* 0x000003800f0c7812 */ /* 0x000fe200078ec0ff */
[----:B------:R-:W-:Y:S01]  /*d970*/  IMAD.X R33, RZ, RZ, R17, P4 ;  /* 0x000000ffff217224 */ /* 0x000fe200020e0611 */
[----:B------:R2:W5:Y:S01]  /*d980*/  LD.E.128 R24, desc[UR60][R16.64] ;  /* 0x0000003c10187980 */ /* 0x000562000c101d00 */
[----:B------:R-:W-:Y:S01]  /*d990*/  LOP3.LUT R4, R5, 0x380, RZ, 0xc0, !PT ;  /* 0x0000038005047812 */ /* 0x000fe200078ec0ff */
[----:B0-----:R-:W0:Y:S01]  /*d9a0*/  @P1 LDC R49, c[0x0][0xbec] ;  /* 0x0002fb00ff311b82 */ /* 0x001e220000000800 */
[----:B------:R-:W-:Y:S01]  /*d9b0*/  SHF.R.U64 R12, R12, 0x3, RZ ;  /* 0x000000030c0c7819 */ /* 0x000fe200000012ff */
[----:B------:R-:W5:Y:S01]  /*d9c0*/  LD.E.128 R8, desc[UR60][R8.64] ;  /* 0x0000003c08087980 */ /* 0x000f62000c101d00 */
[----:B------:R-:W-:Y:S01]  /*d9d0*/  SHF.R.U64 R4, R4, 0x3, RZ ;  /* 0x0000000304047819 */ /* 0x000fe200000012ff */
[----:B-1----:R-:W-:Y:S01]  /*d9e0*/  IMAD R0, R21, UR4, RZ ;  /* 0x0000000415007c24 */ /* 0x002fe2000f8e02ff */
[----:B------:R-:W-:Y:S01]  /*d9f0*/  LOP3.LUT R12, R12, R15, RZ, 0x3c, !PT ;  /* 0x0000000f0c0c7212 */ /* 0x000fe200078e3cff */
[----:B------:R-:W5:Y:S01]  /*da00*/  LD.E.128 R40, desc[UR60][R40.64] ;  /* 0x0000003c28287980 */ /* 0x000f62000c101d00 */
[----:B--2---:R-:W-:Y:S01]  /*da10*/  IMAD.WIDE.U32 R16, R23, UR4, RZ ;  /* 0x0000000417107c25 */ /* 0x004fe2000f8e00ff */
[----:B------:R-:W-:-:S02]  /*da20*/  LOP3.LUT R28, R4, R5, RZ, 0x3c, !PT ;  /* 0x00000005041c7212 */ /* 0x000fc400078e3cff */
[----:B------:R-:W5:Y:S01]  /*da30*/  LD.E.128 R4, desc[UR60][R6.64] ;  /* 0x0000003c06047980 */ /* 0x000f62000c101d00 */
[----:B------:R-:W-:Y:S01]  /*da40*/  IMAD R21, R23, UR5, R0 ;  /* 0x0000000517157c24 */ /* 0x000fe2000f8e0200 */
[----:B------:R-:W-:Y:S01]  /*da50*/  ULDC.64 UR4, c[0x0][0xae8] ;  /* 0x0002ba0000047ab9 */ /* 0x000fe20000000a00 */
[----:B------:R-:W1:Y:S01]  /*da60*/  @P1 LDC R23, c[0x0][0xbf0] ;  /* 0x0002fc00ff171b82 */ /* 0x000e620000000800 */
[----:B------:R-:W5:Y:S01]  /*da70*/  LD.E.128 R12, desc[UR60][R12.64] ;  /* 0x0000003c0c0c7980 */ /* 0x000f62000c101d00 */
[----:B------:R-:W-:Y:S02]  /*da80*/  IMAD.IADD R17, R17, 0x1, R21 ;  /* 0x0000000111117824 */ /* 0x000fe400078e0215 */
[----:B------:R-:W-:Y:S01]  /*da90*/  IMAD R21, R162, 0x20, R165 ;  /* 0x00000020a2157824 */ /* 0x000fe200078e02a5 */
[----:B------:R-:W5:Y:S01]  /*daa0*/  LD.E.128 R36, desc[UR60][R36.64] ;  /* 0x0000003c24247980 */ /* 0x000f62000c101d00 */
[----:B------:R-:W-:Y:S02]  /*dab0*/  IMAD R0, R44, UR4, RZ ;  /* 0x000000042c007c24 */ /* 0x000fe4000f8e02ff */
[----:B------:R-:W-:Y:S01]  /*dac0*/  IMAD.IADD R44, R18, 0x1, R21 ;  /* 0x00000001122c7824 */ /* 0x000fe200078e0215 */
[----:B------:R-:W5:Y:S01]  /*dad0*/  LD.E.128 R32, desc[UR60][R32.64] ;  /* 0x0000003c20207980 */ /* 0x000f62000c101d00 */
[----:B------:R-:W-:-:S02]  /*dae0*/  IMAD R21, R163, UR5, R0 ;  /* 0x00000005a3157c24 */ /* 0x000fc4000f8e0200 */
[----:B------:R-:W-:Y:S01]  /*daf0*/  IMAD.WIDE.U32 R16, R163, UR4, R16 ;  /* 0x00000004a3107c25 */ /* 0x000fe2000f8e0010 */
[----:B------:R-:W-:Y:S01]  /*db00*/  ULDC.64 UR4, c[0x0][0xaf0] ;  /* 0x0002bc0000047ab9 */ /* 0x000fe20000000a00 */
[----:B------:R-:W5:Y:S02]  /*db10*/  LD.E.128 R28, desc[UR60][R28.64] ;  /* 0x0000003c1c1c7980 */ /* 0x000f64000c101d00 */
[----:B0-----:R-:W-:Y:S01]  /*db20*/  @P1 IMAD.HI.U32 R0, R44, R49, RZ ;  /* 0x000000312c001227 */ /* 0x001fe200078e00ff */
[----:B------:R-:W-:Y:S01]  /*db30*/  @!PT LDS RZ, [RZ] ;  /* 0x00000000fffff984 */ /* 0x000fe20000000800 */
[----:B------:R-:W-:Y:S01]  /*db40*/  @!PT LDS RZ, [RZ] ;  /* 0x00000000fffff984 */ /* 0x000fe20000000800 */
[----:B------:R-:W-:Y:S01]  /*db50*/  @!PT LDS RZ, [RZ] ;  /* 0x00000000fffff984 */ /* 0x000fe20000000800 */
[----:B------:R-:W-:Y:S01]  /*db60*/  @!PT LDS RZ, [RZ] ;  /* 0x00000000fffff984 */ /* 0x000fe20000000800 */
[----:B------:R0:W-:Y:S06]  /*db70*/  MEMBAR.ALL.CTA ;  /* 0x0000000000007992 */ /* 0x0001ec0000008000 */
[----:B0-----:R-:W0:Y:S01]  /*db80*/  FENCE.VIEW.ASYNC.S ;  /* 0x00000000000073c6 */ /* 0x001e220000000000 */
[----:B------:R-:W-:-:S02]  /*db90*/  IMAD.IADD R17, R17, 0x1, R21 ;  /* 0x0000000111117824 */ /* 0x000fc400078e0215 */
[----:B------:R-:W-:Y:S02]  /*dba0*/  IMAD.MOV.U32 R21, RZ, RZ, R44 ;  /* 0x000000ffff157224 */ /* 0x000fe400078e002c */
[----:B------:R-:W-:Y:S01]  /*dbb0*/  IMAD R2, R20, UR4, RZ ;  /* 0x0000000414027c24 */ /* 0x000fe2000f8e02ff */
[----:B-1----:R-:W-:Y:S01]  /*dbc0*/  @P1 SHF.R.U32.HI R21, RZ, R23, R0 ;  /* 0x00000017ff151219 */ /* 0x002fe20000011600 */
[----:B------:R-:W-:-:S03]  /*dbd0*/  IMAD.WIDE.U32 R16, R53, UR4, R16 ;  /* 0x0000000435107c25 */ /* 0x000fc6000f8e0010 */
[--C-:B------:R-:W-:Y:S01]  /*dbe0*/  SHF.R.S32.HI R0, RZ, 0x1f, R21.reuse ;  /* 0x0000001fff007819 */ /* 0x100fe20000011415 */
        /* <DEDUP_REMOVED lines=10> */
[----:B------:R-:W-:Y:S02]  /*dc90*/  IMAD.IADD R17, R17, 0x1, R49 ;  /* 0x0000000111117824 */ /* 0x000fe400078e0231 */
[----:B------:R-:W-:Y:S02]  /*dca0*/  IMAD R2, R0, UR4, RZ ;  /* 0x0000000400027c24 */ /* 0x000fe4000f8e02ff */
[----:B------:R-:W-:Y:S02]  /*dcb0*/  IMAD.IADD R44, R165, 0x1, R18 ;  /* 0x00000001a52c7824 */ /* 0x000fe400078e0212 */
[----:B------:R-:W-:-:S02]  /*dcc0*/  IMAD R21, R23, UR5, R2 ;  /* 0x0000000517157c24 */ /* 0x000fc4000f8e0202 */
[----:B------:R-:W-:Y:S01]  /*dcd0*/  IMAD.WIDE.U32 R16, R23, UR4, R16 ;  /* 0x0000000417107c25 */ /* 0x000fe2000f8e0010 */
[CC--:B------:R-:W-:Y:S01]  /*dce0*/  ISETP.GE.AND P2, PT, R44.reuse, R55.reuse, PT ;  /* 0x000000372c00720c */ /* 0x0c0fe20003f46270 */
[----:B------:R-:W-:Y:S02]  /*dcf0*/  ULDC.64 UR4, c[0x0][0xa80] ;  /* 0x0002a00000047ab9 */ /* 0x000fe40000000a00 */
[----:B------:R-:W-:Y:S01]  /*dd00*/  VIADD R0, R44, 0x20 ;  /* 0x000000202c007836 */ /* 0x000fe20000000000 */
[----:B------:R-:W-:Y:S01]  /*dd10*/  LEA R18, P3, R16, UR4, 0x1 ;  /* 0x0000000410127c11 */ /* 0x000fe2000f8608ff */
[----:B------:R-:W-:Y:S02]  /*dd20*/  IMAD.IADD R17, R17, 0x1, R21 ;  /* 0x0000000111117824 */ /* 0x000fe400078e0215 */
[----:B------:R-:W-:Y:S01]  /*dd30*/  VIADD R3, R3, 0x2a820 ;  /* 0x0002a82003037836 */ /* 0x000fe20000000000 */
[----:B------:R-:W-:Y:S01]  /*dd40*/  ISETP.GE.AND P0, PT, R0, R55, PT ;  /* 0x000000370000720c */ /* 0x000fe20003f06270 */
[----:B------:R-:W-:Y:S01]  /*dd50*/  VIADD R0, R44, 0x40 ;  /* 0x000000402c007836 */ /* 0x000fe20000000000 */
[----:B------:R-:W-:-:S02]  /*dd60*/  LEA.HI.X R20, R16, UR5, R17, 0x1, P3 ;  /* 0x0000000510147c11 */ /* 0x000fc400098f0c11 */
[----:B------:R-:W-:Y:S01]  /*dd70*/  PRMT R3, RZ, 0x654, R3 ;  /* 0x00000654ff037816 */ /* 0x000fe20000000003 */
[----:B0-----:R0:W1:Y:S01]  /*dd80*/  SHFL.IDX PT, R16, R18, RZ, 0x181f ;  /* 0x00181fff12107589 */ /* 0x00106200000e0000 */
[----:B------:R-:W-:Y:S01]  /*dd90*/  ISETP.GE.AND P1, PT, R0, R55, PT ;  /* 0x000000370000720c */ /* 0x000fe20003f26270 */
[----:B------:R-:W-:Y:S01]  /*dda0*/  BSSY B1, `(.L_x_1426) ;  /* 0x000000d000017945 */ /* 0x000fe20003800000 */
[----:B------:R0:W-:Y:S01]  /*ddb0*/  SYNCS.ARRIVE.TRANS64.RED.A1T0 RZ, [R3+URZ], RZ ;  /* 0x000000ff03ff79a7 */ /* 0x0001e2000810043f */
[----:B------:R0:W2:Y:S02]  /*ddc0*/  SHFL.IDX PT, R0, R20, RZ, 0x181f ;  /* 0x00181fff14007589 */ /* 0x0000a400000e0000 */
[----:B------:R-:W-:Y:S08]  /*ddd0*/  @P2 BRA `(.L_x_1427) ;  /* 0x0000000000242947 */ /* 0x000ff00003800000 */
[----:B------:R-:W-:Y:S02]  /*dde0*/  ULDC UR4, c[0x0][0xac8] ;  /* 0x0002b20000047ab9 */ /* 0x000fe40000000800 */
[----:B------:R-:W-:Y:S02]  /*ddf0*/  ISETP.GE.AND P2, PT, R160, UR4, PT ;  /* 0x00000004a0007c0c */ /* 0x000fe4000bf46270 */
[----:B------:R-:W-:-:S11]  /*de00*/  ISETP.GE.AND P3, PT, R161, UR4, PT ;  /* 0x00000004a1007c0c */ /* 0x000fd6000bf66270 */
[CC--:B-1----:R-:W-:Y:S02]  /*de10*/  @!P2 LEA R2, P4, R160.reuse, R16.reuse, 0x1 ;  /* 0x00000010a002a211 */ /* 0x0c2fe400078808ff */
[C---:B------:R-:W-:Y:S02]  /*de20*/  @!P3 LEA R16, P5, R161.reuse, R16, 0x1 ;  /* 0x00000010a110b211 */ /* 0x040fe400078a08ff */
[-C--:B0-2---:R-:W-:Y:S02]  /*de30*/  @!P2 LEA.HI.X R3, R160, R0.reuse, R173, 0x1, P4 ;  /* 0x00000000a003a211 */ /* 0x085fe400020f0cad */
[----:B------:R-:W-:-:S03]  /*de40*/  @!P3 LEA.HI.X R17, R161, R0, R172, 0x1, P5 ;  /* 0x00000000a111b211 */ /* 0x000fc600028f0cac */
[----:B-----5:R3:W-:Y:S04]  /*de50*/  @!P2 ST.E.128 desc[UR60][R2.64], R24 ;  /* 0x000000180200a985 */ /* 0x0207e8000c101d3c */
[----:B------:R3:W-:Y:S02]  /*de60*/  @!P3 ST.E.128 desc[UR60][R16.64], R40 ;  /* 0x000000281000b985 */ /* 0x0007e4000c101d3c */
.L_x_1427:
[----:B------:R-:W-:Y:S05]  /*de70*/  BSYNC B1 ;  /* 0x0000000000017941 */ /* 0x000fea0003800000 */
.L_x_1426:
[----:B--2---:R2:W4:Y:S01]  /*de80*/  SHFL.IDX PT, R0, R20, 0x1, 0x181f ;  /* 0x00381f0014007f89 */ /* 0x00452200000e0000 */
[----:B------:R-:W-:Y:S03]  /*de90*/  BSSY B1, `(.L_x_1428) ;  /* 0x000000c000017945 */ /* 0x000fe60003800000 */
[----:B-1-3--:R2:W1:Y:S01]  /*dea0*/  SHFL.IDX PT, R16, R18, 0x1, 0x181f ;  /* 0x00381f0012107f89 */ /* 0x00a46200000e0000 */
[----:B------:R-:W-:Y:S05]  /*deb0*/  @P0 BRA `(.L_x_1429) ;  /* 0x0000000000240947 */ /* 0x000fea0003800000 */
[----:B------:R-:W-:Y:S02]  /*dec0*/  ULDC UR4, c[0x0][0xac8] ;  /* 0x0002b20000047ab9 */ /* 0x000fe40000000800 */
[----:B------:R-:W-:Y:S02]  /*ded0*/  ISETP.GE.AND P3, PT, R160, UR4, PT ;  /* 0x00000004a0007c0c */ /* 0x000fe4000bf66270 */
[----:B------:R-:W-:-:S11]  /*dee0*/  ISETP.GE.AND P4, PT, R161, UR4, PT ;  /* 0x00000004a1007c0c */ /* 0x000fd6000bf86270 */
[CC--:B-1----:R-:W-:Y:S02]  /*def0*/  @!P3 LEA R2, P0, R160.reuse, R16.reuse, 0x1 ;  /* 0x00000010a002b211 */ /* 0x0c2fe400078008ff */
[C---:B------:R-:W-:Y:S02]  /*df00*/  @!P4 LEA R16, P2, R161.reuse, R16, 0x1 ;  /* 0x00000010a110c211 */ /* 0x040fe400078408ff */
[-C--:B0---4-:R-:W-:Y:S02]  /*df10*/  @!P3 LEA.HI.X R3, R160, R0.reuse, R173, 0x1, P0 ;  /* 0x00000000a003b211 */ /* 0x091fe400000f0cad */
[----:B------:R-:W-:-:S03]  /*df20*/  @!P4 LEA.HI.X R17, R161, R0, R172, 0x1, P2 ;  /* 0x00000000a111c211 */ /* 0x000fc600010f0cac */
[----:B-----5:R3:W-:Y:S04]  /*df30*/  @!P3 ST.E.128 desc[UR60][R2.64], R12 ;  /* 0x0000000c0200b985 */ /* 0x0207e8000c101d3c */
[----:B------:R3:W-:Y:S02]  /*df40*/  @!P4 ST.E.128 desc[UR60][R16.64], R36 ;  /* 0x000000241000c985 */ /* 0x0007e4000c101d3c */
.L_x_1429:
[----:B------:R-:W-:Y:S05]  /*df50*/  BSYNC B1 ;  /* 0x0000000000017941 */ /* 0x000fea0003800000 */
.L_x_1428:
[----:B----4-:R4:W0:Y:S01]  /*df60*/  SHFL.IDX PT, R0, R20, 0x2, 0x181f ;  /* 0x00581f0014007f89 */ /* 0x01082200000e0000 */
[----:B------:R-:W-:Y:S03]  /*df70*/  BSSY B1, `(.L_x_1430) ;  /* 0x000000c000017945 */ /* 0x000fe60003800000 */
[----:B---3-5:R4:W3:Y:S01]  /*df80*/  SHFL.IDX PT, R12, R18, 0x2, 0x181f ;  /* 0x00581f00120c7f89 */ /* 0x0288e200000e0000 */
[----:B------:R-:W-:Y:S05]  /*df90*/  @P1 BRA `(.L_x_1431) ;  /* 0x0000000000241947 */ /* 0x000fea0003800000 */
[----:B------:R-:W-:Y:S02]  /*dfa0*/  ULDC UR4, c[0x0][0xac8] ;  /* 0x0002b20000047ab9 */ /* 0x000fe40000000800 */
        /* <DEDUP_REMOVED lines=8> */
.L_x_1431:
[----:B------:R-:W-:Y:S05]  /*e030*/  BSYNC B1 ;  /* 0x0000000000017941 */ /* 0x000fea0003800000 */
.L_x_1430:
[----:B0-----:R-:W-:Y:S01]  /*e040*/  VIADD R0, R44, 0x60 ;  /* 0x000000602c007836 */ /* 0x001fe20000000000 */
[----:B--2-4-:R-:W0:Y:S04]  /*e050*/  SHFL.IDX PT, R20, R20, 0x3, 0x181f ;  /* 0x00781f0014147f89 */ /* 0x014e2800000e0000 */
        /* <DEDUP_REMOVED lines=10> */
[----:B----4-:R-:W-:-:S04]  /*e100*/  LEA R2, P0, R161, R18, 0x1 ;  /* 0x00000012a1027211 */ /* 0x010fc800078008ff */
[----:B------:R-:W-:-:S05]  /*e110*/  LEA.HI.X R3, R161, R20, R172, 0x1, P0 ;  /* 0x00000014a1037211 */ /* 0x000fca00000f0cac */
[----:B------:R0:W-:Y:S01]  /*e120*/  ST.E.128 desc[UR60][R2.64], R28 ;  /* 0x0000001c02007985 */ /* 0x0001e2000c101d3c */
[----:B------:R-:W-:Y:S05]  /*e130*/  BRA `(.L_x_1432) ;  /* 0x0000000800b07947 */ /* 0x000fea0003800000 */
.L_x_1424:
[----:B------:R-:W2:Y:S08]  /*e140*/  LDC.64 R4, c[0x0][0xc00] ;  /* 0x00030000ff047b82 */ /* 0x000eb00000000a00 */
[----:B0-----:R-:W0:Y:S01]  /*e150*/  LDC.64 R2, c[0x0][0xc00] ;  /* 0x00030000ff027b82 */ /* 0x001e220000000a00 */
[----:B------:R-:W-:Y:S01]  /*e160*/  ULDC UR4, c[0x0][0xa88] ;  /* 0x0002a20000047ab9 */ /* 0x000fe20000000800 */
[----:B------:R-:W-:-:S06]  /*e170*/  IMAD.MOV.U32 R6, RZ, RZ, RZ ;  /* 0x000000ffff067224 */ /* 0x000fcc00078e00ff */
[----:B------:R-:W3:Y:S01]  /*e180*/  LDC R17, c[0x0][0xbe8] ;  /* 0x0002fa00ff117b82 */ /* 0x000ee20000000800 */
[----:B--2---:R-:W-:-:S04]  /*e190*/  ISETP.NE.U32.AND P0, PT, R4, RZ, PT ;  /* 0x000000ff0400720c */ /* 0x004fc80003f05070 */
[----:B------:R-:W-:-:S03]  /*e1a0*/  ISETP.NE.AND.EX P0, PT, R5, RZ, PT, P0 ;  /* 0x000000ff0500720c */ /* 0x000fc60003f05300 */
[----:B------:R-:W2:Y:S01]  /*e1b0*/  LDC.64 R4, c[0x0][0xc08] ;  /* 0x00030200ff047b82 */ /* 0x000ea20000000a00 */
[----:B0-----:R-:W-:-:S04]  /*e1c0*/  IMAD.WIDE R2, R164, 0x4, R2 ;  /* 0x00000004a4027825 */ /* 0x001fc800078e0202 */
[----:B------:R-:W-:-:S05]  /*e1d0*/  IMAD.U32 R0, RZ, RZ, UR4 ;  /* 0x00000004ff007e24 */ /* 0x000fca000f8e00ff */
[----:B------:R0:W5:Y:S01]  /*e1e0*/  @P0 LDG.E R6, desc[UR60][R2.64] ;  /* 0x0000003c02060981 */ /* 0x000162000c1e1900 */
[----:B--2---:R-:W-:-:S04]  /*e1f0*/  ISETP.NE.U32.AND P1, PT, R4, RZ, PT ;  /* 0x000000ff0400720c */ /* 0x004fc80003f25070 */
[----:B------:R-:W-:-:S13]  /*e200*/  ISETP.NE.AND.EX P1, PT, R5, RZ, PT, P1 ;  /* 0x000000ff0500720c */ /* 0x000fda0003f25310 */
[----:B------:R-:W2:Y:S02]  /*e210*/  @P1 LDC.64 R4, c[0x0][0xc08] ;  /* 0x00030200ff041b82 */ /* 0x000ea40000000a00 */
[----:B--2---:R-:W-:-:S05]  /*e220*/  @P1 IMAD.WIDE R4, R164, 0x4, R4 ;  /* 0x00000004a4041825 */ /* 0x004fca00078e0204 */
[----:B------:R0:W5:Y:S01]  /*e230*/  @P1 LDG.E R0, desc[UR60][R4.64] ;  /* 0x0000003c04001981 */ /* 0x000162000c1e1900 */
[----:B---3--:R-:W-:Y:S02]  /*e240*/  ISETP.NE.AND P2, PT, R17, 0x1, PT ;  /* 0x000000011100780c */ /* 0x008fe40003f45270 */
[----:B------:R-:W-:Y:S02]  /*e250*/  ISETP.GE.AND P3, PT, R174, 0x80, PT ;  /* 0x00000080ae00780c */ /* 0x000fe40003f66270 */
[----:B------:R-:W-:-:S09]  /*e260*/  SHF.R.S32.HI R7, RZ, 0x1f, R164 ;  /* 0x0000001fff077819 */ /* 0x000fd200000114a4 */
[----:B------:R-:W2:Y:S08]  /*e270*/  @P2 LDC R16, c[0x0][0xbec] ;  /* 0x0002fb00ff102b82 */ /* 0x000eb00000000800 */
[----:B------:R-:W3:Y:S01]  /*e280*/  @P2 LDC R21, c[0x0][0xbf0] ;  /* 0x0002fc00ff152b82 */ /* 0x000ee20000000800 */
[----:B0-----:R-:W-:Y:S05]  /*e290*/  @P1 BRA `(.L_x_1433) ;  /* 0x0000000000101947 */ /* 0x001fea0003800000 */
[----:B------:R-:W-:Y:S05]  /*e2a0*/  @!P0 BRA `(.L_x_1433) ;  /* 0x00000000000c8947 */ /* 0x000fea0003800000 */
[----:B------:R-:W4:Y:S04]  /*e2b0*/  LDG.E R5, desc[UR60][R2.64] ;  /* 0x0000003c02057981 */ /* 0x000f28000c1e1900 */
[----:B-----5:R-:W4:Y:S02]  /*e2c0*/  LDG.E R0, desc[UR60][R2.64+0x4] ;  /* 0x0000043c02007981 */ /* 0x020f24000c1e1900 */
[----:B----4-:R-:W-:-:S07]  /*e2d0*/  IMAD.IADD R0, R0, 0x1, -R5 ;  /* 0x0000000100007824 */ /* 0x010fce00078e0a05 */
.L_x_1433:
[----:B------:R-:W-:Y:S01]  /*e2e0*/  BSSY B1, `(.L_x_1434) ;  /* 0x000002d000017945 */ /* 0x000fe20003800000 */
[----:B------:R-:W-:Y:S02]  /*e2f0*/  SHF.R.S32.HI R10, RZ, 0x1f, R163 ;  /* 0x0000001fff0a7819 */ /* 0x000fe400000114a3 */
[----:B------:R-:W-:Y:S02]  /*e300*/  SEL R13, R164, RZ, !P0 ;  /* 0x000000ffa40d7207 */ /* 0x000fe40004000000 */
[----:B------:R-:W-:Y:S02]  /*e310*/  SEL R12, R7, RZ, !P0 ;  /* 0x000000ff070c7207 */ /* 0x000fe40004000000 */
[----:B-----5:R-:W-:Y:S01]  /*e320*/  SHF.R.S32.HI R11, RZ, 0x1f, R6 ;  /* 0x0000001fff0b7819 */ /* 0x020fe20000011406 */
[----:B------:R-:W-:Y:S06]  /*e330*/  @P3 BRA `(.L_x_1435) ;  /* 0x00000000009c3947 */ /* 0x000fec0003800000 */
[----:B------:R-:W0:Y:S01]  /*e340*/  S2R R3, SR_TID.X ;  /* 0x0000000000037919 */ /* 0x000e220000002100 */
[----:B------:R-:W4:Y:S02]  /*e350*/  LDC R14, c[0x0][0xbe8] ;  /* 0x0002fa00ff0e7b82 */ /* 0x000f240000000800 */
[----:B----4-:R-:W-:Y:S01]  /*e360*/  IMAD R2, R0, R14, RZ ;  /* 0x0000000e00027224 */ /* 0x010fe200078e02ff */
[----:B0-----:R-:W-:-:S04]  /*e370*/  IADD3 R9, R18, -0x80, R3 ;  /* 0xffffff8012097810 */ /* 0x001fc80007ffe003 */
        /* <DEDUP_REMOVED lines=9> */
[----:B------:R-:W0:Y:S01]  /*e410*/  @P0 LDC R4, c[0x0][0xbec] ;  /* 0x0002fb00ff040b82 */ /* 0x000e220000000800 */
[----:B------:R-:W-:Y:S01]  /*e420*/  IMAD R7, R163, UR5, R8 ;  /* 0x00000005a3077c24 */ /* 0x000fe2000f8e0208 */
[----:B------:R-:W-:-:S03]  /*e430*/  ULDC.64 UR4, c[0x0][0xb98] ;  /* 0x0002e60000047ab9 */ /* 0x000fc60000000a00 */
[----:B------:R-:W-:-:S03]  /*e440*/  IMAD.IADD R3, R3, 0x1, R7 ;  /* 0x0000000103037824 */ /* 0x000fc600078e0207 */
[----:B------:R-:W4:Y:S01]  /*e450*/  @P0 LDC R15, c[0x0][0xbf0] ;  /* 0x0002fc00ff0f0b82 */ /* 0x000f220000000800 */
[----:B------:R-:W-:-:S04]  /*e460*/  IMAD.WIDE.U32 R2, R13, UR4, R2 ;  /* 0x000000040d027c25 */ /* 0x000fc8000f8e0002 */
[----:B0-----:R-:W-:-:S05]  /*e470*/  @P0 IMAD.HI.U32 R4, R9, R4, RZ ;  /* 0x0000000409040227 */ /* 0x001fca00078e00ff */
[----:B----4-:R-:W-:Y:S01]  /*e480*/  @P0 SHF.R.U32.HI R5, RZ, R15, R4 ;  /* 0x0000000fff050219 */ /* 0x010fe20000011604 */
[----:B------:R-:W-:-:S03]  /*e490*/  IMAD R4, R12, UR4, RZ ;  /* 0x000000040c047c24 */ /* 0x000fc6000f8e02ff */
[----:B------:R-:W-:Y:S01]  /*e4a0*/  IADD3 R2, P0, R5, R2, RZ ;  /* 0x0000000205027210 */ /* 0x000fe20007f1e0ff */
[----:B------:R-:W-:Y:S02]  /*e4b0*/  IMAD.MOV R7, RZ, RZ, -R5 ;  /* 0x000000ffff077224 */ /* 0x000fe400078e0a05 */
[----:B------:R-:W-:Y:S01]  /*e4c0*/  IMAD R8, R13, UR5, R4 ;  /* 0x000000050d087c24 */ /* 0x000fe2000f8e0204 */
[----:B------:R-:W-:Y:S01]  /*e4d0*/  ULDC.64 UR4, c[0x0][0xb88] ;  /* 0x0002e20000047ab9 */ /* 0x000fe20000000a00 */
[----:B------:R-:W-:Y:S01]  /*e4e0*/  IMAD R7, R14, R7, R9 ;  /* 0x000000070e077224 */ /* 0x000fe200078e0209 */
[----:B------:R-:W-:-:S04]  /*e4f0*/  SHF.R.S32.HI R9, RZ, 0x1f, R5 ;  /* 0x0000001fff097819 */ /* 0x000fc80000011405 */
        /* <DEDUP_REMOVED lines=11> */
.L_x_1435:
[----:B------:R-:W-:Y:S05]  /*e5b0*/  BSYNC B1 ;  /* 0x0000000000017941 */ /* 0x000fea0003800000 */
.L_x_1434:
[----:B------:R-:W-:Y:S01]  /*e5c0*/  ULDC.64 UR4, c[0x0][0xaa0] ;  /* 0x0002a80000047ab9 */ /* 0x000fe20000000a00 */
[----:B------:R-:W-:Y:S01]  /*e5d0*/  IMAD R7, R162, 0x20, R165 ;  /* 0x00000020a2077824 */ /* 0x000fe200078e02a5 */
[----:B------:R-:W-:Y:S01]  /*e5e0*/  BSSY B1, `(.L_x_1436) ;  /* 0x0000037000017945 */ /* 0x000fe20003800000 */
[----:B0-----:R-:W-:Y:S02]  /*e5f0*/  IMAD R3, R11, UR4, RZ ;  /* 0x000000040b037c24 */ /* 0x001fe4000f8e02ff */
[----:B------:R-:W-:Y:S02]  /*e600*/  IMAD.IADD R9, R18, 0x1, R7 ;  /* 0x0000000112097824 */ /* 0x000fe400078e0207 */
[C---:B------:R-:W-:Y:S02]  /*e610*/  IMAD R5, R6.reuse, UR5, R3 ;  /* 0x0000000506057c24 */ /* 0x040fe4000f8e0203 */
[----:B------:R-:W-:Y:S01]  /*e620*/  IMAD.WIDE.U32 R2, R6, UR4, RZ ;  /* 0x0000000406027c25 */ /* 0x000fe2000f8e00ff */
[----:B------:R-:W-:-:S03]  /*e630*/  ULDC.64 UR4, c[0x0][0xae8] ;  /* 0x0002ba0000047ab9 */ /* 0x000fc60000000a00 */
[----:B------:R-:W-:Y:S02]  /*e640*/  IMAD.IADD R3, R3, 0x1, R5 ;  /* 0x0000000103037824 */ /* 0x000fe400078e0205 */
[----:B------:R-:W-:Y:S02]  /*e650*/  IMAD R6, R10, UR4, RZ ;  /* 0x000000040a067c24 */ /* 0x000fe4000f8e02ff */
[----:B--2---:R-:W-:-:S04]  /*e660*/  @P2 IMAD.HI.U32 R4, R9, R16, RZ ;  /* 0x0000001009042227 */ /* 0x004fc800078e00ff */
[C---:B------:R-:W-:Y:S02]  /*e670*/  IMAD R7, R163.reuse, UR5, R6 ;  /* 0x00000005a3077c24 */ /* 0x040fe4000f8e0206 */
[----:B------:R-:W-:Y:S01]  /*e680*/  IMAD.WIDE.U32 R2, R163, UR4, R2 ;  /* 0x00000004a3027c25 */ /* 0x000fe2000f8e0002 */
[----:B------:R-:W-:-:S03]  /*e690*/  ULDC.64 UR4, c[0x0][0xaf0] ;  /* 0x0002bc0000047ab9 */ /* 0x000fc60000000a00 */
[----:B------:R-:W-:Y:S01]  /*e6a0*/  IMAD.MOV.U32 R5, RZ, RZ, R9 ;  /* 0x000000ffff057224 */ /* 0x000fe200078e0009 */
[----:B---3--:R-:W-:Y:S01]  /*e6b0*/  @P2 SHF.R.U32.HI R5, RZ, R21, R4 ;  /* 0x00000015ff052219 */ /* 0x008fe20000011604 */
        /* <DEDUP_REMOVED lines=16> */
[----:B------:R-:W-:Y:S02]  /*e7c0*/  IMAD.IADD R18, R165, 0x1, R18 ;  /* 0x00000001a5127824 */ /* 0x000fe400078e0212 */
        /* <DEDUP_REMOVED lines=24> */
.L_x_1437:
[----:B------:R-:W-:Y:S05]  /*e950*/  BSYNC B1 ;  /* 0x0000000000017941 */ /* 0x000fea0003800000 */
.L_x_1436:
        /* <DEDUP_REMOVED lines=13> */
.L_x_1439:
[----:B------:R-:W-:Y:S05]  /*ea30*/  BSYNC B1 ;  /* 0x0000000000017941 */ /* 0x000fea0003800000 */
.L_x_1438:
        /* <DEDUP_REMOVED lines=13> */
.L_x_1441:
[----:B------:R-:W-:Y:S05]  /*eb10*/  BSYNC B1 ;  /* 0x0000000000017941 */ /* 0x000fea0003800000 */
.L_x_1440:
        /* <DEDUP_REMOVED lines=14> */
.L_x_1432:
[----:B------:R-:W-:Y:S05]  /*ec00*/  BSYNC B0 ;  /* 0x0000000000007941 */ /* 0x000fea0003800000 */
.L_x_1423:
[----:B------:R-:W-:Y:S02]  /*ec10*/  ULDC UR4, c[0x0][0xc3c] ;  /* 0x00030f0000047ab9 */ /* 0x000fe40000000800 */
[----:B-1----:R-:W-:-:S13]  /*ec20*/  ISETP.GE.AND P0, PT, R47, UR4, PT ;  /* 0x000000042f007c0c */ /* 0x002fda000bf06270 */
[----:B------:R-:W-:Y:S05]  /*ec30*/  @!P0 BRA `(.L_x_1442) ;  /* 0xffffff2000708947 */ /* 0x000fea000383ffff */
[----:B------:R-:W-:Y:S05]  /*ec40*/  EXIT ;  /* 0x000000000000794d */ /* 0x000fea0003800000 */
.L_x_1341:
[----:B------:R-:W-:-:S08]  /*ec50*/  NOP ;  /* 0x0000000000007918 */ /* 0x000fd00000000000 */
[----:B0-----:R-:W0:-:S00]  /*ec60*/  USETMAXREG.DEALLOC.CTAPOOL 0x18 ;  /* 0x00000018000079c8 */ /* 0x001e0000080e0500 */
        /* <DEDUP_REMOVED lines=13> */
[----:B------:R-:W2:Y:S01]  /*ed40*/  LDS.128 R16, [UR4+0x2a8d0] ;  /* 0x02a8d004ff107984 */ /* 0x000ea20008000c00 */
[----:B------:R-:W-:Y:S06]  /*ed50*/  BAR.ARV 0x4, 0x180 ;  /* 0x0106000000007b1d */ /* 0x000fec0000002000 */
[----:B------:R-:W-:Y:S05]  /*ed60*/  BRA `(.L_x_1444) ;  /* 0x0000000800887947 */ /* 0x000fea0003800000 */
.L_x_1443:
[----:B------:R-:W1:Y:S01]  /*ed70*/  S2R R0, SR_TID.X ;  /* 0x0000000000007919 */ /* 0x000e620000002100 */
[----:B------:R-:W-:Y:S01]  /*ed80*/  ULDC UR4, c[0x0][0xc3c] ;  /* 0x00030f0000047ab9 */ /* 0x000fe20000000800 */
[----:B------:R-:W2:Y:S01]  /*ed90*/  S2UR UR6, SR_CTAID.X ;  /* 0x00000000000679c3 */ /* 0x000ea20000002500 */
[----:B------:R-:W-:Y:S01]  /*eda0*/  ULDC UR5, c[0x0][0xc38] ;  /* 0x00030e0000057ab9 */ /* 0x000fe20000000800 */
[----:B-1----:R-:W-:-:S04]  /*edb0*/  LOP3.LUT R0, R0, 0x1f, RZ, 0xc0, !PT ;  /* 0x0000001f00007812 */ /* 0x002fc800078ec0ff */
[----:B------:R-:W-:-:S04]  /*edc0*/  ISETP.NE.AND P0, PT, R0, 0x1f, PT ;  /* 0x0000001f0000780c */ /* 0x000fc80003f05270 */
[----:B------:R-:W-:-:S13]  /*edd0*/  ISETP.GE.OR P1, PT, R0, UR4, !P0 ;  /* 0x0000000400007c0c */ /* 0x000fda000c726670 */
[----:B0-----:R-:W0:Y:S02]  /*ede0*/  @!P1 LDC.64 R2, c[0x0][0xc80] ;  /* 0x00032000ff029b82 */ /* 0x001e240000000a00 */
[----:B0-----:R-:W-:-:S05]  /*edf0*/  @!P1 IMAD.WIDE.U32 R2, R0, 0x4, R2 ;  /* 0x0000000400029825 */ /* 0x001fca00078e0002 */
[----:B------:R-:W3:Y:S01]  /*ee00*/  @!P1 LDG.E R5, desc[UR60][R2.64] ;  /* 0x0000003c02059981 */ /* 0x000ee2000c1e1900 */
[C---:B------:R-:W-:Y:S01]  /*ee10*/  ISETP.NE.AND P1, PT, R0.reuse, RZ, PT ;  /* 0x000000ff0000720c */ /* 0x040fe20003f25270 */
[----:B------:R-:W-:Y:S01]  /*ee20*/  UMOV UR4, URZ ;  /* 0x0000003f00047c82 */ /* 0x000fe20008000000 */
[C---:B------:R-:W-:Y:S01]  /*ee30*/  ISETP.GE.U32.AND P2, PT, R0.reuse, 0x2, PT ;  /* 0x000000020000780c */ /* 0x040fe20003f46070 */
[----:B------:R-:W-:Y:S01]  /*ee40*/  IMAD.MOV.U32 R16, RZ, RZ, RZ ;  /* 0x000000ffff107224 */ /* 0x000fe200078e00ff */
[C---:B------:R-:W-:Y:S02]  /*ee50*/  ISETP.GE.U32.AND P3, PT, R0.reuse, 0x4, PT ;  /* 0x000000040000780c */ /* 0x040fe40003f66070 */
[C---:B------:R-:W-:Y:S02]  /*ee60*/  ISETP.GE.U32.AND P4, PT, R0.reuse, 0x8, PT ;  /* 0x000000080000780c */ /* 0x040fe40003f86070 */
[----:B------:R-:W-:Y:S01]  /*ee70*/  ISETP.GE.U32.AND P5, PT, R0, 0x10, PT ;  /* 0x000000100000780c */ /* 0x000fe20003fa6070 */
[----:B---3--:R-:W0:Y:S02]  /*ee80*/  SHFL.UP PT, R4, R5, 0x1, RZ ;  /* 0x0420000005047989 */ /* 0x008e2400000e00ff */
        /* <DEDUP_REMOVED lines=17> */
[----:B--2---:R-:W-:-:S13]  /*efa0*/  ISETP.GT.AND P6, PT, R6, UR6, PT ;  /* 0x0000000606007c0c */ /* 0x004fda000bfc4270 */
[----:B------:R-:W-:Y:S05]  /*efb0*/  @P6 BRA `(.L_x_1445) ;  /* 0x00000000009c6947 */ /* 0x000fea0003800000 */
[----:B------:R-:W0:Y:S01]  /*efc0*/  LDC R4, c[0x0][0xc3c] ;  /* 0x00030f00ff047b82 */ /* 0x000e220000000800 */
[----:B------:R-:W-:Y:S01]  /*efd0*/  IMAD.MOV.U32 R6, RZ, RZ, R7 ;  /* 0x000000ffff067224 */ /* 0x000fe200078e0007 */
[----:B------:R-:W-:Y:S01]  /*efe0*/  UMOV UR4, URZ ;  /* 0x0000003f00047c82 */ /* 0x000fe20008000000 */
[----:B------:R-:W-:Y:S01]  /*eff0*/  ULDC UR7, c[0x0][0xc3c] ;  /* 0x00030f0000077ab9 */ /* 0x000fe20000000800 */
[----:B------:R-:W-:-:S05]  /*f000*/  ULDC UR5, c[0x0][0xc38] ;  /* 0x00030e0000057ab9 */ /* 0x000fca0000000800 */
.L_x_1449:
        /* <DEDUP_REMOVED lines=12> */
.L_x_1448:
[----:B------:R-:W-:Y:S05]  /*f0d0*/  BSYNC B0 ;  /* 0x0000000000007941 */ /* 0x000fea0003800000 */
.L_x_1447:
        /* <DEDUP_REMOVED lines=21> */
.L_x_1445:
[----:B------:R-:W-:-:S04]  /*f230*/  IMAD.IADD R7, R6, 0x1, -R7 ;  /* 0x0000000106077824 */ /* 0x000fc800078e0a07 */
[----:B------:R-:W-:-:S05]  /*f240*/  IMAD R2, R4, UR5, R7 ;  /* 0x0000000504027c24 */ /* 0x000fca000f8e0207 */
[----:B------:R-:W-:Y:S02]  /*f250*/  ISETP.GT.AND P0, PT, R2, UR6, PT ;  /* 0x0000000602007c0c */ /* 0x000fe4000bf04270 */
[----:B------:R-:W0:Y:S11]  /*f260*/  LDC.64 R2, c[0x0][0xc90] ;  /* 0x00032400ff027b82 */ /* 0x000e360000000a00 */
[----:B------:R-:W-:-:S04]  /*f270*/  VOTE.ANY R11, PT, !P0 ;  /* 0x00000000000b7806 */ /* 0x000fc800040e0100 */
[----:B------:R-:W1:Y:S02]  /*f280*/  POPC R6, R11 ;  /* 0x0000000b00067309 */ /* 0x000e640000000000 */
[----:B-1----:R-:W-:-:S04]  /*f290*/  VIADD R19, R6, UR4 ;  /* 0x0000000406137c36 */ /* 0x002fc80008000000 */
[----:B0-----:R-:W-:-:S05]  /*f2a0*/  IMAD.WIDE R2, R19, 0x4, R2 ;  /* 0x0000000413027825 */ /* 0x001fca00078e0202 */
[----:B------:R-:W2:Y:S01]  /*f2b0*/  LDG.E R10, desc[UR60][R2.64] ;  /* 0x0000003c020a7981 */ /* 0x000ea2000c1e1900 */
[----:B------:R-:W-:-:S03]  /*f2c0*/  ISETP.NE.AND P0, PT, R11, RZ, PT ;  /* 0x000000ff0b00720c */ /* 0x000fc60003f05270 */
[----:B------:R-:W2:Y:S02]  /*f2d0*/  SHFL.IDX PT, R5, R5, R6, 0x1f ;  /* 0x00001f0605057589 */ /* 0x000ea400000e0000 */
[----:B--2---:R-:W-:-:S05]  /*f2e0*/  IMAD R8, R5, R10, RZ ;  /* 0x0000000a05087224 */ /* 0x004fca00078e02ff */
[----:B------:R-:W-:-:S04]  /*f2f0*/  IABS R9, R8 ;  /* 0x0000000800097213 */ /* 0x000fc80000000000 */
[----:B------:R-:W0:Y:S08]  /*f300*/  I2F.RP R12, R9 ;  /* 0x00000009000c7306 */ /* 0x000e300000209400 */
[----:B0-----:R-:W0:Y:S02]  /*f310*/  MUFU.RCP R12, R12 ;  /* 0x0000000c000c7308 */ /* 0x001e240000001000 */
[----:B0-----:R-:W-:-:S06]  /*f320*/  VIADD R13, R12, 0xffffffe ;  /* 0x0ffffffe0c0d7836 */ /* 0x001fcc0000000000 */
[----:B------:R0:W1:Y:S01]  /*f330*/  F2I.FTZ.U32.TRUNC.NTZ R3, R13 ;  /* 0x0000000d00037305 */ /* 0x000062000021f000 */
[----:B------:R-:W-:Y:S05]  /*f340*/  @!P0 BRA `(.L_x_1450) ;  /* 0x0000000000088947 */ /* 0x000fea0003800000 */
[----:B------:R-:W-:-:S05]  /*f350*/  VIADD R11, R6, 0xffffffff ;  /* 0xffffffff060b7836 */ /* 0x000fca0000000000 */
[----:B------:R2:W3:Y:S02]  /*f360*/  SHFL.IDX PT, R16, R4, R11, 0x1f ;  /* 0x00001f0b04107589 */ /* 0x0004e400000e0000 */
.L_x_1450:
[----:B-1----:R-:W-:Y:S01]  /*f370*/  IMAD.MOV R2, RZ, RZ, -R3 ;  /* 0x000000ffff027224 */ /* 0x002fe200078e0a03 */
[----:B--2---:R-:W-:Y:S01]  /*f380*/  IABS R4, R8 ;  /* 0x0000000800047213 */ /* 0x004fe20000000000 */
[----:B---3--:R-:W-:Y:S02]  /*f390*/  IMAD R16, R16, UR5, R7 ;  /* 0x0000000510107c24 */ /* 0x008fe4000f8e0207 */
[----:B------:R-:W-:Y:S02]  /*f3a0*/  IMAD R7, R2, R9, RZ ;  /* 0x0000000902077224 */ /* 0x000fe400078e02ff */
[----:B------:R-:W-:Y:S02]  /*f3b0*/  IMAD.MOV.U32 R2, RZ, RZ, RZ ;  /* 0x000000ffff027224 */ /* 0x000fe400078e00ff */
[----:B------:R-:W-:Y:S02]  /*f3c0*/  IMAD.MOV R4, RZ, RZ, -R4 ;  /* 0x000000ffff047224 */ /* 0x000fe400078e0a04 */
[----:B------:R-:W-:Y:S01]  /*f3d0*/  IMAD.HI.U32 R2, R3, R7, R2 ;  /* 0x0000000703027227 */ /* 0x000fe200078e0002 */
[----:B------:R-:W-:-:S04]  /*f3e0*/  IADD3 R7, -R16, UR6, RZ ;  /* 0x0000000610077c10 */ /* 0x000fc8000fffe1ff */
[----:B------:R-:W-:-:S05]  /*f3f0*/  IABS R3, R7 ;  /* 0x0000000700037213 */ /* 0x000fca0000000000 */
[----:B------:R-:W-:-:S04]  /*f400*/  IMAD.HI.U32 R2, R2, R3, RZ ;  /* 0x0000000302027227 */ /* 0x000fc800078e00ff */
[----:B------:R-:W-:Y:S01]  /*f410*/  IMAD R4, R2, R4, R3 ;  /* 0x0000000402047224 */ /* 0x000fe200078e0203 */
[----:B------:R-:W-:-:S04]  /*f420*/  LOP3.LUT R3, R7, R8, RZ, 0x3c, !PT ;  /* 0x0000000807037212 */ /* 0x000fc800078e3cff */
[----:B------:R-:W-:Y:S02]  /*f430*/  ISETP.GT.U32.AND P1, PT, R9, R4, PT ;  /* 0x000000040900720c */ /* 0x000fe40003f24070 */
[----:B------:R-:W-:-:S11]  /*f440*/  ISETP.GE.AND P2, PT, R3, RZ, PT ;  /* 0x000000ff0300720c */ /* 0x000fd60003f46270 */
[----:B------:R-:W-:Y:S02]  /*f450*/  @!P1 IMAD.IADD R4, R4, 0x1, -R9 ;  /* 0x0000000104049824 */ /* 0x000fe400078e0a09 */
[----:B------:R-:W-:Y:S01]  /*f460*/  @!P1 VIADD R2, R2, 0x1 ;  /* 0x0000000102029836 */ /* 0x000fe20000000000 */
[----:B------:R-:W-:Y:S02]  /*f470*/  ISETP.NE.AND P1, PT, R8, RZ, PT ;  /* 0x000000ff0800720c */ /* 0x000fe40003f25270 */
[----:B------:R-:W-:-:S13]  /*f480*/  ISETP.GE.U32.AND P0, PT, R4, R9, PT ;  /* 0x000000090400720c */ /* 0x000fda0003f06070 */
[----:B------:R-:W-:-:S04]  /*f490*/  @P0 VIADD R2, R2, 0x1 ;  /* 0x0000000102020836 */ /* 0x000fc80000000000 */
[----:B------:R-:W-:-:S04]  /*f4a0*/  IMAD.MOV.U32 R9, RZ, RZ, R2 ;  /* 0x000000ffff097224 */ /* 0x000fc800078e0002 */
[----:B------:R-:W-:Y:S01]  /*f4b0*/  @!P2 IMAD.MOV R9, RZ, RZ, -R9 ;  /* 0x000000ffff09a224 */ /* 0x000fe200078e0a09 */
[----:B------:R-:W-:-:S05]  /*f4c0*/  @!P1 LOP3.LUT R9, RZ, R8, RZ, 0x33, !PT ;  /* 0x00000008ff099212 */ /* 0x000fca00078e33ff */
[----:B------:R-:W-:Y:S02]  /*f4d0*/  IMAD R4, R10, R9, RZ ;  /* 0x000000090a047224 */ /* 0x000fe400078e02ff */
[----:B------:R-:W-:Y:S02]  /*f4e0*/  IMAD.MOV R9, RZ, RZ, -R9 ;  /* 0x000000ffff097224 */ /* 0x000fe400078e0a09 */
[----:B------:R-:W-:Y:S02]  /*f4f0*/  IMAD.MOV R3, RZ, RZ, -R4 ;  /* 0x000000ffff037224 */ /* 0x000fe400078e0a04 */
[----:B------:R-:W-:-:S03]  /*f500*/  IMAD R7, R8, R9, R7 ;  /* 0x0000000908077224 */ /* 0x000fc600078e0207 */
[----:B------:R-:W-:Y:S01]  /*f510*/  VIADDMNMX R10, R3, UR5, R10, PT ;  /* 0x00000005030a7c46 */ /* 0x000fe2000b80010a */
[----:B------:R-:W-:Y:S01]  /*f520*/  IMAD.IADD R4, R7, 0x1, R4 ;  /* 0x0000000107047824 */ /* 0x000fe200078e0204 */
[----:B------:R-:W-:Y:S02]  /*f530*/  IABS R8, R7 ;  /* 0x0000000700087213 */ /* 0x000fe40000000000 */
[----:B------:R-:W-:-:S04]  /*f540*/  IABS R6, R10 ;  /* 0x0000000a00067213 */ /* 0x000fc80000000000 */
[----:B------:R-:W1:Y:S08]  /*f550*/  I2F.RP R11, R6 ;  /* 0x00000006000b7306 */ /* 0x000e700000209400 */
[----:B-1----:R-:W1:Y:S02]  /*f560*/  MUFU.RCP R11, R11 ;  /* 0x0000000b000b7308 */ /* 0x002e640000001000 */
[----:B-1----:R-:W-:-:S06]  /*f570*/  VIADD R2, R11, 0xffffffe ;  /* 0x0ffffffe0b027836 */ /* 0x002fcc0000000000 */
[----:B------:R1:W2:Y:S02]  /*f580*/  F2I.FTZ.U32.TRUNC.NTZ R3, R2 ;  /* 0x0000000200037305 */ /* 0x0002a4000021f000 */
[----:B-1----:R-:W-:Y:S02]  /*f590*/  IMAD.MOV.U32 R2, RZ, RZ, RZ ;  /* 0x000000ffff027224 */ /* 0x002fe400078e00ff */
[----:B--2---:R-:W-:-:S04]  /*f5a0*/  IMAD.MOV R9, RZ, RZ, -R3 ;  /* 0x000000ffff097224 */ /* 0x004fc800078e0a03 */
[----:B------:R-:W-:-:S04]  /*f5b0*/  IMAD R9, R9, R6, RZ ;  /* 0x0000000609097224 */ /* 0x000fc800078e02ff */
[----:B------:R-:W-:Y:S01]  /*f5c0*/  IMAD.HI.U32 R3, R3, R9, R2 ;  /* 0x0000000903037227 */ /* 0x000fe200078e0002 */
[-C--:B------:R-:W-:Y:S02]  /*f5d0*/  IABS R9, R10.reuse ;  /* 0x0000000a00097213 */ /* 0x080fe40000000000 */
[----:B------:R-:W-:-:S03]  /*f5e0*/  LOP3.LUT R2, R7, R10, RZ, 0x3c, !PT ;  /* 0x0000000a07027212 */ /* 0x000fc600078e3cff */
[----:B------:R-:W-:Y:S01]  /*f5f0*/  IMAD.MOV R9, RZ, RZ, -R9 ;  /* 0x000000ffff097224 */ /* 0x000fe200078e0a09 */
[----:B------:R-:W-:Y:S01]  /*f600*/  ISETP.GE.AND P2, PT, R2, RZ, PT ;  /* 0x000000ff0200720c */ /* 0x000fe20003f46270 */
[----:B------:R-:W-:-:S04]  /*f610*/  IMAD.HI.U32 R3, R3, R8, RZ ;  /* 0x0000000803037227 */ /* 0x000fc800078e00ff */
[----:B------:R-:W-:-:S05]  /*f620*/  IMAD R9, R3, R9, R8 ;  /* 0x0000000903097224 */ /* 0x000fca00078e0208 */
[----:B------:R-:W-:-:S13]  /*f630*/  ISETP.GT.U32.AND P1, PT, R6, R9, PT ;  /* 0x000000090600720c */ /* 0x000fda0003f24070 */
[----:B------:R-:W-:Y:S02]  /*f640*/  @!P1 IMAD.IADD R9, R9, 0x1, -R6 ;  /* 0x0000000109099824 */ /* 0x000fe400078e0a06 */
[----:B------:R-:W-:Y:S01]  /*f650*/  @!P1 VIADD R3, R3, 0x1 ;  /* 0x0000000103039836 */ /* 0x000fe20000000000 */
[----:B------:R-:W-:Y:S02]  /*f660*/  ISETP.NE.AND P1, PT, R10, RZ, PT ;  /* 0x000000ff0a00720c */ /* 0x000fe40003f25270 */
[----:B------:R-:W-:-:S13]  /*f670*/  ISETP.GE.U32.AND P0, PT, R9, R6, PT ;  /* 0x000000060900720c */ /* 0x000fda0003f06070 */
[----:B------:R-:W-:-:S04]  /*f680*/  @P0 VIADD R3, R3, 0x1 ;  /* 0x0000000103030836 */ /* 0x000fc80000000000 */
[----:B------:R-:W-:Y:S01]  /*f690*/  @!P2 IMAD.MOV R3, RZ, RZ, -R3 ;  /* 0x000000ffff03a224 */ /* 0x000fe200078e0a03 */
[----:B------:R-:W-:Y:S01]  /*f6a0*/  @!P1 LOP3.LUT R3, RZ, R10, RZ, 0x33, !PT ;  /* 0x0000000aff039212 */ /* 0x000fe200078e33ff */
[----:B------:R-:W-:-:S03]  /*f6b0*/  IMAD.MOV R10, RZ, RZ, -R10 ;  /* 0x000000ffff0a7224 */ /* 0x000fc600078e0a0a */
[----:B------:R-:W-:Y:S01]  /*f6c0*/  LOP3.LUT R2, RZ, R3, RZ, 0x33, !PT ;  /* 0x00000003ff027212 */ /* 0x000fe200078e33ff */
[----:B------:R-:W-:-:S04]  /*f6d0*/  IMAD R18, R3, R10, R4 ;  /* 0x0000000a03127224 */ /* 0x000fc800078e0204 */
[----:B------:R-:W-:Y:S01]  /*f6e0*/  IMAD.IADD R17, R5, 0x1, R2 ;  /* 0x0000000105117824 */ /* 0x000fe200078e0202 */
[----:B------:R-:W-:Y:S06]  /*f6f0*/  BRA `(.L_x_1451) ;  /* 0x00000000000c7947 */ /* 0x000fec0003800000 */
.L_x_1446:
[----:B------:R-:W-:Y:S02]  /*f700*/  IMAD.MOV.U32 R17, RZ, RZ, RZ ;  /* 0x000000ffff117224 */ /* 0x000fe400078e00ff */
[----:B------:R-:W-:Y:S02]  /*f710*/  IMAD.U32 R16, RZ, RZ, UR6 ;  /* 0x00000006ff107e24 */ /* 0x000fe4000f8e00ff */
[----:B------:R-:W-:-:S07]  /*f720*/  IMAD.MOV.U32 R18, RZ, RZ, RZ ;  /* 0x000000ffff127224 */ /* 0x000fce00078e00ff */
.L_x_1451:
[----:B------:R-:W-:-:S13]  /*f730*/  ISETP.NE.AND P0, PT, R0, RZ, PT ;  /* 0x000000ff0000720c */ /* 0x000fda0003f05270 */
[----:B------:R-:W1:Y:S01]  /*f740*/  @!P0 S2R R3, SR_CgaCtaId ;  /* 0x0000000000038919 */ /* 0x000e620000008800 */
[----:B------:R-:W-:-:S04]  /*f750*/  @!P0 MOV R0, 0x400 ;  /* 0x0000040000008802 */ /* 0x000fc80000000f00 */
[----:B-1----:R-:W-:-:S05]  /*f760*/  @!P0 LEA R0, R3, R0, 0x18 ;  /* 0x0000000003008211 */ /* 0x002fca00078ec0ff */
[----:B------:R1:W-:Y:S01]  /*f770*/  @!P0 STS.128 [R0+0x2a8d0], R16 ;  /* 0x02a8d01000008388 */ /* 0x0003e20000000c00 */
[----:B------:R-:W-:Y:S06]  /*f780*/  BAR.ARV 0x5, 0x180 ;  /* 0x0146000000007b1d */ /* 0x000fec0000002000 */
.L_x_1444:
[----:B-1----:R-:W-:Y:S01]  /*f790*/  IMAD.MOV.U32 R0, RZ, RZ, 0x1 ;  /* 0x00000001ff007424 */ /* 0x002fe200078e00ff */
[----:B------:R1:W-:Y:S01]  /*f7a0*/  STL [R1+0x4], RZ ;  /* 0x000004ff01007387 */ /* 0x0003e20000100800 */
[----:B------:R-:W-:Y:S02]  /*f7b0*/  ULDC UR4, c[0x0][0xc3c] ;  /* 0x00030f0000047ab9 */ /* 0x000fe40000000800 */
[----:B--2---:R-:W-:Y:S01]  /*f7c0*/  ISETP.GE.AND P0, PT, R19, UR4, PT ;  /* 0x0000000413007c0c */ /* 0x004fe2000bf06270 */
[----:B------:R1:W-:Y:S04]  /*f7d0*/  STL [R1+0x10], R0 ;  /* 0x0000100001007387 */ /* 0x0003e80000100800 */
[----:B------:R1:W-:Y:S08]  /*f7e0*/  STL [R1+0x38], RZ ;  /* 0x000038ff01007387 */ /* 0x0003f00000100800 */
[----:B-1----:R-:W-:Y:S05]  /*f7f0*/  @P0 BRA `(.L_x_1452) ;  /* 0x0000005800300947 */ /* 0x002fea0003800000 */
[----:B------:R-:W1:Y:S01]  /*f800*/  S2R R5, SR_TID.X ;  /* 0x0000000000057919 */ /* 0x000e620000002100 */
[----:B------:R-:W2:Y:S01]  /*f810*/  S2UR UR5, SR_CgaCtaId ;  /* 0x00000000000579c3 */ /* 0x000ea20000008800 */
[----:B------:R-:W-:Y:S01]  /*f820*/  UMOV UR4, 0x400 ;  /* 0x0000040000047882 */ /* 0x000fe20000000000 */
[----:B------:R-:W-:Y:S01]  /*f830*/  BSSY B8, `(.L_x_1452) ;  /* 0x0000588000087945 */ /* 0x000fe20003800000 */
[----:B------:R-:W-:Y:S01]  /*f840*/  ULDC UR38, c[0x0][0xc] ;  /* 0x0000030000267ab9 */ /* 0x000fe20000000800 */
[----:B------:R-:W-:Y:S01]  /*f850*/  ULDC.64 UR36, c[0x0][0x198] ;  /* 0x0000660000247ab9 */ /* 0x000fe20000000a00 */
[----:B--2---:R-:W-:Y:S01]  /*f860*/  ULEA UR4, UR5, UR4, 0x18 ;  /* 0x0000000405047291 */ /* 0x004fe2000f8ec03f */
[C---:B-1----:R-:W-:Y:S01]  /*f870*/  IMAD.SHL.U32 R0, R5.reuse, 0x8, RZ ;  /* 0x0000000805007824 */ /* 0x042fe200078e00ff */
[----:B------:R-:W-:-:S04]  /*f880*/  LOP3.LUT R4, R5, 0x7f, RZ, 0xc0, !PT ;  /* 0x0000007f05047812 */ /* 0x000fc800078ec0ff */
[C---:B0-----:R-:W-:Y:S02]  /*f890*/  LOP3.LUT R2, R0.reuse, 0x1f8, RZ, 0xc0, !PT ;  /* 0x000001f800027812 */ /* 0x041fe400078ec0ff */
        /* <DEDUP_REMOVED lines=9> */
[----:B------:R-:W-:Y:S01]  /*f930*/  STL [R1], R4 ;  /* 0x0000000401007387 */ /* 0x000fe20000100800 */
[----:B------:R-:W-:-:S03]  /*f940*/  IMAD.MOV.U32 R2, RZ, RZ, 0x1 ;  /* 0x00000001ff027424 */ /* 0x000fc600078e00ff */
[----:B------:R-:W-:Y:S04]  /*f950*/  STL [R1+0x20], R3 ;  /* 0x0000200301007387 */ /* 0x000fe80000100800 */
[----:B------:R-:W-:Y:S04]  /*f960*/  STL [R1+0x38], RZ ;  /* 0x000038ff01007387 */ /* 0x000fe80000100800 */
[----:B------:R0:W-:Y:S04]  /*f970*/  STL [R1+0x10], R2 ;  /* 0x0000100201007387 */ /* 0x0001e80000100800 */
[----:B------:R1:W-:Y:S01]  /*f980*/  STL [R1+0x4], RZ ;  /* 0x000004ff01007387 */ /* 0x0003e20000100800 */
[----:B0-----:R-:W-:-:S02]  /*f990*/  LOP3.LUT R2, R0, 0x40, RZ, 0xfc, !PT ;  /* 0x0000004000027812 */ /* 0x001fc400078efcff */
[----:B-1----:R-:W-:-:S07]  /*f9a0*/  LOP3.LUT R0, R0, 0x80, RZ, 0xfc, !PT ;  /* 0x0000008000007812 */ /* 0x002fce00078efcff */
.L_x_1562:
[----:B------:R-:W-:Y:S05]  /*f9b0*/  YIELD ;  /* 0x0000000000007946 */ /* 0x000fea0003800000 */
[----:B------:R-:W-:Y:S01]  /*f9c0*/  ULDC.64 UR4, c[0x0][0xa28] ;  /* 0x00028a0000047ab9 */ /* 0x000fe20000000a00 */
[----:B----4-:R-:W-:Y:S01]  /*f9d0*/  IMAD.MOV.U32 R0, RZ, RZ, RZ ;  /* 0x000000ffff007224 */ /* 0x010fe200078e00ff */
[----:B------:R-:W-:Y:S01]  /*f9e0*/  ISETP.NE.U32.AND P0, PT, RZ, UR4, PT ;  /* 0x00000004ff007c0c */ /* 0x000fe2000bf05070 */
[----:B------:R-:W0:Y:S01]  /*f9f0*/  LDC.64 R4, c[0x0][0xa00] ;  /* 0x00028000ff047b82 */ /* 0x000e220000000a00 */
[----:B-1----:R-:W-:Y:S01]  /*fa00*/  CS2R R8, SRZ ;  /* 0x0000000000087805 */ /* 0x002fe2000001ff00 */
[----:B------:R-:W-:Y:S01]  /*fa10*/  ULDC.64 UR6, c[0x0][0xa08] ;  /* 0x0002820000067ab9 */ /* 0x000fe20000000a00 */
[----:B------:R-:W-:Y:S01]  /*fa20*/  ISETP.NE.AND.EX P0, PT, RZ, UR5, PT, P0 ;  /* 0x00000005ff007c0c */ /* 0x000fe2000bf05300 */
[----:B------:R-:W-:-:S12]  /*fa30*/  ULDC.64 UR4, c[0x0][0xa18] ;  /* 0x0002860000047ab9 */ /* 0x000fd80000000a00 */
[----:B------:R-:W1:Y:S02]  /*fa40*/  @P0 LDC.64 R2, c[0x0][0xa28] ;  /* 0x00028a00ff020b82 */ /* 0x000e640000000a00 */
[----:B-1----:R-:W-:-:S05]  /*fa50*/  @P0 IMAD.WIDE R2, R19, 0x4, R2 ;  /* 0x0000000413020825 */ /* 0x002fca00078e0202 */
[----:B------:R1:W5:Y:S01]  /*fa60*/  @P0 LDG.E R0, desc[UR60][R2.64] ;  /* 0x0000003c02000981 */ /* 0x000362000c1e1900 */
[----:B------:R-:W-:Y:S01]  /*fa70*/  ISETP.NE.U32.AND P0, PT, RZ, UR4, PT ;  /* 0x00000004ff007c0c */ /* 0x000fe2000bf05070 */
[----:B0-----:R-:W-:Y:S01]  /*fa80*/  IMAD.WIDE R4, R19, 0x4, R4 ;  /* 0x0000000413047825 */ /* 0x001fe200078e0204 */
[----:B------:R-:W-:Y:S02]  /*fa90*/  ISETP.NE.U32.AND P1, PT, RZ, UR6, PT ;  /* 0x00000006ff007c0c */ /* 0x000fe4000bf25070 */
[----:B------:R-:W-:Y:S01]  /*faa0*/  ISETP.NE.AND.EX P2, PT, RZ, UR5, PT, P0 ;  /* 0x00000005ff007c0c */ /* 0x000fe2000bf45300 */
[----:B------:R-:W-:Y:S01]  /*fab0*/  ULDC.64 UR4, c[0x0][0xa00] ;  /* 0x0002800000047ab9 */ /* 0x000fe20000000a00 */
[----:B------:R-:W-:Y:S02]  /*fac0*/  ISETP.NE.AND.EX P1, PT, RZ, UR7, PT, P1 ;  /* 0x00000007ff007c0c */ /* 0x000fe4000bf25310 */
[----:B------:R-:W-:Y:S01]  /*fad0*/  ISETP.NE.U32.AND P0, PT, RZ, UR4, PT ;  /* 0x00000004ff007c0c */ /* 0x000fe2000bf05070 */
[----:B-1----:R-:W0:Y:S03]  /*fae0*/  LDC.64 R2, c[0x0][0xa08] ;  /* 0x00028200ff027b82 */ /* 0x002e260000000a00 */
[----:B------:R-:W-:-:S05]  /*faf0*/  ISETP.NE.AND.EX P0, PT, RZ, UR5, PT, P0 ;  /* 0x00000005ff007c0c */ /* 0x000fca000bf05300 */
[----:B--23--:R-:W1:Y:S08]  /*fb00*/  @P2 LDC.64 R6, c[0x0][0xa18] ;  /* 0x00028600ff062b82 */ /* 0x00ce700000000a00 */
[----:B------:R-:W2:Y:S01]  /*fb10*/  @P0 LDG.E R9, desc[UR60][R4.64] ;  /* 0x0000003c04090981 */ /* 0x000ea2000c1e1900 */
[----:B------:R-:W-:Y:S01]  /*fb20*/  ULDC UR4, c[0x0][0x288] ;  /* 0x0000a20000047ab9 */ /* 0x000fe20000000800 */
[----:B0-----:R-:W-:-:S05]  /*fb30*/  IMAD.WIDE R2, R19, 0x4, R2 ;  /* 0x0000000413027825 */ /* 0x001fca00078e0202 */
[----:B------:R-:W5:Y:S01]  /*fb40*/  @P1 LDG.E R8, desc[UR60][R2.64] ;  /* 0x0000003c02081981 */ /* 0x000f62000c1e1900 */
[----:B-1----:R-:W-:-:S03]  /*fb50*/  @P2 IMAD.WIDE R6, R19, 0x4, R6 ;  /* 0x0000000413062825 */ /* 0x002fc600078e0206 */
[----:B--2---:R0:W-:Y:S02]  /*fb60*/  STL [R1+0x34], R9 ;  /* 0x0000340901007387 */ /* 0x0041e40000100800 */
[----:B0-----:R-:W-:Y:S01]  /*fb70*/  IMAD.U32 R9, RZ, RZ, UR4 ;  /* 0x00000004ff097e24 */ /* 0x001fe2000f8e00ff */
[----:B------:R-:W-:-:S05]  /*fb80*/  ULDC.64 UR4, c[0x0][0x418] ;  /* 0x0001060000047ab9 */ /* 0x000fca0000000a00 */
        /* <DEDUP_REMOVED lines=11> */
[----:B------:R-:W0:Y:S04]  /*fc40*/  LDG.E R7, desc[UR60][R4.64] ;  /* 0x0000003c04077981 */ /* 0x000e28000c1e1900 */
[----:B------:R-:W0:Y:S02]  /*fc50*/  LDG.E R4, desc[UR60][R4.64+0x4] ;  /* 0x0000043c04047981 */ /* 0x000e24000c1e1900 */
[----:B0-----:R-:W-:-:S05]  /*fc60*/  IMAD.IADD R9, R4, 0x1, -R7 ;  /* 0x0000000104097824 */ /* 0x001fca00078e0a07 */
[----:B------:R1:W-:Y:S02]  /*fc70*/  STL [R1+0x30], R9 ;  /* 0x0000300901007387 */ /* 0x0003e40000100800 */
.L_x_1453:
[----:B-----5:R-:W-:Y:S01]  /*fc80*/  IMAD.IADD R4, R8, 0x1, R0 ;  /* 0x0000000108047824 */ /* 0x020fe200078e0200 */
[----:B------:R-:W-:Y:S02]  /*fc90*/  ULDC.64 UR4, c[0x0][0xa20] ;  /* 0x0002880000047ab9 */ /* 0x000fe40000000a00 */
[----:B------:R-:W-:Y:S02]  /*fca0*/  ISETP.NE.U32.AND P0, PT, RZ, UR4, PT ;  /* 0x00000004ff007c0c */ /* 0x000fe4000bf05070 */
[----:B------:R2:W-:Y:S02]  /*fcb0*/  STL [R1+0x14], R4 ;  /* 0x0000140401007387 */ /* 0x0005e40000100800 */
[----:B------:R-:W-:-:S13]  /*fcc0*/  ISETP.NE.AND.EX P0, PT, RZ, UR5, PT, P0 ;  /* 0x00000005ff007c0c */ /* 0x000fda000bf05300 */
[----:B--2---:R-:W-:Y:S05]  /*fcd0*/  @!P0 BRA `(.L_x_1454) ;  /* 0x0000000000108947 */ /* 0x004fea0003800000 */
[----:B------:R-:W2:Y:S02]  /*fce0*/  LDC.64 R2, c[0x0][0xa20] ;  /* 0x00028800ff027b82 */ /* 0x000ea40000000a00 */
[----:B--2---:R-:W-:-:S05]  /*fcf0*/  IMAD.WIDE R2, R19, 0x4, R2 ;  /* 0x0000000413027825 */ /* 0x004fca00078e0202 */
[----:B------:R2:W5:Y:S01]  /*fd00*/  LDG.E R6, desc[UR60][R2.64] ;  /* 0x0000003c02067981 */ /* 0x000562000c1e1900 */
[----:B------:R-:W-:Y:S05]  /*fd10*/  BRA `(.L_x_1455) ;  /* 0x0000000000107947 */ /* 0x000fea0003800000 */
.L_x_1454:
[----:B------:R-:W-:Y:S05]  /*fd20*/  @!P1 BRA `(.L_x_1455) ;  /* 0x00000000000c9947 */ /* 0x000fea0003800000 */
[----:B------:R-:W2:Y:S04]  /*fd30*/  LDG.E R6, desc[UR60][R2.64] ;  /* 0x0000003c02067981 */ /* 0x000ea8000c1e1900 */
[----:B------:R-:W2:Y:S02]  /*fd40*/  LDG.E R2, desc[UR60][R2.64+0x4] ;  /* 0x0000043c02027981 */ /* 0x000ea4000c1e1900 */
[----:B--2---:R-:W-:-:S07]  /*fd50*/  IMAD.IADD R6, R2, 0x1, -R6 ;  /* 0x0000000102067824 */ /* 0x004fce00078e0a06 */
.L_x_1455:
[----:B--2---:R-:W2:Y:S01]  /*fd60*/  LDC R2, c[0x0][0x448] ;  /* 0x00011200ff027b82 */ /* 0x004ea20000000800 */
[----:B------:R-:W-:Y:S02]  /*fd70*/  IMAD.SHL.U32 R8, R17, 0x80, RZ ;  /* 0x0000008011087824 */ /* 0x000fe400078e00ff */
[----:B-----5:R-:W-:Y:S02]  /*fd80*/  IMAD.IADD R0, R6, 0x1, -R0 ;  /* 0x0000000106007824 */ /* 0x020fe400078e0a00 */
[----:B------:R-:W-:Y:S01]  /*fd90*/  VIADD R4, R8, 0x7f ;  /* 0x0000007f08047836 */ /* 0x000fe20000000000 */
[----:B------:R3:W-:Y:S03]  /*fda0*/  STL [R1+0x2c], R8 ;  /* 0x00002c0801007387 */ /* 0x0007e60000100800 */
[----:B------:R-:W-:Y:S01]  /*fdb0*/  IMAD.MOV.U32 R6, RZ, RZ, R4 ;  /* 0x000000ffff067224 */ /* 0x000fe200078e0004 */
[----:B--2---:R-:W-:-:S13]  /*fdc0*/  ISETP.NE.AND P1, PT, R2, 0x1, PT ;  /* 0x000000010200780c */ /* 0x004fda0003f25270 */
[----:B------:R-:W2:Y:S08]  /*fdd0*/  @P1 LDC R3, c[0x0][0x44c] ;  /* 0x00011300ff031b82 */ /* 0x000eb00000000800 */
[----:B------:R-:W4:Y:S01]  /*fde0*/  @P1 LDC R2, c[0x0][0x450] ;  /* 0x00011400ff021b82 */ /* 0x000f220000000800 */
[----:B--2---:R-:W-:-:S05]  /*fdf0*/  @P1 IMAD.HI.U32 R3, R4, R3, RZ ;  /* 0x0000000304031227 */ /* 0x004fca00078e00ff */
[----:B----4-:R-:W-:Y:S02]  /*fe00*/  @P1 SHF.R.U32.HI R6, RZ, R2, R3 ;  /* 0x00000002ff061219 */ /* 0x010fe40000011603 */
[----:B------:R-:W-:-:S05]  /*fe10*/  IADD3 R2, R0, 0x1, -R9 ;  /* 0x0000000100027810 */ /* 0x000fca0007ffe809 */
[----:B------:R-:W-:Y:S02]  /*fe20*/  IMAD.IADD R6, R2, 0x1, R6 ;  /* 0x0000000102067824 */ /* 0x000fe400078e0206 */
[----:B------:R-:W2:Y:S02]  /*fe30*/  LDC.64 R2, c[0x0][0x9e0] ;  /* 0x00027800ff027b82 */ /* 0x000ea40000000a00 */
[----:B--2---:R-:W-:Y:S01]  /*fe40*/  ISETP.GE.AND P2, PT, R3, 0x1, PT ;  /* 0x000000010300780c */ /* 0x004fe20003f46270 */
[----:B------:R-:W-:-:S12]  /*fe50*/  IMAD.IADD R2, R6, 0x1, R2 ;  /* 0x0000000106027824 */ /* 0x000fd800078e0202 */
[----:B---3--:R-:W-:Y:S05]  /*fe60*/  @!P2 BRA `(.L_x_1456) ;  /* 0x000000000048a947 */ /* 0x008fea0003800000 */
[C---:B------:R-:W-:Y:S01]  /*fe70*/  ISETP.GT.AND P0, PT, R6.reuse, RZ, PT ;  /* 0x000000ff0600720c */ /* 0x040fe20003f04270 */
[----:B------:R-:W-:Y:S01]  /*fe80*/  BSSY B0, `(.L_x_1457) ;  /* 0x000000e000007945 */ /* 0x000fe20003800000 */
[----:B------:R-:W-:-:S11]  /*fe90*/  VIADD R7, R6, 0xffffffff ;  /* 0xffffffff06077836 */ /* 0x000fd60000000000 */
[----:B------:R-:W-:Y:S05]  /*fea0*/  @P0 BRA `(.L_x_1458) ;  /* 0x00000000001c0947 */ /* 0x000fea0003800000 */
[----:B------:R-:W-:Y:S01]  /*feb0*/  ISETP.NE.AND P0, PT, R3, 0x1, PT ;  /* 0x000000010300780c */ /* 0x000fe20003f05270 */
[----:B------:R-:W-:-:S12]  /*fec0*/  IMAD.MOV R6, RZ, RZ, -R6 ;  /* 0x000000ffff067224 */ /* 0x000fd800078e0a06 */
[----:B------:R-:W2:Y:S02]  /*fed0*/  @P0 LDC.64 R4, c[0x0][0x9e8] ;  /* 0x00027a00ff040b82 */ /* 0x000ea40000000a00 */
[----:B--2---:R-:W-:-:S05]  /*fee0*/  @P0 IMAD.HI.U32 R4, R6, R4, RZ ;  /* 0x0000000406040227 */ /* 0x004fca00078e00ff */
[----:B------:R-:W-:-:S04]  /*fef0*/  @P0 SHF.R.U32.HI R6, RZ, R5, R4 ;  /* 0x00000005ff060219 */ /* 0x000fc80000011604 */
[----:B------:R-:W-:Y:S01]  /*ff00*/  LOP3.LUT R7, RZ, R6, RZ, 0x33, !PT ;  /* 0x00000006ff077212 */ /* 0x000fe200078e33ff */
[----:B------:R-:W-:Y:S06]  /*ff10*/  BRA `(.L_x_1459) ;  /* 0x0000000000107947 */ /* 0x000fec0003800000 */
.L_x_1458:
[----:B------:R-:W-:-:S13]  /*ff20*/  ISETP.NE.AND P0, PT, R3, 0x1, PT ;  /* 0x000000010300780c */ /* 0x000fda0003f05270 */
[----:B------:R-:W2:Y:S02]  /*ff30*/  @P0 LDC.64 R4, c[0x0][0x9e8] ;  /* 0x00027a00ff040b82 */ /* 0x000ea40000000a00 */
[----:B--2---:R-:W-:-:S05]  /*ff40*/  @P0 IMAD.HI.U32 R4, R7, R4, RZ ;  /* 0x0000000407040227 */ /* 0x004fca00078e00ff */
[----:B------:R-:W-:-:S07]  /*ff50*/  @P0 SHF.R.U32.HI R7, RZ, R5, R4 ;  /* 0x00000005ff070219 */ /* 0x000fce0000011604 */
.L_x_1459:
[----:B------:R-:W-:Y:S05]  /*ff60*/  BSYNC B0 ;  /* 0x0000000000007941 */ /* 0x000fea0003800000 */
.L_x_1457:
[----:B------:R-:W-:-:S05]  /*ff70*/  IMAD R7, R7, R3, R3 ;  /* 0x0000000307077224 */ /* 0x000fca00078e0203 */
[----:B------:R-:W-:-:S07]  /*ff80*/  VIMNMX R2, R2, R7, PT ;  /* 0x0000000702027248 */ /* 0x000fce0003fe0100 */
.L_x_1456:
[----:B------:R-:W2:Y:S01]  /*ff90*/  @P1 LDC R6, c[0x0][0x44c] ;  /* 0x00011300ff061b82 */ /* 0x000ea20000000800 */
[----:B------:R-:W-:Y:S01]  /*ffa0*/  IMAD.MOV.U32 R4, RZ, RZ, R8 ;  /* 0x000000ffff047224 */ /* 0x000fe200078e0008 */
[----:B------:R-:W-:-:S06]  /*ffb0*/  ULDC UR4, c[0x0][0x9dc] ;  /* 0x0002770000047ab9 */ /* 0x000fcc0000000800 */
[----:B------:R-:W3:Y:S01]  /*ffc0*/  @P1 LDC R5, c[0x0][0x450] ;  /* 0x00011400ff051b82 */ /* 0x000ee20000000800 */
[----:B--2---:R-:W-:-:S05]  /*ffd0*/  @P1 IMAD.HI.U32 R6, R8, R6, RZ ;  /* 0x0000000608061227 */ /* 0x004fca00078e00ff */
[----:B---3--:R-:W-:Y:S01]  /*ffe0*/  @P1 SHF.R.U32.HI R4, RZ, R5, R6 ;  /* 0x00000005ff041219 */ /* 0x008fe20000011606 */
[----:B------:R-:W-:Y:S02]  /*fff0*/  VIADD R5, R2, 0x5f ;  /* 0x0000005f02057836 */ /* 0x000fe40000000000 */
[----:B------:R-:W-:Y:S01]  /*10000*/  VIADD R6, R0, 0x5f ;  /* 0x0000005f00067836 */ /* 0x000fe20000000000 */
[----:B------:R-:W-:Y:S01]  /*10010*/  IADD3 R2, R4, R0, -R9 ;  /* 0x0000000004027210 */ /* 0x000fe20007ffe809 */
[----:B------:R-:W-:-:S04]  /*10020*/  IMAD.HI R5, R5, 0x2aaaaaab, RZ ;  /* 0x2aaaaaab05057827 */ /* 0x000fc800078e02ff */
[----:B------:R-:W-:Y:S01]  /*10030*/  IMAD.HI R6, R6, 0x2aaaaaab, RZ ;  /* 0x2aaaaaab06067827 */ /* 0x000fe200078e02ff */
[----:B------:R-:W-:-:S04]  /*10040*/  SHF.R.U32.HI R0, RZ, 0x1f, R5 ;  /* 0x0000001fff007819 */ /* 0x000fc80000011605 */
[----:B------:R-:W-:Y:S02]  /*10050*/  SHF.R.U32.HI R4, RZ, 0x1f, R6 ;  /* 0x0000001fff047819 */ /* 0x000fe40000011606 */
[----:B------:R-:W-:Y:S02]  /*10060*/  LEA.HI.SX32 R0, R5, R0, 0x1c ;  /* 0x0000000005007211 */ /* 0x000fe400078fe2ff */
[----:B------:R-:W-:-:S04]  /*10070*/  LEA.HI.SX32 R4, R6, R4, 0x1c ;  /* 0x0000000406047211 */ /* 0x000fc800078fe2ff */
[----:B------:R-:W-:Y:S01]  /*10080*/  VIMNMX R7, R4, R0, PT ;  /* 0x0000000004077248 */ /* 0x000fe20003fe0100 */
[----:B------:R-:W-:-:S04]  /*10090*/  VIADD R0, R2, -UR4 ;  /* 0x8000000402007c36 */ /* 0x000fc80008000000 */
[----:B------:R2:W-:Y:S01]  /*100a0*/  STL [R1+0x28], R7 ;  /* 0x0000280701007387 */ /* 0x0005e20000100800 */
[----:B------:R-:W-:Y:S05]  /*100b0*/  @!P2 BRA `(.L_x_1460) ;  /* 0x000000000044a947 */ /* 0x000fea0003800000 */
[----:B------:R-:W-:Y:S01]  /*100c0*/  ISETP.GT.AND P0, PT, R2, -0x1, PT ;  /* 0xffffffff0200780c */ /* 0x000fe20003f04270 */
[----:B------:R-:W-:-:S12]  /*100d0*/  BSSY B0, `(.L_x_1461) ;  /* 0x000000d000007945 */ /* 0x000fd80003800000 */
[----:B------:R-:W-:Y:S05]  /*100e0*/  @P0 BRA `(.L_x_1462) ;  /* 0x00000000001c0947 */ /* 0x000fea0003800000 */
[----:B------:R-:W-:Y:S02]  /*100f0*/  ISETP.NE.AND P0, PT, R3, 0x1, PT ;  /* 0x000000010300780c */ /* 0x000fe40003f05270 */
[----:B------:R-:W-:-:S11]  /*10100*/  LOP3.LUT R2, RZ, R2, RZ, 0x33, !PT ;  /* 0x00000002ff027212 */ /* 0x000fd600078e33ff */
[----:B------:R-:W3:Y:S02]  /*10110*/  @P0 LDC.64 R4, c[0x0][0x9e8] ;  /* 0x00027a00ff040b82 */ /* 0x000ee40000000a00 */
[----:B---3--:R-:W-:-:S05]  /*10120*/  @P0 IMAD.HI.U32 R4, R2, R4, RZ ;  /* 0x0000000402040227 */ /* 0x008fca00078e00ff */
[----:B------:R-:W-:-:S04]  /*10130*/  @P0 SHF.R.U32.HI R2, RZ, R5, R4 ;  /* 0x00000005ff020219 */ /* 0x000fc80000011604 */
[----:B------:R-:W-:Y:S01]  /*10140*/  LOP3.LUT R2, RZ, R2, RZ, 0x33, !PT ;  /* 0x00000002ff027212 */ /* 0x000fe200078e33ff */
[----:B------:R-:W-:Y:S06]  /*10150*/  BRA `(.L_x_1463) ;  /* 0x0000000000107947 */ /* 0x000fec0003800000 */
.L_x_1462:
[----:B------:R-:W-:-:S13]  /*10160*/  ISETP.NE.AND P0, PT, R3, 0x1, PT ;  /* 0x000000010300780c */ /* 0x000fda0003f05270 */
[----:B------:R-:W3:Y:S02]  /*10170*/  @P0 LDC.64 R4, c[0x0][0x9e8] ;  /* 0x00027a00ff040b82 */ /* 0x000ee40000000a00 */
[----:B---3--:R-:W-:-:S05]  /*10180*/  @P0 IMAD.HI.U32 R4, R2, R4, RZ ;  /* 0x0000000402040227 */ /* 0x008fca00078e00ff */
[----:B------:R-:W-:-:S07]  /*10190*/  @P0 SHF.R.U32.HI R2, RZ, R5, R4 ;  /* 0x00000005ff020219 */ /* 0x000fce0000011604 */
.L_x_1463:
[----:B------:R-:W-:Y:S05]  /*101a0*/  BSYNC B0 ;  /* 0x0000000000007941 */ /* 0x000fea0003800000 */
.L_x_1461:
[----:B------:R-:W-:-:S05]  /*101b0*/  IMAD R2, R2, R3, RZ ;  /* 0x0000000302027224 */ /* 0x000fca00078e02ff */
[----:B------:R-:W-:-:S07]  /*101c0*/  VIMNMX R0, R0, R2, !PT ;  /* 0x0000000200007248 */ /* 0x000fce0007fe0100 */
.L_x_1460:
[----:B------:R-:W-:Y:S01]  /*101d0*/  IMAD.HI R0, R0, 0x2aaaaaab, RZ ;  /* 0x2aaaaaab00007827 */ /* 0x000fe200078e02ff */
[----:B------:R-:W-:Y:S04]  /*101e0*/  BSSY B7, `(.L_x_1464) ;  /* 0x0000426000077945 */ /* 0x000fe80003800000 */
[----:B------:R-:W-:-:S04]  /*101f0*/  SHF.R.U32.HI R2, RZ, 0x1f, R0 ;  /* 0x0000001fff027819 */ /* 0x000fc80000011600 */
[----:B------:R-:W-:-:S04]  /*10200*/  LEA.HI.SX32 R2, R0, R2, 0x1c ;  /* 0x0000000200027211 */ /* 0x000fc800078fe2ff */
[----:B------:R-:W-:-:S04]  /*10210*/  VIMNMX R3, RZ, R2, !PT ;  /* 0x00000002ff037248 */ /* 0x000fc80007fe0100 */
[----:B------:R-:W-:Y:S01]  /*10220*/  ISETP.GT.AND P0, PT, R7, R3, PT ;  /* 0x000000030700720c */ /* 0x000fe20003f04270 */
[----:B------:R3:W-:-:S12]  /*10230*/  STL [R1+0x24], R3 ;  /* 0x0000240301007387 */ /* 0x0007d80000100800 */
[----:B---3--:R-:W-:Y:S05]  /*10240*/  @P0 BRA `(.L_x_1465) ;  /* 0x0000000000440947 */ /* 0x008fea0003800000 */
[----:B------:R-:W3:Y:S02]  /*10250*/  S2R R3, SR_TID.X ;  /* 0x0000000000037919 */ /* 0x000ee40000002100 */
[----:B---3--:R-:W-:-:S04]  /*10260*/  LOP3.LUT R3, R3, 0x7f, RZ, 0xc0, !PT ;  /* 0x0000007f03037812 */ /* 0x008fc800078ec0ff */
[----:B------:R-:W-:-:S13]  /*10270*/  ISETP.NE.AND P0, PT, R3, RZ, PT ;  /* 0x000000ff0300720c */ /* 0x000fda0003f05270 */
[----:B------:R-:W-:Y:S05]  /*10280*/  @P0 BRA `(.L_x_1466) ;  /* 0x00000040006c0947 */ /* 0x000fea0003800000 */
[----:B------:R-:W3:Y:S01]  /*10290*/  S2R R5, SR_LANEID ;  /* 0x0000000000057919 */ /* 0x000ee20000000000 */
[----:B------:R-:W-:Y:S01]  /*102a0*/  VOTEU.ANY UR4, UPT, PT ;  /* 0x0000000000047886 */ /* 0x000fe200038e0100 */
[----:B------:R-:W4:Y:S01]  /*102b0*/  LDC.64 R2, c[0x0][0xc60] ;  /* 0x00031800ff027b82 */ /* 0x000f220000000a00 */
[----:B------:R-:W3:Y:S02]  /*102c0*/  FLO.U32 R0, UR4 ;  /* 0x0000000400007d00 */ /* 0x000ee400080e0000 */
[----:B---3--:R-:W-:-:S06]  /*102d0*/  ISETP.EQ.U32.AND P0, PT, R0, R5, PT ;  /* 0x000000050000720c */ /* 0x008fcc0003f02070 */
[----:B------:R-:W4:Y:S07]  /*102e0*/  POPC R5, UR4 ;  /* 0x0000000400057d09 */ /* 0x000f2e0008000000 */
[----:B----4-:R-:W3:Y:S01]  /*102f0*/  @P0 ATOMG.E.ADD.STRONG.GPU PT, R3, desc[UR60][R2.64], R5 ;  /* 0x00000005020309a8 */ /* 0x010ee200081ee1fc */
[----:B------:R-:W4:Y:S02]  /*10300*/  S2R R4, SR_LTMASK ;  /* 0x0000000000047919 */ /* 0x000f240000003900 */
[----:B----4-:R-:W-:-:S04]  /*10310*/  LOP3.LUT R4, R4, UR4, RZ, 0xc0, !PT ;  /* 0x0000000404047c12 */ /* 0x010fc8000f8ec0ff */
[----:B--2---:R-:W2:Y:S01]  /*10320*/  POPC R7, R4 ;  /* 0x0000000400077309 */ /* 0x004ea20000000000 */
[----:B---3--:R-:W2:Y:S02]  /*10330*/  SHFL.IDX PT, R0, R3, R0, 0x1f ;  /* 0x00001f0003007589 */ /* 0x008ea400000e0000 */
[----:B--2---:R-:W-:Y:S01]  /*10340*/  IADD3 R16, R0, UR38, R7 ;  /* 0x0000002600107c10 */ /* 0x004fe2000fffe007 */
[----:B------:R-:W-:Y:S06]  /*10350*/  BRA `(.L_x_1466) ;  /* 0x0000004000387947 */ /* 0x000fec0003800000 */
.L_x_1465:
[----:B------:R-:W3:Y:S01]  /*10360*/  LDL R17, [R1] ;  /* 0x0000000001117983 */ /* 0x000ee20000100800 */
[----:B------:R-:W-:Y:S01]  /*10370*/  BSSY B6, `(.L_x_1467) ;  /* 0x0000014000067945 */ /* 0x000fe20003800000 */
[----:B---3--:R-:W-:-:S05]  /*10380*/  VIADD R0, R17, 0x18400 ;  /* 0x0001840011007836 */ /* 0x008fca0000000000 */
[----:B------:R-:W-:-:S13]  /*10390*/  LOP3.LUT P0, RZ, R0, 0x3ff, RZ, 0xc0, !PT ;  /* 0x000003ff00ff7812 */ /* 0x000fda000780c0ff */
[----:B------:R-:W-:Y:S05]  /*103a0*/  @!P0 BRA `(.L_x_1468) ;  /* 0x0000000000408947 */ /* 0x000fea0003800000 */
[----:B------:R-:W-:Y:S01]  /*103b0*/  MOV R2, 0x0 ;  /* 0x0000000000027802 */ /* 0x000fe20000000f00 */
[----:B------:R-:W-:Y:S01]  /*103c0*/  ULDC.64 UR6, c[0x4][0xb8] ;  /* 0x01002e0000067ab9 */ /* 0x000fe20000000a00 */
[----:B------:R-:W-:Y:S01]  /*103d0*/  ULDC.64 UR8, c[0x4][0xc0] ;  /* 0x0100300000087ab9 */ /* 0x000fe20000000a00 */
[----:B------:R-:W-:Y:S01]  /*103e0*/  ULDC.64 UR4, c[0x4][0x38] ;  /* 0x01000e0000047ab9 */ /* 0x000fe20000000a00 */
[----:B------:R-:W-:Y:S02]  /*103f0*/  IMAD.U32 R4, RZ, RZ, UR6 ;  /* 0x00000006ff047e24 */ /* 0x000fe4000f8e00ff */
[----:B------:R-:W3:Y:S01]  /*10400*/  LDC.64 R2, c[0x4][R2] ;  /* 0x0100000002027b82 */ /* 0x000ee20000000a00 */
[----:B------:R-:W-:Y:S02]  /*10410*/  IMAD.U32 R5, RZ, RZ, UR7 ;  /* 0x00000007ff057e24 */ /* 0x000fe4000f8e00ff */
[----:B------:R-:W-:Y:S02]  /*10420*/  IMAD.U32 R6, RZ, RZ, UR8 ;  /* 0x00000008ff067e24 */ /* 0x000fe4000f8e00ff */
[----:B--2---:R-:W-:-:S02]  /*10430*/  IMAD.U32 R7, RZ, RZ, UR9 ;  /* 0x00000009ff077e24 */ /* 0x004fc4000f8e00ff */
[----:B------:R-:W-:Y:S02]  /*10440*/  IMAD.U32 R10, RZ, RZ, UR4 ;  /* 0x00000004ff0a7e24 */ /* 0x000fe4000f8e00ff */
[----:B------:R-:W-:Y:S02]  /*10450*/  IMAD.U32 R11, RZ, RZ, UR5 ;  /* 0x00000005ff0b7e24 */ /* 0x000fe4000f8e00ff */
[----:B------:R-:W-:Y:S02]  /*10460*/  IMAD.MOV.U32 R8, RZ, RZ, 0x70 ;  /* 0x00000070ff087424 */ /* 0x000fe400078e00ff */
[----:B------:R-:W-:Y:S02]  /*10470*/  IMAD.MOV.U32 R12, RZ, RZ, 0x1 ;  /* 0x00000001ff0c7424 */ /* 0x000fe400078e00ff */
[----:B------:R-:W-:-:S07]  /*10480*/  IMAD.MOV.U32 R13, RZ, RZ, RZ ;  /* 0x000000ffff0d7224 */ /* 0x000fce00078e00ff */
[----:B------:R-:W-:-:S07]  /*10490*/  LEPC R20, `(.L_x_1468) ;  /* 0x000000001014794e */ /* 0x000fce0000000000 */
[----:B01-3--:R-:W-:Y:S05]  /*104a0*/  CALL.ABS.NOINC R2 ;  /* 0x0000000002007343 */ /* 0x00bfea0003c00000 */
.L_x_1468:
[----:B------:R-:W-:Y:S05]  /*104b0*/  BSYNC B6 ;  /* 0x0000000000067941 */ /* 0x000fea0003800000 */
.L_x_1467:
        /* <DEDUP_REMOVED lines=8> */
[----:B------:R3:W4:Y:S01]  /*10540*/  LDC.64 R2, c[0x4][R17] ;  /* 0x0100000011027b82 */ /* 0x0007220000000a00 */
[----:B------:R-:W-:Y:S02]  /*10550*/  IMAD.U32 R4, RZ, RZ, UR6 ;  /* 0x00000006ff047e24 */ /* 0x000fe4000f8e00ff */
[----:B------:R-:W-:Y:S02]  /*10560*/  IMAD.U32 R5, RZ, RZ, UR7 ;  /* 0x00000007ff057e24 */ /* 0x000fe4000f8e00ff */
[----:B------:R-:W-:Y:S02]  /*10570*/  IMAD.U32 R6, RZ, RZ, UR8 ;  /* 0x00000008ff067e24 */ /* 0x000fe4000f8e00ff */
[----:B--2---:R-:W-:-:S02]  /*10580*/  IMAD.U32 R7, RZ, RZ, UR9 ;  /* 0x00000009ff077e24 */ /* 0x004fc4000f8e00ff */
[----:B------:R-:W-:Y:S02]  /*10590*/  IMAD.U32 R10, RZ, RZ, UR4 ;  /* 0x00000004ff0a7e24 */ /* 0x000fe4000f8e00ff */
[----:B------:R-:W-:Y:S02]  /*105a0*/  IMAD.U32 R11, RZ, RZ, UR5 ;  /* 0x00000005ff0b7e24 */ /* 0x000fe4000f8e00ff */
[----:B------:R-:W-:Y:S02]  /*105b0*/  IMAD.MOV.U32 R8, RZ, RZ, 0x70 ;  /* 0x00000070ff087424 */ /* 0x000fe400078e00ff */
[----:B------:R-:W-:Y:S02]  /*105c0*/  IMAD.MOV.U32 R12, RZ, RZ, 0x1 ;  /* 0x00000001ff0c7424 */ /* 0x000fe400078e00ff */
[----:B---3--:R-:W-:-:S07]  /*105d0*/  IMAD.MOV.U32 R13, RZ, RZ, RZ ;  /* 0x000000ffff0d7224 */ /* 0x008fce00078e00ff */
[----:B------:R-:W-:-:S07]  /*105e0*/  LEPC R20, `(.L_x_1471) ;  /* 0x000000001014794e */ /* 0x000fce0000000000 */
[----:B01--4-:R-:W-:Y:S05]  /*105f0*/  CALL.ABS.NOINC R2 ;  /* 0x0000000002007343 */ /* 0x013fea0003c00000 */
.L_x_1471:
        /* <DEDUP_REMOVED lines=15> */
.L_x_1470:
[----:B------:R-:W-:Y:S05]  /*106f0*/  BSYNC B6 ;  /* 0x0000000000067941 */ /* 0x000fea0003800000 */
.L_x_1469:
[----:B------:R-:W-:Y:S01]  /*10700*/  ULDC.64 UR4, c[0x0][0x9f8] ;  /* 0x00027e0000047ab9 */ /* 0x000fe20000000a00 */
[----:B------:R-:W3:Y:S01]  /*10710*/  LDL R17, [R1+0x28] ;  /* 0x0000280001117983 */ /* 0x000ee20000100800 */
[----:B------:R-:W-:Y:S01]  /*10720*/  ISETP.NE.U32.AND P0, PT, RZ, UR4, PT ;  /* 0x00000004ff007c0c */ /* 0x000fe2000bf05070 */
[----:B--2---:R-:W-:-:S03]  /*10730*/  IMAD.MOV.U32 R7, RZ, RZ, R19 ;  /* 0x000000ffff077224 */ /* 0x004fc600078e0013 */
[----:B------:R-:W-:Y:S01]  /*10740*/  ISETP.NE.AND.EX P0, PT, RZ, UR5, PT, P0 ;  /* 0x00000005ff007c0c */ /* 0x000fe2000bf05300 */
[----:B------:R-:W-:-:S12]  /*10750*/  ULDC.64 UR4, c[0x0][0xa08] ;  /* 0x0002820000047ab9 */ /* 0x000fd80000000a00 */
[----:B------:R-:W2:Y:S02]  /*10760*/  @P0 LDC.64 R2, c[0x0][0x9f8] ;  /* 0x00027e00ff020b82 */ /* 0x000ea40000000a00 */
[----:B--2---:R-:W-:-:S05]  /*10770*/  @P0 IMAD.WIDE R2, R19, 0x4, R2 ;  /* 0x0000000413020825 */ /* 0x004fca00078e0202 */
[----:B------:R2:W4:Y:S02]  /*10780*/  @P0 LDG.E R7, desc[UR60][R2.64] ;  /* 0x0000003c02070981 */ /* 0x000524000c1e1900 */
[----:B--2---:R-:W2:Y:S02]  /*10790*/  LDC.64 R2, c[0x0][0x418] ;  /* 0x00010600ff027b82 */ /* 0x004ea40000000a00 */
[----:B--2---:R-:W-:Y:S01]  /*107a0*/  LOP3.LUT P0, RZ, R2, UR4, RZ, 0xfc, !PT ;  /* 0x0000000402ff7c12 */ /* 0x004fe2000f80fcff */
[----:B------:R-:W-:-:S03]  /*107b0*/  UMOV UR4, 0xffffffff ;  /* 0xffffffff00047882 */ /* 0x000fc60000000000 */
[----:B------:R-:W-:Y:S01]  /*107c0*/  LOP3.LUT P0, RZ, R3, UR5, RZ, 0xfc, P0 ;  /* 0x0000000503ff7c12 */ /* 0x000fe2000800fcff */
[----:B---3--:R-:W-:Y:S01]  /*107d0*/  VIADD R0, R17, 0xffffffff ;  /* 0xffffffff11007836 */ /* 0x008fe20000000000 */
[----:B----4-:R-:W-:Y:S01]  /*107e0*/  SHF.R.S32.HI R8, RZ, 0x1f, R7 ;  /* 0x0000001fff087819 */ /* 0x010fe20000011407 */
[----:B------:R2:W-:Y:S01]  /*107f0*/  STL [R1+0xc], R7 ;  /* 0x00000c0701007387 */ /* 0x0005e20000100800 */
[----:B------:R-:W-:-:S03]  /*10800*/  SEL R17, R7, RZ, !P0 ;  /* 0x000000ff07117207 */ /* 0x000fc60004000000 */
[----:B------:R2:W-:Y:S01]  /*10810*/  STL [R1+0x1c], R8 ;  /* 0x00001c0801007387 */ /* 0x0005e20000100800 */
[----:B------:R-:W-:Y:S05]  /*10820*/  BRA.DIV UR4, `(.L_x_1472) ;  /* 0x0000004e04f47947 */ /* 0x000fea000b800000 */
[----:B------:R-:W3:Y:S02]  /*10830*/  S2R R4, SR_TID.X ;  /* 0x0000000000047919 */ /* 0x000ee40000002100 */
[----:B---3--:R-:W-:-:S04]  /*10840*/  SHF.R.U32.HI R4, RZ, 0x5, R4 ;  /* 0x00000005ff047819 */ /* 0x008fc80000011604 */
[----:B------:R-:W-:-:S05]  /*10850*/  LOP3.LUT R4, R4, 0x3, RZ, 0xc0, !PT ;  /* 0x0000000304047812 */ /* 0x000fca00078ec0ff */
[----:B------:R3:W4:Y:S02]  /*10860*/  SHFL.IDX PT, R14, R4, RZ, 0x1f ;  /* 0x00001fff040e7589 */ /* 0x00072400000e0000 */
.L_x_1578:
[----:B---3--:R-:W3:Y:S01]  /*10870*/  LDL.LU R4, [R1+0x18] ;  /* 0x0000180001047983 */ /* 0x008ee20000300800 */
[----:B------:R-:W-:Y:S02]  /*10880*/  PLOP3.LUT P1, PT, PT, PT, PT, 0x8, 0x0 ;  /* 0x000000000000781c */ /* 0x000fe40003f2e170 */
[----:B----4-:R-:W-:Y:S01]  /*10890*/  ISETP.NE.AND P0, PT, R14, RZ, PT ;  /* 0x000000ff0e00720c */ /* 0x010fe20003f05270 */
[----:B------:R4:W-:Y:S01]  /*108a0*/  STL [R1+0x8], R0 ;  /* 0x0000080001007387 */ /* 0x0009e20000100800 */
[----:B---3--:R-:W-:-:S09]  /*108b0*/  LOP3.LUT R4, R4, 0xfffffffe, RZ, 0xc0, !PT ;  /* 0xfffffffe04047812 */ /* 0x008fd200078ec0ff */
[----:B------:R-:W-:-:S05]  /*108c0*/  @P1 LOP3.LUT R4, R4, 0x1, RZ, 0xfc, !PT ;  /* 0x0000000104041812 */ /* 0x000fca00078efcff */
[----:B------:R4:W-:Y:S01]  /*108d0*/  STL [R1+0x18], R4 ;  /* 0x0000180401007387 */ /* 0x0009e20000100800 */
[----:B------:R-:W-:Y:S05]  /*108e0*/  @P0 BRA `(.L_x_1473) ;  /* 0x0000000400480947 */ /* 0x000fea0003800000 */
[----:B------:R-:W-:-:S03]  /*108f0*/  UMOV UR4, 0xffffffff ;  /* 0xffffffff00047882 */ /* 0x000fc60000000000 */
[----:B------:R-:W-:Y:S05]  /*10900*/  BRA.DIV UR4, `(.L_x_1474) ;  /* 0x0000004e04f07947 */ /* 0x000fea000b800000 */
[----:B------:R-:W-:-:S13]  /*10910*/  ELECT P6, URZ, PT ;  /* 0x00000000003f782f */ /* 0x000fda00038c0000 */
.L_x_1581:
[----:B------:R-:W-:Y:S05]  /*10920*/  @!P6 BRA `(.L_x_1473) ;  /* 0x000000040038e947 */ /* 0x000fea0003800000 */
[----:B------:R-:W-:-:S04]  /*10930*/  ISETP.NE.U32.AND P0, PT, R2, RZ, PT ;  /* 0x000000ff0200720c */ /* 0x000fc80003f05070 */
[----:B------:R-:W-:-:S13]  /*10940*/  ISETP.NE.AND.EX P0, PT, R3, RZ, PT, P0 ;  /* 0x000000ff0300720c */ /* 0x000fda0003f05300 */
[----:B------:R-:W-:Y:S05]  /*10950*/  @!P0 BRA `(.L_x_1475) ;  /* 0x0000000000508947 */ /* 0x000fea0003800000 */
[----:B------:R-:W3:Y:S01]  /*10960*/  LDC R6, c[0x0][0x43c] ;  /* 0x00010f00ff067b82 */ /* 0x000ee20000000800 */
[----:B01----:R-:W-:Y:S01]  /*10970*/  IMAD.MOV.U32 R9, RZ, RZ, R0 ;  /* 0x000000ffff097224 */ /* 0x003fe200078e0000 */
[----:B------:R-:W-:-:S03]  /*10980*/  ULDC.64 UR4, c[0x0][0x428] ;  /* 0x00010a0000047ab9 */ /* 0x000fc60000000a00 */
[----:B----4-:R-:W-:Y:S01]  /*10990*/  IMAD.MOV.U32 R0, RZ, RZ, R9 ;  /* 0x000000ffff007224 */ /* 0x010fe200078e0009 */
[----:B---3--:R-:W-:-:S13]  /*109a0*/  ISETP.NE.AND P0, PT, R6, 0x1, PT ;  /* 0x000000010600780c */ /* 0x008fda0003f05270 */
[----:B------:R-:W0:Y:S02]  /*109b0*/  @P0 LDC.64 R4, c[0x0][0x440] ;  /* 0x00011000ff040b82 */ /* 0x000e240000000a00 */
[----:B0-----:R-:W-:-:S05]  /*109c0*/  @P0 IMAD.HI.U32 R4, R9, R4, RZ ;  /* 0x0000000409040227 */ /* 0x001fca00078e00ff */
[----:B------:R-:W-:-:S04]  /*109d0*/  @P0 SHF.R.U32.HI R0, RZ, R5, R4 ;  /* 0x00000005ff000219 */ /* 0x000fc80000011604 */
[--C-:B------:R-:W-:Y:S01]  /*109e0*/  SHF.R.S32.HI R5, RZ, 0x1f, R0.reuse ;  /* 0x0000001fff057819 */ /* 0x100fe20000011400 */
[----:B------:R-:W-:-:S04]  /*109f0*/  IMAD.MOV R4, RZ, RZ, -R0 ;  /* 0x000000ffff047224 */ /* 0x000fc800078e0a00 */
[----:B------:R-:W-:Y:S02]  /*10a00*/  IMAD R9, R6, R4, R9 ;  /* 0x0000000406097224 */ /* 0x000fe400078e0209 */
[----:B------:R-:W-:Y:S02]  /*10a10*/  IMAD R6, R8, UR4, RZ ;  /* 0x0000000408067c24 */ /* 0x000fe4000f8e02ff */
[----:B------:R-:W-:Y:S01]  /*10a20*/  IMAD.MOV.U32 R4, RZ, RZ, R0 ;  /* 0x000000ffff047224 */ /* 0x000fe200078e0000 */
[----:B------:R3:W-:Y:S01]  /*10a30*/  STL [R1+0x8], R9 ;  /* 0x0000080901007387 */ /* 0x0007e20000100800 */
[C---:B------:R-:W-:Y:S02]  /*10a40*/  IMAD R0, R7.reuse, UR5, R6 ;  /* 0x0000000507007c24 */ /* 0x040fe4000f8e0206 */
[----:B------:R-:W-:-:S04]  /*10a50*/  IMAD.WIDE.U32 R4, R7, UR4, R4 ;  /* 0x0000000407047c25 */ /* 0x000fc8000f8e0004 */
[----:B------:R-:W-:Y:S01]  /*10a60*/  IMAD.IADD R0, R5, 0x1, R0 ;  /* 0x0000000105007824 */ /* 0x000fe200078e0200 */
[----:B------:R-:W-:-:S04]  /*10a70*/  LEA R2, P0, R4, R2, 0x2 ;  /* 0x0000000204027211 */ /* 0x000fc800078010ff */
[----:B------:R-:W-:-:S05]  /*10a80*/  LEA.HI.X R3, R4, R3, R0, 0x2, P0 ;  /* 0x0000000304037211 */ /* 0x000fca00000f1400 */
[----:B------:R3:W5:Y:S04]  /*10a90*/  LDG.E R17, desc[UR60][R2.64] ;  /* 0x0000003c02117981 */ /* 0x000768000c1e1900 */
.L_x_1475:
[----:B--2---:R-:W2:Y:S04]  /*10aa0*/  LDL R7, [R1] ;  /* 0x0000000001077983 */ /* 0x004ea80000100800 */
[----:B----4-:R-:W2:Y:S04]  /*10ab0*/  LDL R0, [R1+0x4] ;  /* 0x0000040001007983 */ /* 0x010ea80000100800 */
[----:B---3--:R-:W3:Y:S01]  /*10ac0*/  LDL R2, [R1+0x10] ;  /* 0x0000100001027983 */ /* 0x008ee20000100800 */
[----:B--2---:R-:W-:Y:S01]  /*10ad0*/  IMAD R0, R0, 0x8, R7 ;  /* 0x0000000800007824 */ /* 0x004fe200078e0207 */
[----:B---3--:R-:W-:-:S04]  /*10ae0*/  SHF.L.U32 R2, R2, 0x1f, RZ ;  /* 0x0000001f02027819 */ /* 0x008fc800000006ff */
[----:B------:R-:W2:Y:S02]  /*10af0*/  SYNCS.PHASECHK.TRANS64.TRYWAIT P0, [R0+URZ+0x2a840], R2 ;  /* 0x02a84002000075a7 */ /* 0x000ea4000800017f */
[----:B--2---:R-:W-:Y:S05]  /*10b00*/  @!P0 BRA `(.L_x_1476) ;  /* 0x0000004c00908947 */ /* 0x004fea0003800000 */
.L_x_1582:
[----:B------:R-:W3:Y:S02]  /*10b10*/  S2R R3, SR_TID.X ;  /* 0x0000000000037919 */ /* 0x000ee40000002100 */
[----:B---3--:R-:W-:-:S04]  /*10b20*/  LOP3.LUT R3, R3, 0x7f, RZ, 0xc0, !PT ;  /* 0x0000007f03037812 */ /* 0x008fc800078ec0ff */
[----:B------:R-:W-:-:S13]  /*10b30*/  ISETP.NE.AND P0, PT, R3, RZ, PT ;  /* 0x000000ff0300720c */ /* 0x000fda0003f05270 */
[----:B------:R-:W-:Y:S05]  /*10b40*/  @P0 BRA `(.L_x_1477) ;  /* 0x00000000001c0947 */ /* 0x000fea0003800000 */
[----:B------:R-:W3:Y:S01]  /*10b50*/  S2R R3, SR_TID.X ;  /* 0x0000000000037919 */ /* 0x000ee20000002100 */
[----:B--2---:R-:W-:-:S04]  /*10b60*/  IMAD.MOV.U32 R2, RZ, RZ, 0x9000 ;  /* 0x00009000ff027424 */ /* 0x004fc800078e00ff */
[----:B------:R4:W-:Y:S01]  /*10b70*/  SYNCS.ARRIVE.TRANS64 RZ, [R0+URZ+0x2a830], R2 ;  /* 0x02a8300200ff79a7 */ /* 0x0009e2000800003f */
[----:B---3--:R-:W-:-:S04]  /*10b80*/  LOP3.LUT R3, R3, 0x1f, RZ, 0xc0, !PT ;  /* 0x0000001f03037812 */ /* 0x008fc800078ec0ff */
[----:B------:R-:W-:-:S13]  /*10b90*/  ISETP.NE.AND P0, PT, R3, RZ, PT ;  /* 0x000000ff0300720c */ /* 0x000fda0003f05270 */
[----:B----4-:R-:W-:Y:S05]  /*10ba0*/  @!P0 BRA `(.L_x_1477) ;  /* 0x0000000000048947 */ /* 0x010fea0003800000 */
[----:B------:R-:W-:Y:S01]  /*10bb0*/  BPT.TRAP 0x1 ;  /* 0x000000040000795c */ /* 0x000fe20000300000 */
.L_x_1477:
[----:B------:R-:W3:Y:S04]  /*10bc0*/  LDL R6, [R1] ;  /* 0x0000000001067983 */ /* 0x000ee80000100800 */
[----:B------:R-:W3:Y:S04]  /*10bd0*/  LDL R5, [R1+0x4] ;  /* 0x0000040001057983 */ /* 0x000ee80000100800 */
[----:B------:R-:W4:Y:S04]  /*10be0*/  LDL R4, [R1+0x8] ;  /* 0x0000080001047983 */ /* 0x000f280000100800 */
[----:B------:R-:W4:Y:S04]  /*10bf0*/  LDL R3, [R1+0x14] ;  /* 0x0000140001037983 */ /* 0x000f280000100800 */
[----:B--2---:R-:W2:Y:S01]  /*10c00*/  LDL.LU R2, [R1+0x18] ;  /* 0x0000180001027983 */ /* 0x004ea20000300800 */
[----:B------:R-:W-:Y:S01]  /*10c10*/  R2UR UR9, R0 ;  /* 0x00000000000972ca */ /* 0x000fe200000e0000 */
[----:B------:R-:W-:Y:S01]  /*10c20*/  UIADD3 UR4, UP0, UR36, 0x370, URZ ;  /* 0x0000037024047890 */ /* 0x000fe2000ff1e03f */
[----:B------:R-:W-:Y:S01]  /*10c30*/  R2UR UR12, R18 ;  /* 0x00000000120c72ca */ /* 0x000fe200000e0000 */
[----:B------:R-:W-:Y:S01]  /*10c40*/  UMOV UR10, URZ ;  /* 0x0000003f000a7c82 */ /* 0x000fe20008000000 */
[----:B-----5:R-:W-:Y:S01]  /*10c50*/  R2UR UR13, R17 ;  /* 0x00000000110d72ca */ /* 0x020fe200000e0000 */
[----:B------:R-:W-:Y:S01]  /*10c60*/  UMOV UR6, 0x0 ;  /* 0x0000000000067882 */ /* 0x000fe20000000000 */
[----:B------:R-:W-:Y:S01]  /*10c70*/  PLOP3.LUT P0, PT, PT, PT, PT, 0x80, 0x0 ;  /* 0x000000000000781c */ /* 0x000fe20003f0f070 */
[----:B------:R-:W-:Y:S01]  /*10c80*/  UMOV UR7, 0x14f00000 ;  /* 0x14f0000000077882 */ /* 0x000fe20000000000 */
[----:B------:R-:W-:-:S05]  /*10c90*/  UMOV UR16, 0x40 ;  /* 0x0000004000107882 */ /* 0x000fca0000000000 */
[----:B------:R-:W-:Y:S01]  /*10ca0*/  UIADD3 UR9, UR9, 0x2a830, URZ ;  /* 0x0002a83009097890 */ /* 0x000fe2000fffe03f */
[----:B---3--:R-:W-:Y:S01]  /*10cb0*/  IMAD R0, R5, 0x9000, R6 ;  /* 0x0000900005007824 */ /* 0x008fe200078e0206 */
[----:B----4-:R-:W-:-:S04]  /*10cc0*/  R2UR UR11, R4 ;  /* 0x00000000040b72ca */ /* 0x010fc800000e0000 */
[----:B------:R-:W-:Y:S02]  /*10cd0*/  R2UR UR8, R0 ;  /* 0x00000000000872ca */ /* 0x000fe400000e0000 */
[----:B------:R-:W-:Y:S02]  /*10ce0*/  R2UR UR5, R3 ;  /* 0x00000000030572ca */ /* 0x000fe400000e0000 */
[----:B--2---:R-:W-:-:S04]  /*10cf0*/  LOP3.LUT R2, R2, 0xfffffffe, RZ, 0xc0, !PT ;  /* 0xfffffffe02027812 */ /* 0x004fc800078ec0ff */
[----:B------:R-:W-:-:S05]  /*10d00*/  @P0 LOP3.LUT R2, R2, 0x1, RZ, 0xfc, !PT ;  /* 0x0000000102020812 */ /* 0x000fca00078efcff */
[----:B------:R-:W-:Y:S02]  /*10d10*/  UIADD3 UR14, UR8, 0x18400, URZ ;  /* 0x00018400080e7890 */ /* 0x000fe4000fffe03f */
[----:B------:R-:W-:Y:S01]  /*10d20*/  UIMAD UR11, UR11, 0x60, UR5 ;  /* 0x000000600b0b78a4 */ /* 0x000fe2000f8e0205 */
[----:B------:R3:W-:Y:S01]  /*10d30*/  STL [R1+0x18], R2 ;  /* 0x0000180201007387 */ /* 0x0007e20000100800 */
[----:B------:R-:W-:Y:S02]  /*10d40*/  UIADD3.X UR5, URZ, UR37, URZ, UP0, !UPT ;  /* 0x000000253f057290 */ /* 0x000fe400087fe43f */
[----:B------:R-:W-:Y:S02]  /*10d50*/  UIADD3 UR15, UR8, 0x1b400, URZ ;  /* 0x0001b400080f7890 */ /* 0x000fe4000fffe03f */
[----:B------:R-:W-:-:S03]  /*10d60*/  UIADD3 UR17, UR8, 0x1e400, URZ ;  /* 0x0001e40008117890 */ /* 0x000fc6000fffe03f */
[----:B------:R-:W-:Y:S01]  /*10d70*/  UMOV UR8, UR14 ;  /* 0x0000000e00087c82 */ /* 0x000fe20008000000 */
[----:B------:R-:W-:Y:S01]  /*10d80*/  UMOV UR14, 0x80 ;  /* 0x00000080000e7882 */ /* 0x000fe20000000000 */
[----:B------:R2:W-:Y:S02]  /*10d90*/  UTMALDG.4D [UR8], [UR4], desc[UR6] ;  /* 0x00000608040075b4 */ /* 0x0005e40008019000 */
[----:B--2---:R-:W-:Y:S01]  /*10da0*/  UMOV UR8, UR15 ;  /* 0x0000000f00087c82 */ /* 0x004fe20008000000 */
[----:B------:R-:W-:Y:S02]  /*10db0*/  UMOV UR10, UR16 ;  /* 0x00000010000a7c82 */ /* 0x000fe40008000000 */
[----:B------:R2:W-:Y:S02]  /*10dc0*/  UTMALDG.4D [UR8], [UR4], desc[UR6] ;  /* 0x00000608040075b4 */ /* 0x0005e40008019000 */
[----:B--2---:R-:W-:Y:S01]  /*10dd0*/  UMOV UR8, UR17 ;  /* 0x0000001100087c82 */ /* 0x004fe20008000000 */
[----:B------:R-:W-:-:S02]  /*10de0*/  UMOV UR10, UR14 ;  /* 0x0000000e000a7c82 */ /* 0x000fc40008000000 */
[----:B------:R3:W-:Y:S02]  /*10df0*/  UTMALDG.4D [UR8], [UR4], desc[UR6] ;  /* 0x00000608040075b4 */ /* 0x0007e40008019000 */
[----:B---3--:R-:W-:Y:S01]  /*10e00*/  NOP ;  /* 0x0000000000007918 */ /* 0x008fe20000000000 */
.L_x_1473:
[----:B----4-:R-:W3:Y:S04]  /*10e10*/  LDL R0, [R1] ;  /* 0x0000000001007983 */ /* 0x010ee80000100800 */
[----:B------:R-:W4:Y:S01]  /*10e20*/  LDL.LU R3, [R1+0x34] ;  /* 0x0000340001037983 */ /* 0x000f220000300800 */
[----:B------:R-:W-:Y:S05]  /*10e30*/  WARPSYNC.ALL ;  /* 0x0000000000007948 */ /* 0x000fea0003800000 */
[----:B------:R-:W-:Y:S01]  /*10e40*/  ULDC.64 UR4, c[0x0][0x298] ;  /* 0x0000a60000047ab9 */ /* 0x000fe20000000a00 */
[----:B------:R-:W-:Y:S01]  /*10e50*/  BSSY B6, `(.L_x_1478) ;  /* 0x000001c000067945 */ /* 0x000fe20003800000 */
[----:B------:R-:W-:Y:S01]  /*10e60*/  BAR.SYNC.DEFER_BLOCKING 0x8, 0x180 ;  /* 0x0206000000007b1d */ /* 0x000fe20000010000 */
[----:B---3--:R-:W-:Y:S01]  /*10e70*/  VIADD R0, R0, 0xc400 ;  /* 0x0000c40000007836 */ /* 0x008fe20000000000 */
[----:B----4-:R-:W-:Y:S01]  /*10e80*/  SHF.R.S32.HI R2, RZ, 0x1f, R3 ;  /* 0x0000001fff027819 */ /* 0x010fe20000011403 */
[----:B------:R-:W-:-:S03]  /*10e90*/  IMAD.WIDE.U32 R4, R3, UR4, RZ ;  /* 0x0000000403047c25 */ /* 0x000fc6000f8e00ff */
[----:B------:R-:W-:Y:S01]  /*10ea0*/  LOP3.LUT P0, RZ, R0, 0x3ff, RZ, 0xc0, !PT ;  /* 0x000003ff00ff7812 */ /* 0x000fe2000780c0ff */
[----:B------:R-:W-:Y:S01]  /*10eb0*/  IMAD R2, R2, UR4, RZ ;  /* 0x0000000402027c24 */ /* 0x000fe2000f8e02ff */
[----:B------:R3:W-:Y:S03]  /*10ec0*/  STL.64 [R1+0x40], R4 ;  /* 0x0000400401007387 */ /* 0x0007e60000100a00 */
[----:B------:R-:W-:-:S04]  /*10ed0*/  IMAD R2, R3, UR5, R2 ;  /* 0x0000000503027c24 */ /* 0x000fc8000f8e0202 */
[----:B------:R-:W-:-:S05]  /*10ee0*/  IMAD.IADD R0, R5, 0x1, R2 ;  /* 0x0000000105007824 */ /* 0x000fca00078e0202 */
[----:B------:R3:W-:Y:S01]  /*10ef0*/  STL [R1+0x34], R0 ;  /* 0x0000340001007387 */ /* 0x0007e20000100800 */
[----:B------:R-:W-:Y:S05]  /*10f00*/  @!P0 BRA `(.L_x_1479) ;  /* 0x0000000000408947 */ /* 0x000fea0003800000 */
[----:B------:R-:W-:Y:S01]  /*10f10*/  MOV R2, 0x0 ;  /* 0x0000000000027802 */ /* 0x000fe20000000f00 */
[----:B------:R-:W-:Y:S01]  /*10f20*/  ULDC.64 UR6, c[0x4][0xb8] ;  /* 0x01002e0000067ab9 */ /* 0x000fe20000000a00 */
[----:B------:R-:W-:Y:S01]  /*10f30*/  ULDC.64 UR8, c[0x4][0xc0] ;  /* 0x0100300000087ab9 */ /* 0x000fe20000000a00 */
[----:B------:R-:W-:Y:S01]  /*10f40*/  ULDC.64 UR4, c[0x4][0x20] ;  /* 0x0100080000047ab9 */ /* 0x000fe20000000a00 */
[----:B---3--:R-:W-:Y:S02]  /*10f50*/  IMAD.U32 R4, RZ, RZ, UR6 ;  /* 0x00000006ff047e24 */ /* 0x008fe4000f8e00ff */
        /* <DEDUP_REMOVED lines=11> */
.L_x_1479:
[----:B------:R-:W-:Y:S05]  /*11010*/  BSYNC B6 ;  /* 0x0000000000067941 */ /* 0x000fea0003800000 */
.L_x_1478:
[----:B---3--:R-:W3:Y:S01]  /*11020*/  LDL.LU R0, [R1+0x34] ;  /* 0x0000340001007983 */ /* 0x008ee20000300800 */
[----:B--2---:R-:W2:Y:S01]  /*11030*/  LDC R7, c[0x0][0x448] ;  /* 0x00011200ff077b82 */ /* 0x004ea20000000800 */
[----:B------:R-:W-:Y:S01]  /*11040*/  ULDC.64 UR4, c[0x0][0x2d8] ;  /* 0x0000b60000047ab9 */ /* 0x000fe20000000a00 */
[----:B------:R-:W-:Y:S01]  /*11050*/  ULDC.64 UR6, c[0x0][0x280] ;  /* 0x0000a00000067ab9 */ /* 0x000fe20000000a00 */
[----:B------:R-:W3:Y:S04]  /*11060*/  LDL.LU.64 R2, [R1+0x40] ;  /* 0x0000400001027983 */ /* 0x000ee80000300a00 */
[----:B01----:R-:W4:Y:S01]  /*11070*/  LDL R9, [R1+0x2c] ;  /* 0x00002c0001097983 */ /* 0x003f220000100800 */
[----:B------:R-:W0:Y:S01]  /*11080*/  S2R R5, SR_TID.X ;  /* 0x0000000000057919 */ /* 0x000e220000002100 */
[----:B------:R-:W1:Y:S01]  /*11090*/  S2R R6, SR_TID.X ;  /* 0x0000000000067919 */ /* 0x000e620000002100 */
[----:B------:R-:W1:Y:S01]  /*110a0*/  S2R R10, SR_TID.X ;  /* 0x00000000000a7919 */ /* 0x000e620000002100 */
[----:B0-----:R-:W-:-:S04]  /*110b0*/  LOP3.LUT R5, R5, 0x7f, RZ, 0xc0, !PT ;  /* 0x0000007f05057812 */ /* 0x001fc800078ec0ff */
[----:B------:R-:W-:Y:S01]  /*110c0*/  SHF.R.U32.HI R5, RZ, 0x3, R5 ;  /* 0x00000003ff057819 */ /* 0x000fe20000011605 */
[----:B-1----:R-:W-:-:S05]  /*110d0*/  IMAD.SHL.U32 R8, R6, 0x10, RZ ;  /* 0x0000001006087824 */ /* 0x002fca00078e00ff */
[----:B------:R-:W-:Y:S01]  /*110e0*/  LOP3.LUT R8, R5, 0x70, R8, 0xf8, !PT ;  /* 0x0000007005087812 */ /* 0x000fe200078ef808 */
[----:B------:R-:W-:-:S05]  /*110f0*/  IMAD.SHL.U32 R10, R10, 0x8, RZ ;  /* 0x000000080a0a7824 */ /* 0x000fca00078e00ff */
[----:B------:R-:W-:-:S04]  /*11100*/  LOP3.LUT R10, R10, 0x38, RZ, 0xc0, !PT ;  /* 0x000000380a0a7812 */ /* 0x000fc800078ec0ff */
[C---:B------:R-:W-:Y:S02]  /*11110*/  LOP3.LUT R11, R10.reuse, 0x40, RZ, 0xfc, !PT ;  /* 0x000000400a0b7812 */ /* 0x040fe400078efcff */
[----:B------:R-:W-:Y:S01]  /*11120*/  LOP3.LUT R10, R10, 0x80, RZ, 0xfc, !PT ;  /* 0x000000800a0a7812 */ /* 0x000fe200078efcff */
[----:B---3--:R-:W-:Y:S01]  /*11130*/  IMAD.MOV.U32 R3, RZ, RZ, R0 ;  /* 0x000000ffff037224 */ /* 0x008fe200078e0000 */
[----:B------:R-:W-:-:S05]  /*11140*/  SHF.R.S32.HI R0, RZ, 0x1f, R18 ;  /* 0x0000001fff007819 */ /* 0x000fca0000011412 */
[----:B------:R-:W-:Y:S02]  /*11150*/  IMAD R0, R0, UR4, RZ ;  /* 0x0000000400007c24 */ /* 0x000fe4000f8e02ff */
[----:B------:R-:W-:-:S04]  /*11160*/  IMAD.WIDE.U32 R2, R18, UR4, R2 ;  /* 0x0000000412027c25 */ /* 0x000fc8000f8e0002 */
[----:B------:R-:W-:Y:S01]  /*11170*/  IMAD R0, R18, UR5, R0 ;  /* 0x0000000512007c24 */ /* 0x000fe2000f8e0200 */
[----:B------:R-:W-:Y:S02]  /*11180*/  ULDC.64 UR4, c[0x0][0xa00] ;  /* 0x0002800000047ab9 */ /* 0x000fe40000000a00 */
[----:B------:R-:W-:Y:S01]  /*11190*/  ISETP.NE.U32.AND P0, PT, RZ, UR4, PT ;  /* 0x00000004ff007c0c */ /* 0x000fe2000bf05070 */
[----:B------:R-:W-:Y:S01]  /*111a0*/  IMAD.IADD R3, R3, 0x1, R0 ;  /* 0x0000000103037824 */ /* 0x000fe200078e0200 */
[----:B------:R-:W-:Y:S02]  /*111b0*/  SHF.R.S32.HI R0, RZ, 0x1f, R19 ;  /* 0x0000001fff007819 */ /* 0x000fe40000011413 */
[----:B------:R-:W-:Y:S01]  /*111c0*/  ISETP.NE.AND.EX P0, PT, RZ, UR5, PT, P0 ;  /* 0x00000005ff007c0c */ /* 0x000fe2000bf05300 */
[----:B------:R-:W-:-:S03]  /*111d0*/  ULDC.64 UR4, c[0x0][0x2e0] ;  /* 0x0000b80000047ab9 */ /* 0x000fc60000000a00 */
[----:B------:R-:W-:Y:S02]  /*111e0*/  SEL R4, R0, RZ, !P0 ;  /* 0x000000ff00047207 */ /* 0x000fe40004000000 */
[----:B------:R-:W-:Y:S02]  /*111f0*/  SEL R0, R19, RZ, !P0 ;  /* 0x000000ff13007207 */ /* 0x000fe40004000000 */
[----:B--2---:R-:W-:Y:S01]  /*11200*/  ISETP.NE.AND P0, PT, R7, 0x1, PT ;  /* 0x000000010700780c */ /* 0x004fe20003f05270 */
[----:B------:R-:W-:-:S12]  /*11210*/  IMAD R4, R4, UR4, RZ ;  /* 0x0000000404047c24 */ /* 0x000fd8000f8e02ff */
[----:B------:R-:W0:Y:S08]  /*11220*/  @P0 LDC R5, c[0x0][0x44c] ;  /* 0x00011300ff050b82 */ /* 0x000e300000000800 */
[----:B------:R-:W1:Y:S01]  /*11230*/  @P0 LDC R6, c[0x0][0x450] ;  /* 0x00011400ff060b82 */ /* 0x000e620000000800 */
[----:B------:R-:W-:-:S04]  /*11240*/  IMAD.WIDE.U32 R2, R0, UR4, R2 ;  /* 0x0000000400027c25 */ /* 0x000fc8000f8e0002 */
[----:B------:R-:W-:Y:S01]  /*11250*/  IMAD R0, R0, UR5, R4 ;  /* 0x0000000500007c24 */ /* 0x000fe2000f8e0204 */
[----:B------:R-:W-:-:S03]  /*11260*/  ULDC.64 UR4, c[0x0][0x2d0] ;  /* 0x0000b40000047ab9 */ /* 0x000fc60000000a00 */
[----:B------:R-:W-:Y:S02]  /*11270*/  IMAD.IADD R3, R3, 0x1, R0 ;  /* 0x0000000103037824 */ /* 0x000fe400078e0200 */
[----:B----4-:R-:W-:-:S04]  /*11280*/  IMAD.IADD R0, R8, 0x1, R9 ;  /* 0x0000000108007824 */ /* 0x010fc800078e0209 */
[----:B0-----:R-:W-:-:S04]  /*11290*/  @P0 IMAD.HI.U32 R5, R0, R5, RZ ;  /* 0x0000000500050227 */ /* 0x001fc800078e00ff */
[----:B------:R-:W-:Y:S01]  /*112a0*/  IMAD.MOV.U32 R4, RZ, RZ, R0 ;  /* 0x000000ffff047224 */ /* 0x000fe200078e0000 */
[----:B-1----:R-:W-:-:S05]  /*112b0*/  @P0 SHF.R.U32.HI R4, RZ, R6, R5 ;  /* 0x00000006ff040219 */ /* 0x002fca0000011605 */
[----:B------:R-:W-:-:S04]  /*112c0*/  IMAD.MOV R5, RZ, RZ, -R4 ;  /* 0x000000ffff057224 */ /* 0x000fc800078e0a04 */
[----:B------:R-:W-:Y:S01]  /*112d0*/  IMAD R0, R7, R5, R0 ;  /* 0x0000000507007224 */ /* 0x000fe200078e0200 */
[----:B------:R-:W-:Y:S01]  /*112e0*/  SHF.R.S32.HI R5, RZ, 0x1f, R4 ;  /* 0x0000001fff057819 */ /* 0x000fe20000011404 */
        /* <DEDUP_REMOVED lines=9> */
[----:B------:R-:W-:Y:S02]  /*11380*/  ISETP.GE.AND P0, PT, R10, UR4, PT ;  /* 0x000000040a007c0c */ /* 0x000fe4000bf06270 */
[----:B------:R0:W5:Y:S01]  /*11390*/  LDL R10, [R1+0x20] ;  /* 0x00002000010a7983 */ /* 0x0001620000100800 */
[----:B------:R-:W1:Y:S01]  /*113a0*/  S2R R5, SR_TID.X ;  /* 0x0000000000057919 */ /* 0x000e620000002100 */
[----:B------:R-:W-:Y:S01]  /*113b0*/  IMAD R0, R0, UR5, R4 ;  /* 0x0000000500007c24 */ /* 0x000fe2000f8e0204 */
[----:B------:R-:W-:-:S03]  /*113c0*/  LEA R4, P3, R2, UR6, 0x1 ;  /* 0x0000000602047c11 */ /* 0x000fc6000f8608ff */
[----:B------:R-:W-:Y:S01]  /*113d0*/  IMAD.IADD R0, R3, 0x1, R0 ;  /* 0x0000000103007824 */ /* 0x000fe200078e0200 */
[----:B------:R-:W-:-:S04]  /*113e0*/  ISETP.GE.AND P1, PT, R11, UR4, PT ;  /* 0x000000040b007c0c */ /* 0x000fc8000bf26270 */
[----:B------:R-:W-:Y:S01]  /*113f0*/  LEA.HI.X R3, R2, UR7, R0, 0x1, P3 ;  /* 0x0000000702037c11 */ /* 0x000fe200098f0c00 */
[----:B-1----:R-:W-:-:S05]  /*11400*/  IMAD.SHL.U32 R8, R5, 0x8, RZ ;  /* 0x0000000805087824 */ /* 0x002fca00078e00ff */
[----:B------:R-:W-:-:S04]  /*11410*/  LOP3.LUT R8, R8, 0x38, RZ, 0xc0, !PT ;  /* 0x0000003808087812 */ /* 0x000fc800078ec0ff */
[----:B------:R-:W-:Y:S01]  /*11420*/  ISETP.GE.AND P2, PT, R8, UR4, PT ;  /* 0x0000000408007c0c */ /* 0x000fe2000bf46270 */
[----:B------:R-:W-:-:S03]  /*11430*/  UMOV UR4, 0xffffffff ;  /* 0xffffffff00047882 */ /* 0x000fc60000000000 */
[----:B0-----:R-:W-:Y:S09]  /*11440*/  BRA.DIV UR4, `(.L_x_1480) ;  /* 0x0000004604547947 */ /* 0x001ff2000b800000 */
[----:B------:R-:W0:Y:S01]  /*11450*/  S2R R5, SR_TID.X ;  /* 0x0000000000057919 */ /* 0x000e220000002100 */
[----:B------:R-:W2:Y:S01]  /*11460*/  LDL.LU R8, [R1+0x2c] ;  /* 0x00002c0001087983 */ /* 0x000ea20000300800 */
[----:B0-----:R-:W-:-:S04]  /*11470*/  LOP3.LUT R5, R5, 0x7f, RZ, 0xc0, !PT ;  /* 0x0000007f05057812 */ /* 0x001fc800078ec0ff */
[----:B------:R-:W-:Y:S02]  /*11480*/  SHF.R.U32.HI R6, RZ, 0x3, R5 ;  /* 0x00000003ff067819 */ /* 0x000fe40000011605 */
[----:B------:R-:W3:Y:S04]  /*11490*/  LDL.LU R5, [R1+0x30] ;  /* 0x0000300001057983 */ /* 0x000ee80000300800 */
[----:B------:R-:W-:Y:S01]  /*114a0*/  SHFL.IDX PT, R9, R3, 0x1, 0x181f ;  /* 0x00381f0003097f89 */ /* 0x000fe200000e0000 */
[----:B--2---:R-:W-:Y:S02]  /*114b0*/  IMAD.IADD R0, R6, 0x1, R8 ;  /* 0x0000000106007824 */ /* 0x004fe400078e0208 */
[----:B------:R-:W0:Y:S01]  /*114c0*/  S2R R6, SR_TID.X ;  /* 0x0000000000067919 */ /* 0x000e220000002100 */
[----:B---3--:R-:W-:-:S02]  /*114d0*/  IMAD R2, R5, R7, RZ ;  /* 0x0000000705027224 */ /* 0x008fc400078e02ff */
[----:B------:R-:W1:Y:S01]  /*114e0*/  SHFL.IDX PT, R7, R4, RZ, 0x181f ;  /* 0x00181fff04077589 */ /* 0x000e6200000e0000 */
[----:B0-----:R-:W-:-:S03]  /*114f0*/  IMAD.SHL.U32 R11, R6, 0x8, RZ ;  /* 0x00000008060b7824 */ /* 0x001fc600078e00ff */
[----:B------:R-:W0:Y:S01]  /*11500*/  SHFL.IDX PT, R6, R3, RZ, 0x181f ;  /* 0x00181fff03067589 */ /* 0x000e2200000e0000 */
[C---:B------:R-:W-:Y:S01]  /*11510*/  VIADD R5, R0.reuse, 0x10 ;  /* 0x0000001000057836 */ /* 0x040fe20000000000 */
[----:B------:R-:W-:-:S04]  /*11520*/  ISETP.GE.AND P4, PT, R0, R2, PT ;  /* 0x000000020000720c */ /* 0x000fc80003f86270 */
[----:B------:R-:W-:Y:S02]  /*11530*/  ISETP.GE.AND P3, PT, R5, R2, PT ;  /* 0x000000020500720c */ /* 0x000fe40003f66270 */
[----:B------:R-:W2:Y:S01]  /*11540*/  SHFL.IDX PT, R5, R4, 0x1, 0x181f ;  /* 0x00381f0004057f89 */ /* 0x000ea200000e0000 */
[----:B------:R-:W-:-:S06]  /*11550*/  LOP3.LUT R11, R11, 0x38, RZ, 0xc0, !PT ;  /* 0x000000380b0b7812 */ /* 0x000fcc00078ec0ff */
[----:B-1----:R-:W-:-:S05]  /*11560*/  @!P4 LEA R7, P5, R11, R7, 0x1 ;  /* 0x000000070b07c211 */ /* 0x002fca00078a08ff */
[----:B0-----:R-:W-:-:S05]  /*11570*/  @!P4 IMAD.X R6, RZ, RZ, R6, P5 ;  /* 0x000000ffff06c224 */ /* 0x001fca00028e0606 */
[----:B------:R-:W-:-:S04]  /*11580*/  @!P4 LOP3.LUT R7, R7, R6, RZ, 0x3c, !PT ;  /* 0x000000060707c212 */ /* 0x000fc800078e3cff */
[----:B------:R-:W-:Y:S02]  /*11590*/  @!P4 LOP3.LUT R6, R7, R6, RZ, 0x3c, !PT ;  /* 0x000000060706c212 */ /* 0x000fe400078e3cff */
[----:B--2---:R-:W-:Y:S02]  /*115a0*/  @!P3 LEA R8, P5, R11, R5, 0x1 ;  /* 0x000000050b08b211 */ /* 0x004fe400078a08ff */
[----:B------:R-:W-:-:S03]  /*115b0*/  @!P4 LOP3.LUT R7, R7, R6, RZ, 0x3c, !PT ;  /* 0x000000060707c212 */ /* 0x000fc600078e3cff */
[----:B------:R-:W-:Y:S02]  /*115c0*/  @!P3 IMAD.X R5, RZ, RZ, R9, P5 ;  /* 0x000000ffff05b224 */ /* 0x000fe400028e0609 */
[----:B-----5:R-:W-:Y:S04]  /*115d0*/  @!P4 LDGSTS.E.BYPASS.LTC128B.128 [R10+0xc400], desc[UR60][R6.64], !P2 ;  /* 0x0c400000060acfae */ /* 0x020fe8000d101d7c */
[----:B------:R-:W-:Y:S04]  /*115e0*/  @!P4 LDGSTS.E.BYPASS.LTC128B.128 [R10+0x10400], desc[UR60][R6.64+0x80], !P1 ;  /* 0x10400080060acfae */ /* 0x000fe8000c901d7c */
[----:B------:R0:W-:Y:S02]  /*115f0*/  @!P4 LDGSTS.E.BYPASS.LTC128B.128 [R10+0x14400], desc[UR60][R6.64+0x100], !P0 ;  /* 0x14400100060acfae */ /* 0x0001e4000c101d7c */
[----:B0-----:R-:W-:-:S02]  /*11600*/  @!P3 IMAD.MOV.U32 R6, RZ, RZ, R8 ;  /* 0x000000ffff06b224 */ /* 0x001fc400078e0008 */
[----:B------:R-:W-:Y:S02]  /*11610*/  @!P3 IMAD.MOV.U32 R7, RZ, RZ, R5 ;  /* 0x000000ffff07b224 */ /* 0x000fe400078e0005 */
[----:B------:R-:W-:-:S03]  /*11620*/  VIADD R5, R0, 0x20 ;  /* 0x0000002000057836 */ /* 0x000fc60000000000 */
[----:B------:R-:W-:Y:S04]  /*11630*/  @!P3 LDGSTS.E.BYPASS.LTC128B.128 [R10+0xcc00], desc[UR60][R6.64], !P2 ;  /* 0x0cc00000060abfae */ /* 0x000fe8000d101d7c */
[----:B------:R-:W-:Y:S04]  /*11640*/  @!P3 LDGSTS.E.BYPASS.LTC128B.128 [R10+0x10c00], desc[UR60][R6.64+0x80], !P1 ;  /* 0x10c00080060abfae */ /* 0x000fe8000c901d7c */
[----:B------:R0:W-:Y:S01]  /*11650*/  @!P3 LDGSTS.E.BYPASS.LTC128B.128 [R10+0x14c00], desc[UR60][R6.64+0x100], !P0 ;  /* 0x14c00100060abfae */ /* 0x0001e2000c101d7c */
[----:B------:R-:W-:-:S03]  /*11660*/  ISETP.GE.AND P3, PT, R5, R2, PT ;  /* 0x000000020500720c */ /* 0x000fc60003f66270 */
[----:B------:R-:W1:Y:S04]  /*11670*/  SHFL.IDX PT, R5, R4, 0x2, 0x181f ;  /* 0x00581f0004057f89 */ /* 0x000e6800000e0000 */
[----:B------:R-:W0:Y:S06]  /*11680*/  SHFL.IDX PT, R8, R3, 0x2, 0x181f ;  /* 0x00581f0003087f89 */ /* 0x000e2c00000e0000 */
        /* <DEDUP_REMOVED lines=44> */
[----:B0-----:R-:W-:-:S03]  /*11950*/  @!P4 LEA R5, P3, R11, R5, 0x1 ;  /* 0x000000050b05c211 */ /* 0x001fc600078608ff */
[----:B------:R-:W2:Y:S04]  /*11960*/  SHFL.IDX PT, R3, R3, 0x7, 0x181f ;  /* 0x00f81f0003037f89 */ /* 0x000ea800000e0000 */
[----:B------:R-:W3:Y:S01]  /*11970*/  SHFL.IDX PT, R4, R4, 0x7, 0x181f ;  /* 0x00f81f0004047f89 */ /* 0x000ee200000e0000 */
[----:B-1----:R-:W-:-:S04]  /*11980*/  @!P4 IMAD.X R6, RZ, RZ, R6, P3 ;  /* 0x000000ffff06c224 */ /* 0x002fc800018e0606 */
[----:B------:R-:W-:Y:S02]  /*11990*/  @!P4 IMAD.MOV.U32 R7, RZ, RZ, R6 ;  /* 0x000000ffff07c224 */ /* 0x000fe400078e0006 */
[----:B------:R-:W-:-:S05]  /*119a0*/  @!P4 IMAD.MOV.U32 R6, RZ, RZ, R5 ;  /* 0x000000ffff06c224 */ /* 0x000fca00078e0005 */
[----:B------:R1:W-:Y:S04]  /*119b0*/  @!P4 LDGSTS.E.BYPASS.LTC128B.128 [R10+0xf400], desc[UR60][R6.64], !P2 ;  /* 0x0f400000060acfae */ /* 0x0003e8000d101d7c */
[----:B------:R1:W-:Y:S04]  /*119c0*/  @!P4 LDGSTS.E.BYPASS.LTC128B.128 [R10+0x13400], desc[UR60][R6.64+0x80], !P1 ;  /* 0x13400080060acfae */ /* 0x0003e8000c901d7c */
[----:B--23--:R1:W-:Y:S02]  /*119d0*/  @!P4 LDGSTS.E.BYPASS.LTC128B.128 [R10+0x17400], desc[UR60][R6.64+0x100], !P0 ;  /* 0x17400100060acfae */ /* 0x00c3e4000c101d7c */
.L_x_1599:
[----:B------:R-:W-:Y:S01]  /*119e0*/  VIADD R0, R0, 0x70 ;  /* 0x0000007000007836 */ /* 0x000fe20000000000 */
[----:B------:R-:W-:Y:S04]  /*119f0*/  BSSY B0, `(.L_x_1481) ;  /* 0x000000e000007945 */ /* 0x000fe80003800000 */
[----:B------:R-:W-:-:S13]  /*11a00*/  ISETP.GE.AND P3, PT, R0, R2, PT ;  /* 0x000000020000720c */ /* 0x000fda0003f66270 */
[----:B------:R-:W-:Y:S05]  /*11a10*/  @P3 BRA `(.L_x_1482) ;  /* 0x00000000002c3947 */ /* 0x000fea0003800000 */
[----:B------:R-:W2:Y:S02]  /*11a20*/  S2R R5, SR_TID.X ;  /* 0x0000000000057919 */ /* 0x000ea40000002100 */
[----:B--2---:R-:W-:-:S05]  /*11a30*/  IMAD.SHL.U32 R5, R5, 0x8, RZ ;  /* 0x0000000805057824 */ /* 0x004fca00078e00ff */
        /* <DEDUP_REMOVED lines=9> */
.L_x_1482:
[----:B------:R-:W-:Y:S05]  /*11ad0*/  BSYNC B0 ;  /* 0x0000000000007941 */ /* 0x000fea0003800000 */
.L_x_1481:
[----:B012---:R-:W2:Y:S01]  /*11ae0*/  LDL R10, [R1] ;  /* 0x00000000010a7983 */ /* 0x007ea20000100800 */
[----:B------:R-:W-:Y:S01]  /*11af0*/  PLOP3.LUT P0, PT, PT, PT, PT, 0x80, 0x0 ;  /* 0x000000000000781c */ /* 0x000fe20003f0f070 */
[----:B------:R-:W-:Y:S01]  /*11b00*/  NOP ;  /* 0x0000000000007918 */ /* 0x000fe20000000000 */
[----:B--2---:R-:W-:-:S11]  /*11b10*/  VIADD R10, R10, 0x2a800 ;  /* 0x0002a8000a0a7836 */ /* 0x004fd60000000000 */
.L_x_1483:
[----:B------:R-:W2:Y:S01]  /*11b20*/  LDL R2, [R1] ;  /* 0x0000000001027983 */ /* 0x000ea20000100800 */
        /* <DEDUP_REMOVED lines=18> */
.L_x_1600:
[----:B------:R-:W-:Y:S05]  /*11c50*/  BSYNC B0 ;  /* 0x0000000000007941 */ /* 0x000fea0003800000 */
.L_x_1484:
[----:B------:R-:W2:Y:S04]  /*11c60*/  LDL R3, [R1+0x28] ;  /* 0x0000280001037983 */ /* 0x000ea80000100800 */
[----:B0-----:R-:W3:Y:S01]  /*11c70*/  LDL R2, [R1+0x24] ;  /* 0x0000240001027983 */ /* 0x001ee20000100800 */
[----:B------:R-:W-:Y:S01]  /*11c80*/  BSSY B0, `(.L_x_1486) ;  /* 0x0000220000007945 */ /* 0x000fe20003800000 */
[----:B--2---:R-:W-:-:S05]  /*11c90*/  VIADD R0, R3, 0xfffffffe ;  /* 0xfffffffe03007836 */ /* 0x004fca0000000000 */
[----:B---3--:R-:W-:-:S13]  /*11ca0*/  ISETP.GE.AND P0, PT, R0, R2, PT ;  /* 0x000000020000720c */ /* 0x008fda0003f06270 */
[----:B------:R-:W-:Y:S05]  /*11cb0*/  @!P0 BRA `(.L_x_1487) ;  /* 0x0000002000708947 */ /* 0x000fea0003800000 */
[----:B------:R-:W-:Y:S01]  /*11cc0*/  LOP3.LUT R8, RZ, R2, RZ, 0x33, !PT ;  /* 0x00000002ff087212 */ /* 0x000fe200078e33ff */
[----:B------:R-:W-:Y:S01]  /*11cd0*/  IMAD.MOV R2, RZ, RZ, -R3 ;  /* 0x000000ffff027224 */ /* 0x000fe200078e0a03 */
[----:B------:R-:W-:Y:S04]  /*11ce0*/  BSSY B2, `(.L_x_1488) ;  /* 0x00000b8000027945 */ /* 0x000fe80003800000 */
[----:B------:R-:W-:-:S05]  /*11cf0*/  VIADDMNMX R8, R2, 0x1, R8, !PT ;  /* 0x0000000102087846 */ /* 0x000fca0007800108 */
[----:B------:R-:W-:-:S05]  /*11d00*/  IMAD.IADD R2, R3, 0x1, R8 ;  /* 0x0000000103027824 */ /* 0x000fca00078e0208 */
[----:B------:R-:W-:-:S04]  /*11d10*/  LOP3.LUT R2, R2, 0x1, RZ, 0xc0, !PT ;  /* 0x0000000102027812 */ /* 0x000fc800078ec0ff */
[----:B------:R-:W-:-:S13]  /*11d20*/  ISETP.NE.U32.AND P0, PT, R2, 0x1, PT ;  /* 0x000000010200780c */ /* 0x000fda0003f05070 */
        /* <DEDUP_REMOVED lines=36> */
.L_x_1492:
[----:B------:R-:W2:Y:S01]  /*11f70*/  LDL R2, [R1] ;  /* 0x0000000001027983 */ /* 0x000ea20000100800 */
[----:B------:R-:W-:Y:S01]  /*11f80*/  BSSY B3, `(.L_x_1493) ;  /* 0x0000005000037945 */ /* 0x000fe20003800000 */
[----:B--2---:R-:W-:Y:S01]  /*11f90*/  IMAD R3, R7, 0x8, R2 ;  /* 0x0000000807037824 */ /* 0x004fe200078e0202 */
[----:B------:R-:W-:-:S04]  /*11fa0*/  SHF.L.U32 R2, R9, 0x1f, RZ ;  /* 0x0000001f09027819 */ /* 0x000fc800000006ff */
[----:B------:R-:W1:Y:S02]  /*11fb0*/  SYNCS.PHASECHK.TRANS64.TRYWAIT P0, [R3+URZ+0x2a840], R2 ;  /* 0x02a84002030075a7 */ /* 0x000e64000800017f */
[----:B-1----:R-:W-:Y:S05]  /*11fc0*/  @!P0 BRA `(.L_x_1494) ;  /* 0x0000004400808947 */ /* 0x002fea0003800000 */
.L_x_1601:
[----:B------:R-:W-:Y:S05]  /*11fd0*/  BSYNC B3 ;  /* 0x0000000000037941 */ /* 0x000fea0003800000 */
.L_x_1493:
        /* <DEDUP_REMOVED lines=12> */
.L_x_1496:
[----:B------:R-:W-:Y:S05]  /*120a0*/  BSYNC B3 ;  /* 0x0000000000037941 */ /* 0x000fea0003800000 */
.L_x_1495:
[----:B------:R-:W2:Y:S04]  /*120b0*/  LDL R5, [R1] ;  /* 0x0000000001057983 */ /* 0x000ea80000100800 */
        /* <DEDUP_REMOVED lines=12> */
.L_x_1497:
        /* <DEDUP_REMOVED lines=16> */
.L_x_1498:
        /* <DEDUP_REMOVED lines=15> */
.L_x_1499:
        /* <DEDUP_REMOVED lines=17> */
.L_x_1602:
[----:B------:R-:W-:Y:S05]  /*12480*/  BSYNC B3 ;  /* 0x0000000000037941 */ /* 0x000fea0003800000 */
.L_x_1500:
[----:B------:R1:W5:Y:S01]  /*12490*/  LDL R15, [R1+0x4] ;  /* 0x00000400010f7983 */ /* 0x0003620000100800 */
[----:B------:R-:W-:Y:S01]  /*124a0*/  BSSY B3, `(.L_x_1502) ;  /* 0x000000d000037945 */ /* 0x000fe20003800000 */
[----:B------:R-:W-:Y:S02]  /*124b0*/  IMAD.MOV.U32 R12, RZ, RZ, 0x0 ;  /* 0x00000000ff0c7424 */ /* 0x000fe400078e00ff */
[----:B------:R-:W-:Y:S01]  /*124c0*/  IMAD.MOV.U32 R13, RZ, RZ, 0x14f00000 ;  /* 0x14f00000ff0d7424 */ /* 0x000fe200078e00ff */
[----:B------:R-:W-:Y:S06]  /*124d0*/  @P1 BRA `(.L_x_1503) ;  /* 0x0000000000241947 */ /* 0x000fec0003800000 */
[----:B------:R-:W2:Y:S01]  /*124e0*/  LDL R6, [R1] ;  /* 0x0000000001067983 */ /* 0x000ea20000100800 */
[----:B------:R-:W3:Y:S01]  /*124f0*/  S2R R5, SR_TID.X ;  /* 0x0000000000057919 */ /* 0x000ee20000002100 */
[----:B0-----:R-:W-:Y:S01]  /*12500*/  IMAD.MOV.U32 R3, RZ, RZ, 0x6000 ;  /* 0x00006000ff037424 */ /* 0x001fe200078e00ff */
[----:B---3--:R-:W-:-:S04]  /*12510*/  LOP3.LUT R5, R5, 0x1f, RZ, 0xc0, !PT ;  /* 0x0000001f05057812 */ /* 0x008fc800078ec0ff */
[----:B------:R-:W-:Y:S01]  /*12520*/  ISETP.NE.AND P0, PT, R5, RZ, PT ;  /* 0x000000ff0500720c */ /* 0x000fe20003f05270 */
[----:B--2--5:R-:W-:-:S04]  /*12530*/  IMAD R2, R15, 0x8, R6 ;  /* 0x000000080f027824 */ /* 0x024fc800078e0206 */
[----:B------:R2:W-:Y:S08]  /*12540*/  SYNCS.ARRIVE.TRANS64 RZ, [R2+URZ+0x2a850], R3 ;  /* 0x02a8500302ff79a7 */ /* 0x0005f0000800003f */
[----:B------:R-:W-:Y:S05]  /*12550*/  @!P0 BRA `(.L_x_1503) ;  /* 0x0000000000048947 */ /* 0x000fea0003800000 */
[----:B------:R-:W-:Y:S01]  /*12560*/  BPT.TRAP 0x1 ;  /* 0x000000040000795c */ /* 0x000fe20000300000 */
.L_x_1503:
[----:B------:R-:W-:Y:S05]  /*12570*/  BSYNC B3 ;  /* 0x0000000000037941 */ /* 0x000fea0003800000 */
.L_x_1502:
[----:B0-2---:R-:W2:Y:S04]  /*12580*/  LDL R2, [R1] ;  /* 0x0000000001027983 */ /* 0x005ea80000100800 */
[----:B------:R-:W3:Y:S04]  /*12590*/  LDL R6, [R1+0x14] ;  /* 0x0000140001067983 */ /* 0x000ee80000100800 */
[----:B------:R-:W3:Y:S01]  /*125a0*/  LDL.LU R3, [R1+0x8] ;  /* 0x0000080001037983 */ /* 0x000ee20000300800 */
[----:B------:R-:W-:Y:S01]  /*125b0*/  R2UR UR10, R11 ;  /* 0x000000000b0a72ca */ /* 0x000fe200000e0000 */
[----:B------:R-:W-:Y:S01]  /*125c0*/  UIADD3 UR4, UP0, UR36, 0x470, URZ ;  /* 0x0000047024047890 */ /* 0x000fe2000ff1e03f */
[----:B------:R-:W-:-:S02]  /*125d0*/  R2UR UR6, R12 ;  /* 0x000000000c0672ca */ /* 0x000fc400000e0000 */
[----:B------:R-:W-:Y:S01]  /*125e0*/  R2UR UR7, R13 ;  /* 0x000000000d0772ca */ /* 0x000fe200000e0000 */
[----:B------:R-:W-:Y:S01]  /*125f0*/  UIADD3.X UR5, URZ, UR37, URZ, UP0, !UPT ;  /* 0x000000253f057290 */ /* 0x000fe200087fe43f */
[----:B------:R-:W-:Y:S01]  /*12600*/  PLOP3.LUT P0, PT, PT, PT, PT, 0x80, 0x0 ;  /* 0x000000000000781c */ /* 0x000fe20003f0f070 */
[C-C-:B--2--5:R-:W-:Y:S02]  /*12610*/  IMAD R5, R15.reuse, 0x8, R2.reuse ;  /* 0x000000080f057824 */ /* 0x164fe400078e0202 */
[----:B------:R-:W-:Y:S02]  /*12620*/  IMAD R2, R15, 0x6000, R2 ;  /* 0x000060000f027824 */ /* 0x000fe400078e0202 */
[----:B------:R-:W-:Y:S02]  /*12630*/  VIADD R5, R5, 0x2a850 ;  /* 0x0002a85005057836 */ /* 0x000fe40000000000 */
[----:B---3--:R-:W-:Y:S02]  /*12640*/  IMAD R3, R3, 0x60, R6 ;  /* 0x0000006003037824 */ /* 0x008fe400078e0206 */
[----:B------:R-:W-:-:S07]  /*12650*/  VIADD R6, R2, 0x400 ;  /* 0x0000040002067836 */ /* 0x000fce0000000000 */
.L_x_1504:
        /* <DEDUP_REMOVED lines=15> */
.L_x_1505:
        /* <DEDUP_REMOVED lines=12> */
.L_x_1491:
[----:B------:R-:W-:Y:S05]  /*12810*/  BSYNC B1 ;  /* 0x0000000000017941 */ /* 0x000fea0003800000 */
.L_x_1490:
[----:B0-----:R-:W2:Y:S04]  /*12820*/  LDL R0, [R1+0x28] ;  /* 0x0000280001007983 */ /* 0x001ea80000100800 */
[----:B------:R0:W-:Y:S04]  /*12830*/  STL [R1+0x4], R7 ;  /* 0x0000040701007387 */ /* 0x0001e80000100800 */
[----:B------:R0:W-:Y:S02]  /*12840*/  STL [R1+0x10], R9 ;  /* 0x0000100901007387 */ /* 0x0001e40000100800 */
[----:B0-2---:R-:W-:-:S07]  /*12850*/  VIADD R0, R0, 0xfffffffd ;  /* 0xfffffffd00007836 */ /* 0x005fce0000000000 */
.L_x_1489:
[----:B------:R-:W-:Y:S05]  /*12860*/  BSYNC B2 ;  /* 0x0000000000027941 */ /* 0x000fea0003800000 */
.L_x_1488:
[----:B------:R-:W2:Y:S01]  /*12870*/  LDL.LU R2, [R1+0x28] ;  /* 0x0000280001027983 */ /* 0x000ea20000300800 */
[----:B------:R-:W-:Y:S01]  /*12880*/  VIADD R8, R8, 0xfffffffe ;  /* 0xfffffffe08087836 */ /* 0x000fe20000000000 */
[----:B--2---:R-:W-:-:S04]  /*12890*/  LOP3.LUT R2, RZ, R2, RZ, 0x33, !PT ;  /* 0x00000002ff027212 */ /* 0x004fc800078e33ff */
[----:B------:R-:W-:-:S13]  /*128a0*/  ISETP.NE.AND P0, PT, R8, R2, PT ;  /* 0x000000020800720c */ /* 0x000fda0003f05270 */
[----:B------:R-:W-:Y:S05]  /*128b0*/  @!P0 BRA `(.L_x_1487) ;  /* 0x0000001400708947 */ /* 0x000fea0003800000 */
[----:B------:R-:W-:-:S07]  /*128c0*/  IMAD.MOV.U32 R9, RZ, RZ, R17 ;  /* 0x000000ffff097224 */ /* 0x000fce00078e0011 */
.L_x_1538:
[----:B--2---:R-:W2:Y:S04]  /*128d0*/  LDL R4, [R1+0x18] ;  /* 0x0000180001047983 */ /* 0x004ea80000100800 */
[----:B---3--:R-:W3:Y:S04]  /*128e0*/  LDL R3, [R1+0x4] ;  /* 0x0000040001037983 */ /* 0x008ee80000100800 */
[----:B------:R-:W4:Y:S01]  /*128f0*/  LDL R2, [R1+0x10] ;  /* 0x0000100001027983 */ /* 0x000f220000100800 */
        /* <DEDUP_REMOVED lines=8> */
[----:B0-----:R-:W-:Y:S06]  /*12980*/  @!P1 BRA `(.L_x_1507) ;  /* 0x00000008007c9947 */ /* 0x001fec0003800000 */
        /* <DEDUP_REMOVED lines=19> */
[----:B------:R-:W-:-:S04]  /*12ac0*/  IMAD.WIDE.U32 R2, R11, UR6, R2 ;  /* 0x000000060b027c25 */ /* 0x000fc8000f8e0002 */
[----:B------:R-:W-:Y:S01]  /*12ad0*/  IMAD.IADD R3, R6, 0x1, R3 ;  /* 0x0000000106037824 */ /* 0x000fe200078e0203 */
[----:B------:R-:W-:-:S04]  /*12ae0*/  LEA R6, P0, R2, UR4, 0x2 ;  /* 0x0000000402067c11 */ /* 0x000fc8000f8010ff */
[----:B------:R-:W-:-:S05]  /*12af0*/  LEA.HI.X R7, R2, UR5, R3, 0x2, P0 ;  /* 0x0000000502077c11 */ /* 0x000fca00080f1403 */
[----:B------:R0:W5:Y:S04]  /*12b00*/  LDG.E R9, desc[UR60][R6.64] ;  /* 0x0000003c06097981 */ /* 0x000168000c1e1900 */
.L_x_1508:
[----:B------:R-:W2:Y:S01]  /*12b10*/  LDL R2, [R1] ;  /* 0x0000000001027983 */ /* 0x000ea20000100800 */
[----:B------:R-:W-:Y:S01]  /*12b20*/  BSSY B2, `(.L_x_1509) ;  /* 0x0000005000027945 */ /* 0x000fe20003800000 */
[----:B--2---:R-:W-:Y:S01]  /*12b30*/  IMAD R3, R4, 0x8, R2 ;  /* 0x0000000804037824 */ /* 0x004fe200078e0202 */
[----:B------:R-:W-:-:S04]  /*12b40*/  SHF.L.U32 R2, R5, 0x1f, RZ ;  /* 0x0000001f05027819 */ /* 0x000fc800000006ff */
[----:B------:R-:W2:Y:S02]  /*12b50*/  SYNCS.PHASECHK.TRANS64.TRYWAIT P0, [R3+URZ+0x2a840], R2 ;  /* 0x02a84002030075a7 */ /* 0x000ea4000800017f */
[----:B--2---:R-:W-:Y:S05]  /*12b60*/  @!P0 BRA `(.L_x_1510) ;  /* 0x0000003800c08947 */ /* 0x004fea0003800000 */
.L_x_1603:
[----:B------:R-:W-:Y:S05]  /*12b70*/  BSYNC B2 ;  /* 0x0000000000027941 */ /* 0x000fea0003800000 */
.L_x_1509:
        /* <DEDUP_REMOVED lines=12> */
.L_x_1512:
[----:B------:R-:W-:Y:S05]  /*12c40*/  BSYNC B2 ;  /* 0x0000000000027941 */ /* 0x000fea0003800000 */
.L_x_1511:
[----:B------:R-:W3:Y:S04]  /*12c50*/  LDL R6, [R1] ;  /* 0x0000000001067983 */ /* 0x000ee80000100800 */
[----:B--2---:R-:W2:Y:S01]  /*12c60*/  LDL R2, [R1+0x14] ;  /* 0x0000140001027983 */ /* 0x004ea20000100800 */
        /* <DEDUP_REMOVED lines=8> */
[----:B---3--:R-:W-:-:S02]  /*12cf0*/  IMAD R6, R4, 0x9000, R6 ;  /* 0x0000900004067824 */ /* 0x008fc400078e0206 */
[----:B--2---:R-:W-:Y:S02]  /*12d00*/  IMAD R2, R8, 0x60, R2 ;  /* 0x0000006008027824 */ /* 0x004fe400078e0202 */
[----:B------:R-:W-:-:S08]  /*12d10*/  VIADD R7, R6, 0x18400 ;  /* 0x0001840006077836 */ /* 0x000fd00000000000 */
.L_x_1513:
        /* <DEDUP_REMOVED lines=16> */
.L_x_1514:
        /* <DEDUP_REMOVED lines=15> */
.L_x_1515:
        /* <DEDUP_REMOVED lines=17> */
.L_x_1604:
[----:B------:R-:W-:Y:S05]  /*13020*/  BSYNC B2 ;  /* 0x0000000000027941 */ /* 0x000fea0003800000 */
.L_x_1516:
[----:B------:R-:W-:Y:S01]  /*13030*/  BSSY B2, `(.L_x_1518) ;  /* 0x000000b000027945 */ /* 0x000fe20003800000 */
[----:B------:R-:W-:Y:S02]  /*13040*/  IMAD.MOV.U32 R12, RZ, RZ, 0x0 ;  /* 0x00000000ff0c7424 */ /* 0x000fe400078e00ff */
[----:B------:R-:W-:Y:S01]  /*13050*/  IMAD.MOV.U32 R13, RZ, RZ, 0x14f00000 ;  /* 0x14f00000ff0d7424 */ /* 0x000fe200078e00ff */
[----:B------:R-:W-:Y:S06]  /*13060*/  @P1 BRA `(.L_x_1519) ;  /* 0x00000000001c1947 */ /* 0x000fec0003800000 */
[----:B------:R-:W2:Y:S01]  /*13070*/  S2R R6, SR_TID.X ;  /* 0x0000000000067919 */ /* 0x000ea20000002100 */
[----:B0-----:R-:W-:-:S04]  /*13080*/  IMAD.MOV.U32 R3, RZ, RZ, 0x6000 ;  /* 0x00006000ff037424 */ /* 0x001fc800078e00ff */
[----:B------:R3:W-:Y:S01]  /*13090*/  SYNCS.ARRIVE.TRANS64 RZ, [R2+URZ+0x50], R3 ;  /* 0x0000500302ff79a7 */ /* 0x0007e2000800003f */
[----:B--2---:R-:W-:-:S04]  /*130a0*/  LOP3.LUT R6, R6, 0x1f, RZ, 0xc0, !PT ;  /* 0x0000001f06067812 */ /* 0x004fc800078ec0ff */
[----:B------:R-:W-:-:S13]  /*130b0*/  ISETP.NE.AND P0, PT, R6, RZ, PT ;  /* 0x000000ff0600720c */ /* 0x000fda0003f05270 */
[----:B---3--:R-:W-:Y:S05]  /*130c0*/  @!P0 BRA `(.L_x_1519) ;  /* 0x0000000000048947 */ /* 0x008fea0003800000 */
[----:B------:R-:W-:Y:S01]  /*130d0*/  BPT.TRAP 0x1 ;  /* 0x000000040000795c */ /* 0x000fe20000300000 */
.L_x_1519:
[----:B------:R-:W-:Y:S05]  /*130e0*/  BSYNC B2 ;  /* 0x0000000000027941 */ /* 0x000fea0003800000 */
.L_x_1518:
[----:B------:R-:W2:Y:S04]  /*130f0*/  LDL R15, [R1] ;  /* 0x00000000010f7983 */ /* 0x000ea80000100800 */
[----:B0-----:R-:W2:Y:S04]  /*13100*/  LDL.LU R3, [R1+0x4] ;  /* 0x0000040001037983 */ /* 0x001ea80000300800 */
[----:B------:R-:W3:Y:S04]  /*13110*/  LDL R7, [R1+0x14] ;  /* 0x0000140001077983 */ /* 0x000ee80000100800 */
        /* <DEDUP_REMOVED lines=11> */
.L_x_1520:
        /* <DEDUP_REMOVED lines=15> */
.L_x_1521:
        /* <DEDUP_REMOVED lines=12> */
.L_x_1507:
[----:B------:R-:W-:Y:S05]  /*13380*/  BSYNC B1 ;  /* 0x0000000000017941 */ /* 0x000fea0003800000 */
.L_x_1506:
[----:B------:R-:W2:Y:S01]  /*13390*/  LDL R2, [R1+0x18] ;  /* 0x0000180001027983 */ /* 0x000ea20000100800 */
[----:B------:R-:W-:Y:S01]  /*133a0*/  VIADD R3, R4, 0x1 ;  /* 0x0000000104037836 */ /* 0x000fe20000000000 */
[----:B------:R-:W-:Y:S01]  /*133b0*/  BSSY B1, `(.L_x_1522) ;  /* 0x00000a8000017945 */ /* 0x000fe20003800000 */
[----:B------:R-:W-:-:S03]  /*133c0*/  VIADD R6, R0, 0xffffffff ;  /* 0xffffffff00067836 */ /* 0x000fc60000000000 */
[----:B------:R-:W-:-:S04]  /*133d0*/  ISETP.NE.AND P0, PT, R3, 0x2, PT ;  /* 0x000000020300780c */ /* 0x000fc80003f05270 */
[----:B------:R-:W-:Y:S02]  /*133e0*/  SEL R12, R3, RZ, P0 ;  /* 0x000000ff030c7207 */ /* 0x000fe40000000000 */
[----:B--2---:R-:W-:Y:S02]  /*133f0*/  LOP3.LUT P1, RZ, R2, 0x1, RZ, 0xc0, !PT ;  /* 0x0000000102ff7812 */ /* 0x004fe4000782c0ff */
[----:B------:R-:W-:-:S04]  /*13400*/  SEL R2, RZ, 0x1, P0 ;  /* 0x00000001ff027807 */ /* 0x000fc80000000000 */
[----:B------:R-:W-:-:S05]  /*13410*/  LOP3.LUT R11, R5, R2, RZ, 0x3c, !PT ;  /* 0x00000002050b7212 */ /* 0x000fca00078e3cff */
[----:B------:R2:W-:Y:S04]  /*13420*/  STL [R1+0x10], R11 ;  /* 0x0000100b01007387 */ /* 0x0005e80000100800 */
[----:B------:R2:W-:Y:S01]  /*13430*/  STL [R1+0x4], R12 ;  /* 0x0000040c01007387 */ /* 0x0005e20000100800 */
[----:B------:R-:W-:Y:S05]  /*13440*/  @!P1 BRA `(.L_x_1523) ;  /* 0x0000000800789947 */ /* 0x000fea0003800000 */
[----:B------:R-:W-:Y:S01]  /*13450*/  ULDC.64 UR4, c[0x0][0x418] ;  /* 0x0001060000047ab9 */ /* 0x000fe20000000a00 */
[----:B------:R-:W-:Y:S01]  /*13460*/  IMAD.MOV.U32 R7, RZ, RZ, R6 ;  /* 0x000000ffff077224 */ /* 0x000fe200078e0006 */
[----:B------:R-:W-:-:S04]  /*13470*/  ISETP.NE.U32.AND P0, PT, RZ, UR4, PT ;  /* 0x00000004ff007c0c */ /* 0x000fc8000bf05070 */
[----:B------:R-:W-:-:S13]  /*13480*/  ISETP.NE.AND.EX P0, PT, RZ, UR5, PT, P0 ;  /* 0x00000005ff007c0c */ /* 0x000fda000bf05300 */
[----:B------:R-:W-:Y:S05]  /*13490*/  @!P0 BRA `(.L_x_1524) ;  /* 0x00000000004c8947 */ /* 0x000fea0003800000 */
[----:B------:R-:W3:Y:S01]  /*134a0*/  LDL R14, [R1+0x1c] ;  /* 0x00001c00010e7983 */ /* 0x000ee20000100800 */
[----:B0-----:R-:W0:Y:S01]  /*134b0*/  LDC R8, c[0x0][0x43c] ;  /* 0x00010f00ff087b82 */ /* 0x001e220000000800 */
[----:B------:R-:W-:Y:S02]  /*134c0*/  ULDC.64 UR6, c[0x0][0x428] ;  /* 0x00010a0000067ab9 */ /* 0x000fe40000000a00 */
[----:B------:R-:W4:Y:S01]  /*134d0*/  LDL R13, [R1+0xc] ;  /* 0x00000c00010d7983 */ /* 0x000f220000100800 */
        /* <DEDUP_REMOVED lines=8> */
[----:B---3--:R-:W-:-:S04]  /*13560*/  IMAD R8, R14, UR6, RZ ;  /* 0x000000060e087c24 */ /* 0x008fc8000f8e02ff */
[C---:B----4-:R-:W-:Y:S02]  /*13570*/  IMAD R8, R13.reuse, UR7, R8 ;  /* 0x000000070d087c24 */ /* 0x050fe4000f8e0208 */
[----:B------:R-:W-:-:S04]  /*13580*/  IMAD.WIDE.U32 R2, R13, UR6, R2 ;  /* 0x000000060d027c25 */ /* 0x000fc8000f8e0002 */
[----:B------:R-:W-:Y:S01]  /*13590*/  IMAD.IADD R3, R8, 0x1, R3 ;  /* 0x0000000108037824 */ /* 0x000fe200078e0203 */
[----:B------:R-:W-:-:S04]  /*135a0*/  LEA R8, P0, R2, UR4, 0x2 ;  /* 0x0000000402087c11 */ /* 0x000fc8000f8010ff */
[----:B------:R-:W-:-:S06]  /*135b0*/  LEA.HI.X R9, R2, UR5, R3, 0x2, P0 ;  /* 0x0000000502097c11 */ /* 0x000fcc00080f1403 */
[----:B------:R3:W5:Y:S03]  /*135c0*/  LDG.E R9, desc[UR60][R8.64] ;  /* 0x0000003c08097981 */ /* 0x000766000c1e1900 */
.L_x_1524:
[----:B------:R-:W4:Y:S01]  /*135d0*/  LDL R2, [R1] ;  /* 0x0000000001027983 */ /* 0x000f220000100800 */
[----:B------:R-:W-:Y:S01]  /*135e0*/  SHF.L.U32 R3, R11, 0x1f, RZ ;  /* 0x0000001f0b037819 */ /* 0x000fe200000006ff */
[----:B------:R-:W-:Y:S01]  /*135f0*/  BSSY B2, `(.L_x_1525) ;  /* 0x0000004000027945 */ /* 0x000fe20003800000 */
[----:B----4-:R-:W-:-:S04]  /*13600*/  IMAD R2, R12, 0x8, R2 ;  /* 0x000000080c027824 */ /* 0x010fc800078e0202 */
[----:B------:R-:W4:Y:S02]  /*13610*/  SYNCS.PHASECHK.TRANS64.TRYWAIT P0, [R2+URZ+0x2a840], R3 ;  /* 0x02a84003020075a7 */ /* 0x000f24000800017f */
[----:B----4-:R-:W-:Y:S05]  /*13620*/  @!P0 BRA `(.L_x_1526) ;  /* 0x0000003000388947 */ /* 0x010fea0003800000 */
.L_x_1605:
[----:B------:R-:W-:Y:S05]  /*13630*/  BSYNC B2 ;  /* 0x0000000000027941 */ /* 0x000fea0003800000 */
.L_x_1525:
[----:B0--3--:R-:W0:Y:S01]  /*13640*/  S2R R8, SR_TID.X ;  /* 0x0000000000087919 */ /* 0x009e220000002100 */
        /* <DEDUP_REMOVED lines=9> */
[----:B---3--:R-:W-:Y:S05]  /*136e0*/  @!P0 BRA `(.L_x_1528) ;  /* 0x0000000000048947 */ /* 0x008fea0003800000 */
[----:B------:R-:W-:Y:S01]  /*136f0*/  BPT.TRAP 0x1 ;  /* 0x000000040000795c */ /* 0x000fe20000300000 */
.L_x_1528:
[----:B------:R-:W-:Y:S05]  /*13700*/  BSYNC B2 ;  /* 0x0000000000027941 */ /* 0x000fea0003800000 */
.L_x_1527:
[----:B------:R-:W3:Y:S04]  /*13710*/  LDL R8, [R1+0x4] ;  /* 0x0000040001087983 */ /* 0x000ee80000100800 */
[----:B--2---:R-:W2:Y:S04]  /*13720*/  LDL R11, [R1] ;  /* 0x00000000010b7983 */ /* 0x004ea80000100800 */
        /* <DEDUP_REMOVED lines=8> */
[C---:B---3--:R-:W-:Y:S02]  /*137b0*/  IMAD R3, R8.reuse, 0x8, R10 ;  /* 0x0000000808037824 */ /* 0x048fe400078e020a */
[----:B--2---:R-:W-:Y:S02]  /*137c0*/  IMAD R8, R8, 0x9000, R11 ;  /* 0x0000900008087824 */ /* 0x004fe400078e020b */
[----:B------:R-:W-:-:S02]  /*137d0*/  VIADD R3, R3, 0x30 ;  /* 0x0000003003037836 */ /* 0x000fc40000000000 */
[----:B----4-:R-:W-:Y:S02]  /*137e0*/  IMAD R2, R7, 0x60, R2 ;  /* 0x0000006007027824 */ /* 0x010fe400078e0202 */
[----:B------:R-:W-:-:S07]  /*137f0*/  VIADD R11, R8, 0x18400 ;  /* 0x00018400080b7836 */ /* 0x000fce0000000000 */
.L_x_1529:
        /* <DEDUP_REMOVED lines=16> */
.L_x_1530:
        /* <DEDUP_REMOVED lines=15> */
.L_x_1531:
        /* <DEDUP_REMOVED lines=15> */
.L_x_1606:
[----:B------:R-:W-:Y:S05]  /*13ae0*/  BSYNC B2 ;  /* 0x0000000000027941 */ /* 0x000fea0003800000 */
.L_x_1532:
[----:B------:R-:W-:Y:S01]  /*13af0*/  BSSY B2, `(.L_x_1534) ;  /* 0x000000b000027945 */ /* 0x000fe20003800000 */
[----:B------:R-:W-:Y:S02]  /*13b00*/  IMAD.MOV.U32 R12, RZ, RZ, 0x0 ;  /* 0x00000000ff0c7424 */ /* 0x000fe400078e00ff */
[----:B------:R-:W-:Y:S01]  /*13b10*/  IMAD.MOV.U32 R13, RZ, RZ, 0x14f00000 ;  /* 0x14f00000ff0d7424 */ /* 0x000fe200078e00ff */
[----:B------:R-:W-:Y:S06]  /*13b20*/  @P1 BRA `(.L_x_1535) ;  /* 0x00000000001c1947 */ /* 0x000fec0003800000 */
[----:B------:R-:W2:Y:S02]  /*13b30*/  S2R R3, SR_TID.X ;  /* 0x0000000000037919 */ /* 0x000ea40000002100 */
[----:B--2---:R-:W-:Y:S01]  /*13b40*/  LOP3.LUT R8, R3, 0x1f, RZ, 0xc0, !PT ;  /* 0x0000001f03087812 */ /* 0x004fe200078ec0ff */
[----:B------:R-:W-:-:S03]  /*13b50*/  IMAD.MOV.U32 R3, RZ, RZ, 0x6000 ;  /* 0x00006000ff037424 */ /* 0x000fc600078e00ff */
[----:B------:R-:W-:Y:S01]  /*13b60*/  ISETP.NE.AND P0, PT, R8, RZ, PT ;  /* 0x000000ff0800720c */ /* 0x000fe20003f05270 */
[----:B------:R2:W-:-:S12]  /*13b70*/  SYNCS.ARRIVE.TRANS64 RZ, [R2+URZ+0x50], R3 ;  /* 0x0000500302ff79a7 */ /* 0x0005d8000800003f */
[----:B--2---:R-:W-:Y:S05]  /*13b80*/  @!P0 BRA `(.L_x_1535) ;  /* 0x0000000000048947 */ /* 0x004fea0003800000 */
[----:B------:R-:W-:Y:S01]  /*13b90*/  BPT.TRAP 0x1 ;  /* 0x000000040000795c */ /* 0x000fe20000300000 */
.L_x_1535:
[----:B------:R-:W-:Y:S05]  /*13ba0*/  BSYNC B2 ;  /* 0x0000000000027941 */ /* 0x000fea0003800000 */
.L_x_1534:
[----:B------:R-:W2:Y:S04]  /*13bb0*/  LDL R8, [R1] ;  /* 0x0000000001087983 */ /* 0x000ea80000100800 */
        /* <DEDUP_REMOVED lines=12> */
.L_x_1536:
        /* <DEDUP_REMOVED lines=15> */
.L_x_1537:
        /* <DEDUP_REMOVED lines=12> */
.L_x_1523:
[----:B------:R-:W-:Y:S05]  /*13e30*/  BSYNC B1 ;  /* 0x0000000000017941 */ /* 0x000fea0003800000 */
.L_x_1522:
[----:B------:R-:W4:Y:S01]  /*13e40*/  LDL R2, [R1+0x24] ;  /* 0x0000240001027983 */ /* 0x000f220000100800 */
[----:B------:R-:W-:Y:S01]  /*13e50*/  VIADD R0, R0, 0xfffffffe ;  /* 0xfffffffe00007836 */ /* 0x000fe20000000000 */
[----:B----4-:R-:W-:-:S13]  /*13e60*/  ISETP.GT.AND P0, PT, R6, R2, PT ;  /* 0x000000020600720c */ /* 0x010fda0003f04270 */
[----:B------:R-:W-:Y:S05]  /*13e70*/  @P0 BRA `(.L_x_1538) ;  /* 0xffffffe800940947 */ /* 0x000fea000383ffff */
.L_x_1487:
[----:B------:R-:W-:Y:S05]  /*13e80*/  BSYNC B0 ;  /* 0x0000000000007941 */ /* 0x000fea0003800000 */
.L_x_1486:
[----:B------:R-:W4:Y:S01]  /*13e90*/  S2R R2, SR_TID.X ;  /* 0x0000000000027919 */ /* 0x000f220000002100 */
[----:B------:R-:W-:Y:S01]  /*13ea0*/  BSSY B0, `(.L_x_1539) ;  /* 0x0000010000007945 */ /* 0x000fe20003800000 */
[----:B----4-:R-:W-:-:S04]  /*13eb0*/  LOP3.LUT R3, R2, 0x7f, RZ, 0xc0, !PT ;  /* 0x0000007f02037812 */ /* 0x010fc800078ec0ff */
[----:B------:R-:W-:-:S13]  /*13ec0*/  ISETP.NE.AND P0, PT, R3, RZ, PT ;  /* 0x000000ff0300720c */ /* 0x000fda0003f05270 */
[----:B------:R-:W-:Y:S05]  /*13ed0*/  @P0 BRA `(.L_x_1540) ;  /* 0x0000000000300947 */ /* 0x000fea0003800000 */
[----:B------:R-:W4:Y:S01]  /*13ee0*/  S2R R2, SR_LANEID ;  /* 0x0000000000027919 */ /* 0x000f220000000000 */
[----:B------:R-:W-:Y:S01]  /*13ef0*/  VOTEU.ANY UR4, UPT, PT ;  /* 0x0000000000047886 */ /* 0x000fe200038e0100 */
[----:B------:R-:W5:Y:S01]  /*13f00*/  LDC.64 R4, c[0x0][0xc60] ;  /* 0x00031800ff047b82 */ /* 0x000f620000000a00 */
[----:B------:R-:W4:Y:S02]  /*13f10*/  FLO.U32 R0, UR4 ;  /* 0x0000000400007d00 */ /* 0x000f2400080e0000 */
[----:B----4-:R-:W-:-:S06]  /*13f20*/  ISETP.EQ.U32.AND P0, PT, R0, R2, PT ;  /* 0x000000020000720c */ /* 0x010fcc0003f02070 */
[----:B------:R-:W5:Y:S07]  /*13f30*/  POPC R2, UR4 ;  /* 0x0000000400027d09 */ /* 0x000f6e0008000000 */
[----:B-----5:R-:W4:Y:S04]  /*13f40*/  @P0 ATOMG.E.ADD.STRONG.GPU PT, R2, desc[UR60][R4.64], R2 ;  /* 0x00000002040209a8 */ /* 0x020f2800081ee1fc */
[----:B----4-:R4:W5:Y:S02]  /*13f50*/  SHFL.IDX PT, R2, R2, R0, 0x1f ;  /* 0x00001f0002027589 */ /* 0x01096400000e0000 */
[----:B----4-:R-:W4:Y:S02]  /*13f60*/  S2R R0, SR_LTMASK ;  /* 0x0000000000007919 */ /* 0x010f240000003900 */
[----:B----4-:R-:W-:-:S06]  /*13f70*/  LOP3.LUT R0, R0, UR4, RZ, 0xc0, !PT ;  /* 0x0000000400007c12 */ /* 0x010fcc000f8ec0ff */
[----:B------:R-:W5:Y:S02]  /*13f80*/  POPC R0, R0 ;  /* 0x0000000000007309 */ /* 0x000f640000000000 */
[----:B-----5:R-:W-:-:S07]  /*13f90*/  IADD3 R16, R2, UR38, R0 ;  /* 0x0000002602107c10 */ /* 0x020fce000fffe000 */
.L_x_1540:
[----:B------:R-:W-:Y:S05]  /*13fa0*/  BSYNC B0 ;  /* 0x0000000000007941 */ /* 0x000fea0003800000 */
.L_x_1539:
[----:B------:R-:W4:Y:S01]  /*13fb0*/  LDL R0, [R1+0x18] ;  /* 0x0000180001007983 */ /* 0x000f220000100800 */
[----:B------:R-:W-:Y:S01]  /*13fc0*/  BSSY B0, `(.L_x_1541) ;  /* 0x000003e000007945 */ /* 0x000fe20003800000 */
[----:B----4-:R-:W-:-:S13]  /*13fd0*/  LOP3.LUT P0, RZ, R0, 0x1, RZ, 0xc0, !PT ;  /* 0x0000000100ff7812 */ /* 0x010fda000780c0ff */
[----:B------:R-:W-:Y:S05]  /*13fe0*/  @!P0 BRA `(.L_x_1542) ;  /* 0x0000000000ec8947 */ /* 0x000fea0003800000 */
[----:B------:R-:W4:Y:S04]  /*13ff0*/  LDL R4, [R1] ;  /* 0x0000000001047983 */ /* 0x000f280000100800 */
[----:B------:R-:W4:Y:S04]  /*14000*/  LDL R0, [R1+0x4] ;  /* 0x0000040001007983 */ /* 0x000f280000100800 */
[----:B------:R-:W5:Y:S01]  /*14010*/  LDL R2, [R1+0x10] ;  /* 0x0000100001027983 */ /* 0x000f620000100800 */
[----:B------:R-:W-:Y:S01]  /*14020*/  BSSY B1, `(.L_x_1543) ;  /* 0x0000006000017945 */ /* 0x000fe20003800000 */
[----:B------:R-:W-:Y:S01]  /*14030*/  ISETP.NE.AND P1, PT, R3, RZ, PT ;  /* 0x000000ff0300720c */ /* 0x000fe20003f25270 */
[----:B----4-:R-:W-:Y:S01]  /*14040*/  IMAD R0, R0, 0x8, R4 ;  /* 0x0000000800007824 */ /* 0x010fe200078e0204 */
[----:B-----5:R-:W-:-:S04]  /*14050*/  SHF.L.U32 R2, R2, 0x1f, RZ ;  /* 0x0000001f02027819 */ /* 0x020fc800000006ff */
[----:B------:R-:W4:Y:S02]  /*14060*/  SYNCS.PHASECHK.TRANS64.TRYWAIT P0, [R0+URZ+0x2a860], R2 ;  /* 0x02a86002000075a7 */ /* 0x000f24000800017f */
[----:B----4-:R-:W-:Y:S05]  /*14070*/  @!P0 BRA `(.L_x_1544) ;  /* 0x0000002400cc8947 */ /* 0x010fea0003800000 */
.L_x_1607:
[----:B------:R-:W-:Y:S05]  /*14080*/  BSYNC B1 ;  /* 0x0000000000017941 */ /* 0x000fea0003800000 */
.L_x_1543:
[----:B------:R-:W-:Y:S04]  /*14090*/  BSSY B1, `(.L_x_1545) ;  /* 0x0000009000017945 */ /* 0x000fe80003800000 */
[----:B------:R-:W-:Y:S05]  /*140a0*/  @P1 BRA `(.L_x_1546) ;  /* 0x00000000001c1947 */ /* 0x000fea0003800000 */
[----:B------:R-:W5:Y:S01]  /*140b0*/  S2R R3, SR_TID.X ;  /* 0x0000000000037919 */ /* 0x000f620000002100 */
[----:B----4-:R-:W-:-:S04]  /*140c0*/  IMAD.MOV.U32 R2, RZ, RZ, 0x6000 ;  /* 0x00006000ff027424 */ /* 0x010fc800078e00ff */
[----:B------:R4:W-:Y:S01]  /*140d0*/  SYNCS.ARRIVE.TRANS64 RZ, [R0+URZ+0x2a850], R2 ;  /* 0x02a8500200ff79a7 */ /* 0x0009e2000800003f */
[----:B-----5:R-:W-:-:S04]  /*140e0*/  LOP3.LUT R3, R3, 0x1f, RZ, 0xc0, !PT ;  /* 0x0000001f03037812 */ /* 0x020fc800078ec0ff */
[----:B------:R-:W-:-:S13]  /*140f0*/  ISETP.NE.AND P0, PT, R3, RZ, PT ;  /* 0x000000ff0300720c */ /* 0x000fda0003f05270 */
[----:B----4-:R-:W-:Y:S05]  /*14100*/  @!P0 BRA `(.L_x_1546) ;  /* 0x0000000000048947 */ /* 0x010fea0003800000 */
[----:B------:R-:W-:Y:S01]  /*14110*/  BPT.TRAP 0x1 ;  /* 0x000000040000795c */ /* 0x000fe20000300000 */
.L_x_1546:
[----:B------:R-:W-:Y:S05]  /*14120*/  BSYNC B1 ;  /* 0x0000000000017941 */ /* 0x000fea0003800000 */
.L_x_1545:
[----:B------:R-:W5:Y:S04]  /*14130*/  LDL.LU R5, [R1+0x14] ;  /* 0x0000140001057983 */ /* 0x000f680000300800 */
[----:B------:R-:W5:Y:S04]  /*14140*/  LDL.LU R3, [R1+0x8] ;  /* 0x0000080001037983 */ /* 0x000f680000300800 */
[----:B------:R-:W2:Y:S04]  /*14150*/  LDL R4, [R1] ;  /* 0x0000000001047983 */ /* 0x000ea80000100800 */
[----:B----4-:R-:W2:Y:S01]  /*14160*/  LDL R2, [R1+0x4] ;  /* 0x0000040001027983 */ /* 0x010ea20000100800 */
[----:B------:R-:W-:Y:S01]  /*14170*/  UIADD3 UR4, UP0, UR36, 0x470, URZ ;  /* 0x0000047024047890 */ /* 0x000fe2000ff1e03f */
[----:B------:R-:W-:Y:S01]  /*14180*/  PLOP3.LUT P0, PT, PT, PT, PT, 0x80, 0x0 ;  /* 0x000000000000781c */ /* 0x000fe20003f0f070 */
[----:B------:R-:W-:Y:S01]  /*14190*/  VIADD R0, R0, 0x2a850 ;  /* 0x0002a85000007836 */ /* 0x000fe20000000000 */
[----:B------:R-:W-:Y:S01]  /*141a0*/  UMOV UR6, 0x0 ;  /* 0x0000000000067882 */ /* 0x000fe20000000000 */
[----:B------:R-:W-:Y:S01]  /*141b0*/  UIADD3.X UR5, URZ, UR37, URZ, UP0, !UPT ;  /* 0x000000253f057290 */ /* 0x000fe200087fe43f */
[----:B------:R-:W-:Y:S01]  /*141c0*/  UMOV UR7, 0x14f00000 ;  /* 0x14f0000000077882 */ /* 0x000fe20000000000 */
[----:B------:R-:W-:Y:S01]  /*141d0*/  UMOV UR10, URZ ;  /* 0x0000003f000a7c82 */ /* 0x000fe20008000000 */
[----:B-----5:R-:W-:-:S02]  /*141e0*/  IMAD R3, R3, 0x60, R5 ;  /* 0x0000006003037824 */ /* 0x020fc400078e0205 */
[----:B--2---:R-:W-:-:S04]  /*141f0*/  IMAD R2, R2, 0x6000, R4 ;  /* 0x0000600002027824 */ /* 0x004fc800078e0204 */
[----:B------:R-:W-:-:S07]  /*14200*/  VIADD R4, R2, 0x400 ;  /* 0x0000040002047836 */ /* 0x000fce0000000000 */
.L_x_1547:
        /* <DEDUP_REMOVED lines=15> */
.L_x_1548:
        /* <DEDUP_REMOVED lines=9> */
[----:B----4-:R-:W-:Y:S05]  /*14390*/  @P0 BRA.U.ANY `(.L_x_1548) ;  /* 0xfffffffd00d80947 */ /* 0x010fea000393ffff */
.L_x_1542:
[----:B------:R-:W-:Y:S05]  /*143a0*/  BSYNC B0 ;  /* 0x0000000000007941 */ /* 0x000fea0003800000 */
.L_x_1541:
[----:B------:R-:W4:Y:S04]  /*143b0*/  LDL.LU R5, [R1+0x4] ;  /* 0x0000040001057983 */ /* 0x000f280000300800 */
[----:B------:R-:W5:Y:S01]  /*143c0*/  LDL.LU R4, [R1+0x10] ;  /* 0x0000100001047983 */ /* 0x000f620000300800 */
[----:B----4-:R-:W-:-:S05]  /*143d0*/  VIADD R0, R5, 0x1 ;  /* 0x0000000105007836 */ /* 0x010fca0000000000 */
[----:B------:R-:W-:-:S04]  /*143e0*/  ISETP.NE.AND P0, PT, R0, 0x2, PT ;  /* 0x000000020000780c */ /* 0x000fc80003f05270 */
[----:B------:R-:W-:Y:S02]  /*143f0*/  SEL R2, RZ, 0x1, P0 ;  /* 0x00000001ff027807 */ /* 0x000fe40000000000 */
[----:B------:R-:W-:Y:S02]  /*14400*/  SEL R0, R0, RZ, P0 ;  /* 0x000000ff00007207 */ /* 0x000fe40000000000 */
[----:B-----5:R-:W-:-:S03]  /*14410*/  LOP3.LUT R4, R4, R2, RZ, 0x3c, !PT ;  /* 0x0000000204047212 */ /* 0x020fc600078e3cff */
[----:B------:R4:W-:Y:S04]  /*14420*/  STL [R1+0x4], R0 ;  /* 0x0000040001007387 */ /* 0x0009e80000100800 */
[----:B------:R4:W-:Y:S02]  /*14430*/  STL [R1+0x10], R4 ;  /* 0x0000100401007387 */ /* 0x0009e40000100800 */
.L_x_1466:
[----:B------:R-:W-:Y:S05]  /*14440*/  BSYNC B7 ;  /* 0x0000000000077941 */ /* 0x000fea0003800000 */
.L_x_1464:
[----:B----4-:R-:W4:Y:S02]  /*14450*/  LDL R0, [R1+0x18] ;  /* 0x0000180001007983 */ /* 0x010f240000100800 */
[----:B----4-:R-:W-:-:S13]  /*14460*/  LOP3.LUT P0, RZ, R0, 0x2, RZ, 0xc0, !PT ;  /* 0x0000000200ff7812 */ /* 0x010fda000780c0ff */
[----:B------:R-:W-:Y:S05]  /*14470*/  @!P0 BRA `(.L_x_1549) ;  /* 0x0000000000288947 */ /* 0x000fea0003800000 */
[----:B------:R-:W-:Y:S05]  /*14480*/  WARPSYNC.ALL ;  /* 0x0000000000007948 */ /* 0x000fea0003800000 */
[----:B------:R-:W4:Y:S08]  /*14490*/  S2UR UR5, SR_CgaCtaId ;  /* 0x00000000000579c3 */ /* 0x000f300000008800 */
[----:B------:R-:W-:Y:S06]  /*144a0*/  BAR.SYNC.DEFER_BLOCKING 0x5, 0x180 ;  /* 0x0146000000007b1d */ /* 0x000fec0000010000 */
[----:B------:R-:W-:-:S02]  /*144b0*/  UMOV UR4, 0x400 ;  /* 0x0000040000047882 */ /* 0x000fc40000000000 */
[----:B----4-:R-:W-:-:S06]  /*144c0*/  ULEA UR4, UR5, UR4, 0x18 ;  /* 0x0000000405047291 */ /* 0x010fcc000f8ec03f */
[----:B------:R-:W-:-:S05]  /*144d0*/  IMAD.U32 R0, RZ, RZ, UR4 ;  /* 0x00000004ff007e24 */ /* 0x000fca000f8e00ff */
[----:B------:R4:W0:Y:S04]  /*144e0*/  LDS.128 R16, [R0+0x2a8d0] ;  /* 0x02a8d00000107984 */ /* 0x0008280000000c00 */
[----:B------:R4:W-:Y:S01]  /*144f0*/  STL [R1], R0 ;  /* 0x0000000001007387 */ /* 0x0009e20000100800 */
[----:B------:R-:W-:Y:S06]  /*14500*/  BAR.ARV 0x4, 0x180 ;  /* 0x0106000000007b1d */ /* 0x000fec0000002000 */
[----:B------:R-:W-:Y:S05]  /*14510*/  BRA `(.L_x_1550) ;  /* 0x0000000800d87947 */ /* 0x000fea0003800000 */
.L_x_1549:
[----:B------:R-:W4:Y:S01]  /*14520*/  S2R R0, SR_TID.X ;  /* 0x0000000000007919 */ /* 0x000f220000002100 */
[----:B------:R-:W-:Y:S01]  /*14530*/  UMOV UR4, 0xffffffff ;  /* 0xffffffff00047882 */ /* 0x000fe20000000000 */
[----:B----4-:R-:W-:-:S04]  /*14540*/  LOP3.LUT R6, R0, 0x1f, RZ, 0xc0, !PT ;  /* 0x0000001f00067812 */ /* 0x010fc800078ec0ff */
[----:B------:R-:W-:Y:S01]  /*14550*/  ISETP.NE.AND P0, PT, R6, 0x1f, PT ;  /* 0x0000001f0600780c */ /* 0x000fe20003f05270 */
[----:B------:R-:W-:-:S12]  /*14560*/  BRA.DIV UR4, `(.L_x_1551) ;  /* 0x0000002204a47947 */ /* 0x000fd8000b800000 */
[----:B------:R-:W-:Y:S01]  /*14570*/  IMAD.IADD R5, R19, 0x1, R6 ;  /* 0x0000000113057824 */ /* 0x000fe200078e0206 */
[----:B------:R-:W-:-:S04]  /*14580*/  ULDC UR4, c[0x0][0xc3c] ;  /* 0x00030f0000047ab9 */ /* 0x000fc80000000800 */
[----:B------:R-:W-:-:S13]  /*14590*/  ISETP.GE.OR P1, PT, R5, UR4, !P0 ;  /* 0x0000000405007c0c */ /* 0x000fda000c726670 */
[----:B------:R-:W4:Y:S02]  /*145a0*/  @!P1 LDC.64 R2, c[0x0][0xc80] ;  /* 0x00032000ff029b82 */ /* 0x000f240000000a00 */
[----:B----4-:R-:W-:-:S06]  /*145b0*/  @!P1 IMAD.WIDE R2, R5, 0x4, R2 ;  /* 0x0000000405029825 */ /* 0x010fcc00078e0202 */
[----:B------:R4:W5:Y:S01]  /*145c0*/  @!P1 LDG.E R3, desc[UR60][R2.64] ;  /* 0x0000003c02039981 */ /* 0x000962000c1e1900 */
[C---:B------:R-:W-:Y:S02]  /*145d0*/  ISETP.GE.U32.AND P2, PT, R6.reuse, 0x2, PT ;  /* 0x000000020600780c */ /* 0x040fe40003f46070 */
[C---:B------:R-:W-:Y:S01]  /*145e0*/  ISETP.GE.U32.AND P3, PT, R6.reuse, 0x4, PT ;  /* 0x000000040600780c */ /* 0x040fe20003f66070 */
[----:B------:R-:W-:Y:S01]  /*145f0*/  SHFL.IDX PT, R0, R16, RZ, 0x1f ;  /* 0x00001fff10007589 */ /* 0x000fe200000e0000 */
[C---:B------:R-:W-:Y:S02]  /*14600*/  ISETP.GE.U32.AND P4, PT, R6.reuse, 0x8, PT ;  /* 0x000000080600780c */ /* 0x040fe40003f86070 */
[C---:B------:R-:W-:Y:S01]  /*14610*/  ISETP.GE.U32.AND P5, PT, R6.reuse, 0x10, PT ;  /* 0x000000100600780c */ /* 0x040fe20003fa6070 */
[----:B----4-:R-:W-:Y:S02]  /*14620*/  IMAD.MOV.U32 R2, RZ, RZ, RZ ;  /* 0x000000ffff027224 */ /* 0x010fe400078e00ff */
[----:B-----5:R-:W-:Y:S01]  /*14630*/  @!P1 IMAD.MOV.U32 R2, RZ, RZ, R3 ;  /* 0x000000ffff029224 */ /* 0x020fe200078e0003 */
[----:B------:R-:W-:-:S04]  /*14640*/  ISETP.NE.AND P1, PT, R6, RZ, PT ;  /* 0x000000ff0600720c */ /* 0x000fc80003f25270 */
[----:B------:R-:W4:Y:S02]  /*14650*/  SHFL.UP PT, R14, R2, 0x1, RZ ;  /* 0x04200000020e7989 */ /* 0x000f2400000e00ff */
[----:B----4-:R-:W-:-:S05]  /*14660*/  SEL R5, R14, RZ, P1 ;  /* 0x000000ff0e057207 */ /* 0x010fca0000800000 */
[----:B------:R-:W-:Y:S02]  /*14670*/  IMAD.IADD R3, R2, 0x1, R5 ;  /* 0x0000000102037824 */ /* 0x000fe400078e0205 */
[----:B------:R-:W-:Y:S04]  /*14680*/  SHFL.IDX PT, R5, R16, 0x1, 0x1f ;  /* 0x00201f0010057f89 */ /* 0x000fe800000e0000 */
[----:B------:R-:W4:Y:S02]  /*14690*/  SHFL.UP PT, R4, R3, 0x2, RZ ;  /* 0x0440000003047989 */ /* 0x000f2400000e00ff */
[----:B----4-:R-:W-:-:S05]  /*146a0*/  SEL R4, R4, RZ, P2 ;  /* 0x000000ff04047207 */ /* 0x010fca0001000000 */
[----:B------:R-:W-:-:S05]  /*146b0*/  IMAD.IADD R3, R3, 0x1, R4 ;  /* 0x0000000103037824 */ /* 0x000fca00078e0204 */
        /* <DEDUP_REMOVED lines=9> */
[----:B------:R4:W0:Y:S02]  /*14750*/  SHFL.IDX PT, R16, R3, 0x1f, 0x1f ;  /* 0x03e01f0003107f89 */ /* 0x00082400000e0000 */
.L_x_1617:
[----:B------:R-:W-:Y:S02]  /*14760*/  ULDC UR4, c[0x0][0xc38] ;  /* 0x00030e0000047ab9 */ /* 0x000fe40000000800 */
[----:B------:R-:W-:-:S04]  /*14770*/  IMAD.U32 R4, RZ, RZ, UR4 ;  /* 0x00000004ff047e24 */ /* 0x000fc8000f8e00ff */
[----:B0-----:R-:W-:-:S04]  /*14780*/  IMAD R16, R16, R4, RZ ;  /* 0x0000000410107224 */ /* 0x001fc800078e02ff */
[----:B------:R-:W-:-:S05]  /*14790*/  IMAD.IADD R5, R5, 0x1, R16 ;  /* 0x0000000105057824 */ /* 0x000fca00078e0210 */
[----:B------:R-:W-:-:S13]  /*147a0*/  ISETP.GT.AND P6, PT, R5, R0, PT ;  /* 0x000000000500720c */ /* 0x000fda0003fc4270 */
[----:B------:R-:W-:Y:S05]  /*147b0*/  @P6 BRA `(.L_x_1552) ;  /* 0x00000000009c6947 */ /* 0x000fea0003800000 */
.L_x_1557:
[----:B0-----:R-:W0:Y:S01]  /*147c0*/  LDC R2, c[0x0][0xc3c] ;  /* 0x00030f00ff027b82 */ /* 0x001e220000000800 */
[----:B------:R-:W-:-:S05]  /*147d0*/  VIADD R19, R19, 0x1f ;  /* 0x0000001f13137836 */ /* 0x000fca0000000000 */
[----:B0-----:R-:W-:-:S13]  /*147e0*/  ISETP.GE.AND P6, PT, R19, R2, PT ;  /* 0x000000021300720c */ /* 0x001fda0003fc6270 */
[----:B------:R-:W-:Y:S05]  /*147f0*/  @P6 BRA `(.L_x_1553) ;  /* 0x0000000400d46947 */ /* 0x000fea0003800000 */
[----:B----4-:R-:W0:Y:S01]  /*14800*/  S2R R3, SR_TID.X ;  /* 0x0000000000037919 */ /* 0x010e220000002100 */
[----:B------:R-:W-:Y:S01]  /*14810*/  BSSY B0, `(.L_x_1554) ;  /* 0x0000009000007945 */ /* 0x000fe20003800000 */
[----:B0-----:R-:W-:-:S05]  /*14820*/  LOP3.LUT R3, R3, 0x1f, RZ, 0xc0, !PT ;  /* 0x0000001f03037812 */ /* 0x001fca00078ec0ff */
[----:B------:R-:W-:-:S05]  /*14830*/  IMAD.IADD R4, R19, 0x1, R3 ;  /* 0x0000000113047824 */ /* 0x000fca00078e0203 */
[----:B------:R-:W-:Y:S01]  /*14840*/  ISETP.GE.OR P6, PT, R4, R2, !P0 ;  /* 0x000000020400720c */ /* 0x000fe200047c6670 */
[----:B------:R-:W-:-:S12]  /*14850*/  IMAD.MOV.U32 R2, RZ, RZ, RZ ;  /* 0x000000ffff027224 */ /* 0x000fd800078e00ff */
[----:B------:R-:W-:Y:S05]  /*14860*/  @P6 BRA `(.L_x_1555) ;  /* 0x00000000000c6947 */ /* 0x000fea0003800000 */
[----:B------:R-:W0:Y:S02]  /*14870*/  LDC.64 R2, c[0x0][0xc80] ;  /* 0x00032000ff027b82 */ /* 0x000e240000000a00 */
[----:B0-----:R-:W-:-:S06]  /*14880*/  IMAD.WIDE R2, R4, 0x4, R2 ;  /* 0x0000000404027825 */ /* 0x001fcc00078e0202 */
[----:B------:R0:W5:Y:S02]  /*14890*/  LDG.E R2, desc[UR60][R2.64] ;  /* 0x0000003c02027981 */ /* 0x000164000c1e1900 */
.L_x_1555:
[----:B------:R-:W-:Y:S05]  /*148a0*/  BSYNC B0 ;  /* 0x0000000000007941 */ /* 0x000fea0003800000 */
.L_x_1554:
        /* <DEDUP_REMOVED lines=17> */
[----:B------:R0:W4:Y:S02]  /*149c0*/  SHFL.IDX PT, R16, R3, 0x1f, 0x1f ;  /* 0x03e01f0003107f89 */ /* 0x00012400000e0000 */
.L_x_1625:
[----:B------:R-:W-:Y:S02]  /*149d0*/  ULDC UR4, c[0x0][0xc38] ;  /* 0x00030e0000047ab9 */ /* 0x000fe40000000800 */
[----:B------:R-:W-:-:S04]  /*149e0*/  IMAD.U32 R4, RZ, RZ, UR4 ;  /* 0x00000004ff047e24 */ /* 0x000fc8000f8e00ff */
[----:B----4-:R-:W-:-:S04]  /*149f0*/  IMAD R16, R16, R4, RZ ;  /* 0x0000000410107224 */ /* 0x010fc800078e02ff */
[----:B------:R-:W-:-:S05]  /*14a00*/  IMAD.IADD R5, R16, 0x1, R5 ;  /* 0x0000000110057824 */ /* 0x000fca00078e0205 */
[----:B------:R-:W-:-:S13]  /*14a10*/  ISETP.GT.AND P6, PT, R5, R0, PT ;  /* 0x000000000500720c */ /* 0x000fda0003fc4270 */
[----:B------:R-:W-:Y:S05]  /*14a20*/  @!P6 BRA `(.L_x_1557) ;  /* 0xfffffffc0064e947 */ /* 0x000fea000383ffff */
.L_x_1552:
[----:B------:R-:W-:Y:S01]  /*14a30*/  IMAD.IADD R16, R5, 0x1, -R16 ;  /* 0x0000000105107824 */ /* 0x000fe200078e0a10 */
[----:B------:R-:W-:-:S03]  /*14a40*/  UMOV UR4, 0xffffffff ;  /* 0xffffffff00047882 */ /* 0x000fc60000000000 */
[----:B------:R-:W-:-:S05]  /*14a50*/  IMAD R5, R3, R4, R16 ;  /* 0x0000000403057224 */ /* 0x000fca00078e0210 */
[----:B------:R-:W-:Y:S01]  /*14a60*/  ISETP.GT.AND P6, PT, R5, R0, PT ;  /* 0x000000000500720c */ /* 0x000fe20003fc4270 */
[----:B------:R-:W-:-:S12]  /*14a70*/  BRA.DIV UR4, `(.L_x_1558) ;  /* 0x00000026045c7947 */ /* 0x000fd8000b800000 */
[----:B------:R-:W-:-:S04]  /*14a80*/  VOTE.ANY R5, PT, !P6 ;  /* 0x0000000000057806 */ /* 0x000fc800070e0100 */
[----:B------:R-:W5:Y:S02]  /*14a90*/  POPC R6, R5 ;  /* 0x0000000500067309 */ /* 0x000f640000000000 */
[----:B-----5:R0:W0:Y:S02]  /*14aa0*/  SHFL.IDX PT, R17, R2, R6, 0x1f ;  /* 0x00001f0602117589 */ /* 0x02002400000e0000 */
.L_x_1629:
[----:B------:R-:W-:Y:S01]  /*14ab0*/  ISETP.NE.AND P0, PT, R5, RZ, PT ;  /* 0x000000ff0500720c */ /* 0x000fe20003f05270 */
[----:B------:R-:W-:-:S12]  /*14ac0*/  IMAD.MOV.U32 R5, RZ, RZ, RZ ;  /* 0x000000ffff057224 */ /* 0x000fd800078e00ff */
[----:B------:R-:W-:Y:S05]  /*14ad0*/  @!P0 BRA `(.L_x_1559) ;  /* 0x0000000000148947 */ /* 0x000fea0003800000 */
[----:B------:R-:W-:Y:S01]  /*14ae0*/  UMOV UR4, 0xffffffff ;  /* 0xffffffff00047882 */ /* 0x000fe20000000000 */
[----:B--2---:R-:W-:Y:S02]  /*14af0*/  VIADD R12, R6, 0xffffffff ;  /* 0xffffffff060c7836 */ /* 0x004fe40000000000 */
[----:B------:R-:W-:Y:S05]  /*14b00*/  BRA.DIV UR4, `(.L_x_1560) ;  /* 0x0000002604807947 */ /* 0x000fea000b800000 */
[----:B0---4-:R0:W2:Y:S02]  /*14b10*/  SHFL.IDX PT, R3, R3, R12, 0x1f ;  /* 0x00001f0c03037589 */ /* 0x0110a400000e0000 */
.L_x_1632:
[----:B--2---:R-:W-:-:S07]  /*14b20*/  IMAD.MOV.U32 R5, RZ, RZ, R3 ;  /* 0x000000ffff057224 */ /* 0x004fce00078e0003 */
.L_x_1559:
[----:B0---4-:R-:W0:Y:S01]  /*14b30*/  LDC.64 R2, c[0x0][0xc90] ;  /* 0x00032400ff027b82 */ /* 0x011e220000000a00 */
[----:B------:R-:W-:-:S04]  /*14b40*/  IMAD.IADD R19, R6, 0x1, R19 ;  /* 0x0000000106137824 */ /* 0x000fc800078e0213 */
[----:B0-----:R-:W-:-:S05]  /*14b50*/  IMAD.WIDE R2, R19, 0x4, R2 ;  /* 0x0000000413027825 */ /* 0x001fca00078e0202 */
[----:B--23--:R-:W2:Y:S01]  /*14b60*/  LDG.E R7, desc[UR60][R2.64] ;  /* 0x0000003c02077981 */ /* 0x00cea2000c1e1900 */
[----:B------:R-:W-:-:S04]  /*14b70*/  IMAD R16, R5, R4, R16 ;  /* 0x0000000405107224 */ /* 0x000fc800078e0210 */
[----:B------:R-:W-:Y:S02]  /*14b80*/  IMAD.IADD R0, R0, 0x1, -R16 ;  /* 0x0000000100007824 */ /* 0x000fe400078e0a10 */
[----:B--2---:R-:W-:-:S05]  /*14b90*/  IMAD R6, R17, R7, RZ ;  /* 0x0000000711067224 */ /* 0x004fca00078e02ff */
[----:B------:R-:W-:-:S04]  /*14ba0*/  IABS R8, R6 ;  /* 0x0000000600087213 */ /* 0x000fc80000000000 */
[----:B------:R-:W0:Y:S08]  /*14bb0*/  I2F.RP R2, R8 ;  /* 0x0000000800027306 */ /* 0x000e300000209400 */
        /* <DEDUP_REMOVED lines=9> */
[----:B------:R-:W-:-:S04]  /*14c50*/  IMAD.HI.U32 R2, R2, R3, RZ ;  /* 0x0000000302027227 */ /* 0x000fc800078e00ff */
[----:B------:R-:W-:-:S04]  /*14c60*/  IMAD.MOV R5, RZ, RZ, -R5 ;  /* 0x000000ffff057224 */ /* 0x000fc800078e0a05 */
        /* <DEDUP_REMOVED lines=11> */
[----:B------:R-:W-:Y:S02]  /*14d20*/  IMAD R5, R7, R2, RZ ;  /* 0x0000000207057224 */ /* 0x000fe400078e02ff */
[----:B------:R-:W-:Y:S02]  /*14d30*/  IMAD.MOV R2, RZ, RZ, -R2 ;  /* 0x000000ffff027224 */ /* 0x000fe400078e0a02 */
[----:B------:R-:W-:Y:S02]  /*14d40*/  IMAD.MOV R3, RZ, RZ, -R5 ;  /* 0x000000ffff037224 */ /* 0x000fe400078e0a05 */
[----:B------:R-:W-:-:S03]  /*14d50*/  IMAD R0, R6, R2, R0 ;  /* 0x0000000206007224 */ /* 0x000fc600078e0200 */
[----:B------:R-:W-:Y:S01]  /*14d60*/  VIADDMNMX R4, R3, R4, R7, PT ;  /* 0x0000000403047246 */ /* 0x000fe20003800107 */
[----:B------:R-:W-:-:S03]  /*14d70*/  IMAD.IADD R5, R0, 0x1, R5 ;  /* 0x0000000100057824 */ /* 0x000fc600078e0205 */
        /* <DEDUP_REMOVED lines=23> */
[----:B------:R-:W-:Y:S01]  /*14ef0*/  @!P1 LOP3.LUT R2, RZ, R4, RZ, 0x33, !PT ;  /* 0x00000004ff029212 */ /* 0x000fe200078e33ff */
[----:B------:R-:W-:-:S04]  /*14f00*/  IMAD.MOV R4, RZ, RZ, -R4 ;  /* 0x000000ffff047224 */ /* 0x000fc800078e0a04 */
[----:B------:R-:W-:Y:S01]  /*14f10*/  IMAD R18, R2, R4, R5 ;  /* 0x0000000402127224 */ /* 0x000fe200078e0205 */
[----:B------:R-:W-:-:S05]  /*14f20*/  LOP3.LUT R2, RZ, R2, RZ, 0x33, !PT ;  /* 0x00000002ff027212 */ /* 0x000fca00078e33ff */
[----:B------:R-:W-:Y:S01]  /*14f30*/  IMAD.IADD R17, R17, 0x1, R2 ;  /* 0x0000000111117824 */ /* 0x000fe200078e0202 */
[----:B------:R-:W-:Y:S06]  /*14f40*/  BRA `(.L_x_1561) ;  /* 0x00000000001c7947 */ /* 0x000fec0003800000 */
.L_x_1553:
[----:B------:R-:W-:Y:S01]  /*14f50*/  UMOV UR4, URZ ;  /* 0x0000003f00047c82 */ /* 0x000fe20008000000 */
[----:B------:R-:W-:Y:S01]  /*14f60*/  UMOV UR5, URZ ;  /* 0x0000003f00057c82 */ /* 0x000fe20008000000 */
[----:B------:R-:W-:Y:S01]  /*14f70*/  ULDC UR6, c[0x0][0xc3c] ;  /* 0x00030f0000067ab9 */ /* 0x000fe20000000800 */
[----:B------:R-:W-:Y:S02]  /*14f80*/  IMAD.MOV.U32 R16, RZ, RZ, R0 ;  /* 0x000000ffff107224 */ /* 0x000fe400078e0000 */
[----:B------:R-:W-:Y:S02]  /*14f90*/  IMAD.U32 R17, RZ, RZ, UR4 ;  /* 0x00000004ff117e24 */ /* 0x000fe4000f8e00ff */
[----:B------:R-:W-:Y:S02]  /*14fa0*/  IMAD.U32 R18, RZ, RZ, UR5 ;  /* 0x00000005ff127e24 */ /* 0x000fe4000f8e00ff */
[----:B------:R-:W-:-:S07]  /*14fb0*/  IMAD.U32 R19, RZ, RZ, UR6 ;  /* 0x00000006ff137e24 */ /* 0x000fce000f8e00ff */
.L_x_1561:
[----:B------:R0:W5:Y:S01]  /*14fc0*/  LDL R2, [R1] ;  /* 0x0000000001027983 */ /* 0x0001620000100800 */
[----:B------:R-:W1:Y:S01]  /*14fd0*/  S2R R0, SR_TID.X ;  /* 0x0000000000007919 */ /* 0x000e620000002100 */
[----:B------:R-:W-:Y:S05]  /*14fe0*/  WARPSYNC.ALL ;  /* 0x0000000000007948 */ /* 0x000fea0003800000 */
[----:B-1----:R-:W-:Y:S01]  /*14ff0*/  LOP3.LUT R0, R0, 0x1f, RZ, 0xc0, !PT ;  /* 0x0000001f00007812 */ /* 0x002fe200078ec0ff */
[----:B------:R-:W-:Y:S03]  /*15000*/  BAR.SYNC.DEFER_BLOCKING 0x4, 0x180 ;  /* 0x0106000000007b1d */ /* 0x000fe60000010000 */
[----:B------:R-:W-:-:S13]  /*15010*/  ISETP.NE.AND P0, PT, R0, RZ, PT ;  /* 0x000000ff0000720c */ /* 0x000fda0003f05270 */
[----:B----4-:R-:W5:Y:S01]  /*15020*/  @!P0 S2R R3, SR_CgaCtaId ;  /* 0x0000000000038919 */ /* 0x010f620000008800 */
[----:B------:R-:W-:-:S04]  /*15030*/  @!P0 MOV R0, 0x400 ;  /* 0x0000040000008802 */ /* 0x000fc80000000f00 */
[----:B-----5:R-:W-:-:S05]  /*15040*/  @!P0 LEA R2, R3, R0, 0x18 ;  /* 0x0000000003028211 */ /* 0x020fca00078ec0ff */
[----:B------:R0:W-:Y:S04]  /*15050*/  @!P0 STS.128 [R2+0x2a8d0], R16 ;  /* 0x02a8d01002008388 */ /* 0x0001e80000000c00 */
[----:B------:R0:W-:Y:S01]  /*15060*/  @!P0 STL [R1], R2 ;  /* 0x0000000201008387 */ /* 0x0001e20000100800 */
[----:B------:R-:W-:Y:S06]  /*15070*/  BAR.ARV 0x5, 0x180 ;  /* 0x0146000000007b1d */ /* 0x000fec0000002000 */
.L_x_1550:
[----:B------:R-:W-:Y:S02]  /*15080*/  ULDC UR4, c[0x0][0xc3c] ;  /* 0x00030f0000047ab9 */ /* 0x000fe40000000800 */
[----:B0-----:R-:W-:-:S13]  /*15090*/  ISETP.GE.AND P0, PT, R19, UR4, PT ;  /* 0x0000000413007c0c */ /* 0x001fda000bf06270 */
[----:B------:R-:W-:Y:S05]  /*150a0*/  @!P0 BRA `(.L_x_1562) ;  /* 0xffffffa800408947 */ /* 0x000fea000383ffff */
[----:B------:R-:W-:Y:S05]  /*150b0*/  BSYNC B8 ;  /* 0x0000000000087941 */ /* 0x000fea0003800000 */
.L_x_1452:
[----:B----4-:R-:W4:Y:S01]  /*150c0*/  LDL.LU R0, [R1+0x38] ;  /* 0x0000380001007983 */ /* 0x010f220000300800 */
[----:B------:R-:W-:Y:S01]  /*150d0*/  BSSY B0, `(.L_x_1563) ;  /* 0x000000b000007945 */ /* 0x000fe20003800000 */
[----:B------:R-:W5:Y:S01]  /*150e0*/  S2R R5, SR_CgaCtaId ;  /* 0x0000000000057919 */ /* 0x000f620000008800 */
[----:B----4-:R-:W-:-:S05]  /*150f0*/  VIADD R0, R0, 0x1 ;  /* 0x0000000100007836 */ /* 0x010fca0000000000 */
[----:B0-----:R-:W-:-:S04]  /*15100*/  LEA.HI R2, R0, R0, RZ, 0x1 ;  /* 0x0000000000027211 */ /* 0x001fc800078f08ff */
[----:B------:R-:W-:-:S05]  /*15110*/  LOP3.LUT R3, R2, 0xfffffffe, RZ, 0xc0, !PT ;  /* 0xfffffffe02037812 */ /* 0x000fca00078ec0ff */
[----:B------:R-:W-:Y:S01]  /*15120*/  IMAD.IADD R3, R0, 0x1, -R3 ;  /* 0x0000000100037824 */ /* 0x000fe200078e0a03 */
[----:B------:R-:W-:-:S04]  /*15130*/  MOV R0, 0x400 ;  /* 0x0000040000007802 */ /* 0x000fc80000000f00 */
[----:B-----5:R-:W-:Y:S02]  /*15140*/  LEA R0, R5, R0, 0x18 ;  /* 0x0000000005007211 */ /* 0x020fe400078ec0ff */
[----:B------:R-:W-:-:S04]  /*15150*/  SHF.L.U32 R3, R3, 0x1f, RZ ;  /* 0x0000001f03037819 */ /* 0x000fc800000006ff */
[----:B------:R-:W0:Y:S02]  /*15160*/  SYNCS.PHASECHK.TRANS64.TRYWAIT P0, [R0+URZ+0x2a820], R3 ;  /* 0x02a82003000075a7 */ /* 0x000e24000800017f */
[----:B0-----:R-:W-:Y:S05]  /*15170*/  @!P0 BRA `(.L_x_1564) ;  /* 0x00000020000c8947 */ /* 0x001fea0003800000 */
.L_x_1633:
[----:B------:R-:W-:Y:S05]  /*15180*/  BSYNC B0 ;  /* 0x0000000000007941 */ /* 0x000fea0003800000 */
.L_x_1563:
[----:B------:R-:W-:-:S03]  /*15190*/  UMOV UR4, 0xffffffff ;  /* 0xffffffff00047882 */ /* 0x000fc60000000000 */
[----:B------:R-:W-:Y:S05]  /*151a0*/  BRA.DIV UR4, `(.L_x_1565) ;  /* 0x0000002204147947 */ /* 0x000fea000b800000 */
[----:B------:R-:W4:Y:S02]  /*151b0*/  S2R R2, SR_TID.X ;  /* 0x0000000000027919 */ /* 0x000f240000002100 */
[----:B----4-:R-:W-:-:S04]  /*151c0*/  SHF.R.U32.HI R2, RZ, 0x5, R2 ;  /* 0x00000005ff027819 */ /* 0x010fc80000011602 */
[----:B------:R-:W-:-:S05]  /*151d0*/  LOP3.LUT R2, R2, 0x3, RZ, 0xc0, !PT ;  /* 0x0000000302027812 */ /* 0x000fca00078ec0ff */
[----:B------:R4:W0:Y:S02]  /*151e0*/  SHFL.IDX PT, R14, R2, RZ, 0x1f ;  /* 0x00001fff020e7589 */ /* 0x00082400000e0000 */
.L_x_1636:
[----:B0-----:R-:W-:Y:S01]  /*151f0*/  ISETP.NE.AND P0, PT, R14, RZ, PT ;  /* 0x000000ff0e00720c */ /* 0x001fe20003f05270 */
[----:B------:R-:W-:-:S12]  /*15200*/  BSSY B0, `(.L_x_1566) ;  /* 0x0000029000007945 */ /* 0x000fd80003800000 */
[----:B------:R-:W-:Y:S05]  /*15210*/  @P0 BRA `(.L_x_1567) ;  /* 0x00000000009c0947 */ /* 0x000fea0003800000 */
[----:B------:R-:W-:-:S03]  /*15220*/  UMOV UR4, 0xffffffff ;  /* 0xffffffff00047882 */ /* 0x000fc60000000000 */
[----:B------:R-:W-:Y:S05]  /*15230*/  BRA.DIV UR4, `(.L_x_1568) ;  /* 0x0000002204247947 */ /* 0x000fea000b800000 */
[----:B------:R-:W-:-:S13]  /*15240*/  ELECT P6, URZ, PT ;  /* 0x00000000003f782f */ /* 0x000fda00038c0000 */
.L_x_1639:
[----:B------:R-:W-:Y:S05]  /*15250*/  @!P6 BRA `(.L_x_1567) ;  /* 0x00000000008ce947 */ /* 0x000fea0003800000 */
[----:B----4-:R-:W4:Y:S02]  /*15260*/  LDL R2, [R1+0x48] ;  /* 0x0000480001027983 */ /* 0x010f240000100800 */
[----:B----4-:R-:W-:-:S13]  /*15270*/  R2UR UR4, R2 ;  /* 0x00000000020472ca */ /* 0x010fda00000e0000 */
[----:B------:R-:W-:-:S06]  /*15280*/  ULOP3.LUT UR4, UR4, 0x2, URZ, 0xfc, !UPT ;  /* 0x0000000204047892 */ /* 0x000fcc000f8efc3f */
[----:B------:R-:W-:-:S05]  /*15290*/  IMAD.U32 R2, RZ, RZ, UR4 ;  /* 0x00000004ff027e24 */ /* 0x000fca000f8e00ff */
[----:B------:R-:W-:-:S13]  /*152a0*/  ISETP.NE.AND P2, PT, R2, 0x3, PT ;  /* 0x000000030200780c */ /* 0x000fda0003f45270 */
[----:B------:R-:W-:Y:S05]  /*152b0*/  @!P2 BRA `(.L_x_1569) ;  /* 0x000000000004a947 */ /* 0x000fea0003800000 */
[----:B------:R-:W-:Y:S01]  /*152c0*/  BPT.TRAP 0x1 ;  /* 0x000000040000795c */ /* 0x000fe20000300000 */
.L_x_1569:
[----:B------:R-:W4:Y:S04]  /*152d0*/  LDL R3, [R1+0x4] ;  /* 0x0000040001037983 */ /* 0x000f280000100800 */
[----:B--23--:R-:W2:Y:S01]  /*152e0*/  LDL.LU R7, [R1+0x10] ;  /* 0x0000100001077983 */ /* 0x00cea20000300800 */
        /* <DEDUP_REMOVED lines=12> */
.L_x_1640:
[----:B------:R-:W2:Y:S02]  /*153b0*/  SYNCS.PHASECHK.TRANS64.TRYWAIT P0, [R7+URZ], R2 ;  /* 0x00000002070075a7 */ /* 0x000ea4000800017f */
[----:B--2---:R-:W-:Y:S05]  /*153c0*/  @!P0 BRA `(.L_x_1571) ;  /* 0x0000001c00f48947 */ /* 0x004fea0003800000 */
.L_x_1641:
[----:B------:R-:W-:Y:S05]  /*153d0*/  @!P2 BRA `(.L_x_1572) ;  /* 0x000000000004a947 */ /* 0x000fea0003800000 */
[----:B------:R-:W-:Y:S01]  /*153e0*/  BPT.TRAP 0x1 ;  /* 0x000000040000795c */ /* 0x000fe20000300000 */
.L_x_1572:
[----:B------:R-:W3:Y:S01]  /*153f0*/  LDL.LU R4, [R1+0x4] ;  /* 0x0000040001047983 */ /* 0x000ee20000300800 */
[----:B------:R-:W-:-:S04]  /*15400*/  VIADD R0, R0, 0x2a860 ;  /* 0x0002a86000007836 */ /* 0x000fc80000000000 */
[----:B---3--:R-:W-:-:S04]  /*15410*/  IMAD R4, R4, 0x8, R0 ;  /* 0x0000000804047824 */ /* 0x008fc800078e0200 */
[----:B------:R-:W3:Y:S02]  /*15420*/  SYNCS.PHASECHK.TRANS64.TRYWAIT P0, [R4+URZ], R5 ;  /* 0x00000005040075a7 */ /* 0x000ee4000800017f */
[----:B---3--:R-:W-:Y:S05]  /*15430*/  @!P0 BRA `(.L_x_1573) ;  /* 0x0000001c00ec8947 */ /* 0x008fea0003800000 */
.L_x_1642:
[----:B------:R-:W-:-:S07]  /*15440*/  IMAD R3, R3, 0x8, R0 ;  /* 0x0000000803037824 */ /* 0x000fce00078e0200 */
.L_x_1574:
[----:B----4-:R4:W0:Y:S02]  /*15450*/  SYNCS.PHASECHK.TRANS64.TRYWAIT P0, [R3+URZ], R2 ;  /* 0x00000002030075a7 */ /* 0x010824000800017f */
[----:B0-----:R-:W-:Y:S05]  /*15460*/  @!P0 NANOSLEEP.SYNCS 0x989680 ;  /* 0x009896800000895d */ /* 0x001fea0003900000 */
[----:B------:R-:W0:Y:S02]  /*15470*/  @!P0 SYNCS.PHASECHK.TRANS64 P0, [R3+URZ], R2 ;  /* 0x00000002030085a7 */ /* 0x000e24000800007f */
[----:B0-----:R-:W-:Y:S05]  /*15480*/  @!P0 BRA `(.L_x_1574) ;  /* 0xfffffffc00f08947 */ /* 0x001fea000383ffff */
.L_x_1567:
[----:B------:R-:W-:Y:S05]  /*15490*/  BSYNC B0 ;  /* 0x0000000000007941 */ /* 0x000fea0003800000 */
.L_x_1566:
[----:B------:R-:W-:Y:S05]  /*154a0*/  EXIT ;  /* 0x000000000000794d */ /* 0x000fea0003800000 */
.L_x_1354:
[----:B0-----:R-:W-:-:S04]  /*154b0*/  IMAD.U32 R3, RZ, RZ, UR37 ;  /* 0x00000025ff037e24 */ /* 0x001fc8000f8e00ff */
[----:B------:R0:W1:Y:S03]  /*154c0*/  SYNCS.PHASECHK.TRANS64.TRYWAIT P1, [R3+URZ+0x2a800], R0 ;  /* 0x02a80000030075a7 */ /* 0x000066000802017f */
[----:B-1----:R-:W-:Y:S05]  /*154d0*/  @!P1 NANOSLEEP.SYNCS 0x989680 ;  /* 0x009896800000995d */ /* 0x002fea0003900000 */
[----:B------:R-:W1:Y:S02]  /*154e0*/  @!P1 SYNCS.PHASECHK.TRANS64 P1, [R3+URZ+0x2a800], R0 ;  /* 0x02a80000030095a7 */ /* 0x000e64000802007f */
[----:B-1----:R-:W-:Y:S05]  /*154f0*/  @!P1 BRA `(.L_x_1354) ;  /* 0xfffffffc00ec9947 */ /* 0x002fea000383ffff */
[----:B------:R-:W-:Y:S05]  /*15500*/  BRA `(.L_x_1575) ;  /* 0xfffffec400607947 */ /* 0x000fea000383ffff */
.L_x_1358:
[----:B-1----:R1:W2:Y:S02]  /*15510*/  SYNCS.PHASECHK.TRANS64.TRYWAIT P1, [R7+URZ+0x2a830], R0 ;  /* 0x02a83000070075a7 */ /* 0x0022a4000802017f */
[----:B--2---:R-:W-:Y:S05]  /*15520*/  @!P1 NANOSLEEP.SYNCS 0x989680 ;  /* 0x009896800000995d */ /* 0x004fea0003900000 */
[----:B------:R-:W2:Y:S02]  /*15530*/  @!P1 SYNCS.PHASECHK.TRANS64 P1, [R7+URZ+0x2a830], R0 ;  /* 0x02a83000070095a7 */ /* 0x000ea4000802007f */
[----:B--2---:R-:W-:Y:S05]  /*15540*/  @!P1 BRA `(.L_x_1358) ;  /* 0xfffffffc00f09947 */ /* 0x004fea000383ffff */
[----:B------:R-:W-:Y:S05]  /*15550*/  BRA `(.L_x_1357) ;  /* 0xfffffec400847947 */ /* 0x000fea000383ffff */
.L_x_1374:
[----:B-1----:R-:W-:-:S04]  /*15560*/  IMAD.U32 R12, RZ, RZ, UR6 ;  /* 0x00000006ff0c7e24 */ /* 0x002fc8000f8e00ff */
[----:B------:R1:W2:Y:S03]  /*15570*/  SYNCS.PHASECHK.TRANS64.TRYWAIT P1, [R12+URZ+0x2a830], R9 ;  /* 0x02a830090c0075a7 */ /* 0x0002a6000802017f */
[----:B--2---:R-:W-:Y:S05]  /*15580*/  @!P1 NANOSLEEP.SYNCS 0x989680 ;  /* 0x009896800000995d */ /* 0x004fea0003900000 */
[----:B------:R-:W2:Y:S02]  /*15590*/  @!P1 SYNCS.PHASECHK.TRANS64 P1, [R12+URZ+0x2a830], R9 ;  /* 0x02a830090c0095a7 */ /* 0x000ea4000802007f */
[----:B--2---:R-:W-:Y:S05]  /*155a0*/  @!P1 BRA `(.L_x_1374) ;  /* 0xfffffffc00ec9947 */ /* 0x004fea000383ffff */
[----:B------:R-:W-:Y:S05]  /*155b0*/  BRA `(.L_x_1373) ;  /* 0xfffffef000347947 */ /* 0x000fea000383ffff */
.L_x_1378:
[----:B01----:R-:W-:-:S04]  /*155c0*/  IMAD.U32 R9, RZ, RZ, UR11 ;  /* 0x0000000bff097e24 */ /* 0x003fc8000f8e00ff */
[----:B------:R0:W1:Y:S03]  /*155d0*/  SYNCS.PHASECHK.TRANS64.TRYWAIT P1, [R9+URZ+0x2a850], R0 ;  /* 0x02a85000090075a7 */ /* 0x000066000802017f */
[----:B-1----:R-:W-:Y:S05]  /*155e0*/  @!P1 NANOSLEEP.SYNCS 0x989680 ;  /* 0x009896800000995d */ /* 0x002fea0003900000 */
[----:B------:R-:W1:Y:S02]  /*155f0*/  @!P1 SYNCS.PHASECHK.TRANS64 P1, [R9+URZ+0x2a850], R0 ;  /* 0x02a85000090095a7 */ /* 0x000e64000802007f */
[----:B-1----:R-:W-:Y:S05]  /*15600*/  @!P1 BRA `(.L_x_1378) ;  /* 0xfffffffc00ec9947 */ /* 0x002fea000383ffff */
[----:B------:R-:W-:Y:S05]  /*15610*/  BRA `(.L_x_1377) ;  /* 0xfffffef8004c7947 */ /* 0x000fea000383ffff */
.L_x_1395:
[----:B-1----:R-:W-:-:S04]  /*15620*/  IMAD.U32 R8, RZ, RZ, UR5 ;  /* 0x00000005ff087e24 */ /* 0x002fc8000f8e00ff */
[----:B------:R1:W2:Y:S03]  /*15630*/  SYNCS.PHASECHK.TRANS64.TRYWAIT P1, [R8+URZ+0x2a830], R3 ;  /* 0x02a83003080075a7 */ /* 0x0002a6000802017f */
[----:B--2---:R-:W-:Y:S05]  /*15640*/  @!P1 NANOSLEEP.SYNCS 0x989680 ;  /* 0x009896800000995d */ /* 0x004fea0003900000 */
[----:B------:R-:W2:Y:S02]  /*15650*/  @!P1 SYNCS.PHASECHK.TRANS64 P1, [R8+URZ+0x2a830], R3 ;  /* 0x02a83003080095a7 */ /* 0x000ea4000802007f */
[----:B--2---:R-:W-:Y:S05]  /*15660*/  @!P1 BRA `(.L_x_1395) ;  /* 0xfffffffc00ec9947 */ /* 0x004fea000383ffff */
[----:B------:R-:W-:Y:S05]  /*15670*/  BRA `(.L_x_1394) ;  /* 0xffffff1c00fc7947 */ /* 0x000fea000383ffff */
.L_x_1399:
[----:B01----:R-:W-:-:S04]  /*15680*/  IMAD.U32 R3, RZ, RZ, UR10 ;  /* 0x0000000aff037e24 */ /* 0x003fc8000f8e00ff */
[----:B------:R0:W1:Y:S03]  /*15690*/  SYNCS.PHASECHK.TRANS64.TRYWAIT P1, [R3+URZ+0x2a850], R0 ;  /* 0x02a85000030075a7 */ /* 0x000066000802017f */
[----:B-1----:R-:W-:Y:S05]  /*156a0*/  @!P1 NANOSLEEP.SYNCS 0x989680 ;  /* 0x009896800000995d */ /* 0x002fea0003900000 */
[----:B------:R-:W1:Y:S02]  /*156b0*/  @!P1 SYNCS.PHASECHK.TRANS64 P1, [R3+URZ+0x2a850], R0 ;  /* 0x02a85000030095a7 */ /* 0x000e64000802007f */
[----:B-1----:R-:W-:Y:S05]  /*156c0*/  @!P1 BRA `(.L_x_1399) ;  /* 0xfffffffc00ec9947 */ /* 0x002fea000383ffff */
[----:B------:R-:W-:Y:S05]  /*156d0*/  BRA `(.L_x_1398) ;  /* 0xffffff2800147947 */ /* 0x000fea000383ffff */
.L_x_1405:
[----:B-1----:R-:W-:-:S04]  /*156e0*/  IMAD.U32 R8, RZ, RZ, UR5 ;  /* 0x00000005ff087e24 */ /* 0x002fc8000f8e00ff */
[----:B------:R1:W2:Y:S03]  /*156f0*/  SYNCS.PHASECHK.TRANS64.TRYWAIT P1, [R8+URZ+0x2a830], R3 ;  /* 0x02a83003080075a7 */ /* 0x0002a6000802017f */
[----:B--2---:R-:W-:Y:S05]  /*15700*/  @!P1 NANOSLEEP.SYNCS 0x989680 ;  /* 0x009896800000995d */ /* 0x004fea0003900000 */
[----:B------:R-:W2:Y:S02]  /*15710*/  @!P1 SYNCS.PHASECHK.TRANS64 P1, [R8+URZ+0x2a830], R3 ;  /* 0x02a83003080095a7 */ /* 0x000ea4000802007f */
[----:B--2---:R-:W-:Y:S05]  /*15720*/  @!P1 BRA `(.L_x_1405) ;  /* 0xfffffffc00ec9947 */ /* 0x004fea000383ffff */
[----:B------:R-:W-:Y:S05]  /*15730*/  BRA `(.L_x_1404) ;  /* 0xffffff3800ec7947 */ /* 0x000fea000383ffff */
.L_x_1409:
[----:B01----:R-:W-:-:S04]  /*15740*/  IMAD.U32 R3, RZ, RZ, UR10 ;  /* 0x0000000aff037e24 */ /* 0x003fc8000f8e00ff */
[----:B------:R0:W1:Y:S03]  /*15750*/  SYNCS.PHASECHK.TRANS64.TRYWAIT P1, [R3+URZ+0x2a850], R0 ;  /* 0x02a85000030075a7 */ /* 0x000066000802017f */
[----:B-1----:R-:W-:Y:S05]  /*15760*/  @!P1 NANOSLEEP.SYNCS 0x989680 ;  /* 0x009896800000995d */ /* 0x002fea0003900000 */
[----:B------:R-:W1:Y:S02]  /*15770*/  @!P1 SYNCS.PHASECHK.TRANS64 P1, [R3+URZ+0x2a850], R0 ;  /* 0x02a85000030095a7 */ /* 0x000e64000802007f */
[----:B-1----:R-:W-:Y:S05]  /*15780*/  @!P1 BRA `(.L_x_1409) ;  /* 0xfffffffc00ec9947 */ /* 0x002fea000383ffff */
[----:B------:R-:W-:Y:S05]  /*15790*/  BRA `(.L_x_1408) ;  /* 0xffffff4400047947 */ /* 0x000fea000383ffff */
.L_x_1422:
[----:B-1----:R-:W-:-:S04]  /*157a0*/  IMAD.U32 R5, RZ, RZ, UR5 ;  /* 0x00000005ff057e24 */ /* 0x002fc8000f8e00ff */
[----:B------:R1:W2:Y:S03]  /*157b0*/  SYNCS.PHASECHK.TRANS64.TRYWAIT P0, [R5+URZ+0x2a850], R0 ;  /* 0x02a85000050075a7 */ /* 0x0002a6000800017f */
[----:B--2---:R-:W-:Y:S05]  /*157c0*/  @!P0 NANOSLEEP.SYNCS 0x989680 ;  /* 0x009896800000895d */ /* 0x004fea0003900000 */
[----:B------:R-:W2:Y:S02]  /*157d0*/  @!P0 SYNCS.PHASECHK.TRANS64 P0, [R5+URZ+0x2a850], R0 ;  /* 0x02a85000050085a7 */ /* 0x000ea4000800007f */
[----:B--2---:R-:W-:Y:S05]  /*157e0*/  @!P0 BRA `(.L_x_1422) ;  /* 0xfffffffc00ec8947 */ /* 0x004fea000383ffff */
[----:B------:R-:W-:Y:S05]  /*157f0*/  BRA `(.L_x_1421) ;  /* 0xffffff6c00087947 */ /* 0x000fea000383ffff */
.L_x_1472:
[----:B------:R-:W3:Y:S01]  /*15800*/  S2R R4, SR_TID.X ;  /* 0x0000000000047919 */ /* 0x000ee20000002100 */
[----:B------:R-:W-:Y:S01]  /*15810*/  BSSY B0, `(.L_x_1576) ;  /* 0x000000a000007945 */ /* 0x000fe20003800000 */
[----:B------:R-:W-:Y:S02]  /*15820*/  IMAD.MOV.U32 R12, RZ, RZ, RZ ;  /* 0x000000ffff0c7224 */ /* 0x000fe400078e00ff */
[----:B------:R-:W-:Y:S02]  /*15830*/  IMAD.MOV.U32 R11, RZ, RZ, 0x1f ;  /* 0x0000001fff0b7424 */ /* 0x000fe400078e00ff */
[----:B------:R-:W-:Y:S01]  /*15840*/  IMAD.MOV.U32 R15, RZ, RZ, -0x1 ;  /* 0xffffffffff0f7424 */ /* 0x000fe200078e00ff */
[----:B---3--:R-:W-:-:S04]  /*15850*/  SHF.R.U32.HI R4, RZ, 0x5, R4 ;  /* 0x00000005ff047819 */ /* 0x008fc80000011604 */
[----:B------:R-:W-:-:S05]  /*15860*/  LOP3.LUT R4, R4, 0x3, RZ, 0xc0, !PT ;  /* 0x0000000304047812 */ /* 0x000fca00078ec0ff */
[----:B------:R-:W-:-:S07]  /*15870*/  IMAD.MOV.U32 R13, RZ, RZ, R4 ;  /* 0x000000ffff0d7224 */ /* 0x000fce00078e0004 */
[----:B012---:R-:W-:Y:S05]  /*15880*/  WARPSYNC.COLLECTIVE R15, `(.L_x_1577) ;  /* 0x000000000f087348 */ /* 0x007fea0003c00000 */
[----:B------:R3:W4:Y:S02]  /*15890*/  SHFL.IDX P6, R14, R13, R12, R11 ;  /* 0x0000000c0d0e7389 */ /* 0x00072400000c000b */
[----:B01234-:R-:W-:Y:S01]  /*158a0*/  ENDCOLLECTIVE ;  /* 0x000000000000791b */ /* 0x01ffe20003800000 */
.L_x_1577:
[----:B------:R-:W-:Y:S05]  /*158b0*/  BSYNC B0 ;  /* 0x0000000000007941 */ /* 0x000fea0003800000 */
.L_x_1576:
[----:B------:R-:W-:Y:S05]  /*158c0*/  BRA `(.L_x_1578) ;  /* 0xffffffac00e87947 */ /* 0x000fea000383ffff */
.L_x_1474:
[----:B------:R-:W-:Y:S01]  /*158d0*/  BSSY B0, `(.L_x_1579) ;  /* 0x0000006000007945 */ /* 0x000fe20003800000 */
[----:B------:R-:W-:-:S07]  /*158e0*/  IMAD.MOV.U32 R15, RZ, RZ, -0x1 ;  /* 0xffffffffff0f7424 */ /* 0x000fce00078e00ff */
[----:B012-4-:R-:W-:Y:S05]  /*158f0*/  WARPSYNC.COLLECTIVE R15, `(.L_x_1580) ;  /* 0x000000000f0c7348 */ /* 0x017fea0003c00000 */
[----:B------:R-:W-:Y:S02]  /*15900*/  ELECT P6, UR62, PT ;  /* 0x00000000003e782f */ /* 0x000fe400038c0000 */
[----:B------:R-:W-:Y:S01]  /*15910*/  MOV R14, UR62 ;  /* 0x0000003e000e7c02 */ /* 0x000fe20008000f00 */
[----:B012-4-:R-:W-:Y:S10]  /*15920*/  ENDCOLLECTIVE ;  /* 0x000000000000791b */ /* 0x017ff40003800000 */
.L_x_1580:
[----:B------:R-:W-:Y:S05]  /*15930*/  BSYNC B0 ;  /* 0x0000000000007941 */ /* 0x000fea0003800000 */
.L_x_1579:
[----:B------:R-:W-:Y:S05]  /*15940*/  BRA `(.L_x_1581) ;  /* 0xffffffac00f47947 */ /* 0x000fea000383ffff */
.L_x_1476:
[----:B--2---:R2:W3:Y:S02]  /*15950*/  SYNCS.PHASECHK.TRANS64.TRYWAIT P0, [R0+URZ+0x2a840], R2 ;  /* 0x02a84002000075a7 */ /* 0x0044e4000800017f */
[----:B---3--:R-:W-:Y:S05]  /*15960*/  @!P0 NANOSLEEP.SYNCS 0x989680 ;  /* 0x009896800000895d */ /* 0x008fea0003900000 */
[----:B------:R-:W3:Y:S02]  /*15970*/  @!P0 SYNCS.PHASECHK.TRANS64 P0, [R0+URZ+0x2a840], R2 ;  /* 0x02a84002000085a7 */ /* 0x000ee4000800007f */
[----:B---3--:R-:W-:Y:S05]  /*15980*/  @!P0 BRA `(.L_x_1476) ;  /* 0xfffffffc00f08947 */ /* 0x008fea000383ffff */
[----:B------:R-:W-:Y:S05]  /*15990*/  BRA `(.L_x_1582) ;  /* 0xffffffb0005c7947 */ /* 0x000fea000383ffff */
.L_x_1480:
[----:B------:R-:W2:Y:S01]  /*159a0*/  LDL.LU R11, [R1+0x30] ;  /* 0x00003000010b7983 */ /* 0x000ea20000300800 */
[----:B------:R-:W-:Y:S01]  /*159b0*/  IMAD.MOV.U32 R13, RZ, RZ, R3 ;  /* 0x000000ffff0d7224 */ /* 0x000fe200078e0003 */
[----:B------:R-:W-:Y:S01]  /*159c0*/  LOP3.LUT R5, R5, 0x7f, RZ, 0xc0, !PT ;  /* 0x0000007f05057812 */ /* 0x000fe200078ec0ff */
[----:B------:R-:W-:Y:S02]  /*159d0*/  IMAD.MOV.U32 R12, RZ, RZ, RZ ;  /* 0x000000ffff0c7224 */ /* 0x000fe400078e00ff */
[----:B------:R-:W-:Y:S01]  /*159e0*/  IMAD.MOV.U32 R15, RZ, RZ, -0x1 ;  /* 0xffffffffff0f7424 */ /* 0x000fe200078e00ff */
[----:B------:R-:W-:-:S05]  /*159f0*/  SHF.R.U32.HI R5, RZ, 0x3, R5 ;  /* 0x00000003ff057819 */ /* 0x000fca0000011605 */
[----:B------:R-:W-:-:S04]  /*15a00*/  IMAD.IADD R0, R5, 0x1, R9 ;  /* 0x0000000105007824 */ /* 0x000fc800078e0209 */
[----:B------:R-:W-:Y:S02]  /*15a10*/  VIADD R5, R0, 0x10 ;  /* 0x0000001000057836 */ /* 0x000fe40000000000 */
[----:B--2---:R-:W-:Y:S02]  /*15a20*/  IMAD R2, R11, R7, RZ ;  /* 0x000000070b027224 */ /* 0x004fe400078e02ff */
[----:B------:R-:W-:-:S03]  /*15a30*/  IMAD.MOV.U32 R11, RZ, RZ, 0x181f ;  /* 0x0000181fff0b7424 */ /* 0x000fc600078e00ff */
[----:B------:R-:W-:-:S13]  /*15a40*/  ISETP.GE.AND P3, PT, R0, R2, PT ;  /* 0x000000020000720c */ /* 0x000fda0003f66270 */
[----:B-----5:R-:W-:Y:S05]  /*15a50*/  WARPSYNC.COLLECTIVE R15, `(.L_x_1583) ;  /* 0x000000000f087348 */ /* 0x020fea0003c00000 */
[----:B------:R0:W1:Y:S02]  /*15a60*/  SHFL.IDX P6, R14, R13, R12, R11 ;  /* 0x0000000c0d0e7389 */ /* 0x00006400000c000b */
[----:B01---5:R-:W-:Y:S01]  /*15a70*/  ENDCOLLECTIVE ;  /* 0x000000000000791b */ /* 0x023fe20003800000 */
.L_x_1583:
[----:B------:R-:W-:Y:S02]  /*15a80*/  IMAD.MOV.U32 R13, RZ, RZ, R4 ;  /* 0x000000ffff0d7224 */ /* 0x000fe400078e0004 */
[----:B------:R-:W-:-:S07]  /*15a90*/  IMAD.MOV.U32 R6, RZ, RZ, R14 ;  /* 0x000000ffff067224 */ /* 0x000fce00078e000e */
[----:B------:R-:W-:Y:S05]  /*15aa0*/  WARPSYNC.COLLECTIVE R15, `(.L_x_1584) ;  /* 0x000000000f087348 */ /* 0x000fea0003c00000 */
[----:B------:R0:W1:Y:S02]  /*15ab0*/  SHFL.IDX P6, R14, R13, R12, R11 ;  /* 0x0000000c0d0e7389 */ /* 0x00006400000c000b */
[----:B01----:R-:W-:Y:S01]  /*15ac0*/  ENDCOLLECTIVE ;  /* 0x000000000000791b */ /* 0x003fe20003800000 */
.L_x_1584:
[----:B------:R-:W-:Y:S02]  /*15ad0*/  IMAD.MOV.U32 R13, RZ, RZ, R3 ;  /* 0x000000ffff0d7224 */ /* 0x000fe400078e0003 */
[----:B------:R-:W-:Y:S02]  /*15ae0*/  IMAD.MOV.U32 R12, RZ, RZ, 0x1 ;  /* 0x00000001ff0c7424 */ /* 0x000fe400078e00ff */
[----:B------:R-:W-:-:S07]  /*15af0*/  IMAD.MOV.U32 R7, RZ, RZ, R14 ;  /* 0x000000ffff077224 */ /* 0x000fce00078e000e */
[----:B------:R-:W-:Y:S05]  /*15b00*/  WARPSYNC.COLLECTIVE R15, `(.L_x_1585) ;  /* 0x000000000f087348 */ /* 0x000fea0003c00000 */
[----:B------:R0:W1:Y:S02]  /*15b10*/  SHFL.IDX P6, R14, R13, R12, R11 ;  /* 0x0000000c0d0e7389 */ /* 0x00006400000c000b */
[----:B01----:R-:W-:Y:S01]  /*15b20*/  ENDCOLLECTIVE ;  /* 0x000000000000791b */ /* 0x003fe20003800000 */
.L_x_1585:
        /* <DEDUP_REMOVED lines=10> */
.L_x_1586:
        /* <DEDUP_REMOVED lines=13> */
.L_x_1587:
[----:B------:R-:W-:-:S05]  /*15ca0*/  @!P3 LEA R8, P5, R8, R5, 0x1 ;  /* 0x000000050808b211 */ /* 0x000fca00078a08ff */
[----:B------:R-:W-:Y:S02]  /*15cb0*/  @!P3 IMAD.X R5, RZ, RZ, R9, P5 ;  /* 0x000000ffff05b224 */ /* 0x000fe400028e0609 */
[----:B------:R-:W0:Y:S01]  /*15cc0*/  S2R R9, SR_TID.X ;  /* 0x0000000000097919 */ /* 0x000e220000002100 */
[----:B------:R-:W-:Y:S02]  /*15cd0*/  @!P3 IMAD.MOV.U32 R6, RZ, RZ, R8 ;  /* 0x000000ffff06b224 */ /* 0x000fe400078e0008 */
[----:B------:R-:W-:Y:S02]  /*15ce0*/  @!P3 IMAD.MOV.U32 R7, RZ, RZ, R5 ;  /* 0x000000ffff07b224 */ /* 0x000fe400078e0005 */
[----:B------:R-:W-:Y:S02]  /*15cf0*/  IMAD.MOV.U32 R13, RZ, RZ, R4 ;  /* 0x000000ffff0d7224 */ /* 0x000fe400078e0004 */
[----:B------:R-:W-:Y:S01]  /*15d00*/  VIADD R5, R0, 0x20 ;  /* 0x0000002000057836 */ /* 0x000fe20000000000 */
[----:B------:R-:W-:Y:S01]  /*15d10*/  @!PT LDS RZ, [RZ] ;  /* 0x00000000fffff984 */ /* 0x000fe20000000800 */
[----:B------:R-:W-:Y:S01]  /*15d20*/  @!PT LDS RZ, [RZ] ;  /* 0x00000000fffff984 */ /* 0x000fe20000000800 */
[----:B------:R-:W-:Y:S01]  /*15d30*/  @!PT LDS RZ, [RZ] ;  /* 0x00000000fffff984 */ /* 0x000fe20000000800 */
[----:B------:R1:W-:Y:S04]  /*15d40*/  @!P3 LDGSTS.E.BYPASS.LTC128B.128 [R10+0xcc00], desc[UR60][R6.64], !P2 ;  /* 0x0cc00000060abfae */ /* 0x0003e8000d101d7c */
[----:B------:R1:W-:Y:S01]  /*15d50*/  @!P3 LDGSTS.E.BYPASS.LTC128B.128 [R10+0x10c00], desc[UR60][R6.64+0x80], !P1 ;  /* 0x10c00080060abfae */ /* 0x0003e2000c901d7c */
[----:B------:R-:W-:-:S07]  /*15d60*/  IMAD.MOV.U32 R8, RZ, RZ, R14 ;  /* 0x000000ffff087224 */ /* 0x000fce00078e000e */
[----:B01----:R-:W-:Y:S05]  /*15d70*/  WARPSYNC.COLLECTIVE R15, `(.L_x_1588) ;  /* 0x000000000f087348 */ /* 0x003fea0003c00000 */
[----:B------:R2:W3:Y:S02]  /*15d80*/  SHFL.IDX P6, R14, R13, R12, R11 ;  /* 0x0000000c0d0e7389 */ /* 0x0004e400000c000b */
[----:B0123--:R-:W-:Y:S01]  /*15d90*/  ENDCOLLECTIVE ;  /* 0x000000000000791b */ /* 0x00ffe20003800000 */
.L_x_1588:
[----:B------:R-:W-:Y:S01]  /*15da0*/  @!PT LDS RZ, [RZ] ;  /* 0x00000000fffff984 */ /* 0x000fe20000000800 */
[----:B------:R-:W-:Y:S01]  /*15db0*/  @!PT LDS RZ, [RZ] ;  /* 0x00000000fffff984 */ /* 0x000fe20000000800 */
[----:B------:R-:W-:Y:S01]  /*15dc0*/  @!PT LDS RZ, [RZ] ;  /* 0x00000000fffff984 */ /* 0x000fe20000000800 */
[----:B------:R0:W-:Y:S01]  /*15dd0*/  @!P3 LDGSTS.E.BYPASS.LTC128B.128 [R10+0x14c00], desc[UR60][R6.64+0x100], !P0 ;  /* 0x14c00100060abfae */ /* 0x0001e2000c101d7c */
[----:B------:R-:W-:Y:S01]  /*15de0*/  ISETP.GE.AND P3, PT, R5, R2, PT ;  /* 0x000000020500720c */ /* 0x000fe20003f66270 */
[----:B------:R-:W-:Y:S02]  /*15df0*/  IMAD.MOV.U32 R13, RZ, RZ, R3 ;  /* 0x000000ffff0d7224 */ /* 0x000fe400078e0003 */
[----:B------:R-:W-:Y:S02]  /*15e00*/  IMAD.MOV.U32 R12, RZ, RZ, 0x3 ;  /* 0x00000003ff0c7424 */ /* 0x000fe400078e00ff */
[----:B------:R-:W-:-:S05]  /*15e10*/  IMAD.SHL.U32 R9, R9, 0x8, RZ ;  /* 0x0000000809097824 */ /* 0x000fca00078e00ff */
[----:B------:R-:W-:Y:S01]  /*15e20*/  LOP3.LUT R9, R9, 0x38, RZ, 0xc0, !PT ;  /* 0x0000003809097812 */ /* 0x000fe200078ec0ff */
[----:B0-----:R-:W-:-:S07]  /*15e30*/  IMAD.MOV.U32 R5, RZ, RZ, R14 ;  /* 0x000000ffff057224 */ /* 0x001fce00078e000e */
[----:B------:R-:W-:Y:S05]  /*15e40*/  WARPSYNC.COLLECTIVE R15, `(.L_x_1589) ;  /* 0x000000000f087348 */ /* 0x000fea0003c00000 */
[----:B------:R0:W1:Y:S02]  /*15e50*/  SHFL.IDX P6, R14, R13, R12, R11 ;  /* 0x0000000c0d0e7389 */ /* 0x00006400000c000b */
[----:B01----:R-:W-:Y:S01]  /*15e60*/  ENDCOLLECTIVE ;  /* 0x000000000000791b */ /* 0x003fe20003800000 */
.L_x_1589:
        /* <DEDUP_REMOVED lines=17> */
.L_x_1590:
[----:B------:R-:W-:Y:S02]  /*15f80*/  IMAD.MOV.U32 R13, RZ, RZ, R3 ;  /* 0x000000ffff0d7224 */ /* 0x000fe400078e0003 */
[----:B------:R-:W-:Y:S02]  /*15f90*/  IMAD.MOV.U32 R12, RZ, RZ, 0x4 ;  /* 0x00000004ff0c7424 */ /* 0x000fe400078e00ff */
[----:B------:R-:W-:-:S07]  /*15fa0*/  IMAD.MOV.U32 R5, RZ, RZ, R14 ;  /* 0x000000ffff057224 */ /* 0x000fce00078e000e */
[----:B------:R-:W-:Y:S05]  /*15fb0*/  WARPSYNC.COLLECTIVE R15, `(.L_x_1591) ;  /* 0x000000000f087348 */ /* 0x000fea0003c00000 */
[----:B------:R0:W1:Y:S02]  /*15fc0*/  SHFL.IDX P6, R14, R13, R12, R11 ;  /* 0x0000000c0d0e7389 */ /* 0x00006400000c000b */
[----:B01----:R-:W-:Y:S01]  /*15fd0*/  ENDCOLLECTIVE ;  /* 0x000000000000791b */ /* 0x003fe20003800000 */
.L_x_1591:
        /* <DEDUP_REMOVED lines=17> */
.L_x_1592:
[----:B------:R-:W-:Y:S02]  /*160f0*/  IMAD.MOV.U32 R13, RZ, RZ, R3 ;  /* 0x000000ffff0d7224 */ /* 0x000fe400078e0003 */
[----:B------:R-:W-:Y:S02]  /*16100*/  IMAD.MOV.U32 R12, RZ, RZ, 0x5 ;  /* 0x00000005ff0c7424 */ /* 0x000fe400078e00ff */
[----:B------:R-:W-:-:S07]  /*16110*/  IMAD.MOV.U32 R5, RZ, RZ, R14 ;  /* 0x000000ffff057224 */ /* 0x000fce00078e000e */
[----:B------:R-:W-:Y:S05]  /*16120*/  WARPSYNC.COLLECTIVE R15, `(.L_x_1593) ;  /* 0x000000000f087348 */ /* 0x000fea0003c00000 */
[----:B------:R0:W1:Y:S02]  /*16130*/  SHFL.IDX P6, R14, R13, R12, R11 ;  /* 0x0000000c0d0e7389 */ /* 0x00006400000c000b */
[----:B01----:R-:W-:Y:S01]  /*16140*/  ENDCOLLECTIVE ;  /* 0x000000000000791b */ /* 0x003fe20003800000 */
.L_x_1593:
        /* <DEDUP_REMOVED lines=17> */
.L_x_1594:
[----:B------:R-:W-:Y:S02]  /*16260*/  IMAD.MOV.U32 R13, RZ, RZ, R3 ;  /* 0x000000ffff0d7224 */ /* 0x000fe400078e0003 */
[----:B------:R-:W-:Y:S02]  /*16270*/  IMAD.MOV.U32 R12, RZ, RZ, 0x6 ;  /* 0x00000006ff0c7424 */ /* 0x000fe400078e00ff */
[----:B------:R-:W-:-:S07]  /*16280*/  IMAD.MOV.U32 R5, RZ, RZ, R14 ;  /* 0x000000ffff057224 */ /* 0x000fce00078e000e */
[----:B------:R-:W-:Y:S05]  /*16290*/  WARPSYNC.COLLECTIVE R15, `(.L_x_1595) ;  /* 0x000000000f087348 */ /* 0x000fea0003c00000 */
[----:B------:R0:W1:Y:S02]  /*162a0*/  SHFL.IDX P6, R14, R13, R12, R11 ;  /* 0x0000000c0d0e7389 */ /* 0x00006400000c000b */
[----:B01----:R-:W-:Y:S01]  /*162b0*/  ENDCOLLECTIVE ;  /* 0x000000000000791b */ /* 0x003fe20003800000 */
.L_x_1595:
        /* <DEDUP_REMOVED lines=15> */
.L_x_1596:
        /* <DEDUP_REMOVED lines=8> */
.L_x_1597:
        /* <DEDUP_REMOVED lines=14> */
.L_x_1598:
[----:B------:R-:W-:Y:S01]  /*16510*/  @!PT LDS RZ, [RZ] ;  /* 0x00000000fffff984 */ /* 0x000fe20000000800 */
[----:B------:R-:W-:Y:S01]  /*16520*/  @!PT LDS RZ, [RZ] ;  /* 0x00000000fffff984 */ /* 0x000fe20000000800 */
[----:B------:R-:W-:Y:S01]  /*16530*/  @!PT LDS RZ, [RZ] ;  /* 0x00000000fffff984 */ /* 0x000fe20000000800 */
[----:B------:R0:W-:Y:S01]  /*16540*/  @!P4 LDGSTS.E.BYPASS.LTC128B.128 [R10+0x17400], desc[UR60][R6.64+0x100], !P0 ;  /* 0x17400100060acfae */ /* 0x0001e2000c101d7c */
[----:B------:R-:W-:Y:S01]  /*16550*/  IMAD.MOV.U32 R4, RZ, RZ, R14 ;  /* 0x000000ffff047224 */ /* 0x000fe200078e000e */
[----:B------:R-:W-:Y:S06]  /*16560*/  BRA `(.L_x_1599) ;  /* 0xffffffb4001c7947 */ /* 0x000fec000383ffff */
.L_x_1485:
[----:B0-----:R-:W2:Y:S02]  /*16570*/  LDL R2, [R1] ;  /* 0x0000000001027983 */ /* 0x001ea40000100800 */
[----:B--2---:R0:W1:Y:S02]  /*16580*/  SYNCS.PHASECHK.TRANS64.TRYWAIT P0, [R2+URZ+0x2a820], R0 ;  /* 0x02a82000020075a7 */ /* 0x004064000800017f */
[----:B-1----:R-:W-:Y:S05]  /*16590*/  @!P0 NANOSLEEP.SYNCS 0x989680 ;  /* 0x009896800000895d */ /* 0x002fea0003900000 */
[----:B------:R-:W1:Y:S02]  /*165a0*/  @!P0 SYNCS.PHASECHK.TRANS64 P0, [R2+URZ+0x2a820], R0 ;  /* 0x02a82000020085a7 */ /* 0x000e64000800007f */
[----:B-1----:R-:W-:Y:S05]  /*165b0*/  @!P0 BRA `(.L_x_1485) ;  /* 0xfffffffc00ec8947 */ /* 0x002fea000383ffff */
[----:B------:R-:W-:Y:S05]  /*165c0*/  BRA `(.L_x_1600) ;  /* 0xffffffb400a07947 */ /* 0x000fea000383ffff */
.L_x_1494:
[----:B-1----:R1:W2:Y:S02]  /*165d0*/  SYNCS.PHASECHK.TRANS64.TRYWAIT P0, [R3+URZ+0x2a840], R2 ;  /* 0x02a84002030075a7 */ /* 0x0022a4000800017f */
[----:B--2---:R-:W-:Y:S05]  /*165e0*/  @!P0 NANOSLEEP.SYNCS 0x989680 ;  /* 0x009896800000895d */ /* 0x004fea0003900000 */
[----:B------:R-:W2:Y:S02]  /*165f0*/  @!P0 SYNCS.PHASECHK.TRANS64 P0, [R3+URZ+0x2a840], R2 ;  /* 0x02a84002030085a7 */ /* 0x000ea4000800007f */
[----:B--2---:R-:W-:Y:S05]  /*16600*/  @!P0 BRA `(.L_x_1494) ;  /* 0xfffffffc00f08947 */ /* 0x004fea000383ffff */
[----:B------:R-:W-:Y:S05]  /*16610*/  BRA `(.L_x_1601) ;  /* 0xffffffb8006c7947 */ /* 0x000fea000383ffff */
.L_x_1501:
[----:B0-----:R0:W1:Y:S02]  /*16620*/  SYNCS.PHASECHK.TRANS64.TRYWAIT P0, [R3+URZ+0x60], R2 ;  /* 0x00006002030075a7 */ /* 0x001064000800017f */
[----:B-1----:R-:W-:Y:S05]  /*16630*/  @!P0 NANOSLEEP.SYNCS 0x989680 ;  /* 0x009896800000895d */ /* 0x002fea0003900000 */
[----:B------:R-:W1:Y:S02]  /*16640*/  @!P0 SYNCS.PHASECHK.TRANS64 P0, [R3+URZ+0x60], R2 ;  /* 0x00006002030085a7 */ /* 0x000e64000800007f */
[----:B-1----:R-:W-:Y:S05]  /*16650*/  @!P0 BRA `(.L_x_1501) ;  /* 0xfffffffc00f08947 */ /* 0x002fea000383ffff */
[----:B------:R-:W-:Y:S05]  /*16660*/  BRA `(.L_x_1602) ;  /* 0xffffffbc00847947 */ /* 0x000fea000383ffff */
.L_x_1510:
[----:B--2---:R2:W3:Y:S02]  /*16670*/  SYNCS.PHASECHK.TRANS64.TRYWAIT P0, [R3+URZ+0x2a840], R2 ;  /* 0x02a84002030075a7 */ /* 0x0044e4000800017f */
[----:B---3--:R-:W-:Y:S05]  /*16680*/  @!P0 NANOSLEEP.SYNCS 0x989680 ;  /* 0x009896800000895d */ /* 0x008fea0003900000 */
[----:B------:R-:W3:Y:S02]  /*16690*/  @!P0 SYNCS.PHASECHK.TRANS64 P0, [R3+URZ+0x2a840], R2 ;  /* 0x02a84002030085a7 */ /* 0x000ee4000800007f */
[----:B---3--:R-:W-:Y:S05]  /*166a0*/  @!P0 BRA `(.L_x_1510) ;  /* 0xfffffffc00f08947 */ /* 0x008fea000383ffff */
[----:B------:R-:W-:Y:S05]  /*166b0*/  BRA `(.L_x_1603) ;  /* 0xffffffc4002c7947 */ /* 0x000fea000383ffff */
.L_x_1517:
[----:B0-----:R0:W2:Y:S02]  /*166c0*/  SYNCS.PHASECHK.TRANS64.TRYWAIT P0, [R2+URZ+0x60], R3 ;  /* 0x00006003020075a7 */ /* 0x0010a4000800017f */
[----:B--2---:R-:W-:Y:S05]  /*166d0*/  @!P0 NANOSLEEP.SYNCS 0x989680 ;  /* 0x009896800000895d */ /* 0x004fea0003900000 */
[----:B------:R-:W2:Y:S02]  /*166e0*/  @!P0 SYNCS.PHASECHK.TRANS64 P0, [R2+URZ+0x60], R3 ;  /* 0x00006003020085a7 */ /* 0x000ea4000800007f */
[----:B--2---:R-:W-:Y:S05]  /*166f0*/  @!P0 BRA `(.L_x_1517) ;  /* 0xfffffffc00f08947 */ /* 0x004fea000383ffff */
[----:B------:R-:W-:Y:S05]  /*16700*/  BRA `(.L_x_1604) ;  /* 0xffffffc800447947 */ /* 0x000fea000383ffff */
.L_x_1526:
[----:B----4-:R4:W0:Y:S02]  /*16710*/  SYNCS.PHASECHK.TRANS64.TRYWAIT P0, [R2+URZ+0x2a840], R3 ;  /* 0x02a84003020075a7 */ /* 0x010824000800017f */
[----:B0-----:R-:W-:Y:S05]  /*16720*/  @!P0 NANOSLEEP.SYNCS 0x989680 ;  /* 0x009896800000895d */ /* 0x001fea0003900000 */
[----:B------:R-:W0:Y:S02]  /*16730*/  @!P0 SYNCS.PHASECHK.TRANS64 P0, [R2+URZ+0x2a840], R3 ;  /* 0x02a84003020085a7 */ /* 0x000e24000800007f */
[----:B0-----:R-:W-:Y:S05]  /*16740*/  @!P0 BRA `(.L_x_1526) ;  /* 0xfffffffc00f08947 */ /* 0x001fea000383ffff */
[----:B------:R-:W-:Y:S05]  /*16750*/  BRA `(.L_x_1605) ;  /* 0xffffffcc00b47947 */ /* 0x000fea000383ffff */
.L_x_1533:
[----:B0-----:R0:W2:Y:S02]  /*16760*/  SYNCS.PHASECHK.TRANS64.TRYWAIT P0, [R2+URZ+0x60], R5 ;  /* 0x00006005020075a7 */ /* 0x0010a4000800017f */
[----:B--2---:R-:W-:Y:S05]  /*16770*/  @!P0 NANOSLEEP.SYNCS 0x989680 ;  /* 0x009896800000895d */ /* 0x004fea0003900000 */
[----:B------:R-:W2:Y:S02]  /*16780*/  @!P0 SYNCS.PHASECHK.TRANS64 P0, [R2+URZ+0x60], R5 ;  /* 0x00006005020085a7 */ /* 0x000ea4000800007f */
[----:B--2---:R-:W-:Y:S05]  /*16790*/  @!P0 BRA `(.L_x_1533) ;  /* 0xfffffffc00f08947 */ /* 0x004fea000383ffff */
[----:B------:R-:W-:Y:S05]  /*167a0*/  BRA `(.L_x_1606) ;  /* 0xffffffd000cc7947 */ /* 0x000fea000383ffff */
.L_x_1544:
[----:B----4-:R4:W0:Y:S02]  /*167b0*/  SYNCS.PHASECHK.TRANS64.TRYWAIT P0, [R0+URZ+0x2a860], R2 ;  /* 0x02a86002000075a7 */ /* 0x010824000800017f */
[----:B0-----:R-:W-:Y:S05]  /*167c0*/  @!P0 NANOSLEEP.SYNCS 0x989680 ;  /* 0x009896800000895d */ /* 0x001fea0003900000 */
[----:B------:R-:W0:Y:S02]  /*167d0*/  @!P0 SYNCS.PHASECHK.TRANS64 P0, [R0+URZ+0x2a860], R2 ;  /* 0x02a86002000085a7 */ /* 0x000e24000800007f */
[----:B0-----:R-:W-:Y:S05]  /*167e0*/  @!P0 BRA `(.L_x_1544) ;  /* 0xfffffffc00f08947 */ /* 0x001fea000383ffff */
[----:B------:R-:W-:Y:S05]  /*167f0*/  BRA `(.L_x_1607) ;  /* 0xffffffd800207947 */ /* 0x000fea000383ffff */
.L_x_1551:
[----:B------:R-:W-:Y:S01]  /*16800*/  BSSY B0, `(.L_x_1608) ;  /* 0x0000008000007945 */ /* 0x000fe20003800000 */
[----:B------:R-:W-:Y:S02]  /*16810*/  IMAD.MOV.U32 R13, RZ, RZ, R16 ;  /* 0x000000ffff0d7224 */ /* 0x000fe400078e0010 */
[----:B--2---:R-:W-:Y:S02]  /*16820*/  IMAD.MOV.U32 R12, RZ, RZ, RZ ;  /* 0x000000ffff0c7224 */ /* 0x004fe400078e00ff */
[----:B------:R-:W-:Y:S02]  /*16830*/  IMAD.MOV.U32 R11, RZ, RZ, 0x1f ;  /* 0x0000001fff0b7424 */ /* 0x000fe400078e00ff */
[----:B------:R-:W-:-:S07]  /*16840*/  IMAD.MOV.U32 R15, RZ, RZ, -0x1 ;  /* 0xffffffffff0f7424 */ /* 0x000fce00078e00ff */
[----:B01-3--:R-:W-:Y:S05]  /*16850*/  WARPSYNC.COLLECTIVE R15, `(.L_x_1609) ;  /* 0x000000000f087348 */ /* 0x00bfea0003c00000 */
[----:B------:R2:W4:Y:S02]  /*16860*/  SHFL.IDX P6, R14, R13, R12, R11 ;  /* 0x0000000c0d0e7389 */ /* 0x00052400000c000b */
[----:B01234-:R-:W-:Y:S01]  /*16870*/  ENDCOLLECTIVE ;  /* 0x000000000000791b */ /* 0x01ffe20003800000 */
.L_x_1609:
[----:B------:R-:W-:Y:S05]  /*16880*/  BSYNC B0 ;  /* 0x0000000000007941 */ /* 0x000fea0003800000 */
.L_x_1608:
        /* <DEDUP_REMOVED lines=9> */
.L_x_1610:
        /* <DEDUP_REMOVED lines=18> */
.L_x_1611:
[----:B------:R-:W-:Y:S01]  /*16a40*/  IMAD.MOV.U32 R12, RZ, RZ, 0x2 ;  /* 0x00000002ff0c7424 */ /* 0x000fe200078e00ff */
[----:B------:R-:W-:-:S05]  /*16a50*/  SEL R7, R14, RZ, P1 ;  /* 0x000000ff0e077207 */ /* 0x000fca0000800000 */
[----:B------:R-:W-:-:S04]  /*16a60*/  IMAD.IADD R3, R2, 0x1, R7 ;  /* 0x0000000102037824 */ /* 0x000fc800078e0207 */
[----:B------:R-:W-:-:S07]  /*16a70*/  IMAD.MOV.U32 R13, RZ, RZ, R3 ;  /* 0x000000ffff0d7224 */ /* 0x000fce00078e0003 */
[----:B------:R-:W-:Y:S05]  /*16a80*/  WARPSYNC.COLLECTIVE R15, `(.L_x_1612) ;  /* 0x000000000f087348 */ /* 0x000fea0003c00000 */
[----:B------:R0:W1:Y:S02]  /*16a90*/  SHFL.UP P6, R14, R13, R12, R11 ;  /* 0x0400000c0d0e7389 */ /* 0x00006400000c000b */
[----:B01----:R-:W-:Y:S01]  /*16aa0*/  ENDCOLLECTIVE ;  /* 0x000000000000791b */ /* 0x003fe20003800000 */
.L_x_1612:
        /* <DEDUP_REMOVED lines=8> */
.L_x_1613:
        /* <DEDUP_REMOVED lines=8> */
.L_x_1614:
        /* <DEDUP_REMOVED lines=8> */
.L_x_1615:
        /* <DEDUP_REMOVED lines=9> */
.L_x_1616:
[----:B------:R-:W-:Y:S01]  /*16cc0*/  IMAD.MOV.U32 R16, RZ, RZ, R14 ;  /* 0x000000ffff107224 */ /* 0x000fe200078e000e */
[----:B------:R-:W-:Y:S06]  /*16cd0*/  BRA `(.L_x_1617) ;  /* 0xffffffd800a07947 */ /* 0x000fec000383ffff */
.L_x_1556:
[----:B------:R-:W-:Y:S01]  /*16ce0*/  BSSY B0, `(.L_x_1618) ;  /* 0x0000008000007945 */ /* 0x000fe20003800000 */
[----:B-----5:R-:W-:Y:S02]  /*16cf0*/  IMAD.MOV.U32 R13, RZ, RZ, R2 ;  /* 0x000000ffff0d7224 */ /* 0x020fe400078e0002 */
[----:B--2---:R-:W-:Y:S02]  /*16d00*/  IMAD.MOV.U32 R12, RZ, RZ, 0x1 ;  /* 0x00000001ff0c7424 */ /* 0x004fe400078e00ff */
[----:B------:R-:W-:Y:S02]  /*16d10*/  IMAD.MOV.U32 R11, RZ, RZ, RZ ;  /* 0x000000ffff0b7224 */ /* 0x000fe400078e00ff */
[----:B------:R-:W-:-:S07]  /*16d20*/  IMAD.MOV.U32 R15, RZ, RZ, -0x1 ;  /* 0xffffffffff0f7424 */ /* 0x000fce00078e00ff */
[----:B01-3--:R-:W-:Y:S05]  /*16d30*/  WARPSYNC.COLLECTIVE R15, `(.L_x_1619) ;  /* 0x000000000f087348 */ /* 0x00bfea0003c00000 */
[----:B------:R2:W4:Y:S02]  /*16d40*/  SHFL.UP P6, R14, R13, R12, R11 ;  /* 0x0400000c0d0e7389 */ /* 0x00052400000c000b */
[----:B01234-:R-:W-:Y:S01]  /*16d50*/  ENDCOLLECTIVE ;  /* 0x000000000000791b */ /* 0x01ffe20003800000 */
.L_x_1619:
[----:B------:R-:W-:Y:S05]  /*16d60*/  BSYNC B0 ;  /* 0x0000000000007941 */ /* 0x000fea0003800000 */
.L_x_1618:
        /* <DEDUP_REMOVED lines=9> */
.L_x_1620:
[----:B------:R-:W-:Y:S01]  /*16e00*/  IMAD.MOV.U32 R12, RZ, RZ, 0x4 ;  /* 0x00000004ff0c7424 */ /* 0x000fe200078e00ff */
[----:B------:R-:W-:-:S05]  /*16e10*/  SEL R14, R14, RZ, P2 ;  /* 0x000000ff0e0e7207 */ /* 0x000fca0001000000 */
[----:B------:R-:W-:-:S04]  /*16e20*/  IMAD.IADD R3, R3, 0x1, R14 ;  /* 0x0000000103037824 */ /* 0x000fc800078e020e */
[----:B------:R-:W-:-:S07]  /*16e30*/  IMAD.MOV.U32 R13, RZ, RZ, R3 ;  /* 0x000000ffff0d7224 */ /* 0x000fce00078e0003 */
[----:B------:R-:W-:Y:S05]  /*16e40*/  WARPSYNC.COLLECTIVE R15, `(.L_x_1621) ;  /* 0x000000000f087348 */ /* 0x000fea0003c00000 */
[----:B------:R0:W1:Y:S02]  /*16e50*/  SHFL.UP P6, R14, R13, R12, R11 ;  /* 0x0400000c0d0e7389 */ /* 0x00006400000c000b */
[----:B01----:R-:W-:Y:S01]  /*16e60*/  ENDCOLLECTIVE ;  /* 0x000000000000791b */ /* 0x003fe20003800000 */
.L_x_1621:
[----:B------:R-:W-:Y:S01]  /*16e70*/  IMAD.MOV.U32 R12, RZ, RZ, 0x8 ;  /* 0x00000008ff0c7424 */ /* 0x000fe200078e00ff */
[----:B------:R-:W-:-:S05]  /*16e80*/  SEL R14, R14, RZ, P3 ;  /* 0x000000ff0e0e7207 */ /* 0x000fca0001800000 */
[----:B------:R-:W-:-:S04]  /*16e90*/  IMAD.IADD R3, R3, 0x1, R14 ;  /* 0x0000000103037824 */ /* 0x000fc800078e020e */
[----:B------:R-:W-:-:S07]  /*16ea0*/  IMAD.MOV.U32 R13, RZ, RZ, R3 ;  /* 0x000000ffff0d7224 */ /* 0x000fce00078e0003 */
[----:B------:R-:W-:Y:S05]  /*16eb0*/  WARPSYNC.COLLECTIVE R15, `(.L_x_1622) ;  /* 0x000000000f087348 */ /* 0x000fea0003c00000 */
[----:B------:R0:W1:Y:S02]  /*16ec0*/  SHFL.UP P6, R14, R13, R12, R11 ;  /* 0x0400000c0d0e7389 */ /* 0x00006400000c000b */
[----:B01----:R-:W-:Y:S01]  /*16ed0*/  ENDCOLLECTIVE ;  /* 0x000000000000791b */ /* 0x003fe20003800000 */
.L_x_1622:
[----:B------:R-:W-:Y:S01]  /*16ee0*/  IMAD.MOV.U32 R12, RZ, RZ, 0x10 ;  /* 0x00000010ff0c7424 */ /* 0x000fe200078e00ff */
[----:B------:R-:W-:-:S05]  /*16ef0*/  SEL R14, R14, RZ, P4 ;  /* 0x000000ff0e0e7207 */ /* 0x000fca0002000000 */
[----:B------:R-:W-:-:S04]  /*16f00*/  IMAD.IADD R3, R3, 0x1, R14 ;  /* 0x0000000103037824 */ /* 0x000fc800078e020e */
[----:B------:R-:W-:-:S07]  /*16f10*/  IMAD.MOV.U32 R13, RZ, RZ, R3 ;  /* 0x000000ffff0d7224 */ /* 0x000fce00078e0003 */
[----:B------:R-:W-:Y:S05]  /*16f20*/  WARPSYNC.COLLECTIVE R15, `(.L_x_1623) ;  /* 0x000000000f087348 */ /* 0x000fea0003c00000 */
[----:B------:R0:W1:Y:S02]  /*16f30*/  SHFL.UP P6, R14, R13, R12, R11 ;  /* 0x0400000c0d0e7389 */ /* 0x00006400000c000b */
[----:B01----:R-:W-:Y:S01]  /*16f40*/  ENDCOLLECTIVE ;  /* 0x000000000000791b */ /* 0x003fe20003800000 */
.L_x_1623:
[----:B------:R-:W-:Y:S02]  /*16f50*/  IMAD.MOV.U32 R12, RZ, RZ, 0x1f ;  /* 0x0000001fff0c7424 */ /* 0x000fe400078e00ff */
[----:B------:R-:W-:Y:S01]  /*16f60*/  IMAD.MOV.U32 R11, RZ, RZ, 0x1f ;  /* 0x0000001fff0b7424 */ /* 0x000fe200078e00ff */
[----:B------:R-:W-:-:S05]  /*16f70*/  SEL R14, R14, RZ, P5 ;  /* 0x000000ff0e0e7207 */ /* 0x000fca0002800000 */
[----:B------:R-:W-:-:S04]  /*16f80*/  IMAD.IADD R3, R3, 0x1, R14 ;  /* 0x0000000103037824 */ /* 0x000fc800078e020e */
[----:B------:R-:W-:-:S07]  /*16f90*/  IMAD.MOV.U32 R13, RZ, RZ, R3 ;  /* 0x000000ffff0d7224 */ /* 0x000fce00078e0003 */
[----:B------:R-:W-:Y:S05]  /*16fa0*/  WARPSYNC.COLLECTIVE R15, `(.L_x_1624) ;  /* 0x000000000f087348 */ /* 0x000fea0003c00000 */
[----:B------:R0:W1:Y:S02]  /*16fb0*/  SHFL.IDX P6, R14, R13, R12, R11 ;  /* 0x0000000c0d0e7389 */ /* 0x00006400000c000b */
[----:B01----:R-:W-:Y:S01]  /*16fc0*/  ENDCOLLECTIVE ;  /* 0x000000000000791b */ /* 0x003fe20003800000 */
.L_x_1624:
[----:B------:R-:W-:Y:S01]  /*16fd0*/  IMAD.MOV.U32 R16, RZ, RZ, R14 ;  /* 0x000000ffff107224 */ /* 0x000fe200078e000e */
[----:B------:R-:W-:Y:S06]  /*16fe0*/  BRA `(.L_x_1625) ;  /* 0xffffffd800787947 */ /* 0x000fec000383ffff */
.L_x_1558:
[----:B------:R-:W-:Y:S01]  /*16ff0*/  BSSY B0, `(.L_x_1626) ;  /* 0x0000006000007945 */ /* 0x000fe20003800000 */
[----:B------:R-:W-:Y:S01]  /*17000*/  PLOP3.LUT P6, PT, P6, PT, PT, 0x8, 0x0 ;  /* 0x000000000000781c */ /* 0x000fe200037ce170 */
[----:B------:R-:W-:-:S12]  /*17010*/  IMAD.MOV.U32 R15, RZ, RZ, -0x1 ;  /* 0xffffffffff0f7424 */ /* 0x000fd800078e00ff */
[----:B01234-:R-:W-:Y:S05]  /*17020*/  WARPSYNC.COLLECTIVE R15, `(.L_x_1627) ;  /* 0x000000000f087348 */ /* 0x01ffea0003c00000 */
[----:B------:R-:W-:Y:S01]  /*17030*/  VOTE.ANY R14, PT, P6 ;  /* 0x00000000000e7806 */ /* 0x000fe200030e0100 */
[----:B01234-:R-:W-:Y:S06]  /*17040*/  ENDCOLLECTIVE ;  /* 0x000000000000791b */ /* 0x01ffec0003800000 */
.L_x_1627:
[----:B------:R-:W-:Y:S05]  /*17050*/  BSYNC B0 ;  /* 0x0000000000007941 */ /* 0x000fea0003800000 */
.L_x_1626:
        /* <DEDUP_REMOVED lines=9> */
.L_x_1628:
[----:B------:R-:W-:Y:S01]  /*170f0*/  IMAD.MOV.U32 R17, RZ, RZ, R14 ;  /* 0x000000ffff117224 */ /* 0x000fe200078e000e */
[----:B------:R-:W-:Y:S06]  /*17100*/  BRA `(.L_x_1629) ;  /* 0xffffffd800687947 */ /* 0x000fec000383ffff */
.L_x_1560:
[----:B------:R-:W-:Y:S01]  /*17110*/  BSSY B0, `(.L_x_1630) ;  /* 0x0000007000007945 */ /* 0x000fe20003800000 */
[----:B------:R-:W-:Y:S02]  /*17120*/  IMAD.MOV.U32 R13, RZ, RZ, R3 ;  /* 0x000000ffff0d7224 */ /* 0x000fe400078e0003 */
[----:B------:R-:W-:Y:S02]  /*17130*/  IMAD.MOV.U32 R11, RZ, RZ, 0x1f ;  /* 0x0000001fff0b7424 */ /* 0x000fe400078e00ff */
[----:B------:R-:W-:-:S07]  /*17140*/  IMAD.MOV.U32 R15, RZ, RZ, -0x1 ;  /* 0xffffffffff0f7424 */ /* 0x000fce00078e00ff */
[----:B01-34-:R-:W-:Y:S05]  /*17150*/  WARPSYNC.COLLECTIVE R15, `(.L_x_1631) ;  /* 0x000000000f087348 */ /* 0x01bfea0003c00000 */
[----:B------:R2:W0:Y:S02]  /*17160*/  SHFL.IDX P6, R14, R13, R12, R11 ;  /* 0x0000000c0d0e7389 */ /* 0x00042400000c000b */
[----:B01234-:R-:W-:Y:S01]  /*17170*/  ENDCOLLECTIVE ;  /* 0x000000000000791b */ /* 0x01ffe20003800000 */
.L_x_1631:
[----:B------:R-:W-:Y:S05]  /*17180*/  BSYNC B0 ;  /* 0x0000000000007941 */ /* 0x000fea0003800000 */
.L_x_1630:
[----:B------:R-:W-:Y:S01]  /*17190*/  IMAD.MOV.U32 R3, RZ, RZ, R14 ;  /* 0x000000ffff037224 */ /* 0x000fe200078e000e */
[----:B------:R-:W-:Y:S06]  /*171a0*/  BRA `(.L_x_1632) ;  /* 0xffffffd8005c7947 */ /* 0x000fec000383ffff */
.L_x_1564:
[----:B0-----:R0:W4:Y:S02]  /*171b0*/  SYNCS.PHASECHK.TRANS64.TRYWAIT P0, [R0+URZ+0x2a820], R3 ;  /* 0x02a82003000075a7 */ /* 0x001124000800017f */
[----:B----4-:R-:W-:Y:S05]  /*171c0*/  @!P0 NANOSLEEP.SYNCS 0x989680 ;  /* 0x009896800000895d */ /* 0x010fea0003900000 */
[----:B------:R-:W4:Y:S02]  /*171d0*/  @!P0 SYNCS.PHASECHK.TRANS64 P0, [R0+URZ+0x2a820], R3 ;  /* 0x02a82003000085a7 */ /* 0x000f24000800007f */
[----:B----4-:R-:W-:Y:S05]  /*171e0*/  @!P0 BRA `(.L_x_1564) ;  /* 0xfffffffc00f08947 */ /* 0x010fea000383ffff */
[----:B------:R-:W-:Y:S05]  /*171f0*/  BRA `(.L_x_1633) ;  /* 0xffffffdc00e07947 */ /* 0x000fea000383ffff */
.L_x_1565:
[----:B------:R-:W4:Y:S01]  /*17200*/  S2R R2, SR_TID.X ;  /* 0x0000000000027919 */ /* 0x000f220000002100 */
[----:B------:R-:W-:Y:S01]  /*17210*/  BSSY B0, `(.L_x_1634) ;  /* 0x000000a000007945 */ /* 0x000fe20003800000 */
[----:B--2---:R-:W-:Y:S02]  /*17220*/  IMAD.MOV.U32 R12, RZ, RZ, RZ ;  /* 0x000000ffff0c7224 */ /* 0x004fe400078e00ff */
[----:B------:R-:W-:Y:S02]  /*17230*/  IMAD.MOV.U32 R11, RZ, RZ, 0x1f ;  /* 0x0000001fff0b7424 */ /* 0x000fe400078e00ff */
[----:B------:R-:W-:Y:S01]  /*17240*/  IMAD.MOV.U32 R15, RZ, RZ, -0x1 ;  /* 0xffffffffff0f7424 */ /* 0x000fe200078e00ff */
[----:B----4-:R-:W-:-:S04]  /*17250*/  SHF.R.U32.HI R2, RZ, 0x5, R2 ;  /* 0x00000005ff027819 */ /* 0x010fc80000011602 */
[----:B------:R-:W-:-:S05]  /*17260*/  LOP3.LUT R2, R2, 0x3, RZ, 0xc0, !PT ;  /* 0x0000000302027812 */ /* 0x000fca00078ec0ff */
[----:B------:R-:W-:-:S07]  /*17270*/  IMAD.MOV.U32 R13, RZ, RZ, R2 ;  /* 0x000000ffff0d7224 */ /* 0x000fce00078e0002 */
[----:B01-3--:R-:W-:Y:S05]  /*17280*/  WARPSYNC.COLLECTIVE R15, `(.L_x_1635) ;  /* 0x000000000f087348 */ /* 0x00bfea0003c00000 */
[----:B------:R2:W4:Y:S02]  /*17290*/  SHFL.IDX P6, R14, R13, R12, R11 ;  /* 0x0000000c0d0e7389 */ /* 0x00052400000c000b */
[----:B01234-:R-:W-:Y:S01]  /*172a0*/  ENDCOLLECTIVE ;  /* 0x000000000000791b */ /* 0x01ffe20003800000 */
.L_x_1635:
[----:B------:R-:W-:Y:S05]  /*172b0*/  BSYNC B0 ;  /* 0x0000000000007941 */ /* 0x000fea0003800000 */
.L_x_1634:
[----:B------:R-:W-:Y:S05]  /*172c0*/  BRA `(.L_x_1636) ;  /* 0xffffffdc00c87947 */ /* 0x000fea000383ffff */
.L_x_1568:
[----:B------:R-:W-:Y:S01]  /*172d0*/  BSSY B1, `(.L_x_1637) ;  /* 0x0000006000017945 */ /* 0x000fe20003800000 */
[----:B------:R-:W-:-:S07]  /*172e0*/  IMAD.MOV.U32 R15, RZ, RZ, -0x1 ;  /* 0xffffffffff0f7424 */ /* 0x000fce00078e00ff */
[----:B-1234-:R-:W-:Y:S05]  /*172f0*/  WARPSYNC.COLLECTIVE R15, `(.L_x_1638) ;  /* 0x000000000f0c7348 */ /* 0x01efea0003c00000 */
[----:B------:R-:W-:Y:S02]  /*17300*/  ELECT P6, UR62, PT ;  /* 0x00000000003e782f */ /* 0x000fe400038c0000 */
[----:B------:R-:W-:Y:S01]  /*17310*/  MOV R14, UR62 ;  /* 0x0000003e000e7c02 */ /* 0x000fe20008000f00 */
[----:B-1234-:R-:W-:Y:S10]  /*17320*/  ENDCOLLECTIVE ;  /* 0x000000000000791b */ /* 0x01eff40003800000 */
.L_x_1638:
[----:B------:R-:W-:Y:S05]  /*17330*/  BSYNC B1 ;  /* 0x0000000000017941 */ /* 0x000fea0003800000 */
.L_x_1637:
[----:B------:R-:W-:Y:S05]  /*17340*/  BRA `(.L_x_1639) ;  /* 0xffffffdc00c07947 */ /* 0x000fea000383ffff */
.L_x_1570:
[----:B0-----:R0:W2:Y:S02]  /*17350*/  SYNCS.PHASECHK.TRANS64.TRYWAIT P0, [R6+URZ], R5 ;  /* 0x00000005060075a7 */ /* 0x0010a4000800017f */
[----:B--2---:R-:W-:Y:S05]  /*17360*/  @!P0 NANOSLEEP.SYNCS 0x989680 ;  /* 0x009896800000895d */ /* 0x004fea0003900000 */
[----:B------:R-:W2:Y:S02]  /*17370*/  @!P0 SYNCS.PHASECHK.TRANS64 P0, [R6+URZ], R5 ;  /* 0x00000005060085a7 */ /* 0x000ea4000800007f */
[----:B--2---:R-:W-:Y:S05]  /*17380*/  @!P0 BRA `(.L_x_1570) ;  /* 0xfffffffc00f08947 */ /* 0x004fea000383ffff */
[----:B------:R-:W-:Y:S05]  /*17390*/  BRA `(.L_x_1640) ;  /* 0xffffffe000047947 */ /* 0x000fea000383ffff */
.L_x_1571:
[----:B--2---:R2:W3:Y:S02]  /*173a0*/  SYNCS.PHASECHK.TRANS64.TRYWAIT P0, [R7+URZ], R2 ;  /* 0x00000002070075a7 */ /* 0x0044e4000800017f */
[----:B---3--:R-:W-:Y:S05]  /*173b0*/  @!P0 NANOSLEEP.SYNCS 0x989680 ;  /* 0x009896800000895d */ /* 0x008fea0003900000 */
[----:B------:R-:W3:Y:S02]  /*173c0*/  @!P0 SYNCS.PHASECHK.TRANS64 P0, [R7+URZ], R2 ;  /* 0x00000002070085a7 */ /* 0x000ee4000800007f */
[----:B---3--:R-:W-:Y:S05]  /*173d0*/  @!P0 BRA `(.L_x_1571) ;  /* 0xfffffffc00f08947 */ /* 0x008fea000383ffff */
[----:B------:R-:W-:Y:S05]  /*173e0*/  BRA `(.L_x_1641) ;  /* 0xffffffdc00f87947 */ /* 0x000fea000383ffff */
.L_x_1573:
[----:B---3--:R3:W4:Y:S02]  /*173f0*/  SYNCS.PHASECHK.TRANS64.TRYWAIT P0, [R4+URZ], R5 ;  /* 0x00000005040075a7 */ /* 0x008724000800017f */
[----:B----4-:R-:W-:Y:S05]  /*17400*/  @!P0 NANOSLEEP.SYNCS 0x989680 ;  /* 0x009896800000895d */ /* 0x010fea0003900000 */
[----:B------:R-:W4:Y:S02]  /*17410*/  @!P0 SYNCS.PHASECHK.TRANS64 P0, [R4+URZ], R5 ;  /* 0x00000005040085a7 */ /* 0x000f24000800007f */
[----:B----4-:R-:W-:Y:S05]  /*17420*/  @!P0 BRA `(.L_x_1573) ;  /* 0xfffffffc00f08947 */ /* 0x010fea000383ffff */
[----:B------:R-:W-:Y:S05]  /*17430*/  BRA `(.L_x_1642) ;  /* 0xffffffe000007947 */ /* 0x000fea000383ffff */
.L_x_1643:
        /* <DEDUP_REMOVED lines=12> */
.L_x_3198:


//--------------------- .text._ZN7cutlass13device_kernelIN5flash11enable_sm90INS1_16FlashAttnFwdSm90INS1_25CollectiveMainloopFwdSm90ILi2EN4cute5tupleIJNS5_1CILi1EEES8_S8_EEENS6_IJNS7_ILi128EEENS7_ILi96EEENS7_ILi192EEEEEELi128ENS_10bfloat16_tEfNS_4arch4Sm90ELb0ELb1ELb0ELb1ELb0ELb1ELb0ELb1ELb1ELb1ELb0ELb0EEENS1_21CollectiveEpilogueFwdINS6_IJSA_SA_SB_EEES9_SE_SG_Li256ELb1ELb1ELb0ELb0EEENS1_36VarlenDynamicPersistentTileSchedulerILi128ELi96ELi256ELi128ELb0ELb1ELb1ELb1ELb0ELb1EEEEEEEEEvNT_6ParamsE --------------------------
	.section	.text._ZN7cutlass13device_kernelIN5flash11enable_sm90INS1_16FlashAttnFwdSm90INS1_25CollectiveMainloopFwdSm90ILi2EN4cute5tupleIJNS5_1CILi1EEES8_S8_EEENS6_IJNS7_ILi128EEENS7_ILi96EEENS7_ILi192EEEEEELi128ENS_10bfloat16_tEfNS_4arch4Sm90ELb0ELb1ELb0ELb1ELb0ELb1ELb0ELb1ELb1ELb1ELb0ELb0EEENS1_21CollectiveEpilogueFwdINS6_IJSA_SA_SB_EEES9_SE_SG_Li256ELb1ELb1ELb0ELb0EEENS1_36VarlenDynamicPersistentTileSchedulerILi128ELi96ELi256ELi128ELb0ELb1ELb1ELb1ELb0ELb1EEEEEEEEEvNT_6ParamsE,"ax",@progbits
	.align	128
.text._ZN7cutlass13device_kernelIN5flash11enable_sm90INS1_16FlashAttnFwdSm90INS1_25CollectiveMainloopFwdSm90ILi2EN4cute5tupleIJNS5_1CILi1EEES8_S8_EEENS6_IJNS7_ILi128EEENS7_ILi96EEENS7_ILi192EEEEEELi128ENS_10bfloat16_tEfNS_4arch4Sm90ELb0ELb1ELb0ELb1ELb0ELb1ELb0ELb1ELb1ELb1ELb0ELb0EEENS1_21CollectiveEpilogueFwdINS6_IJSA_SA_SB_EEES9_SE_SG_Li256ELb1ELb1ELb0ELb0EEENS1_36VarlenDynamicPersistentTileSchedulerILi128ELi96ELi256ELi128ELb0ELb1ELb1ELb1ELb0ELb1EEEEEEEEEvNT_6ParamsE:
        .type           _ZN7cutlass13device_kernelIN5flash11enable_sm90INS1_16FlashAttnFwdSm90INS1_25CollectiveMainloopFwdSm90ILi2EN4cute5tupleIJNS5_1CILi1EEES8_S8_EEENS6_IJNS7_ILi128EEENS7_ILi96EEENS7_ILi192EEEEEELi128ENS_10bfloat16_tEfNS_4arch4Sm90ELb0ELb1ELb0ELb1ELb0ELb1ELb0ELb1ELb1ELb1ELb0ELb0EEENS1_21CollectiveEpilogueFwdINS6_IJSA_SA_SB_EEES9_SE_SG_Li256ELb1ELb1ELb0ELb0EEENS1_36VarlenDynamicPersistentTileSchedulerILi128ELi96ELi256ELi128ELb0ELb1ELb1ELb1ELb0ELb1EEEEEEEEEvNT_6ParamsE,@function
        .size           _ZN7cutlass13device_kernelIN5flash11enable_sm90INS1_16FlashAttnFwdSm90INS1_25CollectiveMainloopFwdSm90ILi2EN4cute5tupleIJNS5_1CILi1EEES8_S8_EEENS6_IJNS7_ILi128EEENS7_ILi96EEENS7_ILi192EEEEEELi128ENS_10bfloat16_tEfNS_4arch4Sm90ELb0ELb1ELb0ELb1ELb0ELb1ELb0ELb1ELb1ELb1ELb0ELb0EEENS1_21CollectiveEpilogueFwdINS6_IJSA_SA_SB_EEES9_SE_SG_Li256ELb1ELb1ELb0ELb0EEENS1_36VarlenDynamicPersistentTileSchedulerILi128ELi96ELi256ELi128ELb0ELb1ELb1ELb1ELb0ELb1EEEEEEEEEvNT_6ParamsE,(.L_x_3199 - _ZN7cutlass13device_kernelIN5flash11enable_sm90INS1_16FlashAttnFwdSm90INS1_25CollectiveMainloopFwdSm90ILi2EN4cute5tupleIJNS5_1CILi1EEES8_S8_EEENS6_IJNS7_ILi128EEENS7_ILi96EEENS7_ILi192EEEEEELi128ENS_10bfloat16_tEfNS_4arch4Sm90ELb0ELb1ELb0ELb1ELb0ELb1ELb0ELb1ELb1ELb1ELb0ELb0EEENS1_21CollectiveEpilogueFwdINS6_IJSA_SA_SB_EEES9_SE_SG_Li256ELb1ELb1ELb0ELb0EEENS1_36VarlenDynamicPersistentTileSchedulerILi128ELi96ELi256ELi128ELb0ELb1ELb1ELb1ELb0ELb1EEEEEEEEEvNT_6ParamsE)
        .other          _ZN7cutlass13device_kernelIN5flash11enable_sm90INS1_16FlashAttnFwdSm90INS1_25CollectiveMainloopFwdSm90ILi2EN4cute5tupleIJNS5_1CILi1EEES8_S8_EEENS6_IJNS7_ILi128EEENS7_ILi96EEENS7_ILi192EEEEEELi128ENS_10bfloat16_tEfNS_4arch4Sm90ELb0ELb1ELb0ELb1ELb0ELb1ELb0ELb1ELb1ELb1ELb0ELb0EEENS1_21CollectiveEpilogueFwdINS6_IJSA_SA_SB_EEES9_SE_SG_Li256ELb1ELb1ELb0ELb0EEENS1_36VarlenDynamicPersistentTileSchedulerILi128ELi96ELi256ELi128ELb0ELb1ELb1ELb1ELb0ELb1EEEEEEEEEvNT_6ParamsE,@"STO_CUDA_ENTRY STV_DEFAULT"
_ZN7cutlass13device_kernelIN5flash11enable_sm90INS1_16FlashAttnFwdSm90INS1_25CollectiveMainloopFwdSm90ILi2EN4cute5tupleIJNS5_1CILi1EEES8_S8_EEENS6_IJNS7_ILi128EEENS7_ILi96EEENS7_ILi192EEEEEELi128ENS_10bfloat16_tEfNS_4arch4Sm90ELb0ELb1ELb0ELb1ELb0ELb1ELb0ELb1ELb1ELb1ELb0ELb0EEENS1_21CollectiveEpilogueFwdINS6_IJSA_SA_SB_EEES9_SE_SG_Li256ELb1ELb1ELb0ELb0EEENS1_36VarlenDynamicPersistentTileSchedulerILi128ELi96ELi256ELi128ELb0ELb1ELb1ELb1ELb0ELb1EEEEEEEEEvNT_6ParamsE:
        /* <DEDUP_REMOVED lines=24> */
.L_x_1645:
[----:B------:R-:W-:Y:S05]  /*0180*/  BSYNC B0 ;  /* 0x0000000000007941 */ /* 0x000fea0003800000 */
.L_x_1644:
        /* <DEDUP_REMOVED lines=41> */
.L_x_1646:
        /* <DEDUP_REMOVED lines=22> */
.L_x_1647:
        /* <DEDUP_REMOVED lines=18> */
.L_x_1648:
        /* <DEDUP_REMOVED lines=22> */
.L_x_1649:
        /* <DEDUP_REMOVED lines=22> */
.L_x_1650:
[----:B------:R-:W-:Y:S01]  /*0960*/  PLOP3.LUT P0, PT, PT, PT, UP0, 0x80, 0x0 ;  /* 0x000000000000781c */ /* 0x000fe20003f0f008 */
[----:B------:R-:W-:Y:S01]  /*0970*/  UMOV UR60, 0x1 ;  /* 0x00000001003c7882 */ /* 0x000fe20000000000 */
[----:B------:R-:W-:Y:S01]  /*0980*/  NOP ;  /* 0x0000000000007918 */ /* 0x000fe20000000000 */
[----:B------:R-:W-:Y:S01]  /*0990*/  USEL UR60, UR60, 0x2, !UP0 ;  /* 0x000000023c3c7887 */ /* 0x000fe2000c000000 */
[----:B------:R-:W-:Y:S01]  /*09a0*/  BSSY B9, `(.L_x_1651) ;  /* 0x0002895000097945 */ /* 0x000fe20003800000 */
[----:B012-4-:R-:W-:Y:S08]  /*09b0*/  BAR.SYNC.DEFER_BLOCKING 0x0 ;  /* 0x0000000000007b1d */ /* 0x017ff00000010000 */
[----:B------:R-:W-:Y:S05]  /*09c0*/  @!P0 BRA `(.L_x_1652) ;  /* 0x0000020400848947 */ /* 0x000fea0003800000 */
.L_x_1653:
        /* <DEDUP_REMOVED lines=17> */
[----:B------:R-:W-:Y:S01]  /*0ae0*/  ULOP3.LUT UR5, UR60, 0x1, URZ, 0xfc, !UPT ;  /* 0x000000013c057892 */ /* 0x000fe2000f8efc3f */
[----:B------:R-:W-:Y:S01]  /*0af0*/  IMAD.MOV.U32 R187, RZ, RZ, RZ ;  /* 0x000000ffffbb7224 */ /* 0x000fe200078e00ff */
[----:B------:R-:W-:Y:S02]  /*0b00*/  CS2R R22, SRZ ;  /* 0x0000000000167805 */ /* 0x000fe4000001ff00 */
[----:B------:R-:W-:Y:S01]  /*0b10*/  SHF.R.S32.HI R3, RZ, 0x1f, R4 ;  /* 0x0000001fff037819 */ /* 0x000fe20000011404 */
[----:B------:R-:W-:Y:S02]  /*0b20*/  IMAD.MOV.U32 R17, RZ, RZ, RZ ;  /* 0x000000ffff117224 */ /* 0x000fe400078e00ff */
[----:B------:R-:W-:Y:S01]  /*0b30*/  IMAD.MOV.U32 R167, RZ, RZ, RZ ;  /* 0x000000ffffa77224 */ /* 0x000fe200078e00ff */
[----:B------:R-:W-:-:S02]  /*0b40*/  LEA.HI R5, R3, R4, RZ, 0x7 ;  /* 0x0000000403057211 */ /* 0x000fc400078f38ff */
[-C--:B------:R-:W-:Y:S02]  /*0b50*/  LEA.HI R0, R3, R4.reuse, RZ, 0x4 ;  /* 0x0000000403007211 */ /* 0x080fe400078f20ff */
[----:B------:R-:W-:Y:S01]  /*0b60*/  LOP3.LUT R201, R5, 0xffffff80, RZ, 0xc0, !PT ;  /* 0xffffff8005c97812 */ /* 0x000fe200078ec0ff */
[----:B------:R-:W-:Y:S01]  /*0b70*/  UIADD3 UR4, UR4, 0xc400, URZ ;  /* 0x0000c40004047890 */ /* 0x000fe2000fffe03f */
[----:B------:R-:W-:Y:S02]  /*0b80*/  SHF.R.S32.HI R7, RZ, 0x4, R0 ;  /* 0x00000004ff077819 */ /* 0x000fe40000011400 */
[----:B------:R-:W-:Y:S01]  /*0b90*/  SHF.R.S32.HI R224, RZ, 0x7, R5 ;  /* 0x00000007ffe07819 */ /* 0x000fe20000011405 */
[----:B------:R-:W-:Y:S01]  /*0ba0*/  IMAD.IADD R201, R4, 0x1, -R201 ;  /* 0x0000000104c97824 */ /* 0x000fe200078e0ac9 */
[----:B------:R-:W-:Y:S02]  /*0bb0*/  LEA.HI R190, R3, R4, RZ, 0x3 ;  /* 0x0000000403be7211 */ /* 0x000fe400078f18ff */
[----:B------:R-:W-:-:S02]  /*0bc0*/  LEA.HI R5, R5, R224, RZ, 0x1 ;  /* 0x000000e005057211 */ /* 0x000fc400078f08ff */
[----:B------:R-:W-:Y:S02]  /*0bd0*/  SHF.R.S32.HI R6, RZ, 0x1f, R201 ;  /* 0x0000001fff067819 */ /* 0x000fe400000114c9 */
[----:B------:R-:W-:Y:S02]  /*0be0*/  LOP3.LUT R11, R5, 0x3fffffe, RZ, 0xc0, !PT ;  /* 0x03fffffe050b7812 */ /* 0x000fe400078ec0ff */
[CC--:B------:R-:W-:Y:S02]  /*0bf0*/  LEA.HI R8, R6.reuse, R201.reuse, RZ, 0x2 ;  /* 0x000000c906087211 */ /* 0x0c0fe400078f10ff */
[----:B------:R-:W-:Y:S01]  /*0c00*/  LEA.HI R6, R6, R201, RZ, 0x5 ;  /* 0x000000c906067211 */ /* 0x000fe200078f28ff */
[----:B------:R-:W-:Y:S01]  /*0c10*/  IMAD.IADD R11, R224, 0x1, -R11 ;  /* 0x00000001e00b7824 */ /* 0x000fe200078e0a0b */
[--C-:B------:R-:W-:Y:S02]  /*0c20*/  SHF.R.S32.HI R9, RZ, 0x2, R8.reuse ;  /* 0x00000002ff097819 */ /* 0x100fe40000011408 */
[----:B------:R-:W-:-:S02]  /*0c30*/  SHF.R.S32.HI R2, RZ, 0x1f, R8 ;  /* 0x0000001fff027819 */ /* 0x000fc40000011408 */
[----:B------:R-:W-:Y:S02]  /*0c40*/  SHF.R.S32.HI R6, RZ, 0x5, R6 ;  /* 0x00000005ff067819 */ /* 0x000fe40000011406 */
[----:B------:R-:W-:Y:S02]  /*0c50*/  LEA.HI R10, R2, R9, RZ, 0x3 ;  /* 0x00000009020a7211 */ /* 0x000fe400078f18ff */
[----:B------:R-:W-:Y:S02]  /*0c60*/  LEA.HI R2, R0, R7, RZ, 0x1 ;  /* 0x0000000700027211 */ /* 0x000fe400078f08ff */
[----:B------:R-:W-:Y:S02]  /*0c70*/  LOP3.LUT R10, R10, 0xfffffff8, RZ, 0xc0, !PT ;  /* 0xfffffff80a0a7812 */ /* 0x000fe400078ec0ff */
[----:B------:R-:W-:Y:S02]  /*0c80*/  LOP3.LUT R2, R2, 0x1ffffffe, RZ, 0xc0, !PT ;  /* 0x1ffffffe02027812 */ /* 0x000fe400078ec0ff */
[----:B------:R-:W-:Y:S01]  /*0c90*/  LOP3.LUT R180, R8, 0x7ffffffc, RZ, 0xc0, !PT ;  /* 0x7ffffffc08b47812 */ /* 0x000fe200078ec0ff */
[----:B------:R-:W-:-:S02]  /*0ca0*/  IMAD.IADD R9, R9, 0x1, -R10 ;  /* 0x0000000109097824 */ /* 0x000fc400078e0a0a */
[----:B------:R-:W-:Y:S01]  /*0cb0*/  IMAD.IADD R7, R7, 0x1, -R2 ;  /* 0x0000000107077824 */ /* 0x000fe200078e0a02 */
[CC--:B------:R-:W-:Y:S01]  /*0cc0*/  LEA.HI R2, R3.reuse, R4.reuse, RZ, 0x5 ;  /* 0x0000000403027211 */ /* 0x0c0fe200078f28ff */
[----:B------:R-:W-:Y:S01]  /*0cd0*/  IMAD R10, R6, 0x10, R9 ;  /* 0x00000010060a7824 */ /* 0x000fe200078e0209 */
[----:B------:R-:W-:Y:S01]  /*0ce0*/  LEA.HI R6, R3, R4, RZ, 0x2 ;  /* 0x0000000403067211 */ /* 0x000fe200078f10ff */
[----:B------:R-:W-:Y:S01]  /*0cf0*/  IMAD.IADD R180, R201, 0x1, -R180 ;  /* 0x00000001c9b47824 */ /* 0x000fe200078e0ab4 */
[----:B------:R-:W-:Y:S01]  /*0d00*/  LOP3.LUT R3, R0, 0x3fffff0, RZ, 0xc0, !PT ;  /* 0x03fffff000037812 */ /* 0x000fe200078ec0ff */
[----:B------:R-:W-:Y:S01]  /*0d10*/  IMAD R225, R11, 0x40, R10 ;  /* 0x000000400be17824 */ /* 0x000fe200078e020a */
[----:B------:R-:W-:Y:S02]  /*0d20*/  LOP3.LUT R189, R6, 0xfffffffc, RZ, 0xc0, !PT ;  /* 0xfffffffc06bd7812 */ /* 0x000fe400078ec0ff */
[--C-:B------:R-:W-:Y:S01]  /*0d30*/  SHF.R.S32.HI R162, RZ, 0x2, R6.reuse ;  /* 0x00000002ffa27819 */ /* 0x100fe20000011406 */
[C---:B------:R-:W-:Y:S01]  /*0d40*/  IMAD.IADD R3, R4.reuse, 0x1, -R3 ;  /* 0x0000000104037824 */ /* 0x040fe200078e0a03 */
[----:B------:R-:W-:Y:S01]  /*0d50*/  SHF.R.S32.HI R5, RZ, 0x1f, R6 ;  /* 0x0000001fff057819 */ /* 0x000fe20000011406 */
[----:B------:R-:W-:Y:S01]  /*0d60*/  IMAD.IADD R189, R4, 0x1, -R189 ;  /* 0x0000000104bd7824 */ /* 0x000fe200078e0abd */
[----:B------:R-:W-:Y:S01]  /*0d70*/  SHF.R.S32.HI R2, RZ, 0x5, R2 ;  /* 0x00000005ff027819 */ /* 0x000fe20000011402 */
[----:B------:R-:W-:Y:S01]  /*0d80*/  VIADD R188, R162, 0x40 ;  /* 0x00000040a2bc7836 */ /* 0x000fe20000000000 */
[----:B------:R-:W-:Y:S01]  /*0d90*/  LEA.HI R5, R5, R162, RZ, 0x3 ;  /* 0x000000a205057211 */ /* 0x000fe200078f18ff */
[----:B------:R-:W-:Y:S01]  /*0da0*/  IMAD.SHL.U32 R160, R189, 0x4, RZ ;  /* 0x00000004bda07824 */ /* 0x000fe200078e00ff */
[----:B------:R-:W-:Y:S01]  /*0db0*/  LOP3.LUT R9, R190, 0xfffffff8, RZ, 0xc0, !PT ;  /* 0xfffffff8be097812 */ /* 0x000fe200078ec0ff */
[----:B------:R-:W-:Y:S01]  /*0dc0*/  IMAD R0, R2, 0x10, R3 ;  /* 0x0000001002007824 */ /* 0x000fe200078e0203 */
[----:B------:R-:W-:Y:S01]  /*0dd0*/  LOP3.LUT R5, R5, 0xfffffff8, RZ, 0xc0, !PT ;  /* 0xfffffff805057812 */ /* 0x000fe200078ec0ff */
[----:B------:R-:W-:Y:S01]  /*0de0*/  VIADD R169, R160, 0x20 ;  /* 0x00000020a0a97836 */ /* 0x000fe20000000000 */
[----:B------:R-:W-:Y:S01]  /*0df0*/  SHF.R.S32.HI R3, RZ, 0x1f, R188 ;  /* 0x0000001fff037819 */ /* 0x000fe200000114bc */
[----:B------:R-:W-:Y:S01]  /*0e00*/  IMAD R226, R0, 0x8, R7 ;  /* 0x0000000800e27824 */ /* 0x000fe200078e0207 */
[----:B------:R-:W-:Y:S01]  /*0e10*/  SHF.R.S32.HI R190, RZ, 0x3, R190 ;  /* 0x00000003ffbe7819 */ /* 0x000fe200000114be */
[----:B------:R-:W-:Y:S01]  /*0e20*/  IMAD.IADD R165, R160, 0x1, R169 ;  /* 0x00000001a0a57824 */ /* 0x000fe200078e02a9 */
[----:B------:R-:W-:Y:S01]  /*0e30*/  LEA.HI R3, R3, R188, RZ, 0x3 ;  /* 0x000000bc03037211 */ /* 0x000fe200078f18ff */
[----:B------:R-:W-:Y:S01]  /*0e40*/  IMAD.IADD R199, R162, 0x1, -R5 ;  /* 0x00000001a2c77824 */ /* 0x000fe200078e0a05 */
[----:B------:R-:W-:Y:S01]  /*0e50*/  SHF.R.S32.HI R196, RZ, 0x1f, R169 ;  /* 0x0000001fffc47819 */ /* 0x000fe200000114a9 */
[----:B------:R-:W-:Y:S01]  /*0e60*/  VIADD R168, R160, 0x40 ;  /* 0x00000040a0a87836 */ /* 0x000fe20000000000 */
[----:B------:R-:W-:Y:S01]  /*0e70*/  SHF.R.S32.HI R0, RZ, 0x1f, R165 ;  /* 0x0000001fff007819 */ /* 0x000fe200000114a5 */
[----:B------:R-:W-:-:S02]  /*0e80*/  IMAD.SHL.U32 R174, R199, 0x40, RZ ;  /* 0x00000040c7ae7824 */ /* 0x000fc400078e00ff */
[----:B------:R-:W-:Y:S01]  /*0e90*/  IMAD.SHL.U32 R3, R3, 0x40, RZ ;  /* 0x0000004003037824 */ /* 0x000fe200078e00ff */
[-C--:B------:R-:W-:Y:S01]  /*0ea0*/  LEA.HI R191, R0, R165.reuse, RZ, 0x3 ;  /* 0x000000a500bf7211 */ /* 0x080fe200078f18ff */
[----:B------:R-:W-:Y:S01]  /*0eb0*/  IMAD.IADD R166, R160, 0x1, R168 ;  /* 0x00000001a0a67824 */ /* 0x000fe200078e02a8 */
[----:B------:R-:W-:Y:S01]  /*0ec0*/  LEA.HI R0, R0, R165, RZ, 0x6 ;  /* 0x000000a500007211 */ /* 0x000fe200078f30ff */
[----:B------:R-:W-:Y:S01]  /*0ed0*/  IMAD.SHL.U32 R176, R2, 0x200, RZ ;  /* 0x0000020002b07824 */ /* 0x000fe200078e00ff */
[----:B------:R-:W-:Y:S01]  /*0ee0*/  LOP3.LUT R174, R174, 0x1c0, RZ, 0xc0, !PT ;  /* 0x000001c0aeae7812 */ /* 0x000fe200078ec0ff */
[----:B------:R-:W-:Y:S01]  /*0ef0*/  IMAD.SHL.U32 R173, R188, 0x40, RZ ;  /* 0x00000040bcad7824 */ /* 0x000fe200078e00ff */
[----:B------:R-:W-:Y:S01]  /*0f00*/  LOP3.LUT R178, R3, 0xfffffe00, RZ, 0xc0, !PT ;  /* 0xfffffe0003b27812 */ /* 0x000fe200078ec0ff */
[----:B------:R-:W-:Y:S01]  /*0f10*/  IMAD.SHL.U32 R2, R0, 0x80, RZ ;  /* 0x0000008000027824 */ /* 0x000fe200078e00ff */
[----:B------:R-:W-:Y:S01]  /*0f20*/  SHF.R.U32.HI R175, RZ, 0x3, R174 ;  /* 0x00000003ffaf7819 */ /* 0x000fe200000116ae */
[----:B------:R-:W-:Y:S01]  /*0f30*/  IMAD.IADD R184, R4, 0x1, -R9 ;  /* 0x0000000104b87824 */ /* 0x000fe200078e0a09 */
[----:B------:R-:W-:Y:S01]  /*0f40*/  LOP3.LUT R0, R174, 0x38, R191, 0xf8, !PT ;  /* 0x00000038ae007812 */ /* 0x000fe200078ef8bf */
[----:B------:R-:W-:Y:S01]  /*0f50*/  IMAD.SHL.U32 R18, R189, 0x8, RZ ;  /* 0x00000008bd127824 */ /* 0x000fe200078e00ff */
[----:B------:R-:W-:Y:S01]  /*0f60*/  SHF.R.S32.HI R3, RZ, 0x1f, R166 ;  /* 0x0000001fff037819 */ /* 0x000fe200000114a6 */
[----:B------:R-:W-:Y:S01]  /*0f70*/  IMAD.SHL.U32 R182, R184, 0x8, RZ ;  /* 0x00000008b8b67824 */ /* 0x000fe200078e00ff */
[----:B------:R-:W-:Y:S01]  /*0f80*/  LOP3.LUT R5, R2, 0xffffe000, RZ, 0xc0, !PT ;  /* 0xffffe00002057812 */ /* 0x000fe200078ec0ff */
[----:B------:R-:W-:Y:S01]  /*0f90*/  IMAD.U32 R2, RZ, RZ, UR4 ;  /* 0x00000004ff027e24 */ /* 0x000fe2000f8e00ff */
[----:B------:R-:W-:Y:S01]  /*0fa0*/  LOP3.LUT R0, R0, R175, RZ, 0x3c, !PT ;  /* 0x000000af00007212 */ /* 0x000fe200078e3cff */
[----:B------:R-:W-:Y:S01]  /*0fb0*/  VIADD R171, R160, 0x10 ;  /* 0x00000010a0ab7836 */ /* 0x000fe20000000000 */
[-C--:B------:R-:W-:Y:S01]  /*0fc0*/  LEA.HI R4, R3, R166.reuse, RZ, 0x6 ;  /* 0x000000a603047211 */ /* 0x080fe200078f30ff */
[----:B------:R-:W-:Y:S01]  /*0fd0*/  VIADD R183, R182, 0x40 ;  /* 0x00000040b6b77836 */ /* 0x000fe20000000000 */
[----:B------:R-:W-:Y:S01]  /*0fe0*/  LOP3.LUT R173, R173, 0x1c0, RZ, 0xc0, !PT ;  /* 0x000001c0adad7812 */ /* 0x000fe200078ec0ff */
[----:B------:R0:W-:Y:S01]  /*0ff0*/  STL [R1+0x8], R2 ;  /* 0x0000080201007387 */ /* 0x0001e20000100800 */
[----:B------:R-:W-:Y:S01]  /*1000*/  LEA.HI R3, R3, R166, RZ, 0x3 ;  /* 0x000000a603037211 */ /* 0x000fe200078f18ff */
[----:B------:R-:W-:Y:S01]  /*1010*/  IMAD.SHL.U32 R6, R4, 0x80, RZ ;  /* 0x0000008004067824 */ /* 0x000fe200078e00ff */
[----:B------:R-:W-:Y:S01]  /*1020*/  IADD3 R207, R0, R5, R176 ;  /* 0x0000000500cf7210 */ /* 0x000fe20007ffe0b0 */
[----:B------:R-:W-:Y:S01]  /*1030*/  IMAD.U32 R0, RZ, RZ, UR5 ;  /* 0x00000005ff007e24 */ /* 0x000fe2000f8e00ff */
[----:B------:R-:W-:Y:S01]  /*1040*/  LEA.HI R0, R189, R189, RZ, 0x1 ;  /* 0x000000bdbd007211 */ /* 0x000fe200078f08ff */
[C---:B------:R-:W-:Y:S01]  /*1050*/  VIADD R170, R160.reuse, 0x30 ;  /* 0x00000030a0aa7836 */ /* 0x040fe20000000000 */
[----:B------:R-:W-:Y:S01]  /*1060*/  SHF.R.U32.HI R223, RZ, 0x3, R173 ;  /* 0x00000003ffdf7819 */ /* 0x000fe200000116ad */
[----:B------:R-:W-:Y:S01]  /*1070*/  VIADD R172, R160, 0x50 ;  /* 0x00000050a0ac7836 */ /* 0x000fe20000000000 */
[----:B------:R-:W-:Y:S01]  /*1080*/  LOP3.LUT R10, R173, 0x38, R191, 0xf8, !PT ;  /* 0x00000038ad0a7812 */ /* 0x000fe200078ef8bf */
[----:B------:R-:W-:Y:S01]  /*1090*/  IMAD.SHL.U32 R226, R226, 0x8, RZ ;  /* 0x00000008e2e27824 */ /* 0x000fe200078e00ff */
[----:B------:R-:W-:-:S02]  /*10a0*/  LOP3.LUT R4, R174, 0x38, R3, 0xf8, !PT ;  /* 0x00000038ae047812 */ /* 0x000fc400078ef803 */
[----:B------:R-:W-:Y:S02]  /*10b0*/  LOP3.LUT R12, R173, 0x38, R3, 0xf8, !PT ;  /* 0x00000038ad0c7812 */ /* 0x000fe400078ef803 */
[----:B------:R-:W-:Y:S02]  /*10c0*/  LOP3.LUT R0, R0, 0x1ffffffe, RZ, 0xc0, !PT ;  /* 0x1ffffffe00007812 */ /* 0x000fe400078ec0ff */
[----:B------:R-:W-:Y:S02]  /*10d0*/  LOP3.LUT R10, R10, R223, RZ, 0x3c, !PT ;  /* 0x000000df0a0a7212 */ /* 0x000fe400078e3cff */
[----:B------:R-:W-:Y:S01]  /*10e0*/  LOP3.LUT R7, R6, 0xffffe000, RZ, 0xc0, !PT ;  /* 0xffffe00006077812 */ /* 0x000fe200078ec0ff */
[----:B------:R-:W-:Y:S01]  /*10f0*/  IMAD.IADD R0, R189, 0x1, -R0 ;  /* 0x00000001bd007824 */ /* 0x000fe200078e0a00 */
[----:B------:R-:W-:Y:S02]  /*1100*/  LOP3.LUT R4, R4, R175, RZ, 0x3c, !PT ;  /* 0x000000af04047212 */ /* 0x000fe400078e3cff */
[----:B------:R-:W-:Y:S01]  /*1110*/  LOP3.LUT R12, R12, R223, RZ, 0x3c, !PT ;  /* 0x000000df0c0c7212 */ /* 0x000fe200078e3cff */
[----:B------:R-:W-:Y:S01]  /*1120*/  IMAD R181, R0, 0x8, R225 ;  /* 0x0000000800b57824 */ /* 0x000fe200078e02e1 */
[----:B0-----:R-:W-:-:S02]  /*1130*/  LOP3.LUT R2, R173, 0x38, R18, 0xf8, !PT ;  /* 0x00000038ad027812 */ /* 0x001fc400078ef812 */
[----:B------:R-:W-:Y:S02]  /*1140*/  IADD3 R10, R10, R5, R178 ;  /* 0x000000050a0a7210 */ /* 0x000fe40007ffe0b2 */
[-C--:B------:R-:W-:Y:S02]  /*1150*/  IADD3 R4, R4, R7.reuse, R176 ;  /* 0x0000000704047210 */ /* 0x080fe40007ffe0b0 */
[----:B------:R-:W-:Y:S02]  /*1160*/  IADD3 R12, R12, R7, R178 ;  /* 0x000000070c0c7210 */ /* 0x000fe40007ffe0b2 */
[----:B------:R-:W-:Y:S02]  /*1170*/  LOP3.LUT R2, R178, R2, R223, 0xf6, !PT ;  /* 0x00000002b2027212 */ /* 0x000fe400078ef6df */
[----:B------:R-:W-:Y:S02]  /*1180*/  SHF.R.S32.HI R228, RZ, 0x1f, R182 ;  /* 0x0000001fffe47819 */ /* 0x000fe400000114b6 */
[----:B------:R-:W-:-:S02]  /*1190*/  SHF.R.S32.HI R197, RZ, 0x1f, R171 ;  /* 0x0000001fffc57819 */ /* 0x000fc400000114ab */
[----:B------:R-:W-:Y:S02]  /*11a0*/  SHF.R.S32.HI R227, RZ, 0x1f, R183 ;  /* 0x0000001fffe37819 */ /* 0x000fe400000114b7 */
[----:B------:R-:W-:Y:S02]  /*11b0*/  SHF.R.S32.HI R195, RZ, 0x1f, R170 ;  /* 0x0000001fffc37819 */ /* 0x000fe400000114aa */
[----:B------:R-:W-:Y:S02]  /*11c0*/  SHF.R.S32.HI R194, RZ, 0x1f, R168 ;  /* 0x0000001fffc27819 */ /* 0x000fe400000114a8 */
[----:B------:R-:W-:Y:S02]  /*11d0*/  SHF.R.S32.HI R193, RZ, 0x1f, R172 ;  /* 0x0000001fffc17819 */ /* 0x000fe400000114ac */
[----:B------:R-:W-:Y:S02]  /*11e0*/  SHF.R.S32.HI R191, RZ, 0x3, R191 ;  /* 0x00000003ffbf7819 */ /* 0x000fe400000114bf */
[----:B------:R-:W-:-:S02]  /*11f0*/  SHF.R.S32.HI R192, RZ, 0x3, R3 ;  /* 0x00000003ffc07819 */ /* 0x000fc40000011403 */
[----:B------:R-:W-:Y:S02]  /*1200*/  LEA R206, R2, UR4, 0x1 ;  /* 0x0000000402ce7c11 */ /* 0x000fe4000f8e08ff */
[----:B------:R-:W-:Y:S02]  /*1210*/  LEA R207, R207, UR4, 0x1 ;  /* 0x00000004cfcf7c11 */ /* 0x000fe4000f8e08ff */
[----:B------:R-:W-:Y:S02]  /*1220*/  LEA R204, R10, UR4, 0x1 ;  /* 0x000000040acc7c11 */ /* 0x000fe4000f8e08ff */
[----:B------:R-:W-:Y:S02]  /*1230*/  LEA R205, R4, UR4, 0x1 ;  /* 0x0000000404cd7c11 */ /* 0x000fe4000f8e08ff */
[----:B------:R-:W-:-:S07]  /*1240*/  LEA R202, R12, UR4, 0x1 ;  /* 0x000000040cca7c11 */ /* 0x000fce000f8e08ff */
.L_x_1940:
[----:B------:R-:W-:Y:S01]  /*1250*/  ULDC.64 UR4, c[0x0][0xa28] ;  /* 0x00028a0000047ab9 */ /* 0x000fe20000000a00 */
[----:B0-2---:R-:W0:Y:S01]  /*1260*/  LDC.64 R4, c[0x0][0xa08] ;  /* 0x00028200ff047b82 */ /* 0x005e220000000a00 */
[----:B------:R-:W-:Y:S01]  /*1270*/  ISETP.NE.U32.AND P0, PT, RZ, UR4, PT ;  /* 0x00000004ff007c0c */ /* 0x000fe2000bf05070 */
[----:B------:R-:W-:Y:S01]  /*1280*/  IMAD.MOV.U32 R0, RZ, RZ, RZ ;  /* 0x000000ffff007224 */ /* 0x000fe200078e00ff */
[----:B------:R-:W-:Y:S01]  /*1290*/  ULDC.64 UR6, c[0x0][0x208] ;  /* 0x0000820000067ab9 */ /* 0x000fe20000000a00 */
[----:B------:R-:W-:Y:S01]  /*12a0*/  IMAD.MOV.U32 R28, RZ, RZ, RZ ;  /* 0x000000ffff1c7224 */ /* 0x000fe200078e00ff */
[----:B------:R-:W-:Y:S01]  /*12b0*/  ISETP.NE.AND.EX P0, PT, RZ, UR5, PT, P0 ;  /* 0x00000005ff007c0c */ /* 0x000fe2000bf05300 */
[----:B------:R-:W-:Y:S02]  /*12c0*/  ULDC.64 UR4, c[0x0][0xa18] ;  /* 0x0002860000047ab9 */ /* 0x000fe40000000a00 */
[----:B------:R-:W-:-:S04]  /*12d0*/  ISETP.NE.U32.AND P1, PT, RZ, UR4, PT ;  /* 0x00000004ff007c0c */ /* 0x000fc8000bf25070 */
[----:B------:R-:W-:Y:S01]  /*12e0*/  ISETP.NE.AND.EX P1, PT, RZ, UR5, PT, P1 ;  /* 0x00000005ff007c0c */ /* 0x000fe2000bf25310 */
[----:B------:R-:W-:Y:S02]  /*12f0*/  ULDC.64 UR4, c[0x0][0xa08] ;  /* 0x0002820000047ab9 */ /* 0x000fe40000000a00 */
[----:B------:R-:W-:-:S03]  /*1300*/  ISETP.NE.U32.AND P3, PT, RZ, UR4, PT ;  /* 0x00000004ff007c0c */ /* 0x000fc6000bf65070 */
[----:B---34-:R-:W1:Y:S01]  /*1310*/  @P0 LDC.64 R2, c[0x0][0xa28] ;  /* 0x00028a00ff020b82 */ /* 0x018e620000000a00 */
[----:B------:R-:W-:Y:S01]  /*1320*/  ISETP.NE.AND.EX P3, PT, RZ, UR5, PT, P3 ;  /* 0x00000005ff007c0c */ /* 0x000fe2000bf65330 */
[----:B0-----:R-:W-:-:S06]  /*1330*/  IMAD.WIDE R8, R27, 0x4, R4 ;  /* 0x000000041b087825 */ /* 0x001fcc00078e0204 */
[----:B------:R-:W0:Y:S01]  /*1340*/  @P1 LDC.64 R6, c[0x0][0xa18] ;  /* 0x00028600ff061b82 */ /* 0x000e220000000a00 */
[----:B------:R-:W-:Y:S02]  /*1350*/  ULDC UR4, c[0x0][0x288] ;  /* 0x0000a20000047ab9 */ /* 0x000fe40000000800 */
[----:B------:R-:W-:Y:S01]  /*1360*/  IMAD.U32 R163, RZ, RZ, UR4 ;  /* 0x00000004ffa37e24 */ /* 0x000fe2000f8e00ff */
[----:B------:R-:W-:Y:S02]  /*1370*/  ULDC.64 UR4, c[0x0][0x418] ;  /* 0x0001060000047ab9 */ /* 0x000fe40000000a00 */
[----:B------:R-:W-:Y:S01]  /*1380*/  UISETP.NE.U32.AND UP0, UPT, UR4, URZ, UPT ;  /* 0x0000003f0400728c */ /* 0x000fe2000bf05070 */
[----:B------:R2:W5:Y:S03]  /*1390*/  @P3 LDG.E R28, desc[UR6][R8.64] ;  /* 0x00000006081c3981 */ /* 0x000566000c1e1900 */
[----:B------:R-:W-:-:S03]  /*13a0*/  UISETP.NE.AND.EX UP0, UPT, UR5, URZ, UPT, UP0 ;  /* 0x0000003f0500728c */ /* 0x000fc6000bf05300 */
[----:B------:R-:W-:Y:S01]  /*13b0*/  ULDC.64 UR4, c[0x0][0xa20] ;  /* 0x0002880000047ab9 */ /* 0x000fe20000000a00 */
[----:B-1----:R-:W-:Y:S01]  /*13c0*/  @P0 IMAD.WIDE R2, R27, 0x4, R2 ;  /* 0x000000041b020825 */ /* 0x002fe200078e0202 */
[----:B------:R-:W-:-:S04]  /*13d0*/  ISETP.NE.U32.AND P2, PT, RZ, UR4, PT ;  /* 0x00000004ff007c0c */ /* 0x000fc8000bf45070 */
[----:B------:R2:W5:Y:S01]  /*13e0*/  @P0 LDG.E R0, desc[UR6][R2.64] ;  /* 0x0000000602000981 */ /* 0x000562000c1e1900 */
[----:B0-----:R-:W-:-:S05]  /*13f0*/  @P1 IMAD.WIDE R4, R27, 0x4, R6 ;  /* 0x000000041b041825 */ /* 0x001fca00078e0206 */
[----:B------:R2:W5:Y:S01]  /*1400*/  @P1 LDG.E R163, desc[UR6][R4.64] ;  /* 0x0000000604a31981 */ /* 0x000562000c1e1900 */
[----:B------:R-:W-:Y:S02]  /*1410*/  ULDC UR6, c[0x0][0x424] ;  /* 0x0001090000067ab9 */ /* 0x000fe40000000800 */
[----:B------:R-:W-:Y:S01]  /*1420*/  USEL UR4, UR6, 0x1, UP0 ;  /* 0x0000000106047887 */ /* 0x000fe20008000000 */
[----:B------:R-:W-:Y:S02]  /*1430*/  ISETP.NE.AND.EX P2, PT, RZ, UR5, PT, P2 ;  /* 0x00000005ff007c0c */ /* 0x000fe4000bf45320 */
[----:B------:R-:W-:Y:S01]  /*1440*/  ULDC UR6, c[0x0][0x2f0] ;  /* 0x0000bc0000067ab9 */ /* 0x000fe20000000800 */
[----:B------:R-:W-:Y:S01]  /*1450*/  ULDC UR7, c[0x0][0x348] ;  /* 0x0000d20000077ab9 */ /* 0x000fe20000000800 */
[----:B------:R-:W-:Y:S01]  /*1460*/  UIMAD UR6, UR4, UR6, URZ ;  /* 0x00000006040672a4 */ /* 0x000fe2000f8e023f */
[----:B------:R-:W-:Y:S02]  /*1470*/  IMAD.MOV.U32 R185, RZ, RZ, R26 ;  /* 0x000000ffffb97224 */ /* 0x000fe400078e001a */
[----:B------:R-:W-:Y:S01]  /*1480*/  IMAD.MOV.U32 R186, RZ, RZ, R27 ;  /* 0x000000ffffba7224 */ /* 0x000fe200078e001b */
[----:B--2---:R-:W-:Y:S08]  /*1490*/  @P1 BRA `(.L_x_1655) ;  /* 0x0000000000281947 */ /* 0x004ff00003800000 */
[----:B------:R-:W-:Y:S02]  /*14a0*/  ULDC.64 UR4, c[0x0][0xa00] ;  /* 0x0002800000047ab9 */ /* 0x000fe40000000a00 */
[----:B------:R-:W-:-:S04]  /*14b0*/  ISETP.NE.U32.AND P0, PT, RZ, UR4, PT ;  /* 0x00000004ff007c0c */ /* 0x000fc8000bf05070 */
[----:B------:R-:W-:-:S13]  /*14c0*/  ISETP.NE.AND.EX P0, PT, RZ, UR5, PT, P0 ;  /* 0x00000005ff007c0c */ /* 0x000fda000bf05300 */
[----:B------:R-:W-:Y:S05]  /*14d0*/  @!P0 BRA `(.L_x_1655) ;  /* 0x0000000000188947 */ /* 0x000fea0003800000 */
[----:B------:R-:W0:Y:S01]  /*14e0*/  LDC.64 R2, c[0x0][0xa00] ;  /* 0x00028000ff027b82 */ /* 0x000e220000000a00 */
[----:B------:R-:W-:Y:S01]  /*14f0*/  ULDC.64 UR4, c[0x0][0x208] ;  /* 0x0000820000047ab9 */ /* 0x000fe20000000a00 */
[----:B0-----:R-:W-:-:S05]  /*1500*/  IMAD.WIDE R2, R27, 0x4, R2 ;  /* 0x000000041b027825 */ /* 0x001fca00078e0202 */
[----:B-----5:R-:W2:Y:S04]  /*1510*/  LDG.E R163, desc[UR4][R2.64] ;  /* 0x0000000402a37981 */ /* 0x020ea8000c1e1900 */
[----:B------:R-:W2:Y:S02]  /*1520*/  LDG.E R4, desc[UR4][R2.64+0x4] ;  /* 0x0000040402047981 */ /* 0x000ea4000c1e1900 */
[----:B--2---:R-:W-:-:S07]  /*1530*/  IMAD.IADD R163, R4, 0x1, -R163 ;  /* 0x0000000104a37824 */ /* 0x004fce00078e0aa3 */
.L_x_1655:
[----:B------:R-:W-:Y:S02]  /*1540*/  IMAD.U32 R24, RZ, RZ, UR7 ;  /* 0x00000007ff187e24 */ /* 0x000fe4000f8e00ff */
[----:B------:R-:W-:Y:S01]  /*1550*/  IMAD.U32 R29, RZ, RZ, UR6 ;  /* 0x00000006ff1d7e24 */ /* 0x000fe2000f8e00ff */
[----:B------:R-:W-:Y:S06]  /*1560*/  @!P2 BRA `(.L_x_1656) ;  /* 0x000000000014a947 */ /* 0x000fec0003800000 */
[----:B------:R-:W0:Y:S01]  /*1570*/  LDC.64 R2, c[0x0][0xa20] ;  /* 0x00028800ff027b82 */ /* 0x000e220000000a00 */
[----:B------:R-:W-:Y:S01]  /*1580*/  ULDC.64 UR4, c[0x0][0x208] ;  /* 0x0000820000047ab9 */ /* 0x000fe20000000a00 */
[----:B0-----:R-:W-:-:S05]  /*1590*/  IMAD.WIDE R2, R27, 0x4, R2 ;  /* 0x000000041b027825 */ /* 0x001fca00078e0202 */
[----:B------:R0:W5:Y:S01]  /*15a0*/  LDG.E R29, desc[UR4][R2.64] ;  /* 0x00000004021d7981 */ /* 0x000162000c1e1900 */
[----:B------:R-:W-:Y:S05]  /*15b0*/  BRA `(.L_x_1657) ;  /* 0x0000000000147947 */ /* 0x000fea0003800000 */
.L_x_1656:
[----:B------:R-:W-:Y:S05]  /*15c0*/  @!P3 BRA `(.L_x_1657) ;  /* 0x000000000010b947 */ /* 0x000fea0003800000 */
[----:B------:R-:W-:Y:S02]  /*15d0*/  ULDC.64 UR4, c[0x0][0x208] ;  /* 0x0000820000047ab9 */ /* 0x000fe40000000a00 */
[----:B------:R-:W2:Y:S04]  /*15e0*/  LDG.E R2, desc[UR4][R8.64] ;  /* 0x0000000408027981 */ /* 0x000ea8000c1e1900 */
[----:B------:R-:W2:Y:S02]  /*15f0*/  LDG.E R29, desc[UR4][R8.64+0x4] ;  /* 0x00000404081d7981 */ /* 0x000ea4000c1e1900 */
[----:B--2---:R-:W-:-:S07]  /*1600*/  IMAD.IADD R29, R29, 0x1, -R2 ;  /* 0x000000011d1d7824 */ /* 0x004fce00078e0a02 */
.L_x_1657:
[----:B------:R-:W-:Y:S01]  /*1610*/  ULDC.64 UR4, c[0x0][0xa10] ;  /* 0x0002840000047ab9 */ /* 0x000fe20000000a00 */
[----:B------:R-:W-:Y:S01]  /*1620*/  ULDC.64 UR6, c[0x0][0x208] ;  /* 0x0000820000067ab9 */ /* 0x000fe20000000a00 */
[----:B------:R-:W-:Y:S01]  /*1630*/  ISETP.NE.U32.AND P0, PT, RZ, UR4, PT ;  /* 0x00000004ff007c0c */ /* 0x000fe2000bf05070 */
[----:B------:R-:W1:Y:S03]  /*1640*/  LDC R8, c[0x0][0x448] ;  /* 0x00011200ff087b82 */ /* 0x000e660000000800 */
[----:B------:R-:W-:Y:S01]  /*1650*/  ISETP.NE.AND.EX P0, PT, RZ, UR5, PT, P0 ;  /* 0x00000005ff007c0c */ /* 0x000fe2000bf05300 */
[----:B------:R-:W-:Y:S02]  /*1660*/  ULDC.64 UR4, c[0x0][0xa30] ;  /* 0x00028c0000047ab9 */ /* 0x000fe40000000a00 */
[----:B------:R-:W-:Y:S01]  /*1670*/  ISETP.NE.U32.AND P1, PT, RZ, UR4, PT ;  /* 0x00000004ff007c0c */ /* 0x000fe2000bf25070 */
[----:B-----5:R-:W-:Y:S01]  /*1680*/  IMAD.MOV.U32 R147, RZ, RZ, R29 ;  /* 0x000000ffff937224 */ /* 0x020fe200078e001d */
[----:B------:R-:W2:Y:S02]  /*1690*/  LDC.64 R10, c[0x0][0x9e0] ;  /* 0x00027800ff0a7b82 */ /* 0x000ea40000000a00 */
[----:B------:R-:W-:-:S06]  /*16a0*/  ISETP.NE.AND.EX P1, PT, RZ, UR5, PT, P1 ;  /* 0x00000005ff007c0c */ /* 0x000fcc000bf25310 */
[----:B0-----:R-:W0:Y:S08]  /*16b0*/  @P0 LDC.64 R2, c[0x0][0xa10] ;  /* 0x00028400ff020b82 */ /* 0x001e300000000a00 */
[----:B------:R-:W3:Y:S01]  /*16c0*/  @P1 LDC.64 R4, c[0x0][0xa30] ;  /* 0x00028c00ff041b82 */ /* 0x000ee20000000a00 */
[----:B0-----:R-:W-:-:S05]  /*16d0*/  @P0 IMAD.WIDE R2, R27, 0x4, R2 ;  /* 0x000000041b020825 */ /* 0x001fca00078e0202 */
[----:B------:R-:W4:Y:S04]  /*16e0*/  @P0 LDG.E R6, desc[UR6][R2.64] ;  /* 0x0000000602060981 */ /* 0x000f28000c1e1900 */
[----:B------:R0:W4:Y:S01]  /*16f0*/  @P0 LDG.E R7, desc[UR6][R2.64+0x4] ;  /* 0x0000040602070981 */ /* 0x000122000c1e1900 */
[----:B---3--:R-:W-:-:S05]  /*1700*/  @P1 IMAD.WIDE R4, R27, 0x4, R4 ;  /* 0x000000041b041825 */ /* 0x008fca00078e0204 */
[----:B------:R3:W5:Y:S01]  /*1710*/  @P1 LDG.E R147, desc[UR6][R4.64] ;  /* 0x0000000604931981 */ /* 0x000762000c1e1900 */
[----:B-1----:R-:W-:Y:S01]  /*1720*/  ISETP.NE.AND P1, PT, R8, 0x1, PT ;  /* 0x000000010800780c */ /* 0x002fe20003f25270 */
[----:B------:R-:W-:Y:S01]  /*1730*/  IMAD.SHL.U32 R177, R25, 0x80, RZ ;  /* 0x0000008019b17824 */ /* 0x000fe200078e00ff */
[----:B--2---:R-:W-:-:S03]  /*1740*/  ISETP.GE.AND P2, PT, R11, 0x1, PT ;  /* 0x000000010b00780c */ /* 0x004fc60003f46270 */
[----:B0-----:R-:W-:-:S08]  /*1750*/  VIADD R2, R177, 0x7f ;  /* 0x0000007fb1027836 */ /* 0x001fd00000000000 */
[----:B------:R-:W0:Y:S08]  /*1760*/  @P1 LDC R9, c[0x0][0x44c] ;  /* 0x00011300ff091b82 */ /* 0x000e300000000800 */
[----:B------:R-:W1:Y:S01]  /*1770*/  @P1 LDC R8, c[0x0][0x450] ;  /* 0x00011400ff081b82 */ /* 0x000e620000000800 */
[----:B0-----:R-:W-:-:S05]  /*1780*/  @P1 IMAD.HI.U32 R3, R2, R9, RZ ;  /* 0x0000000902031227 */ /* 0x001fca00078e00ff */
[----:B-1----:R-:W-:Y:S01]  /*1790*/  @P1 SHF.R.U32.HI R2, RZ, R8, R3 ;  /* 0x00000008ff021219 */ /* 0x002fe20000011603 */
[----:B----4-:R-:W-:Y:S02]  /*17a0*/  @P0 IMAD.IADD R24, R7, 0x1, -R6 ;  /* 0x0000000107180824 */ /* 0x010fe400078e0a06 */
[----:B------:R-:W-:-:S04]  /*17b0*/  IMAD.IADD R7, R29, 0x1, -R0 ;  /* 0x000000011d077824 */ /* 0x000fc800078e0a00 */
[----:B------:R-:W-:-:S04]  /*17c0*/  IMAD.IADD R164, R7, 0x1, R24 ;  /* 0x0000000107a47824 */ /* 0x000fc800078e0218 */
[C---:B------:R-:W-:Y:S01]  /*17d0*/  VIADD R0, R164.reuse, 0x5f ;  /* 0x0000005fa4007836 */ /* 0x040fe20000000000 */
[----:B------:R-:W-:-:S03]  /*17e0*/  IADD3 R3, R164, 0x1, -R163 ;  /* 0x00000001a4037810 */ /* 0x000fc60007ffe8a3 */
[----:B------:R-:W-:-:S04]  /*17f0*/  IMAD.HI R0, R0, 0x2aaaaaab, RZ ;  /* 0x2aaaaaab00007827 */ /* 0x000fc800078e02ff */
[----:B------:R-:W-:Y:S01]  /*1800*/  IMAD.IADD R3, R3, 0x1, R2 ;  /* 0x0000000103037824 */ /* 0x000fe200078e0202 */
[----:B------:R-:W-:-:S04]  /*1810*/  SHF.R.U32.HI R153, RZ, 0x1f, R0 ;  /* 0x0000001fff997819 */ /* 0x000fc80000011600 */
[----:B------:R-:W-:Y:S01]  /*1820*/  LEA.HI.SX32 R153, R0, R153, 0x1c ;  /* 0x0000009900997211 */ /* 0x000fe200078fe2ff */
[----:B------:R-:W-:Y:S01]  /*1830*/  IMAD.IADD R0, R3, 0x1, R10 ;  /* 0x0000000103007824 */ /* 0x000fe200078e020a */
[----:B---3--:R-:W-:Y:S06]  /*1840*/  @!P2 BRA `(.L_x_1658) ;  /* 0x000000000048a947 */ /* 0x008fec0003800000 */
[C---:B------:R-:W-:Y:S01]  /*1850*/  ISETP.GT.AND P0, PT, R3.reuse, RZ, PT ;  /* 0x000000ff0300720c */ /* 0x040fe20003f04270 */
[----:B------:R-:W-:Y:S01]  /*1860*/  BSSY B0, `(.L_x_1659) ;  /* 0x000000e000007945 */ /* 0x000fe20003800000 */
[----:B------:R-:W-:-:S11]  /*1870*/  VIADD R2, R3, 0xffffffff ;  /* 0xffffffff03027836 */ /* 0x000fd60000000000 */
        /* <DEDUP_REMOVED lines=8> */
.L_x_1660:
[----:B------:R-:W-:-:S13]  /*1900*/  ISETP.NE.AND P0, PT, R11, 0x1, PT ;  /* 0x000000010b00780c */ /* 0x000fda0003f05270 */
[----:B------:R-:W0:Y:S02]  /*1910*/  @P0 LDC.64 R4, c[0x0][0x9e8] ;  /* 0x00027a00ff040b82 */ /* 0x000e240000000a00 */
[----:B0-----:R-:W-:-:S05]  /*1920*/  @P0 IMAD.HI.U32 R4, R2, R4, RZ ;  /* 0x0000000402040227 */ /* 0x001fca00078e00ff */
[----:B------:R-:W-:-:S07]  /*1930*/  @P0 SHF.R.U32.HI R2, RZ, R5, R4 ;  /* 0x00000005ff020219 */ /* 0x000fce0000011604 */
.L_x_1661:
[----:B------:R-:W-:Y:S05]  /*1940*/  BSYNC B0 ;  /* 0x0000000000007941 */ /* 0x000fea0003800000 */
.L_x_1659:
[----:B------:R-:W-:-:S05]  /*1950*/  IMAD R3, R2, R11, R11 ;  /* 0x0000000b02037224 */ /* 0x000fca00078e020b */
[----:B------:R-:W-:-:S07]  /*1960*/  VIMNMX R0, R0, R3, PT ;  /* 0x0000000300007248 */ /* 0x000fce0003fe0100 */
.L_x_1658:
[----:B------:R-:W0:Y:S01]  /*1970*/  @P1 LDC R2, c[0x0][0x44c] ;  /* 0x00011300ff021b82 */ /* 0x000e220000000800 */
[----:B------:R-:W-:Y:S01]  /*1980*/  IMAD.MOV.U32 R3, RZ, RZ, R177 ;  /* 0x000000ffff037224 */ /* 0x000fe200078e00b1 */
[----:B------:R-:W-:Y:S01]  /*1990*/  ULDC UR4, c[0x0][0x9dc] ;  /* 0x0002770000047ab9 */ /* 0x000fe20000000800 */
[----:B------:R-:W-:-:S05]  /*19a0*/  IMAD.IADD R152, R164, 0x1, -R163 ;  /* 0x00000001a4987824 */ /* 0x000fca00078e0aa3 */
[----:B------:R-:W1:Y:S01]  /*19b0*/  @P1 LDC R5, c[0x0][0x450] ;  /* 0x00011400ff051b82 */ /* 0x000e620000000800 */
[----:B0-----:R-:W-:-:S05]  /*19c0*/  @P1 IMAD.HI.U32 R2, R177, R2, RZ ;  /* 0x00000002b1021227 */ /* 0x001fca00078e00ff */
[----:B-1----:R-:W-:-:S05]  /*19d0*/  @P1 SHF.R.U32.HI R3, RZ, R5, R2 ;  /* 0x00000005ff031219 */ /* 0x002fca0000011602 */
[----:B------:R-:W-:-:S04]  /*19e0*/  IMAD.IADD R2, R152, 0x1, R3 ;  /* 0x0000000198027824 */ /* 0x000fc800078e0203 */
[----:B------:R-:W-:Y:S01]  /*19f0*/  VIADD R3, R2, -UR4 ;  /* 0x8000000402037c36 */ /* 0x000fe20008000000 */
[----:B------:R-:W-:Y:S06]  /*1a00*/  @!P2 BRA `(.L_x_1662) ;  /* 0x000000000044a947 */ /* 0x000fec0003800000 */
[----:B------:R-:W-:Y:S01]  /*1a10*/  ISETP.GT.AND P0, PT, R2, -0x1, PT ;  /* 0xffffffff0200780c */ /* 0x000fe20003f04270 */
[----:B------:R-:W-:-:S12]  /*1a20*/  BSSY B0, `(.L_x_1663) ;  /* 0x000000d000007945 */ /* 0x000fd80003800000 */
        /* <DEDUP_REMOVED lines=8> */
.L_x_1664:
[----:B------:R-:W-:-:S13]  /*1ab0*/  ISETP.NE.AND P0, PT, R11, 0x1, PT ;  /* 0x000000010b00780c */ /* 0x000fda0003f05270 */
[----:B------:R-:W0:Y:S02]  /*1ac0*/  @P0 LDC.64 R4, c[0x0][0x9e8] ;  /* 0x00027a00ff040b82 */ /* 0x000e240000000a00 */
[----:B0-----:R-:W-:-:S05]  /*1ad0*/  @P0 IMAD.HI.U32 R4, R2, R4, RZ ;  /* 0x0000000402040227 */ /* 0x001fca00078e00ff */
[----:B------:R-:W-:-:S07]  /*1ae0*/  @P0 SHF.R.U32.HI R2, RZ, R5, R4 ;  /* 0x00000005ff020219 */ /* 0x000fce0000011604 */
.L_x_1665:
[----:B------:R-:W-:Y:S05]  /*1af0*/  BSYNC B0 ;  /* 0x0000000000007941 */ /* 0x000fea0003800000 */
.L_x_1663:
[----:B------:R-:W-:-:S05]  /*1b00*/  IMAD R2, R2, R11, RZ ;  /* 0x0000000b02027224 */ /* 0x000fca00078e02ff */
[----:B------:R-:W-:-:S07]  /*1b10*/  VIMNMX R3, R3, R2, !PT ;  /* 0x0000000203037248 */ /* 0x000fce0007fe0100 */
.L_x_1662:
[----:B------:R-:W-:Y:S01]  /*1b20*/  VIADD R0, R0, 0x5f ;  /* 0x0000005f00007836 */ /* 0x000fe20000000000 */
[----:B------:R-:W-:Y:S01]  /*1b30*/  PLOP3.LUT P2, PT, PT, PT, PT, 0x80, 0x0 ;  /* 0x000000000000781c */ /* 0x000fe20003f4f070 */
[----:B------:R-:W-:-:S04]  /*1b40*/  IMAD.HI R2, R3, 0x2aaaaaab, RZ ;  /* 0x2aaaaaab03027827 */ /* 0x000fc800078e02ff */
[----:B------:R-:W-:Y:S01]  /*1b50*/  IMAD.HI R0, R0, 0x2aaaaaab, RZ ;  /* 0x2aaaaaab00007827 */ /* 0x000fe200078e02ff */
[----:B------:R-:W-:-:S04]  /*1b60*/  SHF.R.U32.HI R5, RZ, 0x1f, R2 ;  /* 0x0000001fff057819 */ /* 0x000fc80000011602 */
[----:B------:R-:W-:Y:S02]  /*1b70*/  SHF.R.U32.HI R3, RZ, 0x1f, R0 ;  /* 0x0000001fff037819 */ /* 0x000fe40000011600 */
[----:B------:R-:W-:Y:S02]  /*1b80*/  LEA.HI.SX32 R5, R2, R5, 0x1c ;  /* 0x0000000502057211 */ /* 0x000fe400078fe2ff */
[----:B------:R-:W-:Y:S02]  /*1b90*/  LEA.HI.SX32 R0, R0, R3, 0x1c ;  /* 0x0000000300007211 */ /* 0x000fe400078fe2ff */
[----:B------:R-:W-:Y:S02]  /*1ba0*/  VIMNMX R5, RZ, R5, !PT ;  /* 0x00000005ff057248 */ /* 0x000fe40007fe0100 */
[----:B------:R-:W-:-:S03]  /*1bb0*/  VIMNMX R0, R153, R0, PT ;  /* 0x0000000099007248 */ /* 0x000fc60003fe0100 */
[--C-:B------:R-:W-:Y:S02]  /*1bc0*/  IMAD R5, R5, 0x60, -R7.reuse ;  /* 0x0000006005057824 */ /* 0x100fe400078e0a07 */
[----:B------:R-:W-:-:S03]  /*1bd0*/  IMAD R3, R0, 0x60, -R7 ;  /* 0x0000006000037824 */ /* 0x000fc600078e0a07 */
[----:B------:R-:W-:Y:S02]  /*1be0*/  VIMNMX R5, RZ, R5, !PT ;  /* 0x00000005ff057248 */ /* 0x000fe40007fe0100 */
[----:B------:R-:W-:-:S03]  /*1bf0*/  VIMNMX R0, R3, R24, PT ;  /* 0x0000001803007248 */ /* 0x000fc60003fe0100 */
[----:B------:R-:W-:Y:S01]  /*1c00*/  IMAD.WIDE.U32 R2, R5, -0x55555555, RZ ;  /* 0xaaaaaaab05027825 */ /* 0x000fe200078e00ff */
[----:B------:R-:W-:-:S04]  /*1c10*/  ISETP.GT.AND P0, PT, R0, R5, PT ;  /* 0x000000050000720c */ /* 0x000fc80003f04270 */
[----:B------:R-:W-:-:S05]  /*1c20*/  SHF.R.U32.HI R123, RZ, 0x6, R3 ;  /* 0x00000006ff7b7819 */ /* 0x000fca0000011603 */
[----:B------:R-:W-:-:S04]  /*1c30*/  IMAD.MOV.U32 R2, RZ, RZ, R123 ;  /* 0x000000ffff027224 */ /* 0x000fc800078e007b */
[----:B------:R-:W-:-:S04]  /*1c40*/  @P0 VIADD R0, R0, 0x5f ;  /* 0x0000005f00000836 */ /* 0x000fc80000000000 */
[----:B------:R-:W-:-:S05]  /*1c50*/  @P0 IMAD.HI R0, R0, 0x2aaaaaab, RZ ;  /* 0x2aaaaaab00000827 */ /* 0x000fca00078e02ff */
[----:B------:R-:W-:-:S04]  /*1c60*/  @P0 SHF.R.U32.HI R3, RZ, 0x1f, R0 ;  /* 0x0000001fff030819 */ /* 0x000fc80000011600 */
[----:B------:R-:W-:-:S04]  /*1c70*/  @P0 LEA.HI.SX32 R2, R0, R3, 0x1c ;  /* 0x0000000300020211 */ /* 0x000fc800078fe2ff */
[----:B------:R-:W-:-:S13]  /*1c80*/  ISETP.GT.AND P0, PT, R2, R123, PT ;  /* 0x0000007b0200720c */ /* 0x000fda0003f04270 */
[----:B------:R-:W-:Y:S05]  /*1c90*/  @!P0 BRA `(.L_x_1666) ;  /* 0x0000009000888947 */ /* 0x000fea0003800000 */
        /* <DEDUP_REMOVED lines=20> */
.L_x_1668:
[----:B------:R-:W-:Y:S05]  /*1de0*/  BSYNC B6 ;  /* 0x0000000000067941 */ /* 0x000fea0003800000 */
.L_x_1667:
        /* <DEDUP_REMOVED lines=20> */
.L_x_1670:
[----:B------:R-:W-:Y:S05]  /*1f30*/  BSYNC B6 ;  /* 0x0000000000067941 */ /* 0x000fea0003800000 */
.L_x_1669:
[----:B------:R-:W-:Y:S01]  /*1f40*/  ULDC.64 UR4, c[0x0][0x9f8] ;  /* 0x00027e0000047ab9 */ /* 0x000fe20000000a00 */
[----:B------:R-:W-:Y:S01]  /*1f50*/  ULDC.64 UR6, c[0x0][0x208] ;  /* 0x0000820000067ab9 */ /* 0x000fe20000000a00 */
[----:B------:R-:W-:Y:S01]  /*1f60*/  ISETP.NE.U32.AND P0, PT, RZ, UR4, PT ;  /* 0x00000004ff007c0c */ /* 0x000fe2000bf05070 */
[----:B------:R-:W2:Y:S01]  /*1f70*/  LDL.LU R20, [R1+0xc] ;  /* 0x00000c0001147983 */ /* 0x000ea20000300800 */
[----:B------:R-:W0:Y:S02]  /*1f80*/  LDC.64 R90, c[0x0][0x300] ;  /* 0x0000c000ff5a7b82 */ /* 0x000e240000000a00 */
[----:B------:R-:W-:Y:S01]  /*1f90*/  ISETP.NE.AND.EX P0, PT, RZ, UR5, PT, P0 ;  /* 0x00000005ff007c0c */ /* 0x000fe2000bf05300 */
[----:B------:R-:W-:Y:S01]  /*1fa0*/  ULDC.64 UR4, c[0x0][0x330] ;  /* 0x0000cc0000047ab9 */ /* 0x000fe20000000a00 */
[----:B------:R-:W-:Y:S01]  /*1fb0*/  SHF.R.S32.HI R8, RZ, 0x1f, R26 ;  /* 0x0000001fff087819 */ /* 0x000fe2000001141a */
[C---:B------:R-:W-:Y:S01]  /*1fc0*/  VIADD R0, R18.reuse, 0x80 ;  /* 0x0000008012007836 */ /* 0x040fe20000000000 */
[----:B------:R-:W-:Y:S01]  /*1fd0*/  SHF.R.S32.HI R19, RZ, 0x1f, R18 ;  /* 0x0000001fff137819 */ /* 0x000fe20000011412 */
[----:B------:R-:W-:Y:S01]  /*1fe0*/  VIADD R3, R18, 0xa0 ;  /* 0x000000a012037836 */ /* 0x000fe20000000000 */
[----:B------:R-:W1:Y:S08]  /*1ff0*/  LDC.64 R102, c[0x0][0x3f8] ;  /* 0x0000fe00ff667b82 */ /* 0x000e700000000a00 */
[----:B------:R-:W3:Y:S01]  /*2000*/  @P0 LDC.64 R4, c[0x0][0x9f8] ;  /* 0x00027e00ff040b82 */ /* 0x000ee20000000a00 */
[----:B------:R-:W-:-:S02]  /*2010*/  IMAD.IADD R121, R28, 0x1, R29 ;  /* 0x000000011c797824 */ /* 0x000fc400078e021d */
[----:B------:R-:W-:Y:S01]  /*2020*/  VIADD R85, R18, 0x60 ;  /* 0x0000006012557836 */ /* 0x000fe20000000000 */
[----:B------:R-:W-:-:S04]  /*2030*/  SHF.R.S32.HI R149, RZ, 0x1f, R162 ;  /* 0x0000001fff957819 */ /* 0x000fc800000114a2 */
[----:B------:R-:W4:Y:S08]  /*2040*/  LDC R21, c[0x0][0x3f4] ;  /* 0x0000fd00ff157b82 */ /* 0x000f300000000800 */
[----:B------:R-:W4:Y:S01]  /*2050*/  LDC.64 R96, c[0x0][0x408] ;  /* 0x00010200ff607b82 */ /* 0x000f220000000a00 */
[----:B---3--:R-:W-:-:S05]  /*2060*/  @P0 IMAD.WIDE R4, R27, 0x4, R4 ;  /* 0x000000041b040825 */ /* 0x008fca00078e0204 */
[----:B------:R3:W2:Y:S01]  /*2070*/  @P0 LDG.E R27, desc[UR6][R4.64] ;  /* 0x00000006041b0981 */ /* 0x0006a2000c1e1900 */
[----:B------:R-:W-:Y:S01]  /*2080*/  ULDC UR6, c[0x0][0x2f4] ;  /* 0x0000bd0000067ab9 */ /* 0x000fe20000000800 */
[----:B------:R-:W-:Y:S01]  /*2090*/  IMAD R7, R8, UR4, RZ ;  /* 0x0000000408077c24 */ /* 0x000fe2000f8e02ff */
[----:B------:R-:W-:Y:S01]  /*20a0*/  ISETP.GE.AND P1, PT, R165, UR6, PT ;  /* 0x00000006a5007c0c */ /* 0x000fe2000bf26270 */
[----:B------:R-:W-:Y:S01]  /*20b0*/  IMAD.WIDE.U32 R88, R26, UR4, R18 ;  /* 0x000000041a587c25 */ /* 0x000fe2000f8e0012 */
[----:B------:R-:W-:Y:S01]  /*20c0*/  ISETP.GE.AND P0, PT, R18, UR6, PT ;  /* 0x0000000612007c0c */ /* 0x000fe2000bf06270 */
[----:B------:R-:W4:Y:S01]  /*20d0*/  S2R R154, SR_TID.X ;  /* 0x00000000009a7919 */ /* 0x000f220000002100 */
[----:B------:R-:W-:Y:S01]  /*20e0*/  ISETP.GE.AND P3, PT, R0, UR6, PT ;  /* 0x0000000600007c0c */ /* 0x000fe2000bf66270 */
[----:B------:R-:W-:Y:S01]  /*20f0*/  IMAD R7, R26, UR5, R7 ;  /* 0x000000051a077c24 */ /* 0x000fe2000f8e0207 */
[----:B------:R-:W-:Y:S01]  /*2100*/  ISETP.GE.AND P2, PT, R3, UR6, PT ;  /* 0x0000000603007c0c */ /* 0x000fe2000bf46270 */
[----:B------:R-:W-:Y:S01]  /*2110*/  ULDC.64 UR4, c[0x0][0xa08] ;  /* 0x0002820000047ab9 */ /* 0x000fe20000000a00 */
[----:B---3--:R-:W-:Y:S01]  /*2120*/  SEL R4, RZ, 0xffffffff, P1 ;  /* 0xffffffffff047807 */ /* 0x008fe20000800000 */
[----:B------:R-:W-:Y:S01]  /*2130*/  IMAD.IADD R89, R89, 0x1, R7 ;  /* 0x0000000159597824 */ /* 0x000fe200078e0207 */
[----:B------:R-:W-:Y:S01]  /*2140*/  SHF.R.S32.HI R0, RZ, 0x1f, R121 ;  /* 0x0000001fff007819 */ /* 0x000fe20000011479 */
[----:B-1----:R-:W-:Y:S01]  /*2150*/  IMAD.WIDE.U32 R100, R162, R102, R18 ;  /* 0x00000066a2647225 */ /* 0x002fe200078e0012 */
[----:B------:R-:W-:-:S02]  /*2160*/  SEL R3, RZ, 0x1, P0 ;  /* 0x00000001ff037807 */ /* 0x000fc40000000000 */
[----:B------:R-:W-:Y:S01]  /*2170*/  ISETP.GE.AND P0, PT, R166, UR6, PT ;  /* 0x00000006a6007c0c */ /* 0x000fe2000bf06270 */
[----:B------:R-:W-:Y:S01]  /*2180*/  IMAD.SHL.U32 R4, R4, 0x2, RZ ;  /* 0x0000000204047824 */ /* 0x000fe200078e00ff */
[----:B------:R-:W-:Y:S01]  /*2190*/  ISETP.GE.AND P1, PT, R85, UR6, PT ;  /* 0x0000000655007c0c */ /* 0x000fe2000bf26270 */
[-C--:B0-----:R-:W-:Y:S01]  /*21a0*/  IMAD R10, R0, R90.reuse, RZ ;  /* 0x0000005a000a7224 */ /* 0x081fe200078e02ff */
[----:B------:R-:W-:Y:S01]  /*21b0*/  SEL R6, RZ, 0x4, P0 ;  /* 0x00000004ff067807 */ /* 0x000fe20000000000 */
[----:B------:R-:W-:Y:S01]  /*21c0*/  ULDC.64 UR6, c[0x0][0x308] ;  /* 0x0000c20000067ab9 */ /* 0x000fe20000000a00 */
[----:B------:R-:W-:Y:S01]  /*21d0*/  LOP3.LUT R3, R4, 0x2, R3, 0xe2, !PT ;  /* 0x0000000204037812 */ /* 0x000fe200078ee203 */
[C---:B------:R-:W-:Y:S01]  /*21e0*/  IMAD.WIDE.U32 R4, R121.reuse, R90, RZ ;  /* 0x0000005a79047225 */ /* 0x040fe200078e00ff */
[----:B------:R-:W-:Y:S02]  /*21f0*/  SEL R7, RZ, 0x8, P1 ;  /* 0x00000008ff077807 */ /* 0x000fe40000800000 */
[----:B------:R-:W-:Y:S01]  /*2200*/  ISETP.NE.U32.AND P0, PT, RZ, UR4, PT ;  /* 0x00000004ff007c0c */ /* 0x000fe2000bf05070 */
[----:B------:R-:W-:Y:S01]  /*2210*/  IMAD R9, R121, R91, R10 ;  /* 0x0000005b79097224 */ /* 0x000fe200078e020a */
[----:B------:R-:W-:Y:S01]  /*2220*/  LOP3.LUT R3, R7, R3, R6, 0xfe, !PT ;  /* 0x0000000307037212 */ /* 0x000fe200078efe06 */
[----:B------:R-:W-:Y:S01]  /*2230*/  IMAD R7, R8, UR6, RZ ;  /* 0x0000000608077c24 */ /* 0x000fe2000f8e02ff */
[----:B------:R-:W-:Y:S01]  /*2240*/  SEL R6, RZ, 0x10, P3 ;  /* 0x00000010ff067807 */ /* 0x000fe20001800000 */
[----:B------:R-:W-:Y:S01]  /*2250*/  IMAD.IADD R5, R5, 0x1, R9 ;  /* 0x0000000105057824 */ /* 0x000fe200078e0209 */
[----:B------:R-:W-:Y:S01]  /*2260*/  ISETP.NE.AND.EX P0, PT, RZ, UR5, PT, P0 ;  /* 0x00000005ff007c0c */ /* 0x000fe2000bf05300 */
[C---:B------:R-:W-:Y:S01]  /*2270*/  IMAD R7, R26.reuse, UR7, R7 ;  /* 0x000000071a077c24 */ /* 0x040fe2000f8e0207 */
[----:B------:R-:W-:Y:S01]  /*2280*/  LOP3.LUT R11, R3, R6, RZ, 0xfc, !PT ;  /* 0x00000006030b7212 */ /* 0x000fe200078efcff */
[----:B------:R-:W-:Y:S01]  /*2290*/  IMAD.WIDE.U32 R4, R26, UR6, R4 ;  /* 0x000000061a047c25 */ /* 0x000fe2000f8e0004 */
[----:B------:R-:W-:Y:S01]  /*22a0*/  ULDC.64 UR4, c[0x0][0x310] ;  /* 0x0000c40000047ab9 */ /* 0x000fe20000000a00 */
[----:B------:R-:W-:-:S02]  /*22b0*/  SHF.R.S32.HI R161, RZ, 0x1f, R160 ;  /* 0x0000001fffa17819 */ /* 0x000fc400000114a0 */
[----:B------:R-:W-:Y:S01]  /*22c0*/  IMAD.IADD R5, R5, 0x1, R7 ;  /* 0x0000000105057824 */ /* 0x000fe200078e0207 */
[-C--:B----4-:R-:W-:Y:S01]  /*22d0*/  ISETP.GE.AND P1, PT, R165, R21.reuse, PT ;  /* 0x00000015a500720c */ /* 0x090fe20003f26270 */
[----:B------:R-:W-:Y:S01]  /*22e0*/  IMAD R7, R149, R96, RZ ;  /* 0x0000006095077224 */ /* 0x000fe200078e02ff */
[----:B------:R-:W-:Y:S01]  /*22f0*/  ISETP.GE.AND P4, PT, R166, R21, PT ;  /* 0x00000015a600720c */ /* 0x000fe20003f86270 */
[----:B------:R-:W-:Y:S01]  /*2300*/  IMAD.WIDE.U32 R98, R162, R102, R160 ;  /* 0x00000066a2627225 */ /* 0x000fe200078e00a0 */
[----:B------:R-:W-:Y:S02]  /*2310*/  LOP3.LUT P3, RZ, R199, 0x4, RZ, 0xc0, !PT ;  /* 0x00000004c7ff7812 */ /* 0x000fe4000786c0ff */
[----:B------:R-:W-:Y:S01]  /*2320*/  SHF.L.U64.HI R138, R90, 0x6, R91 ;  /* 0x000000065a8a7819 */ /* 0x000fe2000001025b */
[----:B------:R-:W-:Y:S01]  /*2330*/  IMAD R7, R162, R97, R7 ;  /* 0x00000061a2077224 */ /* 0x000fe200078e0207 */
[----:B------:R-:W-:Y:S01]  /*2340*/  SHF.L.U64.HI R105, R96, 0x6, R97 ;  /* 0x0000000660697819 */ /* 0x000fe20000010261 */
[----:B------:R-:W-:Y:S01]  /*2350*/  IMAD.WIDE.U32 R92, R162, R96, R160 ;  /* 0x00000060a25c7225 */ /* 0x000fe200078e00a0 */
[----:B------:R-:W-:-:S02]  /*2360*/  SHF.L.U64.HI R107, R102, 0x6, R103 ;  /* 0x00000006666b7819 */ /* 0x000fc40000010267 */
[----:B------:R-:W-:Y:S01]  /*2370*/  SHF.R.S32.HI R150, RZ, 0x1f, R188 ;  /* 0x0000001fff967819 */ /* 0x000fe200000114bc */
[----:B------:R-:W-:Y:S01]  /*2380*/  IMAD.WIDE.U32 R94, R162, R96, R18 ;  /* 0x00000060a25e7225 */ /* 0x000fe200078e0012 */
[----:B------:R-:W-:-:S03]  /*2390*/  LEA.HI R154, R154, 0x8, RZ, 0x19 ;  /* 0x000000089a9a7811 */ /* 0x000fc600078fc8ff */
[----:B------:R-:W-:Y:S02]  /*23a0*/  IMAD.IADD R93, R93, 0x1, R7 ;  /* 0x000000015d5d7824 */ /* 0x000fe400078e0207 */
[----:B------:R-:W-:Y:S01]  /*23b0*/  IMAD.IADD R95, R7, 0x1, R95 ;  /* 0x00000001075f7824 */ /* 0x000fe200078e025f */
[----:B------:R-:W-:Y:S01]  /*23c0*/  SEL R7, R21, RZ, P4 ;  /* 0x000000ff15077207 */ /* 0x000fe20002000000 */
[----:B------:R-:W-:Y:S02]  /*23d0*/  IMAD.MOV.U32 R128, RZ, RZ, 0x20 ;  /* 0x00000020ff807424 */ /* 0x000fe400078e00ff */
[----:B------:R-:W-:Y:S02]  /*23e0*/  IMAD R129, R91, 0x60, RZ ;  /* 0x000000605b817824 */ /* 0x000fe400078e02ff */
[----:B------:R-:W-:Y:S01]  /*23f0*/  IMAD.IADD R10, R166, 0x1, R7 ;  /* 0x00000001a60a7824 */ /* 0x000fe200078e0207 */
[----:B------:R-:W-:Y:S01]  /*2400*/  SEL R128, R128, 0xffffffe0, !P3 ;  /* 0xffffffe080807807 */ /* 0x000fe20005800000 */
[----:B------:R-:W-:-:S02]  /*2410*/  IMAD.SHL.U32 R139, R90, 0x40, RZ ;  /* 0x000000405a8b7824 */ /* 0x000fc400078e00ff */
[----:B------:R-:W-:Y:S02]  /*2420*/  IMAD R133, R97, 0x60, RZ ;  /* 0x0000006061857824 */ /* 0x000fe400078e02ff */
[----:B------:R-:W-:Y:S02]  /*2430*/  IMAD.SHL.U32 R106, R96, 0x40, RZ ;  /* 0x00000040606a7824 */ /* 0x000fe400078e00ff */
[----:B-----5:R-:W-:-:S04]  /*2440*/  IMAD.WIDE.U32 R92, R147, R96, R92 ;  /* 0x00000060935c7225 */ /* 0x020fc800078e005c */
[----:B------:R-:W-:-:S04]  /*2450*/  IMAD.WIDE.U32 R94, R147, R96, R94 ;  /* 0x00000060935e7225 */ /* 0x000fc800078e005e */
[----:B------:R-:W-:Y:S02]  /*2460*/  IMAD.SHL.U32 R108, R102, 0x40, RZ ;  /* 0x00000040666c7824 */ /* 0x000fe400078e00ff */
[----:B------:R-:W-:Y:S01]  /*2470*/  IMAD.SHL.U32 R122, R21, 0x2, RZ ;  /* 0x00000002157a7824 */ /* 0x000fe200078e00ff */
[----:B--2---:R-:W-:-:S04]  /*2480*/  LOP3.LUT R20, R20, 0xfffffffe, RZ, 0xc0, !PT ;  /* 0xfffffffe14147812 */ /* 0x004fc800078ec0ff */
[----:B------:R-:W-:Y:S02]  /*2490*/  @P4 LOP3.LUT R20, R20, 0x1, RZ, 0xfc, !PT ;  /* 0x0000000114144812 */ /* 0x000fe400078efcff */
[----:B------:R-:W-:-:S03]  /*24a0*/  IADD3 R120, P4, R162, R121, RZ ;  /* 0x00000079a2787210 */ /* 0x000fc60007f9e0ff */
[----:B------:R0:W-:Y:S02]  /*24b0*/  STL [R1+0xc], R20 ;  /* 0x00000c1401007387 */ /* 0x0001e40000100800 */
[----:B------:R-:W-:Y:S01]  /*24c0*/  IMAD.X R121, R0, 0x1, R149, P4 ;  /* 0x0000000100797824 */ /* 0x000fe200020e0695 */
[----:B------:R-:W-:-:S04]  /*24d0*/  SEL R0, RZ, 0x20, P2 ;  /* 0x00000020ff007807 */ /* 0x000fc80001000000 */
[C---:B------:R-:W-:Y:S02]  /*24e0*/  LOP3.LUT R0, R11.reuse, R0, RZ, 0xfc, !PT ;  /* 0x000000000b007212 */ /* 0x040fe400078efcff */
[----:B------:R-:W-:Y:S02]  /*24f0*/  LOP3.LUT R11, R11, 0x1, RZ, 0xc0, !PT ;  /* 0x000000010b0b7812 */ /* 0x000fe400078ec0ff */
[----:B------:R-:W-:-:S04]  /*2500*/  SHF.R.S32.HI R3, RZ, 0x1f, R27 ;  /* 0x0000001fff037819 */ /* 0x000fc8000001141b */
[----:B------:R-:W-:Y:S02]  /*2510*/  SEL R6, R3, RZ, !P0 ;  /* 0x000000ff03067207 */ /* 0x000fe40004000000 */
[----:B------:R-:W-:-:S03]  /*2520*/  SEL R3, R27, RZ, !P0 ;  /* 0x000000ff1b037207 */ /* 0x000fc60004000000 */
[----:B------:R-:W-:Y:S02]  /*2530*/  IMAD R8, R6, UR4, RZ ;  /* 0x0000000406087c24 */ /* 0x000fe4000f8e02ff */
[----:B------:R-:W-:-:S04]  /*2540*/  IMAD.WIDE.U32 R86, R3, UR4, R4 ;  /* 0x0000000403567c25 */ /* 0x000fc8000f8e0004 */
[-C--:B------:R-:W-:Y:S02]  /*2550*/  IMAD R4, R149, R90.reuse, RZ ;  /* 0x0000005a95047224 */ /* 0x080fe400078e02ff */
[----:B------:R-:W-:Y:S01]  /*2560*/  IMAD R9, R3, UR5, R8 ;  /* 0x0000000503097c24 */ /* 0x000fe2000f8e0208 */
[----:B------:R-:W-:Y:S01]  /*2570*/  ULDC.64 UR4, c[0x0][0x338] ;  /* 0x0000ce0000047ab9 */ /* 0x000fe20000000a00 */
[C---:B------:R-:W-:Y:S02]  /*2580*/  IMAD R13, R162.reuse, R91, R4 ;  /* 0x0000005ba20d7224 */ /* 0x040fe400078e0204 */
[----:B------:R-:W-:-:S04]  /*2590*/  IMAD.WIDE.U32 R4, R162, R90, R18 ;  /* 0x0000005aa2047225 */ /* 0x000fc800078e0012 */
[----:B------:R-:W-:Y:S01]  /*25a0*/  IMAD R6, R6, UR4, RZ ;  /* 0x0000000406067c24 */ /* 0x000fe2000f8e02ff */
[----:B------:R-:W-:Y:S01]  /*25b0*/  IADD3 R27, P0, R86, R4, RZ ;  /* 0x00000004561b7210 */ /* 0x000fe20007f1e0ff */
[----:B------:R-:W-:Y:S01]  /*25c0*/  IMAD.IADD R84, R87, 0x1, R9 ;  /* 0x0000000157547824 */ /* 0x000fe200078e0209 */
[----:B------:R-:W-:Y:S01]  /*25d0*/  SEL R4, R21, RZ, P1 ;  /* 0x000000ff15047207 */ /* 0x000fe20000800000 */
[----:B------:R-:W-:-:S03]  /*25e0*/  IMAD.WIDE.U32 R88, R3, UR4, R88 ;  /* 0x0000000403587c25 */ /* 0x000fc6000f8e0058 */
[----:B------:R-:W-:Y:S01]  /*25f0*/  IADD3.X R26, R84, R5, R13, P0, !PT ;  /* 0x00000005541a7210 */ /* 0x000fe200007fe40d */
[----:B------:R-:W-:Y:S01]  /*2600*/  IMAD R29, R3, UR5, R6 ;  /* 0x00000005031d7c24 */ /* 0x000fe2000f8e0206 */
[----:B------:R-:W-:Y:S01]  /*2610*/  ISETP.GE.AND P0, PT, R18, R21, PT ;  /* 0x000000151200720c */ /* 0x000fe20003f06270 */
[----:B------:R-:W-:Y:S01]  /*2620*/  IMAD R3, R149, R102, RZ ;  /* 0x0000006695037224 */ /* 0x000fe200078e02ff */
[----:B------:R-:W-:Y:S01]  /*2630*/  SHF.R.S32.HI R13, RZ, 0x1f, R10 ;  /* 0x0000001fff0d7819 */ /* 0x000fe2000001140a */
[----:B------:R-:W-:-:S03]  /*2640*/  IMAD.WIDE.U32 R90, R90, 0x60, RZ ;  /* 0x000000605a5a7825 */ /* 0x000fc600078e00ff */
[-C--:B------:R-:W-:Y:S01]  /*2650*/  LEA.HI R12, R13, R10.reuse, RZ, 0x3 ;  /* 0x0000000a0d0c7211 */ /* 0x080fe200078f18ff */
[----:B------:R-:W-:Y:S01]  /*2660*/  IMAD R5, R162, R103, R3 ;  /* 0x00000067a2057224 */ /* 0x000fe200078e0203 */
[----:B------:R-:W-:Y:S01]  /*2670*/  SEL R3, R21, RZ, P0 ;  /* 0x000000ff15037207 */ /* 0x000fe20000000000 */
[----:B------:R-:W-:Y:S01]  /*2680*/  IMAD.IADD R129, R91, 0x1, R129 ;  /* 0x000000015b817824 */ /* 0x000fe200078e0281 */
[----:B------:R-:W-:Y:S01]  /*2690*/  LEA.HI R10, R13, R10, RZ, 0x6 ;  /* 0x0000000a0d0a7211 */ /* 0x000fe200078f30ff */
[----:B------:R-:W-:Y:S01]  /*26a0*/  IMAD.IADD R99, R99, 0x1, R5 ;  /* 0x0000000163637824 */ /* 0x000fe200078e0205 */
[----:B------:R-:W-:Y:S01]  /*26b0*/  SHF.R.S32.HI R112, RZ, 0x3, R12 ;  /* 0x00000003ff707819 */ /* 0x000fe2000001140c */
[----:B------:R-:W-:Y:S02]  /*26c0*/  IMAD.IADD R3, R18, 0x1, R3 ;  /* 0x0000000112037824 */ /* 0x000fe400078e0203 */
[----:B------:R-:W-:Y:S02]  /*26d0*/  IMAD.IADD R101, R5, 0x1, R101 ;  /* 0x0000000105657824 */ /* 0x000fe400078e0265 */
[----:B------:R-:W-:Y:S01]  /*26e0*/  IMAD.IADD R5, R165, 0x1, R4 ;  /* 0x00000001a5057824 */ /* 0x000fe200078e0204 */
[----:B------:R-:W-:Y:S01]  /*26f0*/  SHF.R.S32.HI R4, RZ, 0x1f, R3 ;  /* 0x0000001fff047819 */ /* 0x000fe20000011403 */
[----:B------:R-:W-:-:S03]  /*2700*/  IMAD.WIDE.U32 R98, R147, R102, R98 ;  /* 0x0000006693627225 */ /* 0x000fc600078e0062 */
[----:B------:R-:W-:Y:S01]  /*2710*/  SHF.R.S32.HI R6, RZ, 0x1f, R5 ;  /* 0x0000001fff067819 */ /* 0x000fe20000011405 */
[----:B------:R-:W-:Y:S01]  /*2720*/  IMAD.WIDE.U32 R100, R147, R102, R100 ;  /* 0x0000006693647225 */ /* 0x000fe200078e0064 */
[CC--:B------:R-:W-:Y:S02]  /*2730*/  LEA.HI R14, R4.reuse, R3.reuse, RZ, 0x3 ;  /* 0x00000003040e7211 */ /* 0x0c0fe400078f18ff */
[----:B------:R-:W-:Y:S02]  /*2740*/  LEA.HI R3, R4, R3, RZ, 0x6 ;  /* 0x0000000304037211 */ /* 0x000fe400078f30ff */
[----:B------:R-:W-:Y:S02]  /*2750*/  LEA.HI R4, R6, R5, RZ, 0x6 ;  /* 0x0000000506047211 */ /* 0x000fe400078f30ff */
[----:B------:R-:W-:Y:S02]  /*2760*/  SHF.R.S32.HI R3, RZ, 0x6, R3 ;  /* 0x00000006ff037819 */ /* 0x000fe40000011403 */
[----:B------:R-:W-:-:S02]  /*2770*/  SHF.R.S32.HI R7, RZ, 0x6, R4 ;  /* 0x00000006ff077819 */ /* 0x000fc40000011404 */
[----:B------:R-:W-:Y:S01]  /*2780*/  LOP3.LUT R4, R174, 0x38, R14, 0xf8, !PT ;  /* 0x00000038ae047812 */ /* 0x000fe200078ef80e */
[C---:B------:R-:W-:Y:S01]  /*2790*/  IMAD R146, R3.reuse, 0x1800, R176 ;  /* 0x0000180003927824 */ /* 0x040fe200078e02b0 */
[----:B------:R-:W-:Y:S01]  /*27a0*/  LEA.HI R5, R6, R5, RZ, 0x3 ;  /* 0x0000000506057211 */ /* 0x000fe200078f18ff */
[----:B------:R-:W-:Y:S01]  /*27b0*/  IMAD R144, R3, 0x1800, R178 ;  /* 0x0000180003907824 */ /* 0x000fe200078e02b2 */
[-C--:B------:R-:W-:Y:S01]  /*27c0*/  LOP3.LUT R3, R4, R175.reuse, RZ, 0x3c, !PT ;  /* 0x000000af04037212 */ /* 0x080fe200078e3cff */
[C---:B------:R-:W-:Y:S01]  /*27d0*/  IMAD R145, R7.reuse, 0x1800, R176 ;  /* 0x0000180007917824 */ /* 0x040fe200078e02b0 */
[C---:B------:R-:W-:Y:S01]  /*27e0*/  LOP3.LUT R6, R174.reuse, 0x38, R5, 0xf8, !PT ;  /* 0x00000038ae067812 */ /* 0x040fe200078ef805 */
[----:B------:R-:W-:Y:S01]  /*27f0*/  IMAD R142, R7, 0x1800, R178 ;  /* 0x00001800078e7824 */ /* 0x000fe200078e02b2 */
[----:B------:R-:W-:Y:S01]  /*2800*/  LOP3.LUT R4, R174, 0x38, R12, 0xf8, !PT ;  /* 0x00000038ae047812 */ /* 0x000fe200078ef80c */
[----:B------:R-:W-:Y:S01]  /*2810*/  IMAD.IADD R146, R146, 0x1, R3 ;  /* 0x0000000192927824 */ /* 0x000fe200078e0203 */
[----:B------:R-:W-:-:S02]  /*2820*/  LOP3.LUT R6, R6, R175, RZ, 0x3c, !PT ;  /* 0x000000af06067212 */ /* 0x000fc400078e3cff */
[----:B------:R-:W-:Y:S02]  /*2830*/  SHF.R.S32.HI R3, RZ, 0x6, R10 ;  /* 0x00000006ff037819 */ /* 0x000fe4000001140a */
[----:B------:R-:W-:Y:S01]  /*2840*/  LOP3.LUT R4, R4, R175, RZ, 0x3c, !PT ;  /* 0x000000af04047212 */ /* 0x000fe200078e3cff */
[----:B------:R-:W-:Y:S01]  /*2850*/  IMAD.IADD R145, R145, 0x1, R6 ;  /* 0x0000000191917824 */ /* 0x000fe200078e0206 */
[----:B------:R-:W-:Y:S01]  /*2860*/  LOP3.LUT R6, R173, 0x38, R5, 0xf8, !PT ;  /* 0x00000038ad067812 */ /* 0x000fe200078ef805 */
[----:B------:R-:W-:Y:S01]  /*2870*/  IMAD R143, R3, 0x1800, R176 ;  /* 0x00001800038f7824 */ /* 0x000fe200078e02b0 */
[----:B------:R-:W-:Y:S01]  /*2880*/  LOP3.LUT R8, R173, 0x38, R14, 0xf8, !PT ;  /* 0x00000038ad087812 */ /* 0x000fe200078ef80e */
[----:B------:R-:W-:Y:S01]  /*2890*/  IMAD R141, R3, 0x1800, R178 ;  /* 0x00001800038d7824 */ /* 0x000fe200078e02b2 */
[----:B------:R-:W-:Y:S01]  /*28a0*/  SHF.R.S32.HI R3, RZ, 0x1f, R147 ;  /* 0x0000001fff037819 */ /* 0x000fe20000011493 */
[----:B------:R-:W-:Y:S01]  /*28b0*/  IMAD.IADD R143, R143, 0x1, R4 ;  /* 0x000000018f8f7824 */ /* 0x000fe200078e0204 */
[----:B------:R-:W-:-:S02]  /*28c0*/  LOP3.LUT R7, R6, R223, RZ, 0x3c, !PT ;  /* 0x000000df06077212 */ /* 0x000fc400078e3cff */
[----:B------:R-:W-:Y:S01]  /*28d0*/  LOP3.LUT R9, R8, R223, RZ, 0x3c, !PT ;  /* 0x000000df08097212 */ /* 0x000fe200078e3cff */
[----:B------:R-:W-:Y:S01]  /*28e0*/  IMAD R4, R3, R96, RZ ;  /* 0x0000006003047224 */ /* 0x000fe200078e02ff */
[----:B------:R-:W-:Y:S01]  /*28f0*/  LOP3.LUT R8, R173, 0x38, R12, 0xf8, !PT ;  /* 0x00000038ad087812 */ /* 0x000fe200078ef80c */
[----:B------:R-:W-:Y:S01]  /*2900*/  IMAD.IADD R142, R142, 0x1, R7 ;  /* 0x000000018e8e7824 */ /* 0x000fe200078e0207 */
[----:B------:R-:W-:Y:S01]  /*2910*/  SHF.R.S32.HI R116, RZ, 0x3, R14 ;  /* 0x00000003ff747819 */ /* 0x000fe2000001140e */
[----:B------:R-:W-:Y:S01]  /*2920*/  IMAD R7, R147, R97, R4 ;  /* 0x0000006193077224 */ /* 0x000fe200078e0204 */
[----:B------:R-:W-:Y:S01]  /*2930*/  LOP3.LUT R8, R8, R223, RZ, 0x3c, !PT ;  /* 0x000000df08087212 */ /* 0x000fe200078e3cff */
[----:B------:R-:W-:Y:S01]  /*2940*/  IMAD R4, R3, R102, RZ ;  /* 0x0000006603047224 */ /* 0x000fe200078e02ff */
[----:B------:R-:W-:Y:S01]  /*2950*/  LOP3.LUT R14, R14, 0xfffffff8, RZ, 0xc0, !PT ;  /* 0xfffffff80e0e7812 */ /* 0x000fe200078ec0ff */
[----:B------:R-:W-:Y:S01]  /*2960*/  IMAD R3, R103, 0x60, RZ ;  /* 0x0000006067037824 */ /* 0x000fe200078e02ff */
[----:B------:R-:W-:Y:S01]  /*2970*/  LOP3.LUT R13, R5, 0xfffffff8, RZ, 0xc0, !PT ;  /* 0xfffffff8050d7812 */ /* 0x000fe200078ec0ff */
[----:B------:R-:W-:Y:S01]  /*2980*/  IMAD R15, R147, R103, R4 ;  /* 0x00000067930f7224 */ /* 0x000fe200078e0204 */
[----:B------:R-:W-:Y:S01]  /*2990*/  LOP3.LUT R4, R174, 0x18, R18, 0xf8, !PT ;  /* 0x00000018ae047812 */ /* 0x000fe200078ef812 */
[----:B------:R-:W-:Y:S01]  /*29a0*/  IMAD.WIDE.U32 R96, R96, 0x60, RZ ;  /* 0x0000006060607825 */ /* 0x000fe200078e00ff */
[----:B------:R-:W-:-:S02]  /*29b0*/  LOP3.LUT R12, R12, 0xfffffff8, RZ, 0xc0, !PT ;  /* 0xfffffff80c0c7812 */ /* 0x000fc400078ec0ff */
[----:B------:R-:W-:Y:S01]  /*29c0*/  LOP3.LUT R25, R4, R175, RZ, 0x3c, !PT ;  /* 0x000000af04197212 */ /* 0x000fe200078e3cff */
[----:B------:R-:W-:Y:S01]  /*29d0*/  IMAD.WIDE.U32 R102, R102, 0x60, RZ ;  /* 0x0000006066667825 */ /* 0x000fe200078e00ff */
[----:B------:R-:W-:Y:S02]  /*29e0*/  SHF.R.S32.HI R113, RZ, 0x3, R5 ;  /* 0x00000003ff717819 */ /* 0x000fe40000011405 */
[----:B------:R-:W-:Y:S01]  /*29f0*/  SHF.R.S32.HI R111, RZ, 0x1f, R14 ;  /* 0x0000001fff6f7819 */ /* 0x000fe2000001140e */
[----:B------:R-:W-:Y:S01]  /*2a00*/  IMAD.IADD R25, R176, 0x1, R25 ;  /* 0x00000001b0197824 */ /* 0x000fe200078e0219 */
[----:B------:R-:W-:Y:S01]  /*2a10*/  SHF.R.S32.HI R110, RZ, 0x1f, R13 ;  /* 0x0000001fff6e7819 */ /* 0x000fe2000001140d */
[----:B------:R-:W-:Y:S01]  /*2a20*/  IMAD.IADD R144, R144, 0x1, R9 ;  /* 0x0000000190907824 */ /* 0x000fe200078e0209 */
[----:B------:R-:W-:Y:S01]  /*2a30*/  SHF.R.S32.HI R109, RZ, 0x1f, R12 ;  /* 0x0000001fff6d7819 */ /* 0x000fe2000001140c */
[----:B------:R-:W-:Y:S01]  /*2a40*/  IMAD.IADD R141, R141, 0x1, R8 ;  /* 0x000000018d8d7824 */ /* 0x000fe200078e0208 */
[C---:B------:R-:W-:Y:S01]  /*2a50*/  LOP3.LUT R10, R0.reuse, 0x2, RZ, 0xc0, !PT ;  /* 0x00000002000a7812 */ /* 0x040fe200078ec0ff */
[----:B------:R-:W-:Y:S01]  /*2a60*/  IMAD.IADD R21, R93, 0x1, R7 ;  /* 0x000000015d157824 */ /* 0x000fe200078e0207 */
[C---:B------:R-:W-:Y:S01]  /*2a70*/  LOP3.LUT R9, R0.reuse, 0x4, RZ, 0xc0, !PT ;  /* 0x0000000400097812 */ /* 0x040fe200078ec0ff */
[----:B0-----:R-:W-:Y:S01]  /*2a80*/  IMAD.IADD R20, R7, 0x1, R95 ;  /* 0x0000000107147824 */ /* 0x001fe200078e025f */
[C---:B------:R-:W-:Y:S01]  /*2a90*/  LOP3.LUT R8, R0.reuse, 0x8, RZ, 0xc0, !PT ;  /* 0x0000000800087812 */ /* 0x040fe200078ec0ff */
[----:B------:R-:W-:Y:S01]  /*2aa0*/  IMAD.IADD R104, R99, 0x1, R15 ;  /* 0x0000000163687824 */ /* 0x000fe200078e020f */
[C---:B------:R-:W-:Y:S01]  /*2ab0*/  LOP3.LUT R7, R0.reuse, 0x10, RZ, 0xc0, !PT ;  /* 0x0000001000077812 */ /* 0x040fe200078ec0ff */
[----:B------:R-:W-:Y:S01]  /*2ac0*/  IMAD.IADD R133, R97, 0x1, R133 ;  /* 0x0000000161857824 */ /* 0x000fe200078e0285 */
[----:B------:R-:W-:Y:S01]  /*2ad0*/  LOP3.LUT R6, R0, 0x20, RZ, 0xc0, !PT ;  /* 0x0000002000067812 */ /* 0x000fe200078ec0ff */
[----:B------:R-:W-:-:S02]  /*2ae0*/  IMAD.IADD R132, R103, 0x1, R3 ;  /* 0x0000000167847824 */ /* 0x000fc400078e0203 */
[----:B------:R-:W-:Y:S02]  /*2af0*/  IMAD.IADD R140, R128, 0x1, R25 ;  /* 0x00000001808c7824 */ /* 0x000fe400078e0219 */
[----:B------:R-:W-:Y:S02]  /*2b00*/  IMAD.IADD R15, R15, 0x1, R101 ;  /* 0x000000010f0f7824 */ /* 0x000fe400078e0265 */
[----:B------:R-:W-:-:S07]  /*2b10*/  IMAD.IADD R5, R89, 0x1, R29 ;  /* 0x0000000159057824 */ /* 0x000fce00078e021d */
.L_x_1770:
        /* <DEDUP_REMOVED lines=11> */
[-C--:B------:R-:W-:Y:S01]  /*2bd0*/  IADD3 R0, P3, P4, R27, R126.reuse, R139 ;  /* 0x0000007e1b007210 */ /* 0x080fe20007c7e08b */
[----:B------:R-:W-:Y:S01]  /*2be0*/  IMAD R39, R39, 0x2, R118 ;  /* 0x0000000227277824 */ /* 0x000fe200078e0276 */
[----:B------:R-:W-:Y:S01]  /*2bf0*/  IADD3 R3, P5, R27, R126, RZ ;  /* 0x0000007e1b037210 */ /* 0x000fe20007fbe0ff */
[----:B------:R-:W-:-:S04]  /*2c00*/  IMAD.IADD R80, R127, 0x1, R29 ;  /* 0x000000017f507824 */ /* 0x000fc800078e021d */
[----:B------:R-:W-:Y:S01]  /*2c10*/  IMAD.X R4, R80, 0x1, R26, P5 ;  /* 0x0000000150047824 */ /* 0x000fe200028e061a */
[----:B------:R-:W-:Y:S02]  /*2c20*/  IADD3.X R2, R26, R80, R138, P3, P4 ;  /* 0x000000501a027210 */ /* 0x000fe40001fe848a */
[----:B------:R-:W-:Y:S02]  /*2c30*/  ISETP.GT.AND P3, PT, R31, R123, PT ;  /* 0x0000007b1f00720c */ /* 0x000fe40003f64270 */
[CC--:B0-----:R-:W-:Y:S02]  /*2c40*/  LEA R40, P2, R3.reuse, R114.reuse, 0x1 ;  /* 0x0000007203287211 */ /* 0x0c1fe400078408ff */
[----:B------:R-:W-:Y:S02]  /*2c50*/  LEA R36, P5, R0, R114, 0x1 ;  /* 0x0000007200247211 */ /* 0x000fe400078a08ff */
[----:B------:R-:W-:Y:S01]  /*2c60*/  LEA.HI.X R41, R3, R115, R4, 0x1, P2 ;  /* 0x0000007303297211 */ /* 0x000fe200010f0c04 */
[----:B------:R-:W-:Y:S01]  /*2c70*/  IMAD R3, R17, 0x4800, R140 ;  /* 0x0000480011037824 */ /* 0x000fe200078e028c */
[----:B-1----:R-:W-:-:S02]  /*2c80*/  ISETP.GE.AND P2, PT, R119, 0x1, PT ;  /* 0x000000017700780c */ /* 0x002fc40003f46270 */
[----:B------:R-:W-:Y:S01]  /*2c90*/  LEA.HI.X R37, R0, R115, R2, 0x1, P5 ;  /* 0x0000007300257211 */ /* 0x000fe200028f0c02 */
[----:B------:R-:W-:Y:S02]  /*2ca0*/  IMAD R38, R3, 0x2, R118 ;  /* 0x0000000203267824 */ /* 0x000fe400078e0276 */
[----:B------:R-:W-:Y:S01]  /*2cb0*/  IMAD.MOV.U32 R2, RZ, RZ, R31 ;  /* 0x000000ffff027224 */ /* 0x000fe200078e001f */
[----:B--2---:R-:W-:-:S04]  /*2cc0*/  LOP3.LUT R30, R30, 0xfffffffd, RZ, 0xc0, !PT ;  /* 0xfffffffd1e1e7812 */ /* 0x004fc800078ec0ff */
[----:B------:R-:W-:-:S05]  /*2cd0*/  @P3 LOP3.LUT R30, R30, 0x2, RZ, 0xfc, !PT ;  /* 0x000000021e1e3812 */ /* 0x000fca00078efcff */
[----:B------:R0:W-:Y:S01]  /*2ce0*/  STL [R1+0xc], R30 ;  /* 0x00000c1e01007387 */ /* 0x0001e20000100800 */
[----:B------:R-:W-:Y:S05]  /*2cf0*/  @!P2 BRA `(.L_x_1672) ;  /* 0x0000007400f8a947 */ /* 0x000fea0003800000 */
[----:B------:R-:W-:Y:S01]  /*2d00*/  ULDC.U8 UR4, c[0x0][0x410] ;  /* 0x0001040000047ab9 */ /* 0x000fe20000000000 */
[-C--:B------:R-:W-:Y:S01]  /*2d10*/  IMAD R3, R132, R31.reuse, RZ ;  /* 0x0000001f84037224 */ /* 0x080fe200078e02ff */
[----:B------:R-:W-:Y:S01]  /*2d20*/  ISETP.NE.AND P2, PT, RZ, UR4, PT ;  /* 0x00000004ff007c0c */ /* 0x000fe2000bf45270 */
[-C--:B------:R-:W-:Y:S02]  /*2d30*/  IMAD R29, R133, R31.reuse, RZ ;  /* 0x0000001f851d7224 */ /* 0x080fe400078e02ff */
        /* <DEDUP_REMOVED lines=38> */
[----:B------:R-:W-:Y:S01]  /*2fa0*/  CS2R R114, SRZ ;  /* 0x0000000000727805 */ /* 0x000fe2000001ff00 */
[----:B------:R-:W-:Y:S01]  /*2fb0*/  ULDC.64 UR8, c[0x0][0x208] ;  /* 0x0000820000087ab9 */ /* 0x000fe20000000a00 */
        /* <DEDUP_REMOVED lines=26> */
.L_x_1675:
[----:B------:R-:W-:Y:S05]  /*3160*/  BSYNC B1 ;  /* 0x0000000000017941 */ /* 0x000fea0003800000 */
.L_x_1674:
        /* <DEDUP_REMOVED lines=22> */
[----:B------:R-:W-:Y:S01]  /*32d0*/  IADD3 R76, P2, P5, R92, R76, R106 ;  /* 0x0000004c5c4c7210 */ /* 0x000fe20007d5e06a */
[----:B------:R-:W-:-:S03]  /*32e0*/  ULDC.64 UR8, c[0x0][0x208] ;  /* 0x0000820000087ab9 */ /* 0x000fc60000000a00 */
        /* <DEDUP_REMOVED lines=33> */
.L_x_1677:
[----:B------:R-:W-:Y:S05]  /*3500*/  BSYNC B1 ;  /* 0x0000000000017941 */ /* 0x000fea0003800000 */
.L_x_1676:
        /* <DEDUP_REMOVED lines=57> */
[----:B------:R-:W-:Y:S01]  /*38a0*/  ULOP3.LUT UR4, UR60, 0x1, URZ, 0xfc, !UPT ;  /* 0x000000013c047892 */ /* 0x000fe2000f8efc3f */
        /* <DEDUP_REMOVED lines=41> */
.L_x_1678:
[----:B------:R-:W-:Y:S01]  /*3b40*/  IMAD R3, R17, 0x8, R16 ;  /* 0x0000000811037824 */ /* 0x000fe200078e0210 */
[----:B------:R-:W-:Y:S01]  /*3b50*/  SHF.L.U32 R0, R167, 0x1f, RZ ;  /* 0x0000001fa7007819 */ /* 0x000fe200000006ff */
[----:B------:R-:W-:Y:S03]  /*3b60*/  BSSY B1, `(.L_x_1679) ;  /* 0x0000003000017945 */ /* 0x000fe60003800000 */
[----:B------:R-:W1:Y:S02]  /*3b70*/  SYNCS.PHASECHK.TRANS64.TRYWAIT P5, [R3+URZ+0x2a890], R0 ;  /* 0x02a89000030075a7 */ /* 0x000e6400080a017f */
[----:B-1----:R-:W-:Y:S05]  /*3b80*/  @!P5 BRA `(.L_x_1680) ;  /* 0x0000025400e0d947 */ /* 0x002fea0003800000 */
.L_x_2117:
[----:B------:R-:W-:Y:S05]  /*3b90*/  BSYNC B1 ;  /* 0x0000000000017941 */ /* 0x000fea0003800000 */
.L_x_1679:
        /* <DEDUP_REMOVED lines=9> */
[----:B------:R-:W-:Y:S01]  /*3c30*/  SHF.R.U64 R126, R126, 0x10, R127 ;  /* 0x000000107e7e7819 */ /* 0x000fe2000000127f */
[----:B--2---:R-:W-:Y:S01]  /*3c40*/  IMAD.U32 R200, R29, 0x10000, RZ ;  /* 0x000100001dc87824 */ /* 0x004fe200078e00ff */
[----:B------:R-:W-:Y:S02]  /*3c50*/  SHF.R.U64 R124, R124, 0x10, R125 ;  /* 0x000000107c7c7819 */ /* 0x000fe4000000127d */
[----:B------:R-:W-:Y:S02]  /*3c60*/  PRMT R126, R137, 0x5432, R126 ;  /* 0x00005432897e7816 */ /* 0x000fe4000000007e */
[----:B------:R-:W-:Y:S02]  /*3c70*/  PRMT R124, R78, 0x5432, R124 ;  /* 0x000054324e7c7816 */ /* 0x000fe4000000007c */
[----:B------:R-:W-:Y:S02]  /*3c80*/  LOP3.LUT R198, R29, 0xffff0000, RZ, 0xc0, !PT ;  /* 0xffff00001dc67812 */ /* 0x000fe400078ec0ff */
[C---:B------:R-:W-:Y:S01]  /*3c90*/  LOP3.LUT R159, R126.reuse, 0xffff0000, RZ, 0xc0, !PT ;  /* 0xffff00007e9f7812 */ /* 0x040fe200078ec0ff */
[----:B------:R-:W-:Y:S01]  /*3ca0*/  IMAD.U32 R126, R126, 0x10000, RZ ;  /* 0x000100007e7e7824 */ /* 0x000fe200078e00ff */
[C---:B------:R-:W-:Y:S01]  /*3cb0*/  LOP3.LUT R179, R124.reuse, 0xffff0000, RZ, 0xc0, !PT ;  /* 0xffff00007cb37812 */ /* 0x040fe200078ec0ff */
[----:B------:R-:W-:Y:S01]  /*3cc0*/  IMAD.U32 R124, R124, 0x10000, RZ ;  /* 0x000100007c7c7824 */ /* 0x000fe200078e00ff */
[----:B------:R-:W-:Y:S01]  /*3cd0*/  SHF.R.U32.HI R127, RZ, 0x10, R127 ;  /* 0x00000010ff7f7819 */ /* 0x000fe2000001167f */
[C---:B------:R-:W-:Y:S01]  /*3ce0*/  FMUL.FTZ R29, R198.reuse, R159 ;  /* 0x0000009fc61d7220 */ /* 0x040fe20000410000 */
[----:B------:R-:W-:Y:S01]  /*3cf0*/  SHF.R.U32.HI R125, RZ, 0x10, R125 ;  /* 0x00000010ff7d7819 */ /* 0x000fe2000001167d */
[-C--:B------:R-:W-:Y:S01]  /*3d00*/  FMUL.FTZ R198, R198, R179.reuse ;  /* 0x000000b3c6c67220 */ /* 0x080fe20000410000 */
[----:B------:R-:W-:Y:S01]  /*3d10*/  PRMT R127, R212, 0x5410, R127 ;  /* 0x00005410d47f7816 */ /* 0x000fe2000000007f */
[C---:B------:R-:W-:Y:S01]  /*3d20*/  FFMA.FTZ R29, R200.reuse, R179, -R29 ;  /* 0x000000b3c81d7223 */ /* 0x040fe2000001081d */
[----:B------:R-:W-:Y:S01]  /*3d30*/  PRMT R125, R213, 0x5410, R125 ;  /* 0x00005410d57d7816 */ /* 0x000fe2000000007d */
[----:B------:R-:W-:Y:S01]  /*3d40*/  FFMA.FTZ R198, R200, R159, R198 ;  /* 0x0000009fc8c67223 */ /* 0x000fe200000100c6 */
[C---:B------:R-:W-:Y:S01]  /*3d50*/  LOP3.LUT R159, R30.reuse, 0xffff0000, RZ, 0xc0, !PT ;  /* 0xffff00001e9f7812 */ /* 0x040fe200078ec0ff */
[C---:B------:R-:W-:Y:S01]  /*3d60*/  IMAD.U32 R212, R127.reuse, 0x10000, RZ ;  /* 0x000100007fd47824 */ /* 0x040fe200078e00ff */
[----:B------:R-:W-:Y:S01]  /*3d70*/  LOP3.LUT R127, R127, 0xffff0000, RZ, 0xc0, !PT ;  /* 0xffff00007f7f7812 */ /* 0x000fe200078ec0ff */
[C---:B------:R-:W-:Y:S01]  /*3d80*/  IMAD.U32 R214, R125.reuse, 0x10000, RZ ;  /* 0x000100007dd67824 */ /* 0x040fe200078e00ff */
[----:B------:R-:W-:Y:S01]  /*3d90*/  LOP3.LUT R125, R125, 0xffff0000, RZ, 0xc0, !PT ;  /* 0xffff00007d7d7812 */ /* 0x000fe200078ec0ff */
[----:B------:R-:W-:Y:S01]  /*3da0*/  IMAD.U32 R179, R30, 0x10000, RZ ;  /* 0x000100001eb37824 */ /* 0x000fe200078e00ff */
[C---:B------:R-:W-:Y:S01]  /*3db0*/  LOP3.LUT R30, R31.reuse, 0xffff0000, RZ, 0xc0, !PT ;  /* 0xffff00001f1e7812 */ /* 0x040fe200078ec0ff */
[----:B------:R-:W-:-:S02]  /*3dc0*/  IMAD.U32 R200, R31, 0x10000, RZ ;  /* 0x000100001fc87824 */ /* 0x000fc400078e00ff */
[C---:B------:R-:W-:Y:S01]  /*3dd0*/  FMUL.FTZ R216, R159.reuse, R212 ;  /* 0x000000d49fd87220 */ /* 0x040fe20000410000 */
[C---:B------:R-:W-:Y:S02]  /*3de0*/  IMAD.U32 R31, R28.reuse, 0x10000, RZ ;  /* 0x000100001c1f7824 */ /* 0x040fe400078e00ff */
[-C--:B------:R-:W-:Y:S01]  /*3df0*/  FMUL.FTZ R218, R159, R214.reuse ;  /* 0x000000d69fda7220 */ /* 0x080fe20000410000 */
[----:B------:R-:W-:Y:S01]  /*3e00*/  LOP3.LUT R28, R28, 0xffff0000, RZ, 0xc0, !PT ;  /* 0xffff00001c1c7812 */ /* 0x000fe200078ec0ff */
        /* <DEDUP_REMOVED lines=14> */
[----:B------:R-:W-:-:S07]  /*3ef0*/  F2FP.BF16.F32.PACK_AB R31, R212, R159 ;  /* 0x0000009fd41f723e */ /* 0x000fce00000010ff */
.L_x_1686:
[----:B------:R-:W-:Y:S05]  /*3f00*/  BSYNC B3 ;  /* 0x0000000000037941 */ /* 0x000fea0003800000 */
.L_x_1685:
[----:B------:R-:W-:Y:S02]  /*3f10*/  ULDC.64 UR4, c[0x0][0x208] ;  /* 0x0000820000047ab9 */ /* 0x000fe40000000a00 */
[----:B--2---:R2:W-:Y:S03]  /*3f20*/  STG.E.128 desc[UR4][R40.64], R28 ;  /* 0x0000001c28007986 */ /* 0x0045e6000c101d04 */
.L_x_1684:
[----:B------:R-:W-:Y:S05]  /*3f30*/  BSYNC B2 ;  /* 0x0000000000027941 */ /* 0x000fea0003800000 */
.L_x_1683:
        /* <DEDUP_REMOVED lines=52> */
.L_x_1690:
[----:B------:R-:W-:Y:S05]  /*4280*/  BSYNC B3 ;  /* 0x0000000000037941 */ /* 0x000fea0003800000 */
.L_x_1689:
[----:B------:R-:W-:Y:S02]  /*4290*/  ULDC.64 UR4, c[0x0][0x208] ;  /* 0x0000820000047ab9 */ /* 0x000fe40000000a00 */
[----:B--2---:R3:W-:Y:S03]  /*42a0*/  STG.E.128 desc[UR4][R40.64+0x40], R28 ;  /* 0x0000401c28007986 */ /* 0x0047e6000c101d04 */
.L_x_1688:
[----:B------:R-:W-:Y:S05]  /*42b0*/  BSYNC B2 ;  /* 0x0000000000027941 */ /* 0x000fea0003800000 */
.L_x_1687:
        /* <DEDUP_REMOVED lines=52> */
.L_x_1694:
[----:B------:R-:W-:Y:S05]  /*4600*/  BSYNC B3 ;  /* 0x0000000000037941 */ /* 0x000fea0003800000 */
.L_x_1693:
[----:B------:R-:W-:Y:S02]  /*4610*/  ULDC.64 UR4, c[0x0][0x208] ;  /* 0x0000820000047ab9 */ /* 0x000fe40000000a00 */
[----:B--2---:R4:W-:Y:S03]  /*4620*/  STG.E.128 desc[UR4][R40.64+0x80], R28 ;  /* 0x0000801c28007986 */ /* 0x0049e6000c101d04 */
.L_x_1692:
[----:B------:R-:W-:Y:S05]  /*4630*/  BSYNC B2 ;  /* 0x0000000000027941 */ /* 0x000fea0003800000 */
.L_x_1691:
        /* <DEDUP_REMOVED lines=52> */
.L_x_1698:
[----:B------:R-:W-:Y:S05]  /*4980*/  BSYNC B3 ;  /* 0x0000000000037941 */ /* 0x000fea0003800000 */
.L_x_1697:
[----:B------:R-:W-:Y:S02]  /*4990*/  ULDC.64 UR4, c[0x0][0x208] ;  /* 0x0000820000047ab9 */ /* 0x000fe40000000a00 */
[----:B--2---:R0:W-:Y:S03]  /*49a0*/  STG.E.128 desc[UR4][R40.64+0xc0], R28 ;  /* 0x0000c01c28007986 */ /* 0x0041e6000c101d04 */
.L_x_1696:
[----:B------:R-:W-:Y:S05]  /*49b0*/  BSYNC B2 ;  /* 0x0000000000027941 */ /* 0x000fea0003800000 */
.L_x_1695:
[----:B------:R-:W-:Y:S01]  /*49c0*/  ISETP.NE.AND P3, PT, R7, RZ, PT ;  /* 0x000000ff0700720c */ /* 0x000fe20003f65270 */
[----:B------:R-:W-:-:S12]  /*49d0*/  BSSY B2, `(.L_x_1699) ;  /* 0x0000036000027945 */ /* 0x000fd80003800000 */
        /* <DEDUP_REMOVED lines=22> */
[----:B------:R-:W-:Y:S01]  /*4b40*/  FMUL.FTZ R80, R69, R74 ;  /* 0x0000004a45507220 */ /* 0x000fe20000410000 */
[----:B------:R-:W-:Y:S01]  /*4b50*/  LOP3.LUT R30, R31, 0xffff0000, RZ, 0xc0, !PT ;  /* 0xffff00001f1e7812 */ /* 0x000fe200078ec0ff */
[----:B------:R-:W-:Y:S01]  /*4b60*/  FMUL.FTZ R73, R69, R72 ;  /* 0x0000004845497220 */ /* 0x000fe20000410000 */
[----:B------:R-:W-:Y:S01]  /*4b70*/  LOP3.LUT R69, R28, 0xffff0000, RZ, 0xc0, !PT ;  /* 0xffff00001c457812 */ /* 0x000fe200078ec0ff */
[----:B------:R-:W-:Y:S01]  /*4b80*/  FMUL.FTZ R75, R67, R68 ;  /* 0x00000044434b7220 */ /* 0x000fe20000410000 */
[----:B------:R-:W-:Y:S01]  /*4b90*/  FFMA.FTZ R28, R71, R72, -R80 ;  /* 0x00000048471c7223 */ /* 0x000fe20000010850 */
[----:B------:R-:W-:Y:S01]  /*4ba0*/  FMUL.FTZ R67, R67, R70 ;  /* 0x0000004643437220 */ /* 0x000fe20000410000 */
[----:B------:R-:W-:Y:S01]  /*4bb0*/  LOP3.LUT R230, R230, 0xffff0000, RZ, 0xc0, !PT ;  /* 0xffff0000e6e67812 */ /* 0x000fe200078ec0ff */
[----:B------:R-:W-:Y:S01]  /*4bc0*/  FFMA.FTZ R71, R71, R74, R73 ;  /* 0x0000004a47477223 */ /* 0x000fe20000010049 */
[----:B------:R-:W-:Y:S01]  /*4bd0*/  LOP3.LUT R232, R232, 0xffff0000, RZ, 0xc0, !PT ;  /* 0xffff0000e8e87812 */ /* 0x000fe200078ec0ff */
[----:B------:R-:W-:-:S02]  /*4be0*/  IMAD.U32 R74, R231, 0x10000, RZ ;  /* 0x00010000e74a7824 */ /* 0x000fc400078e00ff */
[C---:B------:R-:W-:Y:S01]  /*4bf0*/  FFMA.FTZ R70, R66.reuse, R70, -R75 ;  /* 0x0000004642467223 */ /* 0x040fe2000001084b */
[----:B------:R-:W-:Y:S02]  /*4c00*/  IMAD.U32 R72, R233, 0x10000, RZ ;  /* 0x00010000e9487824 */ /* 0x000fe400078e00ff */
[----:B------:R-:W-:Y:S01]  /*4c10*/  FFMA.FTZ R67, R66, R68, R67 ;  /* 0x0000004442437223 */ /* 0x000fe20000010043 */
[C---:B------:R-:W-:Y:S01]  /*4c20*/  FMUL.FTZ R66, R30.reuse, R230 ;  /* 0x000000e61e427220 */ /* 0x040fe20000410000 */
[----:B------:R-:W-:Y:S01]  /*4c30*/  FMUL.FTZ R73, R30, R232 ;  /* 0x000000e81e497220 */ /* 0x000fe20000410000 */
[C---:B------:R-:W-:Y:S01]  /*4c40*/  FMUL.FTZ R30, R69.reuse, R74 ;  /* 0x0000004a451e7220 */ /* 0x040fe20000410000 */
[----:B------:R-:W-:Y:S01]  /*4c50*/  FMUL.FTZ R69, R69, R72 ;  /* 0x0000004845457220 */ /* 0x000fe20000410000 */
        /* <DEDUP_REMOVED lines=10> */
.L_x_1702:
[----:B------:R-:W-:Y:S05]  /*4d00*/  BSYNC B3 ;  /* 0x0000000000037941 */ /* 0x000fea0003800000 */
.L_x_1701:
[----:B------:R-:W-:Y:S02]  /*4d10*/  ULDC.64 UR4, c[0x0][0x208] ;  /* 0x0000820000047ab9 */ /* 0x000fe40000000a00 */
[----:B--2---:R0:W-:Y:S03]  /*4d20*/  STG.E.128 desc[UR4][R40.64+0x100], R28 ;  /* 0x0001001c28007986 */ /* 0x0041e6000c101d04 */
.L_x_1700:
[----:B------:R-:W-:Y:S05]  /*4d30*/  BSYNC B2 ;  /* 0x0000000000027941 */ /* 0x000fea0003800000 */
.L_x_1699:
[----:B------:R-:W-:-:S13]  /*4d40*/  ISETP.NE.AND P3, PT, R6, RZ, PT ;  /* 0x000000ff0600720c */ /* 0x000fda0003f65270 */
[----:B------:R-:W-:Y:S05]  /*4d50*/  @!P3 BRA `(.L_x_1682) ;  /* 0x0000000000d4b947 */ /* 0x000fea0003800000 */
[----:B0-234-:R0:W2:Y:S01]  /*4d60*/  LDS.128 R28, [R38+0x6000] ;  /* 0x00600000261c7984 */ /* 0x01d0a20000000c00 */
[----:B------:R-:W-:Y:S01]  /*4d70*/  ISETP.GE.AND P3, PT, R172, R119, PT ;  /* 0x00000077ac00720c */ /* 0x000fe20003f66270 */
[----:B------:R-:W-:-:S12]  /*4d80*/  BSSY B2, `(.L_x_1703) ;  /* 0x0000030000027945 */ /* 0x000fd80003800000 */
[----:B0-----:R-:W-:Y:S05]  /*4d90*/  @P3 BRA `(.L_x_1704) ;  /* 0x0000000000b83947 */ /* 0x001fea0003800000 */
[--C-:B------:R-:W-:Y:S02]  /*4da0*/  SHF.R.U64 R64, R64, 0x10, R65.reuse ;  /* 0x0000001040407819 */ /* 0x100fe40000001241 */
[----:B------:R-:W-:Y:S02]  /*4db0*/  SHF.R.U32.HI R65, RZ, 0x10, R65 ;  /* 0x00000010ff417819 */ /* 0x000fe40000011641 */
[--C-:B------:R-:W-:Y:S01]  /*4dc0*/  SHF.R.U64 R66, R62, 0x10, R63.reuse ;  /* 0x000000103e427819 */ /* 0x100fe2000000123f */
[----:B--2---:R-:W-:Y:S01]  /*4dd0*/  IMAD.U32 R62, R30, 0x10000, RZ ;  /* 0x000100001e3e7824 */ /* 0x004fe200078e00ff */
[----:B------:R-:W-:Y:S02]  /*4de0*/  SHF.R.U32.HI R67, RZ, 0x10, R63 ;  /* 0x00000010ff437819 */ /* 0x000fe4000001163f */
[----:B------:R-:W-:Y:S01]  /*4df0*/  PRMT R210, R210, 0x5410, R65 ;  /* 0x00005410d2d27816 */ /* 0x000fe20000000041 */
[----:B------:R-:W-:Y:S01]  /*4e00*/  IMAD.U32 R65, R29, 0x10000, RZ ;  /* 0x000100001d417824 */ /* 0x000fe200078e00ff */
[----:B------:R-:W-:-:S02]  /*4e10*/  PRMT R203, R203, 0x5410, R66 ;  /* 0x00005410cbcb7816 */ /* 0x000fc40000000042 */
[----:B------:R-:W-:Y:S01]  /*4e20*/  PRMT R208, R208, 0x5410, R67 ;  /* 0x00005410d0d07816 */ /* 0x000fe20000000043 */
[----:B------:R-:W-:Y:S01]  /*4e30*/  IMAD.U32 R69, R210, 0x10000, RZ ;  /* 0x00010000d2457824 */ /* 0x000fe200078e00ff */
[----:B------:R-:W-:Y:S02]  /*4e40*/  PRMT R209, R209, 0x5410, R64 ;  /* 0x00005410d1d17816 */ /* 0x000fe40000000040 */
[----:B------:R-:W-:Y:S01]  /*4e50*/  LOP3.LUT R63, R30, 0xffff0000, RZ, 0xc0, !PT ;  /* 0xffff00001e3f7812 */ /* 0x000fe200078ec0ff */
[----:B------:R-:W-:Y:S01]  /*4e60*/  IMAD.U32 R67, R208, 0x10000, RZ ;  /* 0x00010000d0437824 */ /* 0x000fe200078e00ff */
[----:B------:R-:W-:Y:S01]  /*4e70*/  LOP3.LUT R64, R29, 0xffff0000, RZ, 0xc0, !PT ;  /* 0xffff00001d407812 */ /* 0x000fe200078ec0ff */
[----:B------:R-:W-:Y:S01]  /*4e80*/  IMAD.U32 R29, R28, 0x10000, RZ ;  /* 0x000100001c1d7824 */ /* 0x000fe200078e00ff */
[----:B------:R-:W-:Y:S01]  /*4e90*/  LOP3.LUT R68, R209, 0xffff0000, RZ, 0xc0, !PT ;  /* 0xffff0000d1447812 */ /* 0x000fe200078ec0ff */
[----:B------:R-:W-:Y:S01]  /*4ea0*/  FMUL.FTZ R73, R63, R69 ;  /* 0x000000453f497220 */ /* 0x000fe20000410000 */
[----:B------:R-:W-:Y:S01]  /*4eb0*/  LOP3.LUT R66, R203, 0xffff0000, RZ, 0xc0, !PT ;  /* 0xffff0000cb427812 */ /* 0x000fe200078ec0ff */
[-C--:B------:R-:W-:Y:S01]  /*4ec0*/  FMUL.FTZ R63, R63, R67.reuse ;  /* 0x000000433f3f7220 */ /* 0x080fe20000410000 */
[----:B------:R-:W-:Y:S01]  /*4ed0*/  LOP3.LUT R30, R31, 0xffff0000, RZ, 0xc0, !PT ;  /* 0xffff00001f1e7812 */ /* 0x000fe200078ec0ff */
[----:B------:R-:W-:Y:S01]  /*4ee0*/  FMUL.FTZ R70, R64, R68 ;  /* 0x0000004440467220 */ /* 0x000fe20000410000 */
[----:B------:R-:W-:Y:S01]  /*4ef0*/  LOP3.LUT R210, R210, 0xffff0000, RZ, 0xc0, !PT ;  /* 0xffff0000d2d27812 */ /* 0x000fe200078ec0ff */
[----:B------:R-:W-:Y:S01]  /*4f00*/  FMUL.FTZ R71, R64, R66 ;  /* 0x0000004240477220 */ /* 0x000fe20000410000 */
[----:B------:R-:W-:Y:S01]  /*4f10*/  LOP3.LUT R208, R208, 0xffff0000, RZ, 0xc0, !PT ;  /* 0xffff0000d0d07812 */ /* 0x000fe200078ec0ff */
[----:B------:R-:W-:Y:S01]  /*4f20*/  IMAD.U32 R209, R209, 0x10000, RZ ;  /* 0x00010000d1d17824 */ /* 0x000fe200078e00ff */
[----:B------:R-:W-:Y:S01]  /*4f30*/  LOP3.LUT R64, R28, 0xffff0000, RZ, 0xc0, !PT ;  /* 0xffff00001c407812 */ /* 0x000fe200078ec0ff */
[----:B------:R-:W-:Y:S01]  /*4f40*/  FFMA.FTZ R73, R62, R67, -R73 ;  /* 0x000000433e497223 */ /* 0x000fe20000010849 */
[----:B------:R-:W-:-:S02]  /*4f50*/  IMAD.U32 R203, R203, 0x10000, RZ ;  /* 0x00010000cbcb7824 */ /* 0x000fc400078e00ff */
[C---:B------:R-:W-:Y:S01]  /*4f60*/  FFMA.FTZ R28, R65.reuse, R66, -R70 ;  /* 0x00000042411c7223 */ /* 0x040fe20000010846 */
[----:B------:R-:W-:Y:S01]  /*4f70*/  FFMA.FTZ R62, R62, R69, R63 ;  /* 0x000000453e3e7223 */ /* 0x000fe2000001003f */
[C---:B------:R-:W-:Y:S01]  /*4f80*/  FMUL.FTZ R66, R30.reuse, R210 ;  /* 0x000000d21e427220 */ /* 0x040fe20000410000 */
[----:B------:R-:W-:Y:S01]  /*4f90*/  FMUL.FTZ R63, R30, R208 ;  /* 0x000000d01e3f7220 */ /* 0x000fe20000410000 */
[C---:B------:R-:W-:Y:S01]  /*4fa0*/  FMUL.FTZ R30, R64.reuse, R209 ;  /* 0x000000d1401e7220 */ /* 0x040fe20000410000 */
[----:B------:R-:W-:Y:S01]  /*4fb0*/  FFMA.FTZ R71, R65, R68, R71 ;  /* 0x0000004441477223 */ /* 0x000fe20000010047 */
[-C--:B------:R-:W-:Y:S01]  /*4fc0*/  FMUL.FTZ R64, R64, R203.reuse ;  /* 0x000000cb40407220 */ /* 0x080fe20000410000 */
[----:B------:R-:W-:Y:S02]  /*4fd0*/  IMAD.U32 R31, R31, 0x10000, RZ ;  /* 0x000100001f1f7824 */ /* 0x000fe400078e00ff */
[C---:B------:R-:W-:Y:S01]  /*4fe0*/  FFMA.FTZ R30, R29.reuse, R203, -R30 ;  /* 0x000000cb1d1e7223 */ /* 0x040fe2000001081e */
        /* <DEDUP_REMOVED lines=9> */
.L_x_1704:
[----:B------:R-:W-:Y:S05]  /*5080*/  BSYNC B2 ;  /* 0x0000000000027941 */ /* 0x000fea0003800000 */
.L_x_1703:
[----:B------:R-:W-:Y:S02]  /*5090*/  ULDC.64 UR4, c[0x0][0x208] ;  /* 0x0000820000047ab9 */ /* 0x000fe40000000a00 */
[----:B--2---:R0:W-:Y:S03]  /*50a0*/  STG.E.128 desc[UR4][R40.64+0x140], R28 ;  /* 0x0001401c28007986 */ /* 0x0041e6000c101d04 */
.L_x_1682:
[----:B------:R-:W-:Y:S05]  /*50b0*/  BSYNC B1 ;  /* 0x0000000000017941 */ /* 0x000fea0003800000 */
.L_x_1681:
        /* <DEDUP_REMOVED lines=19> */
[C---:B------:R-:W-:Y:S01]  /*51f0*/  LOP3.LUT R62, R222.reuse, 0xffff0000, RZ, 0xc0, !PT ;  /* 0xffff0000de3e7812 */ /* 0x040fe200078ec0ff */
[----:B------:R-:W-:Y:S01]  /*5200*/  IMAD.U32 R61, R217, 0x10000, RZ ;  /* 0x00010000d93d7824 */ /* 0x000fe200078e00ff */
[----:B------:R-:W-:Y:S01]  /*5210*/  LOP3.LUT R60, R211, 0xffff0000, RZ, 0xc0, !PT ;  /* 0xffff0000d33c7812 */ /* 0x000fe200078ec0ff */
[----:B------:R-:W-:Y:S01]  /*5220*/  IMAD.U32 R222, R222, 0x10000, RZ ;  /* 0x00010000dede7824 */ /* 0x000fe200078e00ff */
[----:B------:R-:W-:Y:S01]  /*5230*/  LOP3.LUT R58, R30, 0xffff0000, RZ, 0xc0, !PT ;  /* 0xffff00001e3a7812 */ /* 0x000fe200078ec0ff */
[C---:B------:R-:W-:Y:S01]  /*5240*/  FMUL.FTZ R64, R40.reuse, R62 ;  /* 0x0000003e28407220 */ /* 0x040fe20000410000 */
[C---:B------:R-:W-:Y:S01]  /*5250*/  LOP3.LUT R59, R31.reuse, 0xffff0000, RZ, 0xc0, !PT ;  /* 0xffff00001f3b7812 */ /* 0x040fe200078ec0ff */
[----:B------:R-:W-:Y:S01]  /*5260*/  FMUL.FTZ R65, R40, R60 ;  /* 0x0000003c28417220 */ /* 0x000fe20000410000 */
[----:B------:R-:W-:-:S02]  /*5270*/  IMAD.U32 R30, R31, 0x10000, RZ ;  /* 0x000100001f1e7824 */ /* 0x000fc400078e00ff */
[C---:B------:R-:W-:Y:S01]  /*5280*/  FMUL.FTZ R40, R58.reuse, R63 ;  /* 0x0000003f3a287220 */ /* 0x040fe20000410000 */
[----:B------:R-:W-:Y:S02]  /*5290*/  IMAD.U32 R31, R29, 0x10000, RZ ;  /* 0x000100001d1f7824 */ /* 0x000fe400078e00ff */
[-C--:B------:R-:W-:Y:S01]  /*52a0*/  FMUL.FTZ R58, R58, R61.reuse ;  /* 0x0000003d3a3a7220 */ /* 0x080fe20000410000 */
[----:B------:R-:W-:Y:S01]  /*52b0*/  LOP3.LUT R229, R229, 0xffff0000, RZ, 0xc0, !PT ;  /* 0xffff0000e5e57812 */ /* 0x000fe200078ec0ff */
[C---:B------:R-:W-:Y:S01]  /*52c0*/  IMAD.U32 R29, R28.reuse, 0x10000, RZ ;  /* 0x000100001c1d7824 */ /* 0x040fe200078e00ff */
[----:B------:R-:W-:Y:S01]  /*52d0*/  LOP3.LUT R217, R217, 0xffff0000, RZ, 0xc0, !PT ;  /* 0xffff0000d9d97812 */ /* 0x000fe200078ec0ff */
[----:B------:R-:W-:Y:S01]  /*52e0*/  FFMA.FTZ R64, R31, R60, -R64 ;  /* 0x0000003c1f407223 */ /* 0x000fe20000010840 */
[----:B------:R-:W-:Y:S01]  /*52f0*/  LOP3.LUT R28, R28, 0xffff0000, RZ, 0xc0, !PT ;  /* 0xffff00001c1c7812 */ /* 0x000fe200078ec0ff */
[C---:B------:R-:W-:Y:S01]  /*5300*/  FFMA.FTZ R61, R41.reuse, R61, -R40 ;  /* 0x0000003d293d7223 */ /* 0x040fe20000010828 */
[----:B------:R-:W-:Y:S01]  /*5310*/  FFMA.FTZ R58, R41, R63, R58 ;  /* 0x0000003f293a7223 */ /* 0x000fe2000001003a */
[----:B------:R-:W-:-:S02]  /*5320*/  IMAD.U32 R211, R211, 0x10000, RZ ;  /* 0x00010000d3d37824 */ /* 0x000fc400078e00ff */
[C---:B------:R-:W-:Y:S01]  /*5330*/  FMUL.FTZ R41, R59.reuse, R229 ;  /* 0x000000e53b297220 */ /* 0x040fe20000410000 */
[----:B------:R-:W-:Y:S01]  /*5340*/  FMUL.FTZ R60, R59, R217 ;  /* 0x000000d93b3c7220 */ /* 0x000fe20000410000 */
[----:B------:R-:W-:Y:S01]  /*5350*/  FFMA.FTZ R65, R31, R62, R65 ;  /* 0x0000003e1f417223 */ /* 0x000fe20000010041 */
[CC--:B------:R-:W-:Y:S01]  /*5360*/  FMUL.FTZ R40, R28.reuse, R222.reuse ;  /* 0x000000de1c287220 */ /* 0x0c0fe20000410000 */
[----:B------:R-:W-:Y:S01]  /*5370*/  FMUL.FTZ R31, R28, R211 ;  /* 0x000000d31c1f7220 */ /* 0x000fe20000410000 */
[C---:B------:R-:W-:Y:S01]  /*5380*/  FFMA.FTZ R41, R30.reuse, R217, -R41 ;  /* 0x000000d91e297223 */ /* 0x040fe20000010829 */
[----:B------:R-:W-:Y:S01]  /*5390*/  FFMA.FTZ R60, R30, R229, R60 ;  /* 0x000000e51e3c7223 */ /* 0x000fe2000001003c */
[C---:B------:R-:W-:Y:S01]  /*53a0*/  FFMA.FTZ R40, R29.reuse, R211, -R40 ;  /* 0x000000d31d287223 */ /* 0x040fe20000010828 */
[----:B------:R-:W-:Y:S01]  /*53b0*/  FFMA.FTZ R31, R29, R222, R31 ;  /* 0x000000de1d1f7223 */ /* 0x000fe2000001001f */
[----:B------:R-:W-:Y:S02]  /*53c0*/  F2FP.BF16.F32.PACK_AB R29, R65, R64 ;  /* 0x00000040411d723e */ /* 0x000fe400000010ff */
[----:B------:R-:W-:-:S02]  /*53d0*/  F2FP.BF16.F32.PACK_AB R41, R60, R41 ;  /* 0x000000293c29723e */ /* 0x000fc400000010ff */
[----:B------:R-:W-:Y:S02]  /*53e0*/  F2FP.BF16.F32.PACK_AB R28, R31, R40 ;  /* 0x000000281f1c723e */ /* 0x000fe400000010ff */
[----:B------:R-:W-:Y:S01]  /*53f0*/  F2FP.BF16.F32.PACK_AB R30, R58, R61 ;  /* 0x0000003d3a1e723e */ /* 0x000fe200000010ff */
[----:B------:R-:W-:-:S07]  /*5400*/  IMAD.MOV.U32 R31, RZ, RZ, R41 ;  /* 0x000000ffff1f7224 */ /* 0x000fce00078e0029 */
.L_x_1709:
[----:B------:R-:W-:Y:S05]  /*5410*/  BSYNC B2 ;  /* 0x0000000000027941 */ /* 0x000fea0003800000 */
.L_x_1708:
[----:B------:R-:W-:Y:S02]  /*5420*/  ULDC.64 UR4, c[0x0][0x208] ;  /* 0x0000820000047ab9 */ /* 0x000fe40000000a00 */
[----:B--2---:R0:W-:Y:S03]  /*5430*/  STG.E.128 desc[UR4][R36.64], R28 ;  /* 0x0000001c24007986 */ /* 0x0041e6000c101d04 */
.L_x_1707:
[----:B------:R-:W-:Y:S05]  /*5440*/  BSYNC B1 ;  /* 0x0000000000017941 */ /* 0x000fea0003800000 */
.L_x_1706:
        /* <DEDUP_REMOVED lines=53> */
.L_x_1713:
[----:B------:R-:W-:Y:S05]  /*57a0*/  BSYNC B2 ;  /* 0x0000000000027941 */ /* 0x000fea0003800000 */
.L_x_1712:
[----:B------:R-:W-:Y:S02]  /*57b0*/  ULDC.64 UR4, c[0x0][0x208] ;  /* 0x0000820000047ab9 */ /* 0x000fe40000000a00 */
[----:B--2---:R0:W-:Y:S03]  /*57c0*/  STG.E.128 desc[UR4][R36.64+0x40], R28 ;  /* 0x0000401c24007986 */ /* 0x0041e6000c101d04 */
.L_x_1711:
[----:B------:R-:W-:Y:S05]  /*57d0*/  BSYNC B1 ;  /* 0x0000000000017941 */ /* 0x000fea0003800000 */
.L_x_1710:
        /* <DEDUP_REMOVED lines=9> */
[----:B------:R-:W-:Y:S01]  /*5870*/  SHF.R.U64 R56, R50, 0x10, R51 ;  /* 0x0000001032387819 */ /* 0x000fe20000001233 */
[----:B------:R-:W-:Y:S01]  /*5880*/  IMAD.U32 R50, R31, 0x10000, RZ ;  /* 0x000100001f327824 */ /* 0x000fe200078e00ff */
[----:B------:R-:W-:Y:S02]  /*5890*/  SHF.R.U32.HI R52, RZ, 0x10, R53 ;  /* 0x00000010ff347819 */ /* 0x000fe40000011635 */
[----:B------:R-:W-:Y:S02]  /*58a0*/  SHF.R.U32.HI R55, RZ, 0x10, R51 ;  /* 0x00000010ff377819 */ /* 0x000fe40000011633 */
[----:B------:R-:W-:Y:S02]  /*58b0*/  PRMT R215, R215, 0x5410, R54 ;  /* 0x00005410d7d77816 */ /* 0x000fe40000000036 */
[----:B------:R-:W-:-:S02]  /*58c0*/  PRMT R155, R155, 0x5410, R56 ;  /* 0x000054109b9b7816 */ /* 0x000fc40000000038 */
[----:B------:R-:W-:Y:S02]  /*58d0*/  PRMT R219, R219, 0x5410, R52 ;  /* 0x00005410dbdb7816 */ /* 0x000fe40000000034 */
[----:B------:R-:W-:Y:S02]  /*58e0*/  LOP3.LUT R51, R31, 0xffff0000, RZ, 0xc0, !PT ;  /* 0xffff00001f337812 */ /* 0x000fe400078ec0ff */
[----:B------:R-:W-:Y:S01]  /*58f0*/  PRMT R156, R156, 0x5410, R55 ;  /* 0x000054109c9c7816 */ /* 0x000fe20000000037 */
[----:B------:R-:W-:Y:S01]  /*5900*/  IMAD.U32 R55, R219, 0x10000, RZ ;  /* 0x00010000db377824 */ /* 0x000fe200078e00ff */
[----:B------:R-:W-:Y:S02]  /*5910*/  LOP3.LUT R31, R29, 0xffff0000, RZ, 0xc0, !PT ;  /* 0xffff00001d1f7812 */ /* 0x000fe400078ec0ff */
[----:B------:R-:W-:Y:S01]  /*5920*/  LOP3.LUT R54, R215, 0xffff0000, RZ, 0xc0, !PT ;  /* 0xffff0000d7367812 */ /* 0x000fe200078ec0ff */
[----:B------:R-:W-:Y:S01]  /*5930*/  IMAD.U32 R53, R156, 0x10000, RZ ;  /* 0x000100009c357824 */ /* 0x000fe200078e00ff */
[----:B------:R-:W-:Y:S01]  /*5940*/  LOP3.LUT R52, R155, 0xffff0000, RZ, 0xc0, !PT ;  /* 0xffff00009b347812 */ /* 0x000fe200078ec0ff */
        /* <DEDUP_REMOVED lines=10> */
[----:B------:R-:W-:Y:S01]  /*59f0*/  IMAD.U32 R155, R155, 0x10000, RZ ;  /* 0x000100009b9b7824 */ /* 0x000fe200078e00ff */
[----:B------:R-:W-:Y:S01]  /*5a00*/  LOP3.LUT R156, R156, 0xffff0000, RZ, 0xc0, !PT ;  /* 0xffff00009c9c7812 */ /* 0x000fe200078ec0ff */
[C---:B------:R-:W-:Y:S01]  /*5a10*/  FFMA.FTZ R57, R30.reuse, R52, -R57 ;  /* 0x000000341e397223 */ /* 0x040fe20000010839 */
[----:B------:R-:W-:Y:S01]  /*5a20*/  FFMA.FTZ R54, R30, R54, R31 ;  /* 0x000000361e367223 */ /* 0x000fe2000001001f */
[----:B------:R-:W-:Y:S01]  /*5a30*/  FFMA.FTZ R59, R40, R53, -R59 ;  /* 0x00000035283b7223 */ /* 0x000fe2000001083b */
[----:B------:R-:W-:Y:S01]  /*5a40*/  FMUL.FTZ R30, R28, R215 ;  /* 0x000000d71c1e7220 */ /* 0x000fe20000410000 */
[----:B------:R-:W-:Y:S01]  /*5a50*/  FFMA.FTZ R40, R40, R55, R41 ;  /* 0x0000003728287223 */ /* 0x000fe20000010029 */
[----:B------:R-:W-:Y:S01]  /*5a60*/  FMUL.FTZ R28, R28, R155 ;  /* 0x0000009b1c1c7220 */ /* 0x000fe20000410000 */
        /* <DEDUP_REMOVED lines=12> */
.L_x_1717:
[----:B------:R-:W-:Y:S05]  /*5b30*/  BSYNC B2 ;  /* 0x0000000000027941 */ /* 0x000fea0003800000 */
.L_x_1716:
[----:B------:R-:W-:Y:S02]  /*5b40*/  ULDC.64 UR4, c[0x0][0x208] ;  /* 0x0000820000047ab9 */ /* 0x000fe40000000a00 */
[----:B--2---:R0:W-:Y:S03]  /*5b50*/  STG.E.128 desc[UR4][R36.64+0x80], R28 ;  /* 0x0000801c24007986 */ /* 0x0041e6000c101d04 */
.L_x_1715:
[----:B------:R-:W-:Y:S05]  /*5b60*/  BSYNC B1 ;  /* 0x0000000000017941 */ /* 0x000fea0003800000 */
.L_x_1714:
        /* <DEDUP_REMOVED lines=53> */
.L_x_1721:
[----:B------:R-:W-:Y:S05]  /*5ec0*/  BSYNC B2 ;  /* 0x0000000000027941 */ /* 0x000fea0003800000 */
.L_x_1720:
[----:B------:R-:W-:Y:S02]  /*5ed0*/  ULDC.64 UR4, c[0x0][0x208] ;  /* 0x0000820000047ab9 */ /* 0x000fe40000000a00 */
[----:B--2---:R0:W-:Y:S03]  /*5ee0*/  STG.E.128 desc[UR4][R36.64+0xc0], R28 ;  /* 0x0000c01c24007986 */ /* 0x0041e6000c101d04 */
.L_x_1719:
[----:B------:R-:W-:Y:S05]  /*5ef0*/  BSYNC B1 ;  /* 0x0000000000017941 */ /* 0x000fea0003800000 */
.L_x_1718:
        /* <DEDUP_REMOVED lines=53> */
.L_x_1725:
[----:B------:R-:W-:Y:S05]  /*6250*/  BSYNC B2 ;  /* 0x0000000000027941 */ /* 0x000fea0003800000 */
.L_x_1724:
[----:B------:R-:W-:Y:S02]  /*6260*/  ULDC.64 UR4, c[0x0][0x208] ;  /* 0x0000820000047ab9 */ /* 0x000fe40000000a00 */
[----:B--2---:R0:W-:Y:S03]  /*6270*/  STG.E.128 desc[UR4][R36.64+0x100], R28 ;  /* 0x0001001c24007986 */ /* 0x0041e6000c101d04 */
.L_x_1723:
[----:B------:R-:W-:Y:S05]  /*6280*/  BSYNC B1 ;  /* 0x0000000000017941 */ /* 0x000fea0003800000 */
.L_x_1722:
        /* <DEDUP_REMOVED lines=52> */
.L_x_1727:
[----:B------:R-:W-:Y:S05]  /*65d0*/  BSYNC B1 ;  /* 0x0000000000017941 */ /* 0x000fea0003800000 */
.L_x_1726:
[----:B------:R-:W-:Y:S02]  /*65e0*/  ULDC.64 UR4, c[0x0][0x208] ;  /* 0x0000820000047ab9 */ /* 0x000fe40000000a00 */
[----:B--2---:R0:W-:Y:S01]  /*65f0*/  STG.E.128 desc[UR4][R36.64+0x140], R28 ;  /* 0x0001401c24007986 */ /* 0x0041e2000c101d04 */
[----:B------:R-:W-:Y:S05]  /*6600*/  BRA `(.L_x_1705) ;  /* 0x0000004000987947 */ /* 0x000fea0003800000 */
.L_x_1673:
        /* <DEDUP_REMOVED lines=24> */
[----:B------:R-:W-:Y:S01]  /*6790*/  CS2R R48, SRZ ;  /* 0x0000000000307805 */ /* 0x000fe2000001ff00 */
[----:B------:R-:W-:Y:S01]  /*67a0*/  ULDC.64 UR6, c[0x0][0x208] ;  /* 0x0000820000067ab9 */ /* 0x000fe20000000a00 */
        /* <DEDUP_REMOVED lines=22> */
.L_x_1729:
[----:B------:R-:W-:Y:S05]  /*6910*/  BSYNC B1 ;  /* 0x0000000000017941 */ /* 0x000fea0003800000 */
.L_x_1728:
        /* <DEDUP_REMOVED lines=24> */
[----:B------:R-:W-:Y:S01]  /*6aa0*/  CS2R R72, SRZ ;  /* 0x0000000000487805 */ /* 0x000fe2000001ff00 */
[----:B------:R-:W-:Y:S01]  /*6ab0*/  ULDC.64 UR8, c[0x0][0x208] ;  /* 0x0000820000087ab9 */ /* 0x000fe20000000a00 */
        /* <DEDUP_REMOVED lines=22> */
.L_x_1731:
[----:B------:R-:W-:Y:S05]  /*6c20*/  BSYNC B1 ;  /* 0x0000000000017941 */ /* 0x000fea0003800000 */
.L_x_1730:
[----:B------:R-:W-:Y:S01]  /*6c30*/  IMAD.MOV.U32 R0, RZ, RZ, R28 ;  /* 0x000000ffff007224 */ /* 0x000fe200078e001c */
[----:B------:R-:W-:Y:S01]  /*6c40*/  PRMT R222, R222, 0x5410, R81 ;  /* 0x00005410dede7816 */ /* 0x000fe20000000051 */
[----:B------:R-:W-:Y:S01]  /*6c50*/  IMAD.MOV.U32 R3, RZ, RZ, R29 ;  /* 0x000000ffff037224 */ /* 0x000fe200078e001d */
[----:B------:R-:W-:Y:S01]  /*6c60*/  ULOP3.LUT UR4, UR60, 0x1, URZ, 0xfc, !UPT ;  /* 0x000000013c047892 */ /* 0x000fe2000f8efc3f */
        /* <DEDUP_REMOVED lines=80> */
[----:B------:R-:W-:-:S02]  /*7170*/  IMAD.MOV.U32 R3, RZ, RZ, R72 ;  /* 0x000000ffff037224 */ /* 0x000fc400078e0048 */
[----:B------:R-:W-:Y:S01]  /*7180*/  IMAD.MOV.U32 R0, RZ, RZ, R73 ;  /* 0x000000ffff007224 */ /* 0x000fe200078e0049 */
[----:B------:R-:W-:-:S04]  /*7190*/  PRMT R217, R77, 0x5410, R76 ;  /* 0x000054104dd97816 */ /* 0x000fc8000000004c */
[----:B------:R-:W-:Y:S01]  /*71a0*/  PRMT R218, R3, 0x5410, R0 ;  /* 0x0000541003da7816 */ /* 0x000fe20000000000 */
[----:B------:R-:W-:Y:S06]  /*71b0*/  @!P2 BRA `(.L_x_1732) ;  /* 0x000000000004a947 */ /* 0x000fec0003800000 */
[----:B------:R-:W-:Y:S01]  /*71c0*/  BPT.TRAP 0x1 ;  /* 0x000000040000795c */ /* 0x000fe20000300000 */
.L_x_1732:
[----:B------:R-:W-:Y:S01]  /*71d0*/  IMAD R3, R17, 0x8, R16 ;  /* 0x0000000811037824 */ /* 0x000fe200078e0210 */
[----:B------:R-:W-:Y:S01]  /*71e0*/  SHF.L.U32 R0, R167, 0x1f, RZ ;  /* 0x0000001fa7007819 */ /* 0x000fe200000006ff */
[----:B------:R-:W0:Y:S01]  /*71f0*/  LDC R148, c[0x0][0x2f4] ;  /* 0x0000bd00ff947b82 */ /* 0x000e220000000800 */
[----:B------:R-:W-:Y:S02]  /*7200*/  BSSY B1, `(.L_x_1733) ;  /* 0x0000004000017945 */ /* 0x000fe40003800000 */
[----:B------:R-:W1:Y:S05]  /*7210*/  SYNCS.PHASECHK.TRANS64.TRYWAIT P5, [R3+URZ+0x2a890], R0 ;  /* 0x02a89000030075a7 */ /* 0x000e6a00080a017f */
[----:B------:R-:W2:Y:S01]  /*7220*/  LDC.64 R124, c[0x0][0x300] ;  /* 0x0000c000ff7c7b82 */ /* 0x000ea20000000a00 */
[----:B-1----:R-:W-:Y:S05]  /*7230*/  @!P5 BRA `(.L_x_1734) ;  /* 0x000002200048d947 */ /* 0x002fea0003800000 */
.L_x_2118:
[----:B------:R-:W-:Y:S05]  /*7240*/  BSYNC B1 ;  /* 0x0000000000017941 */ /* 0x000fea0003800000 */
.L_x_1733:
[----:B------:R-:W-:Y:S01]  /*7250*/  BSSY B1, `(.L_x_1735) ;  /* 0x0000196000017945 */ /* 0x000fe20003800000 */
[----:B0-----:R-:W-:Y:S02]  /*7260*/  IMAD.IADD R151, R148, 0x1, -R122 ;  /* 0x0000000194977824 */ /* 0x001fe400078e0a7a */
[----:B------:R-:W-:Y:S01]  /*7270*/  IMAD.MOV.U32 R127, RZ, RZ, R80 ;  /* 0x000000ffff7f7224 */ /* 0x000fe200078e0050 */
[----:B------:R-:W-:Y:S06]  /*7280*/  @P4 BRA `(.L_x_1736) ;  /* 0x0000001800484947 */ /* 0x000fec0003800000 */
        /* <DEDUP_REMOVED lines=8> */
[----:B------:R-:W-:Y:S03]  /*7310*/  BSSY B3, `(.L_x_1739) ;  /* 0x000007c000037945 */ /* 0x000fe60003800000 */
[----:B------:R-:W-:-:S04]  /*7320*/  SHF.R.S32.HI R77, RZ, 0x1f, R76 ;  /* 0x0000001fff4d7819 */ /* 0x000fc8000001144c */
[----:B------:R-:W-:-:S04]  /*7330*/  LEA.HI R77, R77, R76, RZ, 0x4 ;  /* 0x0000004c4d4d7211 */ /* 0x000fc800078f20ff */
[----:B------:R-:W-:-:S05]  /*7340*/  LEA.HI.SX32 R78, R77, R116, 0x1c ;  /* 0x000000744d4e7211 */ /* 0x000fca00078fe2ff */
[----:B------:R-:W-:-:S05]  /*7350*/  IMAD.SHL.U32 R77, R78, 0x8, RZ ;  /* 0x000000084e4d7824 */ /* 0x000fca00078e00ff */
[----:B------:R-:W-:-:S13]  /*7360*/  ISETP.GE.AND P4, PT, R77, R148, PT ;  /* 0x000000944d00720c */ /* 0x000fda0003f86270 */
[--C-:B------:R-:W-:Y:S02]  /*7370*/  @!P4 SHF.R.S32.HI R76, RZ, 0x1f, R77.reuse ;  /* 0x0000001fff4cc819 */ /* 0x100fe4000001144d */
[-CC-:B------:R-:W-:Y:S02]  /*7380*/  @!P4 IADD3 R79, P5, P6, R86, R130.reuse, R77.reuse ;  /* 0x00000082564fc210 */ /* 0x180fe40007ebe04d */
[----:B------:R-:W-:Y:S02]  /*7390*/  LOP3.LUT R77, R174, 0x38, R77, 0xf8, !PT ;  /* 0x00000038ae4d7812 */ /* 0x000fe400078ef84d */
[----:B------:R-:W-:Y:S02]  /*73a0*/  @!P4 IADD3.X R76, R84, R179, R76, P5, P6 ;  /* 0x000000b3544cc210 */ /* 0x000fe40002fec44c */
[----:B------:R-:W-:Y:S02]  /*73b0*/  IADD3 R80, P5, P6, R86, R130, R14 ;  /* 0x0000008256507210 */ /* 0x000fe40007ebe00e */
[----:B------:R-:W-:-:S02]  /*73c0*/  LOP3.LUT R77, R77, R175, RZ, 0x3c, !PT ;  /* 0x000000af4d4d7212 */ /* 0x000fc400078e3cff */
[----:B------:R-:W-:Y:S02]  /*73d0*/  IADD3.X R81, R84, R179, R111, P5, P6 ;  /* 0x000000b354517210 */ /* 0x000fe40002fec46f */
[----:B------:R-:W-:-:S04]  /*73e0*/  LEA R134, P5, R80, R114, 0x1 ;  /* 0x0000007250867211 */ /* 0x000fc800078a08ff */
[----:B------:R-:W-:Y:S02]  /*73f0*/  LEA.HI.X R135, R80, R115, R81, 0x1, P5 ;  /* 0x0000007350877211 */ /* 0x000fe400028f0c51 */
[----:B------:R-:W-:-:S04]  /*7400*/  @!P4 LEA R136, P5, R79, R114, 0x1 ;  /* 0x000000724f88c211 */ /* 0x000fc800078a08ff */
[----:B------:R-:W-:Y:S02]  /*7410*/  @!P4 LEA.HI.X R137, R79, R115, R76, 0x1, P5 ;  /* 0x000000734f89c211 */ /* 0x000fe400028f0c4c */
[----:B------:R-:W-:Y:S02]  /*7420*/  SHF.R.S32.HI R76, RZ, 0x1f, R78 ;  /* 0x0000001fff4c7819 */ /* 0x000fe4000001144e */
[----:B------:R-:W-:Y:S02]  /*7430*/  ISETP.GE.AND P5, PT, R18, R119, PT ;  /* 0x000000771200720c */ /* 0x000fe40003fa6270 */
[----:B------:R-:W-:-:S04]  /*7440*/  LEA.HI R76, R76, R78, RZ, 0x3 ;  /* 0x0000004e4c4c7211 */ /* 0x000fc800078f18ff */
[----:B------:R-:W-:-:S05]  /*7450*/  SHF.R.S32.HI R76, RZ, 0x3, R76 ;  /* 0x00000003ff4c7819 */ /* 0x000fca000001144c */
        /* <DEDUP_REMOVED lines=10> */
[----:B0-----:R-:W-:Y:S01]  /*7500*/  IMAD.U32 R211, R81, 0x10000, RZ ;  /* 0x0001000051d37824 */ /* 0x001fe200078e00ff */
[----:B------:R-:W-:Y:S02]  /*7510*/  SHF.R.U32.HI R209, RZ, 0x10, R37 ;  /* 0x00000010ffd17819 */ /* 0x000fe40000011625 */
[C---:B------:R-:W-:Y:S02]  /*7520*/  PRMT R208, R200.reuse, 0x5432, R208 ;  /* 0x00005432c8d07816 */ /* 0x040fe400000000d0 */
[----:B------:R-:W-:Y:S01]  /*7530*/  PRMT R209, R200, 0x5410, R209 ;  /* 0x00005410c8d17816 */ /* 0x000fe200000000d1 */
[----:B--2---:R-:W-:Y:S01]  /*7540*/  IMAD.U32 R200, R77, 0x10000, RZ ;  /* 0x000100004dc87824 */ /* 0x004fe200078e00ff */
[----:B------:R-:W-:Y:S01]  /*7550*/  SHF.R.U64 R36, R36, 0x10, R37 ;  /* 0x0000001024247819 */ /* 0x000fe20000001225 */
[----:B------:R-:W-:Y:S01]  /*7560*/  IMAD.U32 R210, R208, 0x10000, RZ ;  /* 0x00010000d0d27824 */ /* 0x000fe200078e00ff */
[----:B------:R-:W-:Y:S01]  /*7570*/  SHF.R.U64 R37, R48, 0x10, R49 ;  /* 0x0000001030257819 */ /* 0x000fe20000001231 */
[----:B------:R-:W-:Y:S01]  /*7580*/  IMAD.U32 R203, R209, 0x10000, RZ ;  /* 0x00010000d1cb7824 */ /* 0x000fe200078e00ff */
[----:B------:R-:W-:Y:S01]  /*7590*/  LOP3.LUT R208, R208, 0xffff0000, RZ, 0xc0, !PT ;  /* 0xffff0000d0d07812 */ /* 0x000fe200078ec0ff */
[----:B------:R-:W-:Y:S01]  /*75a0*/  FMUL.FTZ R212, R211, R210 ;  /* 0x000000d2d3d47220 */ /* 0x000fe20000410000 */
[----:B------:R-:W-:Y:S01]  /*75b0*/  LOP3.LUT R49, R81, 0xffff0000, RZ, 0xc0, !PT ;  /* 0xffff000051317812 */ /* 0x000fe200078ec0ff */
[-C--:B------:R-:W-:Y:S01]  /*75c0*/  FMUL.FTZ R211, R211, R203.reuse ;  /* 0x000000cbd3d37220 */ /* 0x080fe20000410000 */
[----:B------:R-:W-:Y:S01]  /*75d0*/  LOP3.LUT R209, R209, 0xffff0000, RZ, 0xc0, !PT ;  /* 0xffff0000d1d17812 */ /* 0x000fe200078ec0ff */
[C---:B------:R-:W-:Y:S01]  /*75e0*/  FFMA.FTZ R203, R200.reuse, R203, -R212 ;  /* 0x000000cbc8cb7223 */ /* 0x040fe200000108d4 */
[----:B------:R-:W-:Y:S01]  /*75f0*/  LOP3.LUT R48, R77, 0xffff0000, RZ, 0xc0, !PT ;  /* 0xffff00004d307812 */ /* 0x000fe200078ec0ff */
[C---:B------:R-:W-:Y:S01]  /*7600*/  FMUL.FTZ R77, R49.reuse, R208 ;  /* 0x000000d0314d7220 */ /* 0x040fe20000410000 */
[----:B------:R-:W-:Y:S01]  /*7610*/  FFMA.FTZ R200, R200, R210, R211 ;  /* 0x000000d2c8c87223 */ /* 0x000fe200000100d3 */
[----:B------:R-:W-:Y:S01]  /*7620*/  FMUL.FTZ R49, R49, R209 ;  /* 0x000000d131317220 */ /* 0x000fe20000410000 */
[----:B------:R-:W-:-:S02]  /*7630*/  IMAD.U32 R211, R83, 0x10000, RZ ;  /* 0x0001000053d37824 */ /* 0x000fc400078e00ff */
[C---:B------:R-:W-:Y:S01]  /*7640*/  FFMA.FTZ R77, R48.reuse, R209, -R77 ;  /* 0x000000d1304d7223 */ /* 0x040fe2000001084d */
[----:B------:R-:W-:Y:S01]  /*7650*/  PRMT R209, R235, 0x5432, R36 ;  /* 0x00005432ebd17816 */ /* 0x000fe20000000024 */
[----:B------:R-:W-:Y:S01]  /*7660*/  FFMA.FTZ R48, R48, R208, R49 ;  /* 0x000000d030307223 */ /* 0x000fe20000010031 */
[----:B------:R-:W-:Y:S01]  /*7670*/  SHF.R.U32.HI R36, RZ, 0x10, R51 ;  /* 0x00000010ff247819 */ /* 0x000fe20000011633 */
[----:B------:R-:W-:Y:S01]  /*7680*/  IMAD.U32 R81, R79, 0x10000, RZ ;  /* 0x000100004f517824 */ /* 0x000fe200078e00ff */
[----:B------:R-:W-:Y:S02]  /*7690*/  SHF.R.U32.HI R49, RZ, 0x10, R39 ;  /* 0x00000010ff317819 */ /* 0x000fe40000011627 */
[----:B------:R-:W-:Y:S02]  /*76a0*/  PRMT R36, R232, 0x5410, R36 ;  /* 0x00005410e8247816 */ /* 0x000fe40000000024 */
[----:B------:R-:W-:Y:S02]  /*76b0*/  PRMT R49, R230, 0x5410, R49 ;  /* 0x00005410e6317816 */ /* 0x000fe40000000031 */
[----:B------:R-:W-:Y:S01]  /*76c0*/  PRMT R37, R233, 0x5410, R37 ;  /* 0x00005410e9257816 */ /* 0x000fe20000000025 */
[----:B------:R-:W-:Y:S01]  /*76d0*/  IMAD.U32 R210, R36, 0x10000, RZ ;  /* 0x0001000024d27824 */ /* 0x000fe200078e00ff */
[----:B------:R-:W-:Y:S01]  /*76e0*/  SHF.R.U64 R38, R38, 0x10, R39 ;  /* 0x0000001026267819 */ /* 0x000fe20000001227 */
[C---:B------:R-:W-:Y:S01]  /*76f0*/  IMAD.U32 R208, R49.reuse, 0x10000, RZ ;  /* 0x0001000031d07824 */ /* 0x040fe200078e00ff */
[----:B------:R-:W-:Y:S01]  /*7700*/  LOP3.LUT R49, R49, 0xffff0000, RZ, 0xc0, !PT ;  /* 0xffff000031317812 */ /* 0x000fe200078ec0ff */
[----:B------:R-:W-:Y:S01]  /*7710*/  FMUL.FTZ R212, R211, R210 ;  /* 0x000000d2d3d47220 */ /* 0x000fe20000410000 */
[----:B------:R-:W-:Y:S01]  /*7720*/  LOP3.LUT R39, R37, 0xffff0000, RZ, 0xc0, !PT ;  /* 0xffff000025277812 */ /* 0x000fe200078ec0ff */
[-C--:B------:R-:W-:Y:S01]  /*7730*/  FMUL.FTZ R211, R211, R208.reuse ;  /* 0x000000d0d3d37220 */ /* 0x080fe20000410000 */
[----:B------:R-:W-:Y:S01]  /*7740*/  SHF.R.U64 R50, R50, 0x10, R51 ;  /* 0x0000001032327819 */ /* 0x000fe20000001233 */
[C---:B------:R-:W-:Y:S01]  /*7750*/  FFMA.FTZ R208, R81.reuse, R208, -R212 ;  /* 0x000000d051d07223 */ /* 0x040fe200000108d4 */
[----:B------:R-:W-:Y:S01]  /*7760*/  PRMT R38, R234, 0x5432, R38 ;  /* 0x00005432ea267816 */ /* 0x000fe20000000026 */
[----:B------:R-:W-:Y:S01]  /*7770*/  FFMA.FTZ R81, R81, R210, R211 ;  /* 0x000000d251517223 */ /* 0x000fe200000100d3 */
[----:B------:R-:W-:-:S02]  /*7780*/  LOP3.LUT R210, R36, 0xffff0000, RZ, 0xc0, !PT ;  /* 0xffff000024d27812 */ /* 0x000fc400078ec0ff */
[----:B------:R-:W-:Y:S02]  /*7790*/  LOP3.LUT R211, R83, 0xffff0000, RZ, 0xc0, !PT ;  /* 0xffff000053d37812 */ /* 0x000fe400078ec0ff */
[----:B------:R-:W-:Y:S02]  /*77a0*/  LOP3.LUT R36, R79, 0xffff0000, RZ, 0xc0, !PT ;  /* 0xffff00004f247812 */ /* 0x000fe400078ec0ff */
[----:B------:R-:W-:Y:S01]  /*77b0*/  PRMT R50, R231, 0x5410, R50 ;  /* 0x00005410e7327816 */ /* 0x000fe20000000032 */
[C---:B------:R-:W-:Y:S01]  /*77c0*/  FMUL.FTZ R83, R211.reuse, R210 ;  /* 0x000000d2d3537220 */ /* 0x040fe20000410000 */
[-C--:B------:R-:W-:Y:S01]  /*77d0*/  FMUL.FTZ R79, R211, R49.reuse ;  /* 0x00000031d34f7220 */ /* 0x080fe20000410000 */
[----:B------:R-:W-:Y:S01]  /*77e0*/  IMAD.U32 R211, R209, 0x10000, RZ ;  /* 0x00010000d1d37824 */ /* 0x000fe200078e00ff */
[----:B------:R-:W-:Y:S01]  /*77f0*/  F2FP.BF16.F32.PACK_AB R48, R48, R200 ;  /* 0x000000c83030723e */ /* 0x000fe200000010ff */
[C---:B------:R-:W-:Y:S01]  /*7800*/  FFMA.FTZ R49, R36.reuse, R49, -R83 ;  /* 0x0000003124317223 */ /* 0x040fe20000010853 */
[----:B------:R-:W-:Y:S01]  /*7810*/  FFMA.FTZ R36, R36, R210, R79 ;  /* 0x000000d224247223 */ /* 0x000fe2000001004f */
[C---:B------:R-:W-:Y:S01]  /*7820*/  IMAD.U32 R210, R80.reuse, 0x10000, RZ ;  /* 0x0001000050d27824 */ /* 0x040fe200078e00ff */
[----:B------:R-:W-:Y:S01]  /*7830*/  LOP3.LUT R80, R80, 0xffff0000, RZ, 0xc0, !PT ;  /* 0xffff000050507812 */ /* 0x000fe200078ec0ff */
[----:B------:R-:W-:Y:S01]  /*7840*/  IMAD.U32 R83, R37, 0x10000, RZ ;  /* 0x0001000025537824 */ /* 0x000fe200078e00ff */
[----:B------:R-:W-:Y:S01]  /*7850*/  LOP3.LUT R37, R209, 0xffff0000, RZ, 0xc0, !PT ;  /* 0xffff0000d1257812 */ /* 0x000fe200078ec0ff */
[C---:B------:R-:W-:Y:S01]  /*7860*/  IMAD.U32 R79, R76.reuse, 0x10000, RZ ;  /* 0x000100004c4f7824 */ /* 0x040fe200078e00ff */
[----:B------:R-:W-:Y:S01]  /*7870*/  LOP3.LUT R76, R76, 0xffff0000, RZ, 0xc0, !PT ;  /* 0xffff00004c4c7812 */ /* 0x000fe200078ec0ff */
[----:B------:R-:W-:Y:S01]  /*7880*/  FMUL.FTZ R212, R210, R83 ;  /* 0x00000053d2d47220 */ /* 0x000fe20000410000 */
[----:B------:R-:W-:Y:S01]  /*7890*/  FMUL.FTZ R51, R80, R39 ;  /* 0x0000002750337220 */ /* 0x000fe20000410000 */
        /* <DEDUP_REMOVED lines=20> */
[----:B------:R-:W-:Y:S02]  /*79e0*/  F2FP.BF16.F32.PACK_AB R49, R49, R208 ;  /* 0x000000d03131723e */ /* 0x000fe400000010ff */
[C---:B------:R-:W-:Y:S01]  /*79f0*/  FFMA.FTZ R51, R78.reuse, R38, -R51 ;  /* 0x000000264e337223 */ /* 0x040fe20000010833 */
[----:B------:R-:W-:Y:S01]  /*7a00*/  FFMA.FTZ R82, R78, R50, R82 ;  /* 0x000000324e527223 */ /* 0x000fe20000010052 */
[----:B------:R-:W-:Y:S01]  /*7a10*/  F2FP.BF16.F32.PACK_AB R36, R36, R81 ;  /* 0x000000512424723e */ /* 0x000fe200000010ff */
[----:B------:R-:W-:Y:S01]  /*7a20*/  IMAD.MOV.U32 R81, RZ, RZ, R48 ;  /* 0x000000ffff517224 */ /* 0x000fe200078e0030 */
        /* <DEDUP_REMOVED lines=8> */
[----:B------:R-:W-:Y:S02]  /*7ab0*/  IMAD.MOV.U32 R78, RZ, RZ, R51 ;  /* 0x000000ffff4e7224 */ /* 0x000fe400078e0033 */
[----:B------:R-:W-:-:S07]  /*7ac0*/  IMAD.MOV.U32 R83, RZ, RZ, R36 ;  /* 0x000000ffff537224 */ /* 0x000fce00078e0024 */
.L_x_1740:
[----:B------:R-:W-:Y:S05]  /*7ad0*/  BSYNC B3 ;  /* 0x0000000000037941 */ /* 0x000fea0003800000 */
.L_x_1739:
[----:B------:R-:W-:Y:S02]  /*7ae0*/  ULDC.64 UR4, c[0x0][0x208] ;  /* 0x0000820000047ab9 */ /* 0x000fe40000000a00 */
[----:B--2---:R2:W-:Y:S04]  /*7af0*/  STG.E.128 desc[UR4][R134.64], R76 ;  /* 0x0000004c86007986 */ /* 0x0045e8000c101d04 */
[----:B0-----:R2:W-:Y:S02]  /*7b00*/  @!P4 STG.E.128 desc[UR4][R136.64], R80 ;  /* 0x000000508800c986 */ /* 0x0015e4000c101d04 */
.L_x_1738:
[----:B------:R-:W-:Y:S05]  /*7b10*/  BSYNC B2 ;  /* 0x0000000000027941 */ /* 0x000fea0003800000 */
.L_x_1737:
[----:B------:R-:W-:Y:S01]  /*7b20*/  ISETP.NE.AND P4, PT, R10, RZ, PT ;  /* 0x000000ff0a00720c */ /* 0x000fe20003f85270 */
[----:B------:R-:W-:-:S12]  /*7b30*/  BSSY B2, `(.L_x_1741) ;  /* 0x0000082000027945 */ /* 0x000fd80003800000 */
[----:B------:R-:W-:Y:S05]  /*7b40*/  @!P4 BRA `(.L_x_1742) ;  /* 0x000000080000c947 */ /* 0x000fea0003800000 */
[----:B------:R-:W-:Y:S01]  /*7b50*/  SEL R36, R122, R151, !P1 ;  /* 0x000000977a247207 */ /* 0x000fe20004800000 */
        /* <DEDUP_REMOVED lines=12> */
[----:B--2---:R-:W-:Y:S02]  /*7c20*/  LEA R76, P5, R48, R114, 0x1 ;  /* 0x00000072304c7211 */ /* 0x004fe400078a08ff */
[----:B------:R-:W-:-:S02]  /*7c30*/  LOP3.LUT R37, R37, R175, RZ, 0x3c, !PT ;  /* 0x000000af25257212 */ /* 0x000fc400078e3cff */
        /* <DEDUP_REMOVED lines=20> */
[----:B------:R-:W-:Y:S01]  /*7d80*/  PRMT R80, R237, 0x5432, R80 ;  /* 0x00005432ed507816 */ /* 0x000fe20000000050 */
[----:B------:R-:W-:Y:S01]  /*7d90*/  IMAD.U32 R200, R51, 0x10000, RZ ;  /* 0x0001000033c87824 */ /* 0x000fe200078e00ff */
[----:B------:R-:W-:Y:S02]  /*7da0*/  PRMT R134, R233, 0x5432, R134 ;  /* 0x00005432e9867816 */ /* 0x000fe40000000086 */
[----:B------:R-:W-:Y:S01]  /*7db0*/  LOP3.LUT R37, R37, 0xffff0000, RZ, 0xc0, !PT ;  /* 0xffff000025257812 */ /* 0x000fe200078ec0ff */
[C---:B------:R-:W-:Y:S01]  /*7dc0*/  IMAD.U32 R83, R80.reuse, 0x10000, RZ ;  /* 0x0001000050537824 */ /* 0x040fe200078e00ff */
[----:B------:R-:W-:Y:S01]  /*7dd0*/  LOP3.LUT R80, R80, 0xffff0000, RZ, 0xc0, !PT ;  /* 0xffff000050507812 */ /* 0x000fe200078ec0ff */
[----:B------:R-:W-:Y:S01]  /*7de0*/  IMAD.U32 R82, R134, 0x10000, RZ ;  /* 0x0001000086527824 */ /* 0x000fe200078e00ff */
[----:B------:R-:W-:Y:S01]  /*7df0*/  SHF.R.U64 R46, R46, 0x10, R47 ;  /* 0x000000102e2e7819 */ /* 0x000fe2000000122f */
[CC--:B------:R-:W-:Y:S01]  /*7e00*/  FMUL.FTZ R136, R135.reuse, R83.reuse ;  /* 0x0000005387887220 */ /* 0x0c0fe20000410000 */
[----:B------:R-:W-:Y:S01]  /*7e10*/  SHF.R.U64 R44, R44, 0x10, R45 ;  /* 0x000000102c2c7819 */ /* 0x000fe2000000122d */
[-C--:B------:R-:W-:Y:S01]  /*7e20*/  FMUL.FTZ R135, R135, R82.reuse ;  /* 0x0000005287877220 */ /* 0x080fe20000410000 */
[----:B------:R-:W-:Y:S01]  /*7e30*/  LOP3.LUT R45, R39, 0xffff0000, RZ, 0xc0, !PT ;  /* 0xffff0000272d7812 */ /* 0x000fe200078ec0ff */
[C---:B------:R-:W-:Y:S01]  /*7e40*/  FFMA.FTZ R82, R81.reuse, R82, -R136 ;  /* 0x0000005251527223 */ /* 0x040fe20000010888 */
[----:B------:R-:W-:Y:S01]  /*7e50*/  SHF.R.U64 R32, R32, 0x10, R33 ;  /* 0x0000001020207819 */ /* 0x000fe20000001221 */
[----:B------:R-:W-:Y:S01]  /*7e60*/  FFMA.FTZ R81, R81, R83, R135 ;  /* 0x0000005351517223 */ /* 0x000fe20000010087 */
[----:B------:R-:W-:Y:S01]  /*7e70*/  LOP3.LUT R83, R49, 0xffff0000, RZ, 0xc0, !PT ;  /* 0xffff000031537812 */ /* 0x000fe200078ec0ff */
[----:B------:R-:W-:Y:S01]  /*7e80*/  IMAD.U32 R33, R36, 0x10000, RZ ;  /* 0x0001000024217824 */ /* 0x000fe200078e00ff */
[----:B------:R-:W-:-:S02]  /*7e90*/  LOP3.LUT R49, R134, 0xffff0000, RZ, 0xc0, !PT ;  /* 0xffff000086317812 */ /* 0x000fc400078ec0ff */
[----:B------:R-:W-:Y:S01]  /*7ea0*/  PRMT R44, R230, 0x5432, R44 ;  /* 0x00005432e62c7816 */ /* 0x000fe2000000002c */
[CC--:B------:R-:W-:Y:S01]  /*7eb0*/  FMUL.FTZ R134, R83.reuse, R80.reuse ;  /* 0x0000005053867220 */ /* 0x0c0fe20000410000 */
[----:B------:R-:W-:Y:S01]  /*7ec0*/  SHF.R.U64 R34, R34, 0x10, R35 ;  /* 0x0000001022227819 */ /* 0x000fe20000001223 */
[-C--:B------:R-:W-:Y:S01]  /*7ed0*/  FMUL.FTZ R83, R83, R49.reuse ;  /* 0x0000003153537220 */ /* 0x080fe20000410000 */
[----:B------:R-:W-:Y:S01]  /*7ee0*/  PRMT R32, R232, 0x5432, R32 ;  /* 0x00005432e8207816 */ /* 0x000fe20000000020 */
[----:B------:R-:W-:Y:S01]  /*7ef0*/  FFMA.FTZ R49, R37, R49, -R134 ;  /* 0x0000003125317223 */ /* 0x000fe20000010886 */
[----:B------:R-:W-:Y:S02]  /*7f00*/  IMAD.U32 R134, R39, 0x10000, RZ ;  /* 0x0001000027867824 */ /* 0x000fe400078e00ff */
[----:B------:R-:W-:Y:S01]  /*7f10*/  FFMA.FTZ R37, R37, R80, R83 ;  /* 0x0000005025257223 */ /* 0x000fe20000010053 */
[----:B------:R-:W-:Y:S01]  /*7f20*/  SHF.R.U32.HI R80, RZ, 0x10, R47 ;  /* 0x00000010ff507819 */ /* 0x000fe2000001162f */
[----:B------:R-:W-:Y:S01]  /*7f30*/  IMAD.U32 R39, R38, 0x10000, RZ ;  /* 0x0001000026277824 */ /* 0x000fe200078e00ff */
[----:B------:R-:W-:Y:S01]  /*7f40*/  SHF.R.U32.HI R83, RZ, 0x10, R35 ;  /* 0x00000010ff537819 */ /* 0x000fe20000011623 */
[----:B------:R-:W-:Y:S01]  /*7f50*/  IMAD.U32 R35, R48, 0x10000, RZ ;  /* 0x0001000030237824 */ /* 0x000fe200078e00ff */
[----:B------:R-:W-:-:S02]  /*7f60*/  PRMT R80, R236, 0x5432, R80 ;  /* 0x00005432ec507816 */ /* 0x000fc40000000050 */
[----:B------:R-:W-:Y:S02]  /*7f70*/  PRMT R83, R229, 0x5410, R83 ;  /* 0x00005410e5537816 */ /* 0x000fe40000000053 */
[----:B------:R-:W-:Y:S01]  /*7f80*/  LOP3.LUT R47, R51, 0xffff0000, RZ, 0xc0, !PT ;  /* 0xffff0000332f7812 */ /* 0x000fe200078ec0ff */
[C---:B------:R-:W-:Y:S01]  /*7f90*/  IMAD.U32 R135, R80.reuse, 0x10000, RZ ;  /* 0x0001000050877824 */ /* 0x040fe200078e00ff */
[----:B------:R-:W-:Y:S01]  /*7fa0*/  LOP3.LUT R80, R80, 0xffff0000, RZ, 0xc0, !PT ;  /* 0xffff000050507812 */ /* 0x000fe200078ec0ff */
[C---:B------:R-:W-:Y:S01]  /*7fb0*/  IMAD.U32 R136, R83.reuse, 0x10000, RZ ;  /* 0x0001000053887824 */ /* 0x040fe200078e00ff */
[----:B------:R-:W-:Y:S01]  /*7fc0*/  LOP3.LUT R83, R83, 0xffff0000, RZ, 0xc0, !PT ;  /* 0xffff000053537812 */ /* 0x000fe200078ec0ff */
[----:B------:R-:W-:Y:S01]  /*7fd0*/  FMUL.FTZ R137, R200, R135 ;  /* 0x00000087c8897220 */ /* 0x000fe20000410000 */
[----:B------:R-:W-:Y:S01]  /*7fe0*/  LOP3.LUT R48, R48, 0xffff0000, RZ, 0xc0, !PT ;  /* 0xffff000030307812 */ /* 0x000fe200078ec0ff */
[C---:B------:R-:W-:Y:S01]  /*7ff0*/  FMUL.FTZ R51, R47.reuse, R80 ;  /* 0x000000502f337220 */ /* 0x040fe20000410000 */
[----:B------:R-:W-:Y:S01]  /*8000*/  FMUL.FTZ R200, R200, R136 ;  /* 0x00000088c8c87220 */ /* 0x000fe20000410000 */
[-C--:B------:R-:W-:Y:S01]  /*8010*/  FMUL.FTZ R47, R47, R83.reuse ;  /* 0x000000532f2f7220 */ /* 0x080fe20000410000 */
[----:B------:R-:W-:Y:S01]  /*8020*/  LOP3.LUT R36, R36, 0xffff0000, RZ, 0xc0, !PT ;  /* 0xffff000024247812 */ /* 0x000fe200078ec0ff */
[----:B------:R-:W-:Y:S01]  /*8030*/  FFMA.FTZ R51, R45, R83, -R51 ;  /* 0x000000532d337223 */ /* 0x000fe20000010833 */
[----:B------:R-:W-:-:S02]  /*8040*/  IMAD.U32 R83, R44, 0x10000, RZ ;  /* 0x000100002c537824 */ /* 0x000fc400078e00ff */
[----:B------:R-:W-:Y:S01]  /*8050*/  FFMA.FTZ R47, R45, R80, R47 ;  /* 0x000000502d2f7223 */ /* 0x000fe2000001002f */
[----:B------:R-:W-:Y:S01]  /*8060*/  IMAD.U32 R45, R32, 0x10000, RZ ;  /* 0x00010000202d7824 */ /* 0x000fe200078e00ff */
[----:B------:R-:W-:Y:S01]  /*8070*/  LOP3.LUT R44, R44, 0xffff0000, RZ, 0xc0, !PT ;  /* 0xffff00002c2c7812 */ /* 0x000fe200078ec0ff */
[C---:B------:R-:W-:Y:S01]  /*8080*/  FMUL.FTZ R80, R35.reuse, R83 ;  /* 0x0000005323507220 */ /* 0x040fe20000410000 */
[----:B------:R-:W-:Y:S01]  /*8090*/  LOP3.LUT R32, R32, 0xffff0000, RZ, 0xc0, !PT ;  /* 0xffff000020207812 */ /* 0x000fe200078ec0ff */
[-C--:B------:R-:W-:Y:S01]  /*80a0*/  FMUL.FTZ R35, R35, R45.reuse ;  /* 0x0000002d23237220 */ /* 0x080fe20000410000 */
[----:B------:R-:W-:Y:S01]  /*80b0*/  PRMT R46, R229, 0x5432, R46 ;  /* 0x00005432e52e7816 */ /* 0x000fe2000000002e */
[----:B------:R-:W-:Y:S01]  /*80c0*/  FFMA.FTZ R80, R33, R45, -R80 ;  /* 0x0000002d21507223 */ /* 0x000fe20000010850 */
[----:B------:R-:W-:Y:S01]  /*80d0*/  FMUL.FTZ R45, R48, R44 ;  /* 0x0000002c302d7220 */ /* 0x000fe20000410000 */
[----:B------:R-:W-:Y:S01]  /*80e0*/  PRMT R34, R231, 0x5432, R34 ;  /* 0x00005432e7227816 */ /* 0x000fe20000000022 */
[C---:B------:R-:W-:Y:S01]  /*80f0*/  FFMA.FTZ R137, R134.reuse, R136, -R137 ;  /* 0x0000008886897223 */ /* 0x040fe20000010889 */
[----:B------:R-:W-:Y:S01]  /*8100*/  FFMA.FTZ R200, R134, R135, R200 ;  /* 0x0000008786c87223 */ /* 0x000fe200000100c8 */
[----:B------:R-:W-:Y:S01]  /*8110*/  LOP3.LUT R134, R38, 0xffff0000, RZ, 0xc0, !PT ;  /* 0xffff000026867812 */ /* 0x000fe200078ec0ff */
[-C--:B------:R-:W-:Y:S01]  /*8120*/  FMUL.FTZ R48, R48, R32.reuse ;  /* 0x0000002030307220 */ /* 0x080fe20000410000 */
[----:B------:R-:W-:Y:S01]  /*8130*/  FFMA.FTZ R45, R36, R32, -R45 ;  /* 0x00000020242d7223 */ /* 0x000fe2000001082d */
[----:B------:R-:W-:-:S02]  /*8140*/  IMAD.U32 R38, R50, 0x10000, RZ ;  /* 0x0001000032267824 */ /* 0x000fc400078e00ff */
[----:B------:R-:W-:Y:S01]  /*8150*/  FFMA.FTZ R35, R33, R83, R35 ;  /* 0x0000005321237223 */ /* 0x000fe20000010023 */
[----:B------:R-:W-:Y:S01]  /*8160*/  IMAD.U32 R32, R46, 0x10000, RZ ;  /* 0x000100002e207824 */ /* 0x000fe200078e00ff */
[----:B------:R-:W-:Y:S01]  /*8170*/  LOP3.LUT R50, R50, 0xffff0000, RZ, 0xc0, !PT ;  /* 0xffff000032327812 */ /* 0x000fe200078ec0ff */
[----:B------:R-:W-:Y:S01]  /*8180*/  IMAD.U32 R33, R34, 0x10000, RZ ;  /* 0x0001000022217824 */ /* 0x000fe200078e00ff */
[----:B------:R-:W-:Y:S01]  /*8190*/  LOP3.LUT R46, R46, 0xffff0000, RZ, 0xc0, !PT ;  /* 0xffff00002e2e7812 */ /* 0x000fe200078ec0ff */
[----:B------:R-:W-:Y:S01]  /*81a0*/  FFMA.FTZ R48, R36, R44, R48 ;  /* 0x0000002c24307223 */ /* 0x000fe20000010030 */
[----:B------:R-:W-:Y:S01]  /*81b0*/  LOP3.LUT R34, R34, 0xffff0000, RZ, 0xc0, !PT ;  /* 0xffff000022227812 */ /* 0x000fe200078ec0ff */
[C---:B------:R-:W-:Y:S01]  /*81c0*/  FMUL.FTZ R36, R38.reuse, R32 ;  /* 0x0000002026247220 */ /* 0x040fe20000410000 */
[-C--:B------:R-:W-:Y:S01]  /*81d0*/  FMUL.FTZ R44, R38, R33.reuse ;  /* 0x00000021262c7220 */ /* 0x080fe20000410000 */
[C---:B------:R-:W-:Y:S01]  /*81e0*/  FMUL.FTZ R38, R50.reuse, R46 ;  /* 0x0000002e32267220 */ /* 0x040fe20000410000 */
[----:B------:R-:W-:Y:S01]  /*81f0*/  F2FP.BF16.F32.PACK_AB R49, R49, R82 ;  /* 0x000000523131723e */ /* 0x000fe200000010ff */
[-C--:B------:R-:W-:Y:S01]  /*8200*/  FMUL.FTZ R50, R50, R34.reuse ;  /* 0x0000002232327220 */ /* 0x080fe20000410000 */
[----:B------:R-:W-:Y:S01]  /*8210*/  FFMA.FTZ R36, R39, R33, -R36 ;  /* 0x0000002127247223 */ /* 0x000fe20000010824 */
[C---:B------:R-:W-:Y:S01]  /*8220*/  FFMA.FTZ R38, R134.reuse, R34, -R38 ;  /* 0x0000002286267223 */ /* 0x040fe20000010826 */
[----:B------:R-:W-:Y:S01]  /*8230*/  F2FP.BF16.F32.PACK_AB R51, R51, R137 ;  /* 0x000000893333723e */ /* 0x000fe200000010ff */
[----:B------:R-:W-:Y:S01]  /*8240*/  FFMA.FTZ R44, R39, R32, R44 ;  /* 0x00000020272c7223 */ /* 0x000fe2000001002c */
[----:B------:R-:W-:Y:S01]  /*8250*/  FFMA.FTZ R50, R134, R46, R50 ;  /* 0x0000002e86327223 */ /* 0x000fe20000010032 */
[----:B------:R-:W-:Y:S01]  /*8260*/  F2FP.BF16.F32.PACK_AB R81, R37, R81 ;  /* 0x000000512551723e */ /* 0x000fe200000010ff */
[----:B------:R-:W-:Y:S01]  /*8270*/  IMAD.MOV.U32 R37, RZ, RZ, R49 ;  /* 0x000000ffff257224 */ /* 0x000fe200078e0031 */
        /* <DEDUP_REMOVED lines=8> */
[----:B------:R-:W-:-:S07]  /*8300*/  F2FP.BF16.F32.PACK_AB R50, R50, R44 ;  /* 0x0000002c3232723e */ /* 0x000fce00000010ff */
.L_x_1744:
[----:B------:R-:W-:Y:S05]  /*8310*/  BSYNC B3 ;  /* 0x0000000000037941 */ /* 0x000fea0003800000 */
.L_x_1743:
[----:B------:R-:W-:Y:S02]  /*8320*/  ULDC.64 UR4, c[0x0][0x208] ;  /* 0x0000820000047ab9 */ /* 0x000fe40000000a00 */
[----:B0-----:R0:W-:Y:S04]  /*8330*/  STG.E.128 desc[UR4][R76.64], R36 ;  /* 0x000000244c007986 */ /* 0x0011e8000c101d04 */
[----:B--2---:R0:W-:Y:S02]  /*8340*/  @!P4 STG.E.128 desc[UR4][R78.64], R48 ;  /* 0x000000304e00c986 */ /* 0x0041e4000c101d04 */
.L_x_1742:
[----:B------:R-:W-:Y:S05]  /*8350*/  BSYNC B2 ;  /* 0x0000000000027941 */ /* 0x000fea0003800000 */
.L_x_1741:
[----:B------:R-:W-:-:S13]  /*8360*/  ISETP.NE.AND P4, PT, R9, RZ, PT ;  /* 0x000000ff0900720c */ /* 0x000fda0003f85270 */
[----:B------:R-:W-:Y:S05]  /*8370*/  @!P4 BRA `(.L_x_1736) ;  /* 0x00000008000cc947 */ /* 0x000fea0003800000 */
[----:B------:R-:W3:Y:S01]  /*8380*/  LDL R32, [R1+0xc] ;  /* 0x00000c0001207983 */ /* 0x000ee20000100800 */
[----:B------:R-:W-:Y:S01]  /*8390*/  IADD3 R35, P4, P5, R86, R130, R12 ;  /* 0x0000008256237210 */ /* 0x000fe20007d9e00c */
[----:B------:R-:W-:Y:S01]  /*83a0*/  BSSY B2, `(.L_x_1745) ;  /* 0x000007d000027945 */ /* 0x000fe20003800000 */
[----:B---3--:R-:W-:Y:S02]  /*83b0*/  LOP3.LUT P6, RZ, R32, 0x1, RZ, 0xc0, !PT ;  /* 0x0000000120ff7812 */ /* 0x008fe400078cc0ff */
[----:B------:R-:W-:Y:S02]  /*83c0*/  IADD3.X R32, R84, R179, R109, P4, P5 ;  /* 0x000000b354207210 */ /* 0x000fe400027ea46d */
[----:B------:R-:W-:-:S04]  /*83d0*/  SEL R33, R122, R151, !P6 ;  /* 0x000000977a217207 */ /* 0x000fc80007000000 */
[----:B------:R-:W-:-:S04]  /*83e0*/  SHF.R.S32.HI R34, RZ, 0x1f, R33 ;  /* 0x0000001fff227819 */ /* 0x000fc80000011421 */
[----:B------:R-:W-:-:S04]  /*83f0*/  LEA.HI R33, R34, R33, RZ, 0x4 ;  /* 0x0000002122217211 */ /* 0x000fc800078f20ff */
[----:B------:R-:W-:-:S05]  /*8400*/  LEA.HI.SX32 R34, R33, R112, 0x1c ;  /* 0x0000007021227211 */ /* 0x000fca00078fe2ff */
[----:B------:R-:W-:-:S05]  /*8410*/  IMAD.SHL.U32 R33, R34, 0x8, RZ ;  /* 0x0000000822217824 */ /* 0x000fca00078e00ff */
[----:B------:R-:W-:-:S13]  /*8420*/  ISETP.GE.AND P4, PT, R33, R148, PT ;  /* 0x000000942100720c */ /* 0x000fda0003f86270 */
[--C-:B0-----:R-:W-:Y:S02]  /*8430*/  @!P4 SHF.R.S32.HI R36, RZ, 0x1f, R33.reuse ;  /* 0x0000001fff24c819 */ /* 0x101fe40000011421 */
[----:B------:R-:W-:-:S04]  /*8440*/  @!P4 IADD3 R130, P5, P6, R86, R130, R33 ;  /* 0x000000825682c210 */ /* 0x000fc80007ebe021 */
[----:B------:R-:W-:Y:S02]  /*8450*/  @!P4 IADD3.X R36, R84, R179, R36, P5, P6 ;  /* 0x000000b35424c210 */ /* 0x000fe40002fec424 */
[----:B------:R-:W-:-:S04]  /*8460*/  LEA R44, P5, R35, R114, 0x1 ;  /* 0x00000072232c7211 */ /* 0x000fc800078a08ff */
[----:B------:R-:W-:Y:S02]  /*8470*/  LEA.HI.X R45, R35, R115, R32, 0x1, P5 ;  /* 0x00000073232d7211 */ /* 0x000fe400028f0c20 */
[----:B------:R-:W-:Y:S02]  /*8480*/  SHF.R.S32.HI R35, RZ, 0x1f, R34 ;  /* 0x0000001fff237819 */ /* 0x000fe40000011422 */
[----:B------:R-:W-:Y:S01]  /*8490*/  LOP3.LUT R32, R174, 0x38, R33, 0xf8, !PT ;  /* 0x00000038ae207812 */ /* 0x000fe200078ef821 */
[----:B------:R-:W-:Y:S01]  /*84a0*/  IMAD R33, R17, 0x4800, R143 ;  /* 0x0000480011217824 */ /* 0x000fe200078e028f */
[----:B------:R-:W-:Y:S02]  /*84b0*/  LEA.HI R35, R35, R34, RZ, 0x3 ;  /* 0x0000002223237211 */ /* 0x000fe400078f18ff */
[----:B------:R-:W-:Y:S01]  /*84c0*/  LOP3.LUT R32, R32, R175, RZ, 0x3c, !PT ;  /* 0x000000af20207212 */ /* 0x000fe200078e3cff */
[----:B------:R-:W-:Y:S01]  /*84d0*/  IMAD R33, R33, 0x2, R16 ;  /* 0x0000000221217824 */ /* 0x000fe200078e0210 */
[----:B------:R-:W-:-:S02]  /*84e0*/  SHF.R.S32.HI R35, RZ, 0x3, R35 ;  /* 0x00000003ff237819 */ /* 0x000fc40000011423 */
[----:B------:R-:W-:-:S03]  /*84f0*/  @!P4 LEA R46, P5, R130, R114, 0x1 ;  /* 0x00000072822ec211 */ /* 0x000fc600078a08ff */
[----:B------:R-:W-:Y:S01]  /*8500*/  IMAD R35, R35, 0x1800, R176 ;  /* 0x0000180023237824 */ /* 0x000fe200078e02b0 */
[----:B------:R-:W-:Y:S02]  /*8510*/  @!P4 LEA.HI.X R47, R130, R115, R36, 0x1, P5 ;  /* 0x00000073822fc211 */ /* 0x000fe400028f0c24 */
[----:B------:R-:W-:Y:S01]  /*8520*/  ISETP.GE.AND P5, PT, R166, R119, PT ;  /* 0x00000077a600720c */ /* 0x000fe20003fa6270 */
[----:B------:R-:W-:-:S04]  /*8530*/  IMAD.IADD R32, R35, 0x1, R32 ;  /* 0x0000000123207824 */ /* 0x000fc800078e0220 */
[----:B------:R-:W-:-:S04]  /*8540*/  IMAD R35, R17, 0x4800, R32 ;  /* 0x0000480011237824 */ /* 0x000fc800078e0220 */
[----:B------:R-:W-:Y:S02]  /*8550*/  IMAD R36, R35, 0x2, R16 ;  /* 0x0000000223247824 */ /* 0x000fe400078e0210 */
[----:B------:R-:W0:Y:S04]  /*8560*/  LDS.128 R32, [R33+0x18400] ;  /* 0x0184000021207984 */ /* 0x000e280000000c00 */
[----:B------:R-:W3:Y:S01]  /*8570*/  LDS.128 R36, [R36+0x18400] ;  /* 0x0184000024247984 */ /* 0x000ee20000000c00 */
[----:B------:R-:W-:Y:S05]  /*8580*/  @P5 BRA `(.L_x_1746) ;  /* 0x0000000400785947 */ /* 0x000fea0003800000 */
[--C-:B------:R-:W-:Y:S01]  /*8590*/  SHF.R.U64 R30, R30, 0x10, R31.reuse ;  /* 0x000000101e1e7819 */ /* 0x100fe2000000121f */
[----:B---3--:R-:W-:Y:S01]  /*85a0*/  IMAD.U32 R50, R37, 0x10000, RZ ;  /* 0x0001000025327824 */ /* 0x008fe200078e00ff */
[----:B------:R-:W-:Y:S01]  /*85b0*/  SHF.R.U32.HI R48, RZ, 0x10, R31 ;  /* 0x00000010ff307819 */ /* 0x000fe2000001161f */
[----:B--2---:R-:W-:Y:S01]  /*85c0*/  IMAD.U32 R78, R39, 0x10000, RZ ;  /* 0x00010000274e7824 */ /* 0x004fe200078e00ff */
[----:B------:R-:W-:Y:S01]  /*85d0*/  SHF.R.U64 R31, R40, 0x10, R41 ;  /* 0x00000010281f7819 */ /* 0x000fe20000001229 */
[----:B0-----:R-:W-:Y:S01]  /*85e0*/  IMAD.U32 R77, R35, 0x10000, RZ ;  /* 0x00010000234d7824 */ /* 0x001fe200078e00ff */
[----:B------:R-:W-:Y:S01]  /*85f0*/  SHF.R.U64 R28, R28, 0x10, R29 ;  /* 0x000000101c1c7819 */ /* 0x000fe2000000121d */
[----:B------:R-:W-:Y:S01]  /*8600*/  IMAD.U32 R79, R38, 0x10000, RZ ;  /* 0x00010000264f7824 */ /* 0x000fe200078e00ff */
[----:B------:R-:W-:Y:S01]  /*8610*/  SHF.R.U32.HI R40, RZ, 0x10, R41 ;  /* 0x00000010ff287819 */ /* 0x000fe20000011629 */
[----:B------:R-:W-:Y:S01]  /*8620*/  IMAD.U32 R76, R34, 0x10000, RZ ;  /* 0x00010000224c7824 */ /* 0x000fe200078e00ff */
[----:B------:R-:W-:-:S02]  /*8630*/  SHF.R.U32.HI R29, RZ, 0x10, R29 ;  /* 0x00000010ff1d7819 */ /* 0x000fc4000001161d */
[----:B------:R-:W-:Y:S02]  /*8640*/  PRMT R40, R221, 0x5432, R40 ;  /* 0x00005432dd287816 */ /* 0x000fe40000000028 */
[----:B------:R-:W-:Y:S02]  /*8650*/  PRMT R29, R219, 0x5410, R29 ;  /* 0x00005410db1d7816 */ /* 0x000fe4000000001d */
[--C-:B------:R-:W-:Y:S01]  /*8660*/  SHF.R.U64 R41, R42, 0x10, R43.reuse ;  /* 0x000000102a297819 */ /* 0x100fe2000000122b */
[----:B------:R-:W-:Y:S01]  /*8670*/  IMAD.U32 R80, R40, 0x10000, RZ ;  /* 0x0001000028507824 */ /* 0x000fe200078e00ff */
[----:B------:R-:W-:Y:S01]  /*8680*/  SHF.R.U32.HI R42, RZ, 0x10, R43 ;  /* 0x00000010ff2a7819 */ /* 0x000fe2000001162b */
[----:B------:R-:W-:Y:S01]  /*8690*/  IMAD.U32 R81, R29, 0x10000, RZ ;  /* 0x000100001d517824 */ /* 0x000fe200078e00ff */
[C---:B------:R-:W-:Y:S01]  /*86a0*/  PRMT R31, R220.reuse, 0x5432, R31 ;  /* 0x00005432dc1f7816 */ /* 0x040fe2000000001f */
[----:B------:R-:W-:Y:S01]  /*86b0*/  IMAD.U32 R43, R33, 0x10000, RZ ;  /* 0x00010000212b7824 */ /* 0x000fe200078e00ff */
[----:B------:R-:W-:Y:S01]  /*86c0*/  PRMT R220, R220, 0x5410, R41 ;  /* 0x00005410dcdc7816 */ /* 0x000fe20000000029 */
[CC--:B------:R-:W-:Y:S01]  /*86d0*/  FMUL.FTZ R41, R50.reuse, R80.reuse ;  /* 0x0000005032297220 */ /* 0x0c0fe20000410000 */
[----:B------:R-:W-:Y:S01]  /*86e0*/  LOP3.LUT R51, R37, 0xffff0000, RZ, 0xc0, !PT ;  /* 0xffff000025337812 */ /* 0x000fe200078ec0ff */
[-C--:B------:R-:W-:Y:S01]  /*86f0*/  FMUL.FTZ R50, R50, R81.reuse ;  /* 0x0000005132327220 */ /* 0x080fe20000410000 */
[----:B------:R-:W-:Y:S01]  /*8700*/  LOP3.LUT R40, R40, 0xffff0000, RZ, 0xc0, !PT ;  /* 0xffff000028287812 */ /* 0x000fe200078ec0ff */
[----:B------:R-:W-:Y:S01]  /*8710*/  FFMA.FTZ R41, R43, R81, -R41 ;  /* 0x000000512b297223 */ /* 0x000fe20000010829 */
[----:B------:R-:W-:Y:S01]  /*8720*/  PRMT R48, R219, 0x5432, R48 ;  /* 0x00005432db307816 */ /* 0x000fe20000000030 */
[----:B------:R-:W-:Y:S01]  /*8730*/  FFMA.FTZ R50, R43, R80, R50 ;  /* 0x000000502b327223 */ /* 0x000fe20000010032 */
[----:B------:R-:W-:Y:S01]  /*8740*/  PRMT R42, R221, 0x5410, R42 ;  /* 0x00005410dd2a7816 */ /* 0x000fe2000000002a */
[-C--:B------:R-:W-:Y:S01]  /*8750*/  FMUL.FTZ R82, R51, R40.reuse ;  /* 0x0000002833527220 */ /* 0x080fe20000410000 */
[----:B------:R-:W-:Y:S01]  /*8760*/  LOP3.LUT R29, R29, 0xffff0000, RZ, 0xc0, !PT ;  /* 0xffff00001d1d7812 */ /* 0x000fe200078ec0ff */
[----:B------:R-:W-:Y:S01]  /*8770*/  IMAD.U32 R43, R48, 0x10000, RZ ;  /* 0x00010000302b7824 */ /* 0x000fe200078e00ff */
[----:B------:R-:W-:Y:S01]  /*8780*/  LOP3.LUT R49, R33, 0xffff0000, RZ, 0xc0, !PT ;  /* 0xffff000021317812 */ /* 0x000fe200078ec0ff */
[----:B------:R-:W-:Y:S01]  /*8790*/  IMAD.U32 R81, R42, 0x10000, RZ ;  /* 0x000100002a517824 */ /* 0x000fe200078e00ff */
[----:B------:R-:W-:Y:S01]  /*87a0*/  PRMT R28, R222, 0x5410, R28 ;  /* 0x00005410de1c7816 */ /* 0x000fe2000000001c */
[-C--:B------:R-:W-:Y:S01]  /*87b0*/  FMUL.FTZ R51, R51, R29.reuse ;  /* 0x0000001d33337220 */ /* 0x080fe20000410000 */
[----:B------:R-:W-:Y:S01]  /*87c0*/  LOP3.LUT R39, R39, 0xffff0000, RZ, 0xc0, !PT ;  /* 0xffff000027277812 */ /* 0x000fe200078ec0ff */
[----:B------:R-:W-:Y:S01]  /*87d0*/  IMAD.U32 R37, R36, 0x10000, RZ ;  /* 0x0001000024257824 */ /* 0x000fe200078e00ff */
[----:B------:R-:W-:Y:S01]  /*87e0*/  LOP3.LUT R42, R42, 0xffff0000, RZ, 0xc0, !PT ;  /* 0xffff00002a2a7812 */ /* 0x000fe200078ec0ff */
[C---:B------:R-:W-:Y:S01]  /*87f0*/  FFMA.FTZ R82, R49.reuse, R29, -R82 ;  /* 0x0000001d31527223 */ /* 0x040fe20000010852 */
[----:B------:R-:W-:Y:S01]  /*8800*/  LOP3.LUT R48, R48, 0xffff0000, RZ, 0xc0, !PT ;  /* 0xffff000030307812 */ /* 0x000fe200078ec0ff */
[----:B------:R-:W-:Y:S01]  /*8810*/  FFMA.FTZ R51, R49, R40, R51 ;  /* 0x0000002831337223 */ /* 0x000fe20000010033 */
[C---:B------:R-:W-:Y:S01]  /*8820*/  IMAD.U32 R80, R31.reuse, 0x10000, RZ ;  /* 0x000100001f507824 */ /* 0x040fe200078e00ff */
[----:B------:R-:W-:Y:S01]  /*8830*/  LOP3.LUT R36, R36, 0xffff0000, RZ, 0xc0, !PT ;  /* 0xffff000024247812 */ /* 0x000fe200078ec0ff */
[----:B------:R-:W-:Y:S01]  /*8840*/  FMUL.FTZ R29, R78, R81 ;  /* 0x000000514e1d7220 */ /* 0x000fe20000410000 */
[C---:B------:R-:W-:Y:S01]  /*8850*/  IMAD.U32 R40, R28.reuse, 0x10000, RZ ;  /* 0x000100001c287824 */ /* 0x040fe200078e00ff */
[----:B------:R-:W-:Y:S01]  /*8860*/  LOP3.LUT R31, R31, 0xffff0000, RZ, 0xc0, !PT ;  /* 0xffff00001f1f7812 */ /* 0x000fe200078ec0ff */
[C---:B------:R-:W-:Y:S01]  /*8870*/  FMUL.FTZ R130, R39.reuse, R42 ;  /* 0x0000002a27827220 */ /* 0x040fe20000410000 */
[----:B------:R-:W-:Y:S01]  /*8880*/  FMUL.FTZ R134, R39, R48 ;  /* 0x0000003027867220 */ /* 0x000fe20000410000 */
[----:B------:R-:W-:Y:S01]  /*8890*/  LOP3.LUT R39, R28, 0xffff0000, RZ, 0xc0, !PT ;  /* 0xffff00001c277812 */ /* 0x000fe200078ec0ff */
[----:B------:R-:W-:-:S02]  /*88a0*/  IMAD.U32 R33, R32, 0x10000, RZ ;  /* 0x0001000020217824 */ /* 0x000fc400078e00ff */
[----:B------:R-:W-:Y:S01]  /*88b0*/  FMUL.FTZ R28, R37, R80 ;  /* 0x00000050251c7220 */ /* 0x000fe20000410000 */
[----:B------:R-:W-:Y:S01]  /*88c0*/  LOP3.LUT R32, R32, 0xffff0000, RZ, 0xc0, !PT ;  /* 0xffff000020207812 */ /* 0x000fe200078ec0ff */
[-C--:B------:R-:W-:Y:S01]  /*88d0*/  FMUL.FTZ R78, R78, R43.reuse ;  /* 0x0000002b4e4e7220 */ /* 0x080fe20000410000 */
[----:B------:R-:W-:Y:S01]  /*88e0*/  FFMA.FTZ R29, R77, R43, -R29 ;  /* 0x0000002b4d1d7223 */ /* 0x000fe2000001081d */
[-C--:B------:R-:W-:Y:S01]  /*88f0*/  FMUL.FTZ R37, R37, R40.reuse ;  /* 0x0000002825257220 */ /* 0x080fe20000410000 */
[----:B------:R-:W-:Y:S01]  /*8900*/  FMUL.FTZ R43, R36, R31 ;  /* 0x0000001f242b7220 */ /* 0x000fe20000410000 */
[----:B------:R-:W-:Y:S01]  /*8910*/  PRMT R30, R222, 0x5432, R30 ;  /* 0x00005432de1e7816 */ /* 0x000fe2000000001e */
[C---:B------:R-:W-:Y:S01]  /*8920*/  FFMA.FTZ R28, R33.reuse, R40, -R28 ;  /* 0x00000028211c7223 */ /* 0x040fe2000001081c */
[----:B------:R-:W-:Y:S01]  /*8930*/  FFMA.FTZ R37, R33, R80, R37 ;  /* 0x0000005021257223 */ /* 0x000fe20000010025 */
[-C--:B------:R-:W-:Y:S01]  /*8940*/  FMUL.FTZ R33, R36, R39.reuse ;  /* 0x0000002724217220 */ /* 0x080fe20000410000 */
[----:B------:R-:W-:Y:S01]  /*8950*/  FFMA.FTZ R43, R32, R39, -R43 ;  /* 0x00000027202b7223 */ /* 0x000fe2000001082b */
[----:B------:R-:W-:Y:S01]  /*8960*/  LOP3.LUT R35, R35, 0xffff0000, RZ, 0xc0, !PT ;  /* 0xffff000023237812 */ /* 0x000fe200078ec0ff */
[----:B------:R-:W-:Y:S01]  /*8970*/  IMAD.U32 R36, R220, 0x10000, RZ ;  /* 0x00010000dc247824 */ /* 0x000fe200078e00ff */
[----:B------:R-:W-:Y:S01]  /*8980*/  LOP3.LUT R38, R38, 0xffff0000, RZ, 0xc0, !PT ;  /* 0xffff000026267812 */ /* 0x000fe200078ec0ff */
[----:B------:R-:W-:Y:S01]  /*8990*/  IMAD.U32 R40, R30, 0x10000, RZ ;  /* 0x000100001e287824 */ /* 0x000fe200078e00ff */
[----:B------:R-:W-:Y:S01]  /*89a0*/  LOP3.LUT R39, R220, 0xffff0000, RZ, 0xc0, !PT ;  /* 0xffff0000dc277812 */ /* 0x000fe200078ec0ff */
[----:B------:R-:W-:Y:S01]  /*89b0*/  FFMA.FTZ R32, R32, R31, R33 ;  /* 0x0000001f20207223 */ /* 0x000fe20000010021 */
[----:B------:R-:W-:Y:S01]  /*89c0*/  LOP3.LUT R49, R30, 0xffff0000, RZ, 0xc0, !PT ;  /* 0xffff00001e317812 */ /* 0x000fe200078ec0ff */
[----:B------:R-:W-:Y:S01]  /*89d0*/  FFMA.FTZ R130, R35, R48, -R130 ;  /* 0x0000003023827223 */ /* 0x000fe20000010882 */
[----:B------:R-:W-:Y:S01]  /*89e0*/  LOP3.LUT R34, R34, 0xffff0000, RZ, 0xc0, !PT ;  /* 0xffff000022227812 */ /* 0x000fe200078ec0ff */
[----:B------:R-:W-:Y:S01]  /*89f0*/  FMUL.FTZ R31, R79, R36 ;  /* 0x000000244f1f7220 */ /* 0x000fe20000410000 */
[C---:B------:R-:W-:Y:S01]  /*8a00*/  FMUL.FTZ R33, R38.reuse, R39 ;  /* 0x0000002726217220 */ /* 0x040fe20000410000 */
[----:B------:R-:W-:Y:S01]  /*8a10*/  FFMA.FTZ R78, R77, R81, R78 ;  /* 0x000000514d4e7223 */ /* 0x000fe2000001004e */
        /* <DEDUP_REMOVED lines=10> */
[----:B------:R-:W-:Y:S01]  /*8ac0*/  F2FP.BF16.F32.PACK_AB R78, R35, R78 ;  /* 0x0000004e234e723e */ /* 0x000fe200000010ff */
[----:B------:R-:W-:Y:S01]  /*8ad0*/  IMAD.MOV.U32 R35, RZ, RZ, R29 ;  /* 0x000000ffff237224 */ /* 0x000fe200078e001d */
[----:B------:R-:W-:Y:S02]  /*8ae0*/  F2FP.BF16.F32.PACK_AB R28, R43, R28 ;  /* 0x0000001c2b1c723e */ /* 0x000fe400000010ff */
        /* <DEDUP_REMOVED lines=8> */
.L_x_1746:
[----:B------:R-:W-:Y:S05]  /*8b70*/  BSYNC B2 ;  /* 0x0000000000027941 */ /* 0x000fea0003800000 */
.L_x_1745:
[----:B------:R-:W-:Y:S02]  /*8b80*/  ULDC.64 UR4, c[0x0][0x208] ;  /* 0x0000820000047ab9 */ /* 0x000fe40000000a00 */
[----:B0-----:R4:W-:Y:S04]  /*8b90*/  STG.E.128 desc[UR4][R44.64], R32 ;  /* 0x000000202c007986 */ /* 0x0019e8000c101d04 */
[----:B---3--:R4:W-:Y:S02]  /*8ba0*/  @!P4 STG.E.128 desc[UR4][R46.64], R36 ;  /* 0x000000242e00c986 */ /* 0x0089e4000c101d04 */
.L_x_1736:
[----:B------:R-:W-:Y:S05]  /*8bb0*/  BSYNC B1 ;  /* 0x0000000000017941 */ /* 0x000fea0003800000 */
.L_x_1735:
        /* <DEDUP_REMOVED lines=10> */
[----:B----4-:R-:W-:Y:S02]  /*8c60*/  IADD3 R32, P3, P4, R86, R126, R14 ;  /* 0x0000007e56207210 */ /* 0x010fe40007c7e00e */
[----:B------:R-:W-:Y:S02]  /*8c70*/  SHF.R.S32.HI R29, RZ, 0x1f, R28 ;  /* 0x0000001fff1d7819 */ /* 0x000fe4000001141c */
[----:B------:R-:W-:Y:S02]  /*8c80*/  IADD3.X R34, R84, R40, R111, P3, P4 ;  /* 0x0000002854227210 */ /* 0x000fe40001fe846f */
[----:B------:R-:W-:-:S04]  /*8c90*/  LEA.HI R29, R29, R28, RZ, 0x4 ;  /* 0x0000001c1d1d7211 */ /* 0x000fc800078f20ff */
[----:B------:R-:W-:-:S04]  /*8ca0*/  LEA.HI.SX32 R29, R29, R116, 0x1c ;  /* 0x000000741d1d7211 */ /* 0x000fc800078fe2ff */
[----:B------:R-:W-:Y:S01]  /*8cb0*/  SHF.R.S32.HI R28, RZ, 0x1f, R29 ;  /* 0x0000001fff1c7819 */ /* 0x000fe2000001141d */
[----:B------:R-:W-:-:S03]  /*8cc0*/  IMAD.SHL.U32 R31, R29, 0x8, RZ ;  /* 0x000000081d1f7824 */ /* 0x000fc600078e00ff */
[----:B------:R-:W-:Y:S02]  /*8cd0*/  LEA.HI R28, R28, R29, RZ, 0x3 ;  /* 0x0000001d1c1c7211 */ /* 0x000fe400078f18ff */
[----:B------:R-:W-:Y:S02]  /*8ce0*/  ISETP.GE.AND P3, PT, R31, R148, PT ;  /* 0x000000941f00720c */ /* 0x000fe40003f66270 */
[----:B------:R-:W-:Y:S02]  /*8cf0*/  SHF.R.S32.HI R29, RZ, 0x3, R28 ;  /* 0x00000003ff1d7819 */ /* 0x000fe4000001141c */
[----:B------:R-:W-:-:S03]  /*8d00*/  LOP3.LUT R28, R173, 0x38, R31, 0xf8, !PT ;  /* 0x00000038ad1c7812 */ /* 0x000fc600078ef81f */
[----:B------:R-:W-:Y:S01]  /*8d10*/  IMAD R29, R29, 0x1800, R178 ;  /* 0x000018001d1d7824 */ /* 0x000fe200078e02b2 */
[----:B------:R-:W-:-:S05]  /*8d20*/  LOP3.LUT R28, R28, R223, RZ, 0x3c, !PT ;  /* 0x000000df1c1c7212 */ /* 0x000fca00078e3cff */
[--C-:B------:R-:W-:Y:S01]  /*8d30*/  @!P3 SHF.R.S32.HI R33, RZ, 0x1f, R31.reuse ;  /* 0x0000001fff21b819 */ /* 0x100fe2000001141f */
[----:B------:R-:W-:Y:S01]  /*8d40*/  IMAD.IADD R28, R29, 0x1, R28 ;  /* 0x000000011d1c7824 */ /* 0x000fe200078e021c */
[----:B------:R-:W-:Y:S01]  /*8d50*/  @!P3 IADD3 R30, P4, P5, R86, R126, R31 ;  /* 0x0000007e561eb210 */ /* 0x000fe20007d9e01f */
[C---:B------:R-:W-:Y:S02]  /*8d60*/  IMAD R29, R17.reuse, 0x4800, R144 ;  /* 0x00004800111d7824 */ /* 0x040fe400078e0290 */
[----:B------:R-:W-:Y:S01]  /*8d70*/  IMAD R31, R17, 0x4800, R28 ;  /* 0x00004800111f7824 */ /* 0x000fe200078e021c */
[----:B------:R-:W-:Y:S01]  /*8d80*/  @!P3 IADD3.X R33, R84, R40, R33, P4, P5 ;  /* 0x000000285421b210 */ /* 0x000fe200027ea421 */
[----:B------:R-:W-:Y:S01]  /*8d90*/  IMAD R29, R29, 0x2, R16 ;  /* 0x000000021d1d7824 */ /* 0x000fe200078e0210 */
[----:B0-----:R-:W-:-:S04]  /*8da0*/  LEA R36, P4, R32, R114, 0x1 ;  /* 0x0000007220247211 */ /* 0x001fc800078808ff */
[----:B------:R-:W-:Y:S01]  /*8db0*/  LEA.HI.X R37, R32, R115, R34, 0x1, P4 ;  /* 0x0000007320257211 */ /* 0x000fe200020f0c22 */
[----:B------:R-:W-:Y:S01]  /*8dc0*/  IMAD R32, R31, 0x2, R16 ;  /* 0x000000021f207824 */ /* 0x000fe200078e0210 */
[----:B------:R-:W-:-:S04]  /*8dd0*/  @!P3 LEA R38, P4, R30, R114, 0x1 ;  /* 0x000000721e26b211 */ /* 0x000fc800078808ff */
        /* <DEDUP_REMOVED lines=13> */
[----:B------:R-:W-:Y:S01]  /*8eb0*/  SHF.R.U64 R42, R62, 0x10, R63 ;  /* 0x000000103e2a7819 */ /* 0x000fe2000000123f */
[----:B------:R-:W-:Y:S01]  /*8ec0*/  IMAD.U32 R48, R30, 0x10000, RZ ;  /* 0x000100001e307824 */ /* 0x000fe200078e00ff */
[----:B------:R-:W-:-:S02]  /*8ed0*/  PRMT R73, R218, 0x5432, R73 ;  /* 0x00005432da497816 */ /* 0x000fc40000000049 */
[----:B------:R-:W-:Y:S02]  /*8ee0*/  SHF.R.U32.HI R62, RZ, 0x10, R63 ;  /* 0x00000010ff3e7819 */ /* 0x000fe4000001163f */
[----:B------:R-:W-:Y:S01]  /*8ef0*/  PRMT R61, R216, 0x5432, R61 ;  /* 0x00005432d83d7816 */ /* 0x000fe2000000003d */
[----:B------:R-:W-:Y:S01]  /*8f00*/  IMAD.U32 R72, R73, 0x10000, RZ ;  /* 0x0001000049487824 */ /* 0x000fe200078e00ff */
[--C-:B------:R-:W-:Y:S02]  /*8f10*/  SHF.R.U64 R44, R74, 0x10, R75.reuse ;  /* 0x000000104a2c7819 */ /* 0x100fe4000000124b */
[----:B------:R-:W-:Y:S01]  /*8f20*/  SHF.R.U32.HI R74, RZ, 0x10, R75 ;  /* 0x00000010ff4a7819 */ /* 0x000fe2000001164b */
[----:B------:R-:W-:Y:S01]  /*8f30*/  FMUL.FTZ R76, R51, R72 ;  /* 0x00000048334c7220 */ /* 0x000fe20000410000 */
[C---:B------:R-:W-:Y:S02]  /*8f40*/  PRMT R42, R215.reuse, 0x5410, R42 ;  /* 0x00005410d72a7816 */ /* 0x040fe4000000002a */
[----:B------:R-:W-:Y:S01]  /*8f50*/  PRMT R215, R215, 0x5432, R62 ;  /* 0x00005432d7d77816 */ /* 0x000fe2000000003e */
[----:B------:R-:W-:Y:S01]  /*8f60*/  IMAD.U32 R62, R61, 0x10000, RZ ;  /* 0x000100003d3e7824 */ /* 0x000fe200078e00ff */
[----:B------:R-:W-:-:S02]  /*8f70*/  PRMT R74, R217, 0x5432, R74 ;  /* 0x00005432d94a7816 */ /* 0x000fc4000000004a */
[----:B------:R-:W-:Y:S01]  /*8f80*/  LOP3.LUT R47, R33, 0xffff0000, RZ, 0xc0, !PT ;  /* 0xffff0000212f7812 */ /* 0x000fe200078ec0ff */
[-C--:B------:R-:W-:Y:S01]  /*8f90*/  FMUL.FTZ R78, R51, R62.reuse ;  /* 0x0000003e334e7220 */ /* 0x080fe20000410000 */
[----:B------:R-:W-:Y:S01]  /*8fa0*/  PRMT R218, R218, 0x5410, R43 ;  /* 0x00005410dada7816 */ /* 0x000fe2000000002b */
[C---:B------:R-:W-:Y:S01]  /*8fb0*/  IMAD.U32 R63, R74.reuse, 0x10000, RZ ;  /* 0x000100004a3f7824 */ /* 0x040fe200078e00ff */
[----:B------:R-:W-:Y:S01]  /*8fc0*/  LOP3.LUT R73, R73, 0xffff0000, RZ, 0xc0, !PT ;  /* 0xffff000049497812 */ /* 0x000fe200078ec0ff */
[----:B------:R-:W-:Y:S02]  /*8fd0*/  IMAD.U32 R51, R215, 0x10000, RZ ;  /* 0x00010000d7337824 */ /* 0x000fe400078e00ff */
[----:B------:R-:W-:Y:S01]  /*8fe0*/  FFMA.FTZ R43, R45, R62, -R76 ;  /* 0x0000003e2d2b7223 */ /* 0x000fe2000001084c */
[----:B------:R-:W-:Y:S01]  /*8ff0*/  LOP3.LUT R61, R61, 0xffff0000, RZ, 0xc0, !PT ;  /* 0xffff00003d3d7812 */ /* 0x000fe200078ec0ff */
[----:B------:R-:W-:Y:S01]  /*9000*/  FFMA.FTZ R45, R45, R72, R78 ;  /* 0x000000482d2d7223 */ /* 0x000fe2000001004e */
[----:B------:R-:W-:Y:S01]  /*9010*/  LOP3.LUT R72, R74, 0xffff0000, RZ, 0xc0, !PT ;  /* 0xffff00004a487812 */ /* 0x000fe200078ec0ff */
[C---:B------:R-:W-:Y:S01]  /*9020*/  FMUL.FTZ R76, R60.reuse, R63 ;  /* 0x0000003f3c4c7220 */ /* 0x040fe20000410000 */
[----:B------:R-:W-:Y:S01]  /*9030*/  LOP3.LUT R46, R29, 0xffff0000, RZ, 0xc0, !PT ;  /* 0xffff00001d2e7812 */ /* 0x000fe200078ec0ff */
[----:B------:R-:W-:Y:S01]  /*9040*/  FMUL.FTZ R74, R60, R51 ;  /* 0x000000333c4a7220 */ /* 0x000fe20000410000 */
[----:B------:R-:W-:Y:S01]  /*9050*/  LOP3.LUT R35, R35, 0xffff0000, RZ, 0xc0, !PT ;  /* 0xffff000023237812 */ /* 0x000fe200078ec0ff */
[----:B------:R-:W-:Y:S01]  /*9060*/  FMUL.FTZ R75, R47, R73 ;  /* 0x000000492f4b7220 */ /* 0x000fe20000410000 */
[----:B------:R-:W-:Y:S01]  /*9070*/  LOP3.LUT R60, R215, 0xffff0000, RZ, 0xc0, !PT ;  /* 0xffff0000d73c7812 */ /* 0x000fe200078ec0ff */
[-C--:B------:R-:W-:Y:S01]  /*9080*/  FMUL.FTZ R47, R47, R61.reuse ;  /* 0x0000003d2f2f7220 */ /* 0x080fe20000410000 */
[----:B------:R-:W-:Y:S01]  /*9090*/  PRMT R41, R216, 0x5410, R41 ;  /* 0x00005410d8297816 */ /* 0x000fe20000000029 */
[----:B------:R-:W-:Y:S01]  /*90a0*/  FFMA.FTZ R62, R46, R61, -R75 ;  /* 0x0000003d2e3e7223 */ /* 0x000fe2000001084b */
[----:B------:R-:W-:-:S02]  /*90b0*/  IMAD.U32 R33, R32, 0x10000, RZ ;  /* 0x0001000020217824 */ /* 0x000fc400078e00ff */
[----:B------:R-:W-:Y:S01]  /*90c0*/  FFMA.FTZ R46, R46, R73, R47 ;  /* 0x000000492e2e7223 */ /* 0x000fe2000001002f */
[C---:B------:R-:W-:Y:S01]  /*90d0*/  FMUL.FTZ R78, R35.reuse, R72 ;  /* 0x00000048234e7220 */ /* 0x040fe20000410000 */
[----:B------:R-:W-:Y:S01]  /*90e0*/  FMUL.FTZ R80, R35, R60 ;  /* 0x0000003c23507220 */ /* 0x000fe20000410000 */
[----:B------:R-:W-:Y:S01]  /*90f0*/  LOP3.LUT R32, R32, 0xffff0000, RZ, 0xc0, !PT ;  /* 0xffff000020207812 */ /* 0x000fe200078ec0ff */
[C---:B------:R-:W-:Y:S01]  /*9100*/  FFMA.FTZ R47, R49.reuse, R51, -R76 ;  /* 0x00000033312f7223 */ /* 0x040fe2000001084c */
[----:B------:R-:W-:Y:S01]  /*9110*/  LOP3.LUT R35, R218, 0xffff0000, RZ, 0xc0, !PT ;  /* 0xffff0000da237812 */ /* 0x000fe200078ec0ff */
[----:B------:R-:W-:Y:S01]  /*9120*/  FFMA.FTZ R49, R49, R63, R74 ;  /* 0x0000003f31317223 */ /* 0x000fe2000001004a */
[----:B------:R-:W-:Y:S01]  /*9130*/  LOP3.LUT R31, R31, 0xffff0000, RZ, 0xc0, !PT ;  /* 0xffff00001f1f7812 */ /* 0x000fe200078ec0ff */
[C---:B------:R-:W-:Y:S01]  /*9140*/  IMAD.U32 R74, R41.reuse, 0x10000, RZ ;  /* 0x00010000294a7824 */ /* 0x040fe200078e00ff */
[----:B------:R-:W-:Y:S01]  /*9150*/  LOP3.LUT R41, R41, 0xffff0000, RZ, 0xc0, !PT ;  /* 0xffff000029297812 */ /* 0x000fe200078ec0ff */
[C---:B------:R-:W-:Y:S01]  /*9160*/  IMAD.U32 R29, R28.reuse, 0x10000, RZ ;  /* 0x000100001c1d7824 */ /* 0x040fe200078e00ff */
[----:B------:R-:W-:Y:S01]  /*9170*/  LOP3.LUT R28, R28, 0xffff0000, RZ, 0xc0, !PT ;  /* 0xffff00001c1c7812 */ /* 0x000fe200078ec0ff */
[----:B------:R-:W-:-:S02]  /*9180*/  IMAD.U32 R76, R218, 0x10000, RZ ;  /* 0x00010000da4c7824 */ /* 0x000fc400078e00ff */
[----:B------:R-:W-:Y:S01]  /*9190*/  FMUL.FTZ R51, R32, R35 ;  /* 0x0000002320337220 */ /* 0x000fe20000410000 */
[----:B------:R-:W-:Y:S01]  /*91a0*/  PRMT R44, R217, 0x5410, R44 ;  /* 0x00005410d92c7816 */ /* 0x000fe2000000002c */
[----:B------:R-:W-:Y:S01]  /*91b0*/  FFMA.FTZ R60, R31, R60, -R78 ;  /* 0x0000003c1f3c7223 */ /* 0x000fe2000001084e */
[----:B------:R-:W-:Y:S01]  /*91c0*/  LOP3.LUT R50, R30, 0xffff0000, RZ, 0xc0, !PT ;  /* 0xffff00001e327812 */ /* 0x000fe200078ec0ff */
[C---:B------:R-:W-:Y:S01]  /*91d0*/  FMUL.FTZ R78, R33.reuse, R76 ;  /* 0x0000004c214e7220 */ /* 0x040fe20000410000 */
[-C--:B------:R-:W-:Y:S01]  /*91e0*/  FMUL.FTZ R61, R32, R41.reuse ;  /* 0x00000029203d7220 */ /* 0x080fe20000410000 */
[----:B------:R-:W-:Y:S02]  /*91f0*/  IMAD.U32 R30, R34, 0x10000, RZ ;  /* 0x00010000221e7824 */ /* 0x000fe400078e00ff */
[----:B------:R-:W-:Y:S01]  /*9200*/  FMUL.FTZ R33, R33, R74 ;  /* 0x0000004a21217220 */ /* 0x000fe20000410000 */
[----:B------:R-:W-:Y:S01]  /*9210*/  FFMA.FTZ R32, R28, R41, -R51 ;  /* 0x000000291c207223 */ /* 0x000fe20000010833 */
[----:B------:R-:W-:Y:S01]  /*9220*/  LOP3.LUT R34, R34, 0xffff0000, RZ, 0xc0, !PT ;  /* 0xffff000022227812 */ /* 0x000fe200078ec0ff */
[C---:B------:R-:W-:Y:S01]  /*9230*/  IMAD.U32 R41, R44.reuse, 0x10000, RZ ;  /* 0x000100002c297824 */ /* 0x040fe200078e00ff */
[----:B------:R-:W-:Y:S01]  /*9240*/  LOP3.LUT R51, R44, 0xffff0000, RZ, 0xc0, !PT ;  /* 0xffff00002c337812 */ /* 0x000fe200078ec0ff */
[----:B------:R-:W-:Y:S01]  /*9250*/  FFMA.FTZ R72, R31, R72, R80 ;  /* 0x000000481f487223 */ /* 0x000fe20000010050 */
[C---:B------:R-:W-:Y:S01]  /*9260*/  FFMA.FTZ R76, R29.reuse, R76, R33 ;  /* 0x0000004c1d4c7223 */ /* 0x040fe20000010021 */
[----:B------:R-:W-:Y:S01]  /*9270*/  FFMA.FTZ R31, R29, R74, -R78 ;  /* 0x0000004a1d1f7223 */ /* 0x000fe2000001084e */
[----:B------:R-:W-:Y:S01]  /*9280*/  LOP3.LUT R33, R42, 0xffff0000, RZ, 0xc0, !PT ;  /* 0xffff00002a217812 */ /* 0x000fe200078ec0ff */
[----:B------:R-:W-:Y:S01]  /*9290*/  FFMA.FTZ R61, R28, R35, R61 ;  /* 0x000000231c3d7223 */ /* 0x000fe2000001003d */
[----:B------:R-:W-:-:S02]  /*92a0*/  IMAD.U32 R29, R42, 0x10000, RZ ;  /* 0x000100002a1d7824 */ /* 0x000fc400078e00ff */
[----:B------:R-:W-:Y:S01]  /*92b0*/  FMUL.FTZ R35, R30, R41 ;  /* 0x000000291e237220 */ /* 0x000fe20000410000 */
[C---:B------:R-:W-:Y:S01]  /*92c0*/  FMUL.FTZ R63, R34.reuse, R51 ;  /* 0x00000033223f7220 */ /* 0x040fe20000410000 */
[----:B------:R-:W-:Y:S01]  /*92d0*/  FMUL.FTZ R34, R34, R33 ;  /* 0x0000002122227220 */ /* 0x000fe20000410000 */
[-C--:B------:R-:W-:Y:S01]  /*92e0*/  FMUL.FTZ R30, R30, R29.reuse ;  /* 0x0000001d1e1e7220 */ /* 0x080fe20000410000 */
[----:B------:R-:W-:Y:S01]  /*92f0*/  FFMA.FTZ R35, R48, R29, -R35 ;  /* 0x0000001d30237223 */ /* 0x000fe20000010823 */
[C---:B------:R-:W-:Y:S01]  /*9300*/  FFMA.FTZ R28, R50.reuse, R33, -R63 ;  /* 0x00000021321c7223 */ /* 0x040fe2000001083f */
[----:B------:R-:W-:Y:S01]  /*9310*/  FFMA.FTZ R51, R50, R51, R34 ;  /* 0x0000003332337223 */ /* 0x000fe20000010022 */
[----:B------:R-:W-:Y:S01]  /*9320*/  FFMA.FTZ R30, R48, R41, R30 ;  /* 0x00000029301e7223 */ /* 0x000fe2000001001e */
[----:B------:R-:W-:Y:S02]  /*9330*/  F2FP.BF16.F32.PACK_AB R33, R46, R45 ;  /* 0x0000002d2e21723e */ /* 0x000fe400000010ff */
        /* <DEDUP_REMOVED lines=11> */
[----:B------:R-:W-:-:S07]  /*93f0*/  IMAD.MOV.U32 R35, RZ, RZ, R49 ;  /* 0x000000ffff237224 */ /* 0x000fce00078e0031 */
.L_x_1750:
[----:B------:R-:W-:Y:S05]  /*9400*/  BSYNC B2 ;  /* 0x0000000000027941 */ /* 0x000fea0003800000 */
.L_x_1749:
[----:B------:R-:W-:Y:S02]  /*9410*/  ULDC.64 UR4, c[0x0][0x208] ;  /* 0x0000820000047ab9 */ /* 0x000fe40000000a00 */
[----:B0-----:R3:W-:Y:S04]  /*9420*/  STG.E.128 desc[UR4][R36.64], R28 ;  /* 0x0000001c24007986 */ /* 0x0017e8000c101d04 */
[----:B--2---:R3:W-:Y:S02]  /*9430*/  @!P3 STG.E.128 desc[UR4][R38.64], R32 ;  /* 0x000000202600b986 */ /* 0x0047e4000c101d04 */
.L_x_1748:
[----:B------:R-:W-:Y:S05]  /*9440*/  BSYNC B1 ;  /* 0x0000000000017941 */ /* 0x000fea0003800000 */
.L_x_1747:
[----:B------:R-:W-:Y:S01]  /*9450*/  ISETP.NE.AND P3, PT, R10, RZ, PT ;  /* 0x000000ff0a00720c */ /* 0x000fe20003f65270 */
[----:B------:R-:W-:-:S12]  /*9460*/  BSSY B1, `(.L_x_1751) ;  /* 0x0000082000017945 */ /* 0x000fd80003800000 */
[----:B------:R-:W-:Y:S05]  /*9470*/  @!P3 BRA `(.L_x_1752) ;  /* 0x000000080000b947 */ /* 0x000fea0003800000 */
[----:B---3--:R-:W-:Y:S01]  /*9480*/  SEL R28, R122, R151, !P1 ;  /* 0x000000977a1c7207 */ /* 0x008fe20004800000 */
        /* <DEDUP_REMOVED lines=11> */
[----:B------:R-:W-:-:S04]  /*9540*/  LOP3.LUT R28, R173, 0x38, R29, 0xf8, !PT ;  /* 0x00000038ad1c7812 */ /* 0x000fc800078ef81d */
[----:B------:R-:W-:-:S05]  /*9550*/  LOP3.LUT R28, R28, R223, RZ, 0x3c, !PT ;  /* 0x000000df1c1c7212 */ /* 0x000fca00078e3cff */
[--C-:B------:R-:W-:Y:S02]  /*9560*/  @!P3 SHF.R.S32.HI R33, RZ, 0x1f, R29.reuse ;  /* 0x0000001fff21b819 */ /* 0x100fe4000001141d */
[----:B------:R-:W-:Y:S01]  /*9570*/  @!P3 IADD3 R30, P4, P5, R86, R126, R29 ;  /* 0x0000007e561eb210 */ /* 0x000fe20007d9e01d */
[----:B------:R-:W-:-:S03]  /*9580*/  IMAD R29, R31, 0x1800, R178 ;  /* 0x000018001f1d7824 */ /* 0x000fc600078e02b2 */
[----:B------:R-:W-:Y:S01]  /*9590*/  @!P3 IADD3.X R33, R84, R40, R33, P4, P5 ;  /* 0x000000285421b210 */ /* 0x000fe200027ea421 */
[----:B------:R-:W-:Y:S01]  /*95a0*/  IMAD.IADD R28, R29, 0x1, R28 ;  /* 0x000000011d1c7824 */ /* 0x000fe200078e021c */
[CC--:B0-----:R-:W-:Y:S01]  /*95b0*/  LEA R36, P4, R32.reuse, R114.reuse, 0x1 ;  /* 0x0000007220247211 */ /* 0x0c1fe200078808ff */
[C---:B------:R-:W-:Y:S02]  /*95c0*/  IMAD R29, R17.reuse, 0x4800, R142 ;  /* 0x00004800111d7824 */ /* 0x040fe400078e028e */
[----:B------:R-:W-:Y:S01]  /*95d0*/  IMAD R31, R17, 0x4800, R28 ;  /* 0x00004800111f7824 */ /* 0x000fe200078e021c */
[----:B------:R-:W-:Y:S01]  /*95e0*/  LEA.HI.X R37, R32, R115, R34, 0x1, P4 ;  /* 0x0000007320257211 */ /* 0x000fe200020f0c22 */
[--C-:B------:R-:W-:Y:S01]  /*95f0*/  IMAD R29, R29, 0x2, R16.reuse ;  /* 0x000000021d1d7824 */ /* 0x100fe200078e0210 */
        /* <DEDUP_REMOVED lines=15> */
[----:B------:R-:W-:Y:S01]  /*96f0*/  PRMT R57, R214, 0x5432, R57 ;  /* 0x00005432d6397816 */ /* 0x000fe20000000039 */
[----:B------:R-:W-:Y:S01]  /*9700*/  IMAD.U32 R42, R32, 0x10000, RZ ;  /* 0x00010000202a7824 */ /* 0x000fe200078e00ff */
[----:B------:R-:W-:Y:S01]  /*9710*/  PRMT R198, R198, 0x5432, R61 ;  /* 0x00005432c6c67816 */ /* 0x000fe2000000003d */
[----:B------:R-:W-:Y:S01]  /*9720*/  IMAD.U32 R41, R28, 0x10000, RZ ;  /* 0x000100001c297824 */ /* 0x000fe200078e00ff */
[----:B------:R-:W-:-:S02]  /*9730*/  SHF.R.U64 R62, R58, 0x10, R59 ;  /* 0x000000103a3e7819 */ /* 0x000fc4000000123b */
[----:B------:R-:W-:Y:S02]  /*9740*/  SHF.R.U64 R45, R68, 0x10, R69 ;  /* 0x00000010442d7819 */ /* 0x000fe40000001245 */
[----:B------:R-:W-:Y:S01]  /*9750*/  SHF.R.U32.HI R60, RZ, 0x10, R59 ;  /* 0x00000010ff3c7819 */ /* 0x000fe2000001163b */
[----:B------:R-:W-:Y:S01]  /*9760*/  IMAD.U32 R59, R57, 0x10000, RZ ;  /* 0x00010000393b7824 */ /* 0x000fe200078e00ff */
[--C-:B------:R-:W-:Y:S02]  /*9770*/  SHF.R.U64 R58, R70, 0x10, R71.reuse ;  /* 0x00000010463a7819 */ /* 0x100fe40000001247 */
[----:B------:R-:W-:Y:S01]  /*9780*/  LOP3.LUT R47, R35, 0xffff0000, RZ, 0xc0, !PT ;  /* 0xffff0000232f7812 */ /* 0x000fe200078ec0ff */
[----:B------:R-:W-:Y:S01]  /*9790*/  IMAD.U32 R35, R198, 0x10000, RZ ;  /* 0x00010000c6237824 */ /* 0x000fe200078e00ff */
[----:B------:R-:W-:Y:S01]  /*97a0*/  SHF.R.U32.HI R70, RZ, 0x10, R71 ;  /* 0x00000010ff467819 */ /* 0x000fe20000011647 */
[----:B------:R-:W-:Y:S01]  /*97b0*/  FMUL.FTZ R61, R46, R59 ;  /* 0x0000003b2e3d7220 */ /* 0x000fe20000410000 */
[----:B------:R-:W-:-:S02]  /*97c0*/  PRMT R214, R214, 0x5410, R45 ;  /* 0x00005410d6d67816 */ /* 0x000fc4000000002d */
[----:B------:R-:W-:Y:S02]  /*97d0*/  LOP3.LUT R51, R33, 0xffff0000, RZ, 0xc0, !PT ;  /* 0xffff000021337812 */ /* 0x000fe400078ec0ff */
[----:B------:R-:W-:Y:S02]  /*97e0*/  PRMT R45, R213, 0x5410, R58 ;  /* 0x00005410d52d7816 */ /* 0x000fe4000000003a */
[----:B------:R-:W-:Y:S02]  /*97f0*/  PRMT R33, R159, 0x5410, R62 ;  /* 0x000054109f217816 */ /* 0x000fe4000000003e */
[----:B------:R-:W-:Y:S01]  /*9800*/  LOP3.LUT R58, R57, 0xffff0000, RZ, 0xc0, !PT ;  /* 0xffff0000393a7812 */ /* 0x000fe200078ec0ff */
[-C--:B------:R-:W-:Y:S01]  /*9810*/  FMUL.FTZ R57, R46, R35.reuse ;  /* 0x000000232e397220 */ /* 0x080fe20000410000 */
[----:B------:R-:W-:Y:S01]  /*9820*/  PRMT R159, R159, 0x5432, R60 ;  /* 0x000054329f9f7816 */ /* 0x000fe2000000003c */
[C---:B------:R-:W-:Y:S01]  /*9830*/  FFMA.FTZ R35, R44.reuse, R35, -R61 ;  /* 0x000000232c237223 */ /* 0x040fe2000001083d */
[----:B------:R-:W-:Y:S01]  /*9840*/  PRMT R213, R213, 0x5432, R70 ;  /* 0x00005432d5d57816 */ /* 0x000fe20000000046 */
[----:B------:R-:W-:Y:S01]  /*9850*/  FFMA.FTZ R44, R44, R59, R57 ;  /* 0x0000003b2c2c7223 */ /* 0x000fe20000010039 */
[----:B------:R-:W-:Y:S01]  /*9860*/  LOP3.LUT R46, R198, 0xffff0000, RZ, 0xc0, !PT ;  /* 0xffff0000c62e7812 */ /* 0x000fe200078ec0ff */
[----:B------:R-:W-:Y:S01]  /*9870*/  IMAD.U32 R57, R159, 0x10000, RZ ;  /* 0x000100009f397824 */ /* 0x000fe200078e00ff */
[----:B------:R-:W-:Y:S01]  /*9880*/  LOP3.LUT R49, R29, 0xffff0000, RZ, 0xc0, !PT ;  /* 0xffff00001d317812 */ /* 0x000fe200078ec0ff */
[----:B------:R-:W-:-:S02]  /*9890*/  IMAD.U32 R61, R213, 0x10000, RZ ;  /* 0x00010000d53d7824 */ /* 0x000fc400078e00ff */
[C---:B------:R-:W-:Y:S01]  /*98a0*/  FMUL.FTZ R60, R51.reuse, R58 ;  /* 0x0000003a333c7220 */ /* 0x040fe20000410000 */
[-C--:B------:R-:W-:Y:S01]  /*98b0*/  FMUL.FTZ R62, R51, R46.reuse ;  /* 0x0000002e333e7220 */ /* 0x080fe20000410000 */
[C---:B------:R-:W-:Y:S01]  /*98c0*/  FMUL.FTZ R68, R56.reuse, R57 ;  /* 0x0000003938447220 */ /* 0x040fe20000410000 */
[----:B------:R-:W-:Y:S01]  /*98d0*/  FMUL.FTZ R51, R56, R61 ;  /* 0x0000003d38337220 */ /* 0x000fe20000410000 */
[----:B------:R-:W-:Y:S01]  /*98e0*/  FFMA.FTZ R46, R49, R46, -R60 ;  /* 0x0000002e312e7223 */ /* 0x000fe2000001083c */
[----:B------:R-:W-:Y:S01]  /*98f0*/  LOP3.LUT R60, R213, 0xffff0000, RZ, 0xc0, !PT ;  /* 0xffff0000d53c7812 */ /* 0x000fe200078ec0ff */
[----:B------:R-:W-:Y:S01]  /*9900*/  FFMA.FTZ R59, R49, R58, R62 ;  /* 0x0000003a313b7223 */ /* 0x000fe2000001003e */
[----:B------:R-:W-:Y:S01]  /*9910*/  LOP3.LUT R56, R159, 0xffff0000, RZ, 0xc0, !PT ;  /* 0xffff00009f387812 */ /* 0x000fe200078ec0ff */
[C---:B------:R-:W-:Y:S01]  /*9920*/  FFMA.FTZ R58, R50.reuse, R57, -R51 ;  /* 0x00000039323a7223 */ /* 0x040fe20000010833 */
[----:B------:R-:W-:Y:S01]  /*9930*/  FFMA.FTZ R68, R50, R61, R68 ;  /* 0x0000003d32447223 */ /* 0x000fe20000010044 */
[----:B------:R-:W-:-:S02]  /*9940*/  IMAD.U32 R49, R48, 0x10000, RZ ;  /* 0x0001000030317824 */ /* 0x000fc400078e00ff */
[C---:B------:R-:W-:Y:S01]  /*9950*/  FMUL.FTZ R62, R47.reuse, R60 ;  /* 0x0000003c2f3e7220 */ /* 0x040fe20000410000 */
[----:B------:R-:W-:Y:S02]  /*9960*/  IMAD.U32 R50, R214, 0x10000, RZ ;  /* 0x00010000d6327824 */ /* 0x000fe400078e00ff */
[----:B------:R-:W-:Y:S01]  /*9970*/  FMUL.FTZ R70, R47, R56 ;  /* 0x000000382f467220 */ /* 0x000fe20000410000 */
[----:B------:R-:W-:Y:S01]  /*9980*/  LOP3.LUT R47, R48, 0xffff0000, RZ, 0xc0, !PT ;  /* 0xffff0000302f7812 */ /* 0x000fe200078ec0ff */
[CC--:B------:R-:W-:Y:S01]  /*9990*/  FMUL.FTZ R57, R42.reuse, R49.reuse ;  /* 0x000000312a397220 */ /* 0x0c0fe20000410000 */
[-C--:B------:R-:W-:Y:S01]  /*99a0*/  FMUL.FTZ R48, R42, R50.reuse ;  /* 0x000000322a307220 */ /* 0x080fe20000410000 */
[----:B------:R-:W-:Y:S01]  /*99b0*/  LOP3.LUT R43, R31, 0xffff0000, RZ, 0xc0, !PT ;  /* 0xffff00001f2b7812 */ /* 0x000fe200078ec0ff */
[----:B------:R-:W-:Y:S01]  /*99c0*/  IMAD.U32 R29, R30, 0x10000, RZ ;  /* 0x000100001e1d7824 */ /* 0x000fe200078e00ff */
[----:B------:R-:W-:Y:S01]  /*99d0*/  LOP3.LUT R32, R32, 0xffff0000, RZ, 0xc0, !PT ;  /* 0xffff000020207812 */ /* 0x000fe200078ec0ff */
[C---:B------:R-:W-:Y:S01]  /*99e0*/  FFMA.FTZ R48, R41.reuse, R49, -R48 ;  /* 0x0000003129307223 */ /* 0x040fe20000010830 */
[----:B------:R-:W-:Y:S01]  /*99f0*/  LOP3.LUT R51, R214, 0xffff0000, RZ, 0xc0, !PT ;  /* 0xffff0000d6337812 */ /* 0x000fe200078ec0ff */
[----:B------:R-:W-:Y:S01]  /*9a00*/  FFMA.FTZ R57, R41, R50, R57 ;  /* 0x0000003229397223 */ /* 0x000fe20000010039 */
[----:B------:R-:W-:Y:S01]  /*9a10*/  LOP3.LUT R31, R30, 0xffff0000, RZ, 0xc0, !PT ;  /* 0xffff00001e1f7812 */ /* 0x000fe200078ec0ff */
[C---:B------:R-:W-:Y:S01]  /*9a20*/  IMAD.U32 R30, R34.reuse, 0x10000, RZ ;  /* 0x00010000221e7824 */ /* 0x040fe200078e00ff */
[----:B------:R-:W-:Y:S01]  /*9a30*/  LOP3.LUT R34, R34, 0xffff0000, RZ, 0xc0, !PT ;  /* 0xffff000022227812 */ /* 0x000fe200078ec0ff */
[----:B------:R-:W-:-:S02]  /*9a40*/  IMAD.U32 R41, R45, 0x10000, RZ ;  /* 0x000100002d297824 */ /* 0x000fc400078e00ff */
[C---:B------:R-:W-:Y:S01]  /*9a50*/  FFMA.FTZ R61, R43.reuse, R56, -R62 ;  /* 0x000000382b3d7223 */ /* 0x040fe2000001083e */
[----:B------:R-:W-:Y:S01]  /*9a60*/  FFMA.FTZ R63, R43, R60, R70 ;  /* 0x0000003c2b3f7223 */ /* 0x000fe20000010046 */
[----:B------:R-:W-:Y:S01]  /*9a70*/  LOP3.LUT R45, R45, 0xffff0000, RZ, 0xc0, !PT ;  /* 0xffff00002d2d7812 */ /* 0x000fe200078ec0ff */
[C---:B------:R-:W-:Y:S01]  /*9a80*/  FMUL.FTZ R43, R32.reuse, R51 ;  /* 0x00000033202b7220 */ /* 0x040fe20000410000 */
[----:B------:R-:W-:Y:S01]  /*9a90*/  FMUL.FTZ R49, R32, R47 ;  /* 0x0000002f20317220 */ /* 0x000fe20000410000 */
[C---:B------:R-:W-:Y:S01]  /*9aa0*/  IMAD.U32 R32, R33.reuse, 0x10000, RZ ;  /* 0x0001000021207824 */ /* 0x040fe200078e00ff */
[----:B------:R-:W-:Y:S01]  /*9ab0*/  LOP3.LUT R33, R33, 0xffff0000, RZ, 0xc0, !PT ;  /* 0xffff000021217812 */ /* 0x000fe200078ec0ff */
[----:B------:R-:W-:Y:S01]  /*9ac0*/  FMUL.FTZ R42, R30, R41 ;  /* 0x000000291e2a7220 */ /* 0x000fe20000410000 */
[----:B------:R-:W-:Y:S01]  /*9ad0*/  LOP3.LUT R28, R28, 0xffff0000, RZ, 0xc0, !PT ;  /* 0xffff00001c1c7812 */ /* 0x000fe200078ec0ff */
[----:B------:R-:W-:Y:S01]  /*9ae0*/  FMUL.FTZ R50, R34, R45 ;  /* 0x0000002d22327220 */ /* 0x000fe20000410000 */
[-C--:B------:R-:W-:Y:S01]  /*9af0*/  FMUL.FTZ R30, R30, R32.reuse ;  /* 0x000000201e1e7220 */ /* 0x080fe20000410000 */
[-C--:B------:R-:W-:Y:S01]  /*9b00*/  FMUL.FTZ R34, R34, R33.reuse ;  /* 0x0000002122227220 */ /* 0x080fe20000410000 */
[----:B------:R-:W-:Y:S01]  /*9b10*/  FFMA.FTZ R42, R29, R32, -R42 ;  /* 0x000000201d2a7223 */ /* 0x000fe2000001082a */
[----:B------:R-:W-:Y:S01]  /*9b20*/  FFMA.FTZ R33, R31, R33, -R50 ;  /* 0x000000211f217223 */ /* 0x000fe20000010832 */
[----:B------:R-:W-:Y:S01]  /*9b30*/  FFMA.FTZ R43, R28, R47, -R43 ;  /* 0x0000002f1c2b7223 */ /* 0x000fe2000001082b */
[----:B------:R-:W-:Y:S01]  /*9b40*/  FFMA.FTZ R30, R29, R41, R30 ;  /* 0x000000291d1e7223 */ /* 0x000fe2000001001e */
        /* <DEDUP_REMOVED lines=15> */
.L_x_1754:
[----:B------:R-:W-:Y:S05]  /*9c40*/  BSYNC B2 ;  /* 0x0000000000027941 */ /* 0x000fea0003800000 */
.L_x_1753:
[----:B------:R-:W-:Y:S02]  /*9c50*/  ULDC.64 UR4, c[0x0][0x208] ;  /* 0x0000820000047ab9 */ /* 0x000fe40000000a00 */
[----:B0-----:R0:W-:Y:S04]  /*9c60*/  STG.E.128 desc[UR4][R36.64], R28 ;  /* 0x0000001c24007986 */ /* 0x0011e8000c101d04 */
[----:B--2---:R0:W-:Y:S02]  /*9c70*/  @!P3 STG.E.128 desc[UR4][R38.64], R32 ;  /* 0x000000202600b986 */ /* 0x0041e4000c101d04 */
.L_x_1752:
[----:B------:R-:W-:Y:S05]  /*9c80*/  BSYNC B1 ;  /* 0x0000000000017941 */ /* 0x000fea0003800000 */
.L_x_1751:
[----:B------:R-:W-:-:S13]  /*9c90*/  ISETP.NE.AND P3, PT, R9, RZ, PT ;  /* 0x000000ff0900720c */ /* 0x000fda0003f65270 */
[----:B------:R-:W-:Y:S05]  /*9ca0*/  @!P3 BRA `(.L_x_1705) ;  /* 0x0000000800f0b947 */ /* 0x000fea0003800000 */
[----:B0--3--:R-:W2:Y:S01]  /*9cb0*/  LDL R28, [R1+0xc] ;  /* 0x00000c00011c7983 */ /* 0x009ea20000100800 */
[----:B------:R-:W-:Y:S01]  /*9cc0*/  BSSY B1, `(.L_x_1755) ;  /* 0x0000075000017945 */ /* 0x000fe20003800000 */
[----:B--2---:R-:W-:-:S04]  /*9cd0*/  LOP3.LUT P4, RZ, R28, 0x1, RZ, 0xc0, !PT ;  /* 0x000000011cff7812 */ /* 0x004fc8000788c0ff */
[----:B------:R-:W-:Y:S02]  /*9ce0*/  SEL R151, R122, R151, !P4 ;  /* 0x000000977a977207 */ /* 0x000fe40006000000 */
[----:B----4-:R-:W-:Y:S02]  /*9cf0*/  IADD3 R37, P3, P4, R86, R126, R12 ;  /* 0x0000007e56257210 */ /* 0x010fe40007c7e00c */
        /* <DEDUP_REMOVED lines=9> */
[----:B------:R-:W-:-:S04]  /*9d90*/  LEA.HI R28, R28, R151, RZ, 0x3 ;  /* 0x000000971c1c7211 */ /* 0x000fc800078f18ff */
[----:B------:R-:W-:Y:S02]  /*9da0*/  SHF.R.S32.HI R29, RZ, 0x3, R28 ;  /* 0x00000003ff1d7819 */ /* 0x000fe4000001141c */
[----:B------:R-:W-:-:S03]  /*9db0*/  LOP3.LUT R28, R173, 0x38, R39, 0xf8, !PT ;  /* 0x00000038ad1c7812 */ /* 0x000fc600078ef827 */
[----:B------:R-:W-:Y:S01]  /*9dc0*/  IMAD R29, R29, 0x1800, R178 ;  /* 0x000018001d1d7824 */ /* 0x000fe200078e02b2 */
[----:B------:R-:W-:-:S05]  /*9dd0*/  LOP3.LUT R28, R28, R223, RZ, 0x3c, !PT ;  /* 0x000000df1c1c7212 */ /* 0x000fca00078e3cff */
        /* <DEDUP_REMOVED lines=8> */
[----:B------:R-:W-:Y:S01]  /*9e60*/  SHF.R.U64 R57, R52, 0x10, R53 ;  /* 0x0000001034397819 */ /* 0x000fe20000001235 */
[----:B--2---:R-:W-:Y:S01]  /*9e70*/  IMAD.U32 R45, R33, 0x10000, RZ ;  /* 0x00010000212d7824 */ /* 0x004fe200078e00ff */
[----:B------:R-:W-:Y:S01]  /*9e80*/  SHF.R.U32.HI R51, RZ, 0x10, R65 ;  /* 0x00000010ff337819 */ /* 0x000fe20000011641 */
[----:B0-----:R-:W-:Y:S01]  /*9e90*/  IMAD.U32 R41, R29, 0x10000, RZ ;  /* 0x000100001d297824 */ /* 0x001fe200078e00ff */
[----:B------:R-:W-:Y:S01]  /*9ea0*/  SHF.R.U32.HI R49, RZ, 0x10, R53 ;  /* 0x00000010ff317819 */ /* 0x000fe20000011635 */
[----:B------:R-:W-:Y:S01]  /*9eb0*/  IMAD.U32 R47, R35, 0x10000, RZ ;  /* 0x00010000232f7824 */ /* 0x000fe200078e00ff */
[----:B------:R-:W-:Y:S01]  /*9ec0*/  SHF.R.U64 R52, R54, 0x10, R55 ;  /* 0x0000001036347819 */ /* 0x000fe20000001237 */
[----:B------:R-:W-:Y:S01]  /*9ed0*/  IMAD.U32 R43, R32, 0x10000, RZ ;  /* 0x00010000202b7824 */ /* 0x000fe200078e00ff */
[----:B------:R-:W-:Y:S01]  /*9ee0*/  PRMT R48, R156, 0x5410, R57 ;  /* 0x000054109c307816 */ /* 0x000fe20000000039 */
[----:B------:R-:W-:Y:S01]  /*9ef0*/  IMAD.U32 R38, R28, 0x10000, RZ ;  /* 0x000100001c267824 */ /* 0x000fe200078e00ff */
[----:B------:R-:W-:-:S02]  /*9f00*/  PRMT R51, R158, 0x5432, R51 ;  /* 0x000054329e337816 */ /* 0x000fc40000000033 */
[----:B------:R-:W-:Y:S02]  /*9f10*/  SHF.R.U32.HI R50, RZ, 0x10, R55 ;  /* 0x00000010ff327819 */ /* 0x000fe40000011637 */
[----:B------:R-:W-:Y:S02]  /*9f20*/  PRMT R156, R156, 0x5432, R49 ;  /* 0x000054329c9c7816 */ /* 0x000fe40000000031 */
[----:B------:R-:W-:Y:S02]  /*9f30*/  SHF.R.U64 R53, R64, 0x10, R65 ;  /* 0x0000001040357819 */ /* 0x000fe40000001241 */
[--C-:B------:R-:W-:Y:S02]  /*9f40*/  SHF.R.U64 R54, R66, 0x10, R67.reuse ;  /* 0x0000001042367819 */ /* 0x100fe40000001243 */
[----:B------:R-:W-:Y:S01]  /*9f50*/  PRMT R49, R155, 0x5410, R52 ;  /* 0x000054109b317816 */ /* 0x000fe20000000034 */
[----:B------:R-:W-:Y:S01]  /*9f60*/  IMAD.U32 R52, R51, 0x10000, RZ ;  /* 0x0001000033347824 */ /* 0x000fe200078e00ff */
[----:B------:R-:W-:-:S02]  /*9f70*/  SHF.R.U32.HI R66, RZ, 0x10, R67 ;  /* 0x00000010ff427819 */ /* 0x000fc40000011643 */
[----:B------:R-:W-:Y:S01]  /*9f80*/  PRMT R155, R155, 0x5432, R50 ;  /* 0x000054329b9b7816 */ /* 0x000fe20000000032 */
[----:B------:R-:W-:Y:S01]  /*9f90*/  IMAD.U32 R50, R156, 0x10000, RZ ;  /* 0x000100009c327824 */ /* 0x000fe200078e00ff */
[----:B------:R-:W-:Y:S02]  /*9fa0*/  PRMT R158, R158, 0x5410, R53 ;  /* 0x000054109e9e7816 */ /* 0x000fe40000000035 */
[----:B------:R-:W-:Y:S01]  /*9fb0*/  LOP3.LUT R46, R33, 0xffff0000, RZ, 0xc0, !PT ;  /* 0xffff0000212e7812 */ /* 0x000fe200078ec0ff */
[----:B------:R-:W-:Y:S01]  /*9fc0*/  FMUL.FTZ R56, R45, R50 ;  /* 0x000000322d387220 */ /* 0x000fe20000410000 */
[----:B------:R-:W-:Y:S01]  /*9fd0*/  PRMT R53, R157, 0x5410, R54 ;  /* 0x000054109d357816 */ /* 0x000fe20000000036 */
[-C--:B------:R-:W-:Y:S01]  /*9fe0*/  FMUL.FTZ R54, R45, R52.reuse ;  /* 0x000000342d367220 */ /* 0x080fe20000410000 */
[----:B------:R-:W-:Y:S01]  /*9ff0*/  LOP3.LUT R51, R51, 0xffff0000, RZ, 0xc0, !PT ;  /* 0xffff000033337812 */ /* 0x000fe200078ec0ff */
[----:B------:R-:W-:Y:S01]  /*a000*/  FFMA.FTZ R56, R41, R52, R56 ;  /* 0x0000003429387223 */ /* 0x000fe20000010038 */
[----:B------:R-:W-:Y:S01]  /*a010*/  PRMT R157, R157, 0x5432, R66 ;  /* 0x000054329d9d7816 */ /* 0x000fe20000000042 */
[----:B------:R-:W-:Y:S01]  /*a020*/  FFMA.FTZ R54, R41, R50, -R54 ;  /* 0x0000003229367223 */ /* 0x000fe20000010836 */
        /* <DEDUP_REMOVED lines=8> */
[----:B------:R-:W-:Y:S02]  /*a0b0*/  IMAD.U32 R32, R31, 0x10000, RZ ;  /* 0x000100001f207824 */ /* 0x000fe400078e00ff */
[-C--:B------:R-:W-:Y:S01]  /*a0c0*/  FMUL.FTZ R45, R47, R50.reuse ;  /* 0x000000322f2d7220 */ /* 0x080fe20000410000 */
[----:B------:R-:W-:Y:S01]  /*a0d0*/  FFMA.FTZ R57, R42, R51, R57 ;  /* 0x000000332a397223 */ /* 0x000fe20000010039 */
[----:B------:R-:W-:Y:S01]  /*a0e0*/  LOP3.LUT R35, R35, 0xffff0000, RZ, 0xc0, !PT ;  /* 0xffff000023237812 */ /* 0x000fe200078ec0ff */
[-C--:B------:R-:W-:Y:S01]  /*a0f0*/  FMUL.FTZ R47, R47, R41.reuse ;  /* 0x000000292f2f7220 */ /* 0x080fe20000410000 */
[----:B------:R-:W-:Y:S01]  /*a100*/  LOP3.LUT R46, R157, 0xffff0000, RZ, 0xc0, !PT ;  /* 0xffff00009d2e7812 */ /* 0x000fe200078ec0ff */
[----:B------:R-:W-:Y:S01]  /*a110*/  FFMA.FTZ R45, R32, R41, -R45 ;  /* 0x00000029202d7223 */ /* 0x000fe2000001082d */
[----:B------:R-:W-:Y:S01]  /*a120*/  LOP3.LUT R42, R155, 0xffff0000, RZ, 0xc0, !PT ;  /* 0xffff00009b2a7812 */ /* 0x000fe200078ec0ff */
[----:B------:R-:W-:Y:S01]  /*a130*/  IMAD.U32 R41, R158, 0x10000, RZ ;  /* 0x000100009e297824 */ /* 0x000fe200078e00ff */
[----:B------:R-:W-:Y:S01]  /*a140*/  LOP3.LUT R33, R31, 0xffff0000, RZ, 0xc0, !PT ;  /* 0xffff00001f217812 */ /* 0x000fe200078ec0ff */
[----:B------:R-:W-:Y:S01]  /*a150*/  FFMA.FTZ R47, R32, R50, R47 ;  /* 0x00000032202f7223 */ /* 0x000fe2000001002f */
[C---:B------:R-:W-:Y:S01]  /*a160*/  FMUL.FTZ R50, R35.reuse, R46 ;  /* 0x0000002e23327220 */ /* 0x040fe20000410000 */
[----:B------:R-:W-:Y:S01]  /*a170*/  FMUL.FTZ R52, R35, R42 ;  /* 0x0000002a23347220 */ /* 0x000fe20000410000 */
[----:B------:R-:W-:-:S02]  /*a180*/  IMAD.U32 R32, R48, 0x10000, RZ ;  /* 0x0001000030207824 */ /* 0x000fc400078e00ff */
[-C--:B------:R-:W-:Y:S01]  /*a190*/  FMUL.FTZ R35, R43, R41.reuse ;  /* 0x000000292b237220 */ /* 0x080fe20000410000 */
[----:B------:R-:W-:Y:S01]  /*a1a0*/  LOP3.LUT R158, R158, 0xffff0000, RZ, 0xc0, !PT ;  /* 0xffff00009e9e7812 */ /* 0x000fe200078ec0ff */
[C---:B------:R-:W-:Y:S01]  /*a1b0*/  FFMA.FTZ R50, R33.reuse, R42, -R50 ;  /* 0x0000002a21327223 */ /* 0x040fe20000010832 */
[----:B------:R-:W-:Y:S01]  /*a1c0*/  FFMA.FTZ R52, R33, R46, R52 ;  /* 0x0000002e21347223 */ /* 0x000fe20000010034 */
[----:B------:R-:W-:Y:S02]  /*a1d0*/  IMAD.U32 R31, R34, 0x10000, RZ ;  /* 0x00010000221f7824 */ /* 0x000fe400078e00ff */
[-C--:B------:R-:W-:Y:S01]  /*a1e0*/  FMUL.FTZ R42, R43, R32.reuse ;  /* 0x000000202b2a7220 */ /* 0x080fe20000410000 */
[----:B------:R-:W-:Y:S01]  /*a1f0*/  FFMA.FTZ R35, R38, R32, -R35 ;  /* 0x0000002026237223 */ /* 0x000fe20000010823 */
[----:B------:R-:W-:Y:S01]  /*a200*/  IMAD.U32 R33, R53, 0x10000, RZ ;  /* 0x0001000035217824 */ /* 0x000fe200078e00ff */
[----:B------:R-:W-:Y:S01]  /*a210*/  LOP3.LUT R29, R28, 0xffff0000, RZ, 0xc0, !PT ;  /* 0xffff00001c1d7812 */ /* 0x000fe200078ec0ff */
[----:B------:R-:W-:Y:S01]  /*a220*/  IMAD.U32 R32, R49, 0x10000, RZ ;  /* 0x0001000031207824 */ /* 0x000fe200078e00ff */
[----:B------:R-:W-:Y:S01]  /*a230*/  LOP3.LUT R34, R34, 0xffff0000, RZ, 0xc0, !PT ;  /* 0xffff000022227812 */ /* 0x000fe200078ec0ff */
[----:B------:R-:W-:Y:S01]  /*a240*/  FMUL.FTZ R46, R44, R158 ;  /* 0x0000009e2c2e7220 */ /* 0x000fe20000410000 */
[----:B------:R-:W-:Y:S01]  /*a250*/  LOP3.LUT R48, R48, 0xffff0000, RZ, 0xc0, !PT ;  /* 0xffff000030307812 */ /* 0x000fe200078ec0ff */
[----:B------:R-:W-:Y:S01]  /*a260*/  IMAD.U32 R28, R30, 0x10000, RZ ;  /* 0x000100001e1c7824 */ /* 0x000fe200078e00ff */
[----:B------:R-:W-:Y:S01]  /*a270*/  LOP3.LUT R53, R53, 0xffff0000, RZ, 0xc0, !PT ;  /* 0xffff000035357812 */ /* 0x000fe200078ec0ff */
[----:B------:R-:W-:Y:S01]  /*a280*/  FFMA.FTZ R42, R38, R41, R42 ;  /* 0x00000029262a7223 */ /* 0x000fe2000001002a */
[----:B------:R-:W-:Y:S01]  /*a290*/  LOP3.LUT R49, R49, 0xffff0000, RZ, 0xc0, !PT ;  /* 0xffff000031317812 */ /* 0x000fe200078ec0ff */
[C---:B------:R-:W-:Y:S01]  /*a2a0*/  FMUL.FTZ R41, R31.reuse, R33 ;  /* 0x000000211f297220 */ /* 0x040fe20000410000 */
[----:B------:R-:W-:Y:S01]  /*a2b0*/  LOP3.LUT R30, R30, 0xffff0000, RZ, 0xc0, !PT ;  /* 0xffff00001e1e7812 */ /* 0x000fe200078ec0ff */
[----:B------:R-:W-:Y:S01]  /*a2c0*/  FMUL.FTZ R38, R31, R32 ;  /* 0x000000201f267220 */ /* 0x000fe20000410000 */
[CC--:B------:R-:W-:Y:S01]  /*a2d0*/  FFMA.FTZ R46, R29.reuse, R48.reuse, -R46 ;  /* 0x000000301d2e7223 */ /* 0x0c0fe2000001082e */
[----:B------:R-:W-:Y:S01]  /*a2e0*/  FMUL.FTZ R31, R34, R53 ;  /* 0x00000035221f7220 */ /* 0x000fe20000410000 */
[----:B------:R-:W-:Y:S01]  /*a2f0*/  FMUL.FTZ R44, R44, R48 ;  /* 0x000000302c2c7220 */ /* 0x000fe20000410000 */
[----:B------:R-:W-:Y:S01]  /*a300*/  FMUL.FTZ R34, R34, R49 ;  /* 0x0000003122227220 */ /* 0x000fe20000410000 */
[C---:B------:R-:W-:Y:S01]  /*a310*/  FFMA.FTZ R41, R28.reuse, R32, -R41 ;  /* 0x000000201c297223 */ /* 0x040fe20000010829 */
[----:B------:R-:W-:Y:S01]  /*a320*/  FFMA.FTZ R38, R28, R33, R38 ;  /* 0x000000211c267223 */ /* 0x000fe20000010026 */
[----:B------:R-:W-:Y:S01]  /*a330*/  FFMA.FTZ R28, R30, R49, -R31 ;  /* 0x000000311e1c7223 */ /* 0x000fe2000001081f */
[----:B------:R-:W-:Y:S01]  /*a340*/  FFMA.FTZ R29, R29, R158, R44 ;  /* 0x0000009e1d1d7223 */ /* 0x000fe2000001002c */
[----:B------:R-:W-:Y:S01]  /*a350*/  F2FP.BF16.F32.PACK_AB R35, R46, R35 ;  /* 0x000000232e23723e */ /* 0x000fe200000010ff */
        /* <DEDUP_REMOVED lines=10> */
[----:B------:R-:W-:-:S07]  /*a400*/  F2FP.BF16.F32.PACK_AB R34, R53, R38 ;  /* 0x000000263522723e */ /* 0x000fce00000010ff */
.L_x_1756:
[----:B------:R-:W-:Y:S05]  /*a410*/  BSYNC B1 ;  /* 0x0000000000017941 */ /* 0x000fea0003800000 */
.L_x_1755:
[----:B------:R-:W-:Y:S01]  /*a420*/  ISETP.GE.AND P3, PT, R39, R148, PT ;  /* 0x000000942700720c */ /* 0x000fe20003f66270 */
[----:B------:R-:W-:Y:S02]  /*a430*/  ULDC.64 UR4, c[0x0][0x208] ;  /* 0x0000820000047ab9 */ /* 0x000fe40000000a00 */
[----:B0-----:R0:W-:Y:S10]  /*a440*/  STG.E.128 desc[UR4][R36.64], R28 ;  /* 0x0000001c24007986 */ /* 0x0011f4000c101d04 */
[----:B------:R-:W-:Y:S05]  /*a450*/  @P3 BRA `(.L_x_1705) ;  /* 0x0000000400043947 */ /* 0x000fea0003800000 */
[--C-:B------:R-:W-:Y:S01]  /*a460*/  IADD3 R126, P3, P4, R86, R126, R39.reuse ;  /* 0x0000007e567e7210 */ /* 0x100fe20007c7e027 */
[----:B------:R-:W-:Y:S01]  /*a470*/  ULDC.64 UR4, c[0x0][0x208] ;  /* 0x0000820000047ab9 */ /* 0x000fe20000000a00 */
[----:B------:R-:W-:-:S04]  /*a480*/  SHF.R.S32.HI R39, RZ, 0x1f, R39 ;  /* 0x0000001fff277819 */ /* 0x000fc80000011427 */
[----:B------:R-:W-:Y:S02]  /*a490*/  IADD3.X R40, R84, R40, R39, P3, P4 ;  /* 0x0000002854287210 */ /* 0x000fe40001fe8427 */
[----:B------:R-:W-:-:S04]  /*a4a0*/  LEA R114, P3, R126, R114, 0x1 ;  /* 0x000000727e727211 */ /* 0x000fc800078608ff */
[----:B------:R-:W-:-:S05]  /*a4b0*/  LEA.HI.X R115, R126, R115, R40, 0x1, P3 ;  /* 0x000000737e737211 */ /* 0x000fca00018f0c28 */
[----:B--2---:R2:W-:Y:S01]  /*a4c0*/  STG.E.128 desc[UR4][R114.64], R32 ;  /* 0x0000002072007986 */ /* 0x0045e2000c101d04 */
[----:B------:R-:W-:Y:S05]  /*a4d0*/  BRA `(.L_x_1705) ;  /* 0x0000000000e47947 */ /* 0x000fea0003800000 */
.L_x_1672:
[----:B------:R-:W-:-:S04]  /*a4e0*/  ULOP3.LUT UR4, UR60, 0x1, URZ, 0xfc, !UPT ;  /* 0x000000013c047892 */ /* 0x000fc8000f8efc3f */
[----:B------:R-:W-:-:S06]  /*a4f0*/  UISETP.NE.AND UP0, UPT, UR4, 0x3, UPT ;  /* 0x000000030400788c */ /* 0x000fcc000bf05270 */
[----:B------:R-:W-:-:S13]  /*a500*/  PLOP3.LUT P2, PT, PT, PT, UP0, 0x80, 0x0 ;  /* 0x000000000000781c */ /* 0x000fda0003f4f008 */
[----:B------:R-:W-:Y:S05]  /*a510*/  @!P2 BRA `(.L_x_1757) ;  /* 0x000000000004a947 */ /* 0x000fea0003800000 */
[----:B------:R-:W-:Y:S01]  /*a520*/  BPT.TRAP 0x1 ;  /* 0x000000040000795c */ /* 0x000fe20000300000 */
.L_x_1757:
        /* <DEDUP_REMOVED lines=8> */
.L_x_2119:
[----:B------:R-:W-:Y:S05]  /*a5b0*/  BSYNC B1 ;  /* 0x0000000000017941 */ /* 0x000fea0003800000 */
.L_x_1758:
[----:B------:R-:W-:Y:S04]  /*a5c0*/  BSSY B1, `(.L_x_1760) ;  /* 0x0000015000017945 */ /* 0x000fe80003800000 */
[----:B------:R-:W-:Y:S05]  /*a5d0*/  @P3 BRA `(.L_x_1761) ;  /* 0x00000000004c3947 */ /* 0x000fea0003800000 */
[----:B------:R-:W-:Y:S01]  /*a5e0*/  ISETP.NE.AND P4, PT, R11, RZ, PT ;  /* 0x000000ff0b00720c */ /* 0x000fe20003f85270 */
[----:B------:R-:W-:Y:S01]  /*a5f0*/  ULDC.64 UR4, c[0x0][0x208] ;  /* 0x0000820000047ab9 */ /* 0x000fe20000000a00 */
        /* <DEDUP_REMOVED lines=17> */
.L_x_1761:
[----:B------:R-:W-:Y:S05]  /*a710*/  BSYNC B1 ;  /* 0x0000000000017941 */ /* 0x000fea0003800000 */
.L_x_1760:
[----:B------:R-:W-:-:S13]  /*a720*/  ISETP.GE.AND P3, PT, R188, R4, PT ;  /* 0x00000004bc00720c */ /* 0x000fda0003f66270 */
[----:B------:R-:W-:Y:S05]  /*a730*/  @P3 BRA `(.L_x_1705) ;  /* 0x00000000004c3947 */ /* 0x000fea0003800000 */
[----:B------:R-:W-:Y:S01]  /*a740*/  ISETP.NE.AND P4, PT, R11, RZ, PT ;  /* 0x000000ff0b00720c */ /* 0x000fe20003f85270 */
[----:B------:R-:W-:Y:S01]  /*a750*/  ULDC.64 UR4, c[0x0][0x208] ;  /* 0x0000820000047ab9 */ /* 0x000fe20000000a00 */
        /* <DEDUP_REMOVED lines=17> */
.L_x_1705:
[----:B------:R-:W-:Y:S05]  /*a870*/  BSYNC B0 ;  /* 0x0000000000007941 */ /* 0x000fea0003800000 */
.L_x_1671:
        /* <DEDUP_REMOVED lines=17> */
.L_x_1763:
[----:B------:R-:W-:Y:S05]  /*a990*/  BSYNC B0 ;  /* 0x0000000000007941 */ /* 0x000fea0003800000 */
.L_x_1762:
        /* <DEDUP_REMOVED lines=9> */
.L_x_2120:
[----:B------:R-:W-:Y:S05]  /*aa30*/  BSYNC B0 ;  /* 0x0000000000007941 */ /* 0x000fea0003800000 */
.L_x_1764:
[----:B------:R-:W-:Y:S01]  /*aa40*/  BSSY B0, `(.L_x_1766) ;  /* 0x000001a000007945 */ /* 0x000fe20003800000 */
[----:B01----:R-:W-:Y:S02]  /*aa50*/  IMAD R0, R28, 0x2, R117 ;  /* 0x000000021c007824 */ /* 0x003fe400078e0275 */
[----:B------:R-:W-:-:S04]  /*aa60*/  IMAD.WIDE R36, R2, 0x60, R120 ;  /* 0x0000006002247825 */ /* 0x000fc800078e0278 */
[----:B------:R-:W-:Y:S01]  /*aa70*/  IMAD R40, R30, 0x2, R117 ;  /* 0x000000021e287824 */ /* 0x000fe200078e0275 */
[----:B------:R-:W-:Y:S06]  /*aa80*/  @P2 BRA `(.L_x_1767) ;  /* 0x0000000000542947 */ /* 0x000fec0003800000 */
[----:B------:R-:W-:Y:S01]  /*aa90*/  IMAD R31, R37, UR56, RZ ;  /* 0x00000038251f7c24 */ /* 0x000fe2000f8e02ff */
[----:B------:R-:W-:Y:S01]  /*aaa0*/  ISETP.GE.AND P4, PT, R18, UR61, PT ;  /* 0x0000003d12007c0c */ /* 0x000fe2000bf86270 */
[----:B------:R-:W-:Y:S01]  /*aab0*/  IMAD.MOV.U32 R28, RZ, RZ, R88 ;  /* 0x000000ffff1c7224 */ /* 0x000fe200078e0058 */
[----:B------:R-:W-:Y:S01]  /*aac0*/  ULDC.64 UR4, c[0x0][0x208] ;  /* 0x0000820000047ab9 */ /* 0x000fe20000000a00 */
        /* <DEDUP_REMOVED lines=17> */
.L_x_1767:
[----:B------:R-:W-:Y:S05]  /*abe0*/  BSYNC B0 ;  /* 0x0000000000007941 */ /* 0x000fea0003800000 */
.L_x_1766:
[----:B------:R-:W-:Y:S01]  /*abf0*/  ISETP.GE.AND P2, PT, R188, R4, PT ;  /* 0x00000004bc00720c */ /* 0x000fe20003f46270 */
[----:B------:R-:W-:-:S12]  /*ac00*/  BSSY B0, `(.L_x_1768) ;  /* 0x0000018000007945 */ /* 0x000fd80003800000 */
[----:B------:R-:W-:Y:S05]  /*ac10*/  @P2 BRA `(.L_x_1769) ;  /* 0x0000000000582947 */ /* 0x000fea0003800000 */
[----:B0-----:R-:W-:Y:S01]  /*ac20*/  IADD3 R31, P2, R36, 0x40, RZ ;  /* 0x00000040241f7810 */ /* 0x001fe20007f5e0ff */
[----:B------:R-:W-:Y:S01]  /*ac30*/  IMAD.MOV.U32 R4, RZ, RZ, R88 ;  /* 0x000000ffff047224 */ /* 0x000fe200078e0058 */
[----:B------:R-:W-:Y:S01]  /*ac40*/  ISETP.GE.AND P4, PT, R18, UR61, PT ;  /* 0x0000003d12007c0c */ /* 0x000fe2000bf86270 */
[----:B------:R-:W-:Y:S02]  /*ac50*/  ULDC.64 UR4, c[0x0][0x208] ;  /* 0x0000820000047ab9 */ /* 0x000fe40000000a00 */
        /* <DEDUP_REMOVED lines=18> */
.L_x_1769:
[----:B------:R-:W-:Y:S05]  /*ad80*/  BSYNC B0 ;  /* 0x0000000000007941 */ /* 0x000fea0003800000 */
.L_x_1768:
        /* <DEDUP_REMOVED lines=15> */
[----:B---3--:R-:W-:Y:S02]  /*ae80*/  LOP3.LUT P4, RZ, R0, 0x2, RZ, 0xc0, !PT ;  /* 0x0000000200ff7812 */ /* 0x008fe4000788c0ff */
[----:B------:R-:W-:-:S04]  /*ae90*/  SEL R0, RZ, 0x1, P3 ;  /* 0x00000001ff007807 */ /* 0x000fc80001800000 */
[----:B------:R-:W-:-:S07]  /*aea0*/  LOP3.LUT R167, R167, R0, RZ, 0x3c, !PT ;  /* 0x00000000a7a77212 */ /* 0x000fce00078e3cff */
[----:B-1----:R-:W-:Y:S05]  /*aeb0*/  @P4 BRA `(.L_x_1770) ;  /* 0xffffff7c00184947 */ /* 0x002fea000383ffff */
.L_x_1666:
[----:B------:R-:W1:Y:S01]  /*aec0*/  LDC R0, c[0x0][0x448] ;  /* 0x00011200ff007b82 */ /* 0x000e620000000800 */
[----:B------:R-:W-:Y:S01]  /*aed0*/  IADD3 R5, R164, 0x1, -R163 ;  /* 0x00000001a4057810 */ /* 0x000fe20007ffe8a3 */
[----:B------:R-:W-:Y:S06]  /*aee0*/  BSSY B0, `(.L_x_1771) ;  /* 0x000000d000007945 */ /* 0x000fec0003800000 */
[----:B------:R-:W3:Y:S01]  /*aef0*/  LDC.64 R6, c[0x0][0x9e0] ;  /* 0x00027800ff067b82 */ /* 0x000ee20000000a00 */
[----:B-1----:R-:W-:Y:S01]  /*af00*/  ISETP.NE.AND P1, PT, R0, 0x1, PT ;  /* 0x000000010000780c */ /* 0x002fe20003f25270 */
[----:B------:R-:W-:Y:S01]  /*af10*/  VIADD R0, R177, 0x7f ;  /* 0x0000007fb1007836 */ /* 0x000fe20000000000 */
[----:B---3--:R-:W-:-:S11]  /*af20*/  ISETP.GE.AND P3, PT, R7, 0x1, PT ;  /* 0x000000010700780c */ /* 0x008fd60003f66270 */
[----:B------:R-:W1:Y:S08]  /*af30*/  @P1 LDC R3, c[0x0][0x44c] ;  /* 0x00011300ff031b82 */ /* 0x000e700000000800 */
[----:B------:R-:W3:Y:S01]  /*af40*/  @P1 LDC R2, c[0x0][0x450] ;  /* 0x00011400ff021b82 */ /* 0x000ee20000000800 */
[----:B-1----:R-:W-:-:S05]  /*af50*/  @P1 IMAD.HI.U32 R3, R0, R3, RZ ;  /* 0x0000000300031227 */ /* 0x002fca00078e00ff */
[----:B---3--:R-:W-:-:S05]  /*af60*/  @P1 SHF.R.U32.HI R0, RZ, R2, R3 ;  /* 0x00000002ff001219 */ /* 0x008fca0000011603 */
[----:B------:R-:W-:Y:S01]  /*af70*/  IMAD.IADD R3, R5, 0x1, R0 ;  /* 0x0000000105037824 */ /* 0x000fe200078e0200 */
[----:B------:R-:W-:Y:S06]  /*af80*/  @P2 BRA `(.L_x_1772) ;  /* 0x0000000000082947 */ /* 0x000fec0003800000 */
[----:B------:R-:W1:Y:S02]  /*af90*/  FENCE.VIEW.ASYNC.G ;  /* 0x00000000000073c6 */ /* 0x000e640000000100 */
[----:B-1----:R-:W-:Y:S06]  /*afa0*/  BAR.ARV 0xc, 0x180 ;  /* 0x0306000000007b1d */ /* 0x002fec0000002000 */
.L_x_1772:
[----:B------:R-:W-:Y:S05]  /*afb0*/  BSYNC B0 ;  /* 0x0000000000007941 */ /* 0x000fea0003800000 */
.L_x_1771:
[----:B------:R-:W-:Y:S01]  /*afc0*/  IMAD.IADD R0, R3, 0x1, R6 ;  /* 0x0000000103007824 */ /* 0x000fe200078e0206 */
[----:B------:R-:W-:Y:S06]  /*afd0*/  @!P3 BRA `(.L_x_1773) ;  /* 0x000000000048b947 */ /* 0x000fec0003800000 */
[C---:B------:R-:W-:Y:S01]  /*afe0*/  ISETP.GT.AND P0, PT, R3.reuse, RZ, PT ;  /* 0x000000ff0300720c */ /* 0x040fe20003f04270 */
[----:B------:R-:W-:Y:S01]  /*aff0*/  BSSY B0, `(.L_x_1774) ;  /* 0x000000e000007945 */ /* 0x000fe20003800000 */
[----:B------:R-:W-:-:S11]  /*b000*/  VIADD R2, R3, 0xffffffff ;  /* 0xffffffff03027836 */ /* 0x000fd60000000000 */
[----:B------:R-:W-:Y:S05]  /*b010*/  @P0 BRA `(.L_x_1775) ;  /* 0x00000000001c0947 */ /* 0x000fea0003800000 */
[----:B------:R-:W-:Y:S01]  /*b020*/  ISETP.NE.AND P0, PT, R7, 0x1, PT ;  /* 0x000000010700780c */ /* 0x000fe20003f05270 */
[----:B------:R-:W-:-:S12]  /*b030*/  IMAD.MOV R3, RZ, RZ, -R3 ;  /* 0x000000ffff037224 */ /* 0x000fd800078e0a03 */
[----:B------:R-:W1:Y:S02]  /*b040*/  @P0 LDC.64 R4, c[0x0][0x9e8] ;  /* 0x00027a00ff040b82 */ /* 0x000e640000000a00 */
[----:B-1----:R-:W-:-:S05]  /*b050*/  @P0 IMAD.HI.U32 R2, R3, R4, RZ ;  /* 0x0000000403020227 */ /* 0x002fca00078e00ff */
[----:B------:R-:W-:-:S04]  /*b060*/  @P0 SHF.R.U32.HI R3, RZ, R5, R2 ;  /* 0x00000005ff030219 */ /* 0x000fc80000011602 */
[----:B------:R-:W-:Y:S01]  /*b070*/  LOP3.LUT R2, RZ, R3, RZ, 0x33, !PT ;  /* 0x00000003ff027212 */ /* 0x000fe200078e33ff */
[----:B------:R-:W-:Y:S06]  /*b080*/  BRA `(.L_x_1776) ;  /* 0x0000000000107947 */ /* 0x000fec0003800000 */
.L_x_1775:
[----:B------:R-:W-:-:S13]  /*b090*/  ISETP.NE.AND P0, PT, R7, 0x1, PT ;  /* 0x000000010700780c */ /* 0x000fda0003f05270 */
[----:B------:R-:W1:Y:S02]  /*b0a0*/  @P0 LDC.64 R4, c[0x0][0x9e8] ;  /* 0x00027a00ff040b82 */ /* 0x000e640000000a00 */
[----:B-1----:R-:W-:-:S05]  /*b0b0*/  @P0 IMAD.HI.U32 R4, R2, R4, RZ ;  /* 0x0000000402040227 */ /* 0x002fca00078e00ff */
[----:B------:R-:W-:-:S07]  /*b0c0*/  @P0 SHF.R.U32.HI R2, RZ, R5, R4 ;  /* 0x00000005ff020219 */ /* 0x000fce0000011604 */
.L_x_1776:
[----:B------:R-:W-:Y:S05]  /*b0d0*/  BSYNC B0 ;  /* 0x0000000000007941 */ /* 0x000fea0003800000 */
.L_x_1774:
[----:B------:R-:W-:-:S05]  /*b0e0*/  IMAD R3, R2, R7, R7 ;  /* 0x0000000702037224 */ /* 0x000fca00078e0207 */
[----:B------:R-:W-:-:S07]  /*b0f0*/  VIMNMX R0, R0, R3, PT ;  /* 0x0000000300007248 */ /* 0x000fce0003fe0100 */
.L_x_1773:
[----:B------:R-:W1:Y:S01]  /*b100*/  @P1 LDC R2, c[0x0][0x44c] ;  /* 0x00011300ff021b82 */ /* 0x000e620000000800 */
[----:B------:R-:W-:Y:S01]  /*b110*/  VIADD R0, R0, 0x5f ;  /* 0x0000005f00007836 */ /* 0x000fe20000000000 */
[----:B------:R-:W-:Y:S01]  /*b120*/  ULDC UR4, c[0x0][0x9dc] ;  /* 0x0002770000047ab9 */ /* 0x000fe20000000800 */
[----:B------:R-:W-:Y:S02]  /*b130*/  IMAD.MOV.U32 R5, RZ, RZ, R177 ;  /* 0x000000ffff057224 */ /* 0x000fe400078e00b1 */
[----:B------:R-:W-:-:S03]  /*b140*/  IMAD.HI R0, R0, 0x2aaaaaab, RZ ;  /* 0x2aaaaaab00007827 */ /* 0x000fc600078e02ff */
[----:B------:R-:W3:Y:S02]  /*b150*/  @P1 LDC R9, c[0x0][0x450] ;  /* 0x00011400ff091b82 */ /* 0x000ee40000000800 */
[----:B------:R-:W-:Y:S01]  /*b160*/  SHF.R.U32.HI R3, RZ, 0x1f, R0 ;  /* 0x0000001fff037819 */ /* 0x000fe20000011600 */
[----:B-1----:R-:W-:-:S05]  /*b170*/  @P1 IMAD.HI.U32 R2, R177, R2, RZ ;  /* 0x00000002b1021227 */ /* 0x002fca00078e00ff */
[----:B---3--:R-:W-:Y:S02]  /*b180*/  @P1 SHF.R.U32.HI R5, RZ, R9, R2 ;  /* 0x00000009ff051219 */ /* 0x008fe40000011602 */
[----:B------:R-:W-:-:S03]  /*b190*/  LEA.HI.SX32 R2, R0, R3, 0x1c ;  /* 0x0000000300027211 */ /* 0x000fc600078fe2ff */
[----:B------:R-:W-:Y:S01]  /*b1a0*/  IMAD.IADD R0, R152, 0x1, R5 ;  /* 0x0000000198007824 */ /* 0x000fe200078e0205 */
[----:B------:R-:W-:-:S03]  /*b1b0*/  VIMNMX R2, R153, R2, PT ;  /* 0x0000000299027248 */ /* 0x000fc60003fe0100 */
[----:B------:R-:W-:Y:S01]  /*b1c0*/  VIADD R3, R0, -UR4 ;  /* 0x8000000400037c36 */ /* 0x000fe20008000000 */
[----:B------:R-:W-:Y:S06]  /*b1d0*/  @!P3 BRA `(.L_x_1777) ;  /* 0x000000000044b947 */ /* 0x000fec0003800000 */
[----:B------:R-:W-:Y:S01]  /*b1e0*/  ISETP.GT.AND P0, PT, R0, -0x1, PT ;  /* 0xffffffff0000780c */ /* 0x000fe20003f04270 */
[----:B------:R-:W-:-:S12]  /*b1f0*/  BSSY B0, `(.L_x_1778) ;  /* 0x000000d000007945 */ /* 0x000fd80003800000 */
[----:B------:R-:W-:Y:S05]  /*b200*/  @P0 BRA `(.L_x_1779) ;  /* 0x00000000001c0947 */ /* 0x000fea0003800000 */
[----:B------:R-:W-:Y:S02]  /*b210*/  ISETP.NE.AND P0, PT, R7, 0x1, PT ;  /* 0x000000010700780c */ /* 0x000fe40003f05270 */
[----:B------:R-:W-:-:S11]  /*b220*/  LOP3.LUT R5, RZ, R0, RZ, 0x33, !PT ;  /* 0x00000000ff057212 */ /* 0x000fd600078e33ff */
[----:B------:R-:W1:Y:S02]  /*b230*/  @P0 LDC.64 R8, c[0x0][0x9e8] ;  /* 0x00027a00ff080b82 */ /* 0x000e640000000a00 */
[----:B-1----:R-:W-:-:S05]  /*b240*/  @P0 IMAD.HI.U32 R0, R5, R8, RZ ;  /* 0x0000000805000227 */ /* 0x002fca00078e00ff */
[----:B------:R-:W-:-:S04]  /*b250*/  @P0 SHF.R.U32.HI R5, RZ, R9, R0 ;  /* 0x00000009ff050219 */ /* 0x000fc80000011600 */
[----:B------:R-:W-:Y:S01]  /*b260*/  LOP3.LUT R0, RZ, R5, RZ, 0x33, !PT ;  /* 0x00000005ff007212 */ /* 0x000fe200078e33ff */
[----:B------:R-:W-:Y:S06]  /*b270*/  BRA `(.L_x_1780) ;  /* 0x0000000000107947 */ /* 0x000fec0003800000 */
.L_x_1779:
[----:B------:R-:W-:-:S13]  /*b280*/  ISETP.NE.AND P0, PT, R7, 0x1, PT ;  /* 0x000000010700780c */ /* 0x000fda0003f05270 */
[----:B------:R-:W1:Y:S02]  /*b290*/  @P0 LDC.64 R4, c[0x0][0x9e8] ;  /* 0x00027a00ff040b82 */ /* 0x000e640000000a00 */
[----:B-1----:R-:W-:-:S05]  /*b2a0*/  @P0 IMAD.HI.U32 R4, R0, R4, RZ ;  /* 0x0000000400040227 */ /* 0x002fca00078e00ff */
[----:B------:R-:W-:-:S07]  /*b2b0*/  @P0 SHF.R.U32.HI R0, RZ, R5, R4 ;  /* 0x00000005ff000219 */ /* 0x000fce0000011604 */
.L_x_1780:
[----:B------:R-:W-:Y:S05]  /*b2c0*/  BSYNC B0 ;  /* 0x0000000000007941 */ /* 0x000fea0003800000 */
.L_x_1778:
[----:B------:R-:W-:-:S05]  /*b2d0*/  IMAD R0, R0, R7, RZ ;  /* 0x0000000700007224 */ /* 0x000fca00078e02ff */
[----:B------:R-:W-:-:S07]  /*b2e0*/  VIMNMX R3, R3, R0, !PT ;  /* 0x0000000003037248 */ /* 0x000fce0007fe0100 */
.L_x_1777:
        /* <DEDUP_REMOVED lines=8> */
[----:B0-----:R-:W-:Y:S01]  /*b370*/  IMAD.MOV.U32 R39, RZ, RZ, RZ ;  /* 0x000000ffff277224 */ /* 0x001fe200078e00ff */
[----:B------:R-:W-:Y:S01]  /*b380*/  LEA.HI.SX32 R179, R3, R0, 0x1c ;  /* 0x0000000003b37211 */ /* 0x000fe200078fe2ff */
[----:B------:R-:W-:Y:S01]  /*b390*/  IMAD.MOV.U32 R0, RZ, RZ, RZ ;  /* 0x000000ffff007224 */ /* 0x000fe200078e00ff */
[----:B------:R-:W-:Y:S01]  /*b3a0*/  CS2R R76, SRZ ;  /* 0x00000000004c7805 */ /* 0x000fe2000001ff00 */
[----:B------:R-:W-:Y:S01]  /*b3b0*/  IMAD.MOV.U32 R78, RZ, RZ, RZ ;  /* 0x000000ffff4e7224 */ /* 0x000fe200078e00ff */
[----:B------:R-:W-:Y:S02]  /*b3c0*/  VIMNMX R179, RZ, R179, !PT ;  /* 0x000000b3ffb37248 */ /* 0x000fe40007fe0100 */
[----:B--2---:R-:W-:Y:S01]  /*b3d0*/  CS2R R36, SRZ ;  /* 0x0000000000247805 */ /* 0x004fe2000001ff00 */
[----:B------:R-:W-:Y:S01]  /*b3e0*/  IMAD.MOV.U32 R74, RZ, RZ, RZ ;  /* 0x000000ffff4a7224 */ /* 0x000fe200078e00ff */
[----:B------:R-:W-:-:S02]  /*b3f0*/  CS2R R72, SRZ ;  /* 0x0000000000487805 */ /* 0x000fc4000001ff00 */
[----:B------:R-:W-:Y:S02]  /*b400*/  ISETP.GT.AND P1, PT, R2, R179, PT ;  /* 0x000000b30200720c */ /* 0x000fe40003f24270 */
[----:B------:R-:W-:Y:S01]  /*b410*/  CS2R R34, SRZ ;  /* 0x0000000000227805 */ /* 0x000fe2000001ff00 */
[----:B------:R-:W-:Y:S01]  /*b420*/  IMAD.MOV.U32 R70, RZ, RZ, RZ ;  /* 0x000000ffff467224 */ /* 0x000fe200078e00ff */
        /* <DEDUP_REMOVED lines=15> */
[----:B------:R-:W-:Y:S01]  /*b520*/  IMAD.MOV.U32 R93, RZ, RZ, RZ ;  /* 0x000000ffff5d7224 */ /* 0x000fe200078e00ff */
[----:B------:R-:W-:Y:S01]  /*b530*/  CS2R R90, SRZ ;  /* 0x00000000005a7805 */ /* 0x000fe2000001ff00 */
[----:B------:R-:W-:Y:S01]  /*b540*/  IMAD.MOV.U32 R95, RZ, RZ, RZ ;  /* 0x000000ffff5f7224 */ /* 0x000fe200078e00ff */
[----:B------:R-:W-:Y:S01]  /*b550*/  CS2R R88, SRZ ;  /* 0x0000000000587805 */ /* 0x000fe2000001ff00 */
[----:B------:R-:W-:Y:S01]  /*b560*/  IMAD.MOV.U32 R30, RZ, RZ, RZ ;  /* 0x000000ffff1e7224 */ /* 0x000fe200078e00ff */
[----:B------:R-:W-:Y:S01]  /*b570*/  CS2R R6, SRZ ;  /* 0x0000000000067805 */ /* 0x000fe2000001ff00 */
[----:B------:R-:W-:-:S02]  /*b580*/  IMAD.MOV.U32 R97, RZ, RZ, RZ ;  /* 0x000000ffff617224 */ /* 0x000fc400078e00ff */
[----:B------:R-:W-:Y:S02]  /*b590*/  IMAD.MOV.U32 R28, RZ, RZ, RZ ;  /* 0x000000ffff1c7224 */ /* 0x000fe400078e00ff */
[----:B------:R-:W-:Y:S02]  /*b5a0*/  IMAD.MOV.U32 R32, RZ, RZ, RZ ;  /* 0x000000ffff207224 */ /* 0x000fe400078e00ff */
[----:B------:R-:W-:Y:S01]  /*b5b0*/  IMAD.MOV.U32 R99, RZ, RZ, RZ ;  /* 0x000000ffff637224 */ /* 0x000fe200078e00ff */
[----:B------:R-:W-:Y:S06]  /*b5c0*/  @!P1 BRA `(.L_x_1781) ;  /* 0x00000138005c9947 */ /* 0x000fec0003800000 */
[----:B------:R-:W2:Y:S04]  /*b5d0*/  LDL R4, [R1+0x8] ;  /* 0x0000080001047983 */ /* 0x000ea80000100800 */
[----:B------:R-:W0:Y:S02]  /*b5e0*/  SHFL.IDX PT, R0, R224, RZ, 0x1f ;  /* 0x00001fffe0007589 */ /* 0x000e2400000e0000 */
[----:B0-----:R-:W-:-:S04]  /*b5f0*/  LEA.HI R3, R0, R0, RZ, 0x1 ;  /* 0x0000000000037211 */ /* 0x001fc800078f08ff */
[----:B------:R-:W-:-:S05]  /*b600*/  LOP3.LUT R3, R3, 0x1e, RZ, 0xc0, !PT ;  /* 0x0000001e03037812 */ /* 0x000fca00078ec0ff */
[----:B------:R-:W-:Y:S01]  /*b610*/  IMAD.IADD R3, R0, 0x1, -R3 ;  /* 0x0000000100037824 */ /* 0x000fe200078e0a03 */
[----:B--2---:R-:W-:-:S13]  /*b620*/  R2UR UR4, R4 ;  /* 0x00000000040472ca */ /* 0x004fda00000e0000 */
[----:B------:R-:W-:Y:S02]  /*b630*/  ULOP3.LUT UP0, URZ, UR4, 0x1bf, URZ, 0xc0, !UPT ;  /* 0x000001bf043f7892 */ /* 0x000fe4000f80c03f */
[----:B------:R-:W-:-:S04]  /*b640*/  LEA R3, R3, UR4, 0xd ;  /* 0x0000000403037c11 */ /* 0x000fc8000f8e68ff */
[----:B------:R-:W-:Y:S02]  /*b650*/  SHF.R.U32.HI R3, RZ, 0x4, R3 ;  /* 0x00000004ff037819 */ /* 0x000fe40000011603 */
[----:B------:R-:W-:Y:S02]  /*b660*/  PLOP3.LUT P0, PT, PT, PT, UP0, 0x80, 0x0 ;  /* 0x000000000000781c */ /* 0x000fe40003f0f008 */
[----:B------:R-:W-:-:S11]  /*b670*/  LOP3.LUT R68, R3, 0x3fff, RZ, 0xc0, !PT ;  /* 0x00003fff03447812 */ /* 0x000fd600078ec0ff */
        /* <DEDUP_REMOVED lines=17> */
.L_x_1782:
        /* <DEDUP_REMOVED lines=12> */
.L_x_1786:
[----:B-1----:R1:W2:Y:S02]  /*b850*/  SYNCS.PHASECHK.TRANS64.TRYWAIT P0, [R16+URZ+0x2a800], R3 ;  /* 0x02a80003100075a7 */ /* 0x0022a4000800017f */
[----:B--2---:R-:W-:Y:S05]  /*b860*/  @!P0 NANOSLEEP.SYNCS 0x989680 ;  /* 0x009896800000895d */ /* 0x004fea0003900000 */
[----:B------:R-:W2:Y:S02]  /*b870*/  @!P0 SYNCS.PHASECHK.TRANS64 P0, [R16+URZ+0x2a800], R3 ;  /* 0x02a80003100085a7 */ /* 0x000ea4000800007f */
[----:B--2---:R-:W-:Y:S05]  /*b880*/  @!P0 BRA `(.L_x_1786) ;  /* 0xfffffffc00f08947 */ /* 0x004fea000383ffff */
.L_x_1785:
[----:B------:R-:W-:Y:S05]  /*b890*/  BSYNC B0 ;  /* 0x0000000000007941 */ /* 0x000fea0003800000 */
.L_x_1784:
[----:B------:R-:W-:Y:S05]  /*b8a0*/  BRA `(.L_x_1787) ;  /* 0x00000074001c7947 */ /* 0x000fea0003800000 */
.L_x_1783:
[----:B------:R-:W2:Y:S01]  /*b8b0*/  LDL R0, [R1+0x8] ;  /* 0x0000080001007983 */ /* 0x000ea20000100800 */
[----:B------:R-:W-:Y:S02]  /*b8c0*/  ULDC.64 UR6, c[0x0][0x408] ;  /* 0x0001020000067ab9 */ /* 0x000fe40000000a00 */
[----:B-----5:R-:W-:Y:S01]  /*b8d0*/  IMAD.WIDE.U32 R26, R147, UR6, RZ ;  /* 0x00000006931a7c25 */ /* 0x020fe2000f8e00ff */
[----:B--2---:R-:W-:Y:S02]  /*b8e0*/  R2UR UR4, R0 ;  /* 0x00000000000472ca */ /* 0x004fe400000e0000 */
[----:B------:R-:W-:-:S11]  /*b8f0*/  SHF.R.S32.HI R0, RZ, 0x1f, R147 ;  /* 0x0000001fff007819 */ /* 0x000fd60000011493 */
[----:B------:R-:W-:-:S03]  /*b900*/  ULOP3.LUT UP0, URZ, UR4, 0x3ff, URZ, 0xc0, !UPT ;  /* 0x000003ff043f7892 */ /* 0x000fc6000f80c03f */
[----:B------:R-:W-:Y:S02]  /*b910*/  ULDC.64 UR4, c[0x0][0x3f8] ;  /* 0x0000fe0000047ab9 */ /* 0x000fe40000000a00 */
[C---:B------:R-:W-:Y:S01]  /*b920*/  IMAD R4, R0.reuse, UR4, RZ ;  /* 0x0000000400047c24 */ /* 0x040fe2000f8e02ff */
[----:B------:R-:W-:Y:S01]  /*b930*/  PLOP3.LUT P0, PT, PT, PT, UP0, 0x80, 0x0 ;  /* 0x000000000000781c */ /* 0x000fe20003f0f008 */
[----:B------:R-:W-:Y:S02]  /*b940*/  IMAD R0, R0, UR6, RZ ;  /* 0x0000000600007c24 */ /* 0x000fe4000f8e02ff */
[----:B------:R-:W-:-:S04]  /*b950*/  IMAD.WIDE.U32 R24, R147, UR4, RZ ;  /* 0x0000000493187c25 */ /* 0x000fc8000f8e00ff */
[C---:B------:R-:W-:Y:S02]  /*b960*/  IMAD R29, R147.reuse, UR5, R4 ;  /* 0x00000005931d7c24 */ /* 0x040fe4000f8e0204 */
[----:B------:R-:W-:Y:S02]  /*b970*/  IMAD R31, R147, UR7, R0 ;  /* 0x00000007931f7c24 */ /* 0x000fe4000f8e0200 */
[----:B------:R-:W-:Y:S02]  /*b980*/  IMAD.IADD R29, R29, 0x1, R25 ;  /* 0x000000011d1d7824 */ /* 0x000fe400078e0219 */
[----:B------:R-:W-:Y:S01]  /*b990*/  IMAD.IADD R31, R31, 0x1, R27 ;  /* 0x000000011f1f7824 */ /* 0x000fe200078e021b */
        /* <DEDUP_REMOVED lines=17> */
.L_x_1788:
[----:B------:R-:W-:Y:S01]  /*bab0*/  ULDC.U8 UR4, c[0x0][0x410] ;  /* 0x0001040000047ab9 */ /* 0x000fe20000000000 */
[----:B------:R-:W-:Y:S01]  /*bac0*/  BSSY B0, `(.L_x_1789) ;  /* 0x000071d000007945 */ /* 0x000fe20003800000 */
[----:B------:R-:W-:Y:S01]  /*bad0*/  ISETP.NE.AND P0, PT, RZ, UR4, PT ;  /* 0x00000004ff007c0c */ /* 0x000fe2000bf05270 */
[----:B------:R-:W-:-:S12]  /*bae0*/  IMAD.IADD R10, R162, 0x1, R177 ;  /* 0x00000001a20a7824 */ /* 0x000fd800078e02b1 */
[----:B------:R-:W-:Y:S05]  /*baf0*/  @!P0 BRA `(.L_x_1790) ;  /* 0x0000003800748947 */ /* 0x000fea0003800000 */
[----:B------:R-:W0:Y:S01]  /*bb00*/  LDC R20, c[0x0][0x448] ;  /* 0x00011200ff147b82 */ /* 0x000e220000000800 */
[----:B------:R-:W-:Y:S01]  /*bb10*/  IMAD R3, R189, 0x40, R10 ;  /* 0x00000040bd037824 */ /* 0x000fe200078e020a */
[----:B------:R-:W-:Y:S01]  /*bb20*/  ULDC.64 UR4, c[0x0][0x3f8] ;  /* 0x0000fe0000047ab9 */ /* 0x000fe20000000a00 */
[----:B------:R-:W-:Y:S01]  /*bb30*/  ULDC.64 UR6, c[0x0][0x408] ;  /* 0x0001020000067ab9 */ /* 0x000fe20000000a00 */
[----:B------:R-:W-:Y:S02]  /*bb40*/  IMAD.MOV.U32 R8, RZ, RZ, R24 ;  /* 0x000000ffff087224 */ /* 0x000fe400078e0018 */
[----:B------:R-:W-:Y:S02]  /*bb50*/  IMAD.MOV.U32 R9, RZ, RZ, R29 ;  /* 0x000000ffff097224 */ /* 0x000fe400078e001d */
[----:B------:R-:W-:Y:S02]  /*bb60*/  IMAD.MOV.U32 R12, RZ, RZ, R26 ;  /* 0x000000ffff0c7224 */ /* 0x000fe400078e001a */
[----:B------:R-:W-:Y:S01]  /*bb70*/  IMAD.MOV.U32 R13, RZ, RZ, R31 ;  /* 0x000000ffff0d7224 */ /* 0x000fe200078e001f */
[----:B0-----:R-:W-:-:S13]  /*bb80*/  ISETP.NE.AND P0, PT, R20, 0x1, PT ;  /* 0x000000011400780c */ /* 0x001fda0003f05270 */
[----:B------:R-:W0:Y:S08]  /*bb90*/  @P0 LDC R0, c[0x0][0x44c] ;  /* 0x00011300ff000b82 */ /* 0x000e300000000800 */
[----:B------:R-:W1:Y:S01]  /*bba0*/  @P0 LDC R5, c[0x0][0x450] ;  /* 0x00011400ff050b82 */ /* 0x000e620000000800 */
[----:B0-----:R-:W-:-:S05]  /*bbb0*/  @P0 IMAD.HI.U32 R0, R3, R0, RZ ;  /* 0x0000000003000227 */ /* 0x001fca00078e00ff */
[----:B-1----:R-:W-:-:S04]  /*bbc0*/  @P0 SHF.R.U32.HI R3, RZ, R5, R0 ;  /* 0x00000005ff030219 */ /* 0x002fc80000011600 */
[----:B------:R-:W-:Y:S01]  /*bbd0*/  SHF.R.S32.HI R0, RZ, 0x1f, R3 ;  /* 0x0000001fff007819 */ /* 0x000fe20000011403 */
[----:B------:R-:W-:-:S04]  /*bbe0*/  IMAD.WIDE.U32 R8, R3, UR4, R8 ;  /* 0x0000000403087c25 */ /* 0x000fc8000f8e0008 */
[C---:B------:R-:W-:Y:S02]  /*bbf0*/  IMAD R4, R0.reuse, UR4, RZ ;  /* 0x0000000400047c24 */ /* 0x040fe4000f8e02ff */
[----:B------:R-:W-:Y:S02]  /*bc00*/  IMAD R0, R0, UR6, RZ ;  /* 0x0000000600007c24 */ /* 0x000fe4000f8e02ff */
[C---:B------:R-:W-:Y:S01]  /*bc10*/  IMAD R7, R3.reuse, UR5, R4 ;  /* 0x0000000503077c24 */ /* 0x040fe2000f8e0204 */
[----:B------:R-:W-:Y:S01]  /*bc20*/  ULDC.64 UR4, c[0x0][0x3e8] ;  /* 0x0000fa0000047ab9 */ /* 0x000fe20000000a00 */
[C---:B------:R-:W-:Y:S01]  /*bc30*/  IMAD.WIDE.U32 R12, R3.reuse, UR6, R12 ;  /* 0x00000006030c7c25 */ /* 0x040fe2000f8e000c */
[----:B------:R-:W-:Y:S01]  /*bc40*/  LEA R6, P0, R8, UR4, 0x1 ;  /* 0x0000000408067c11 */ /* 0x000fe2000f8008ff */
[----:B------:R-:W-:Y:S02]  /*bc50*/  UMOV UR4, 0xffffffff ;  /* 0xffffffff00047882 */ /* 0x000fe40000000000 */
[----:B------:R-:W-:Y:S01]  /*bc60*/  IMAD R3, R3, UR7, R0 ;  /* 0x0000000703037c24 */ /* 0x000fe2000f8e0200 */
[----:B------:R-:W-:Y:S01]  /*bc70*/  ULDC.64 UR6, c[0x0][0x400] ;  /* 0x0001000000067ab9 */ /* 0x000fe20000000a00 */
[----:B------:R-:W-:Y:S01]  /*bc80*/  IMAD.IADD R7, R9, 0x1, R7 ;  /* 0x0000000109077824 */ /* 0x000fe200078e0207 */
[----:B------:R-:W-:Y:S01]  /*bc90*/  LEA R4, P1, R12, UR6, 0x1 ;  /* 0x000000060c047c11 */ /* 0x000fe2000f8208ff */
[----:B------:R-:W-:-:S03]  /*bca0*/  IMAD.IADD R3, R13, 0x1, R3 ;  /* 0x000000010d037824 */ /* 0x000fc600078e0203 */
[----:B------:R-:W-:Y:S02]  /*bcb0*/  LEA.HI.X R7, R8, UR5, R7, 0x1, P0 ;  /* 0x0000000508077c11 */ /* 0x000fe400080f0c07 */
[----:B------:R-:W-:Y:S01]  /*bcc0*/  LEA.HI.X R8, R12, UR7, R3, 0x1, P1 ;  /* 0x000000070c087c11 */ /* 0x000fe200088f0c03 */
[----:B------:R-:W-:Y:S06]  /*bcd0*/  BRA.DIV UR4, `(.L_x_1791) ;  /* 0x000001d604dc7947 */ /* 0x000fec000b800000 */
[----:B------:R0:W1:Y:S04]  /*bce0*/  SHFL.IDX PT, R3, R7, RZ, 0x1c1f ;  /* 0x001c1fff07037589 */ /* 0x00006800000e0000 */
[----:B------:R0:W2:Y:S04]  /*bcf0*/  SHFL.IDX PT, R0, R6, RZ, 0x1c1f ;  /* 0x001c1fff06007589 */ /* 0x0000a800000e0000 */
[----:B------:R0:W3:Y:S04]  /*bd00*/  SHFL.IDX PT, R5, R8, RZ, 0x1c1f ;  /* 0x001c1fff08057589 */ /* 0x0000e800000e0000 */
[----:B------:R0:W4:Y:S02]  /*bd10*/  SHFL.IDX PT, R14, R4, RZ, 0x1c1f ;  /* 0x001c1fff040e7589 */ /* 0x00012400000e0000 */
.L_x_2126:
[----:B------:R-:W-:Y:S01]  /*bd20*/  IMAD R81, R163, R20, RZ ;  /* 0x00000014a3517224 */ /* 0x000fe200078e02ff */
[----:B------:R-:W-:Y:S01]  /*bd30*/  BSSY B1, `(.L_x_1792) ;  /* 0x0000052000017945 */ /* 0x000fe20003800000 */
[----:B------:R-:W-:Y:S02]  /*bd40*/  CS2R R58, SRZ ;  /* 0x00000000003a7805 */ /* 0x000fe4000001ff00 */
[----:B------:R-:W-:Y:S02]  /*bd50*/  CS2R R54, SRZ ;  /* 0x0000000000367805 */ /* 0x000fe4000001ff00 */
[----:B------:R-:W-:Y:S02]  /*bd60*/  CS2R R50, SRZ ;  /* 0x0000000000327805 */ /* 0x000fe4000001ff00 */
[----:B------:R-:W-:Y:S02]  /*bd70*/  ISETP.GE.AND P0, PT, R10, R81, PT ;  /* 0x000000510a00720c */ /* 0x000fe40003f06270 */
        /* <DEDUP_REMOVED lines=10> */
[----:B------:R-:W-:Y:S01]  /*be20*/  ULDC UR4, c[0x0][0x3f4] ;  /* 0x0000fd0000047ab9 */ /* 0x000fe20000000800 */
[----:B------:R-:W-:Y:S02]  /*be30*/  CS2R R60, SRZ ;  /* 0x00000000003c7805 */ /* 0x000fe4000001ff00 */
[----:B------:R-:W-:Y:S02]  /*be40*/  ISETP.GE.AND P3, PT, R171, UR4, PT ;  /* 0x00000004ab007c0c */ /* 0x000fe4000bf66270 */
[----:B------:R-:W-:Y:S02]  /*be50*/  CS2R R58, SRZ ;  /* 0x00000000003a7805 */ /* 0x000fe4000001ff00 */
[----:B------:R-:W-:Y:S01]  /*be60*/  ISETP.GE.AND P2, PT, R169, UR4, PT ;  /* 0x00000004a9007c0c */ /* 0x000fe2000bf46270 */
[----:B------:R-:W-:Y:S01]  /*be70*/  ULDC.64 UR6, c[0x0][0x208] ;  /* 0x0000820000067ab9 */ /* 0x000fe20000000a00 */
[----:B------:R-:W-:Y:S02]  /*be80*/  ISETP.GE.AND P1, PT, R170, UR4, PT ;  /* 0x00000004aa007c0c */ /* 0x000fe4000bf26270 */
[----:B------:R-:W-:-:S02]  /*be90*/  ISETP.GE.AND P0, PT, R168, UR4, PT ;  /* 0x00000004a8007c0c */ /* 0x000fc4000bf06270 */
[----:B------:R-:W-:-:S03]  /*bea0*/  ISETP.GE.AND P4, PT, R160, UR4, PT ;  /* 0x00000004a0007c0c */ /* 0x000fc6000bf86270 */
[C---:B------:R-:W-:Y:S01]  /*beb0*/  @!P3 IMAD.SHL.U32 R27, R171.reuse, 0x2, RZ ;  /* 0x00000002ab1bb824 */ /* 0x040fe200078e00ff */
[----:B------:R-:W-:-:S03]  /*bec0*/  @!P3 SHF.L.U64.HI R20, R171, 0x1, R197 ;  /* 0x00000001ab14b819 */ /* 0x000fc600000102c5 */
[C---:B------:R-:W-:Y:S01]  /*bed0*/  @!P2 IMAD.SHL.U32 R35, R169.reuse, 0x2, RZ ;  /* 0x00000002a923a824 */ /* 0x040fe200078e00ff */
[----:B------:R-:W-:Y:S01]  /*bee0*/  @!P2 SHF.L.U64.HI R12, R169, 0x1, R196 ;  /* 0x00000001a90ca819 */ /* 0x000fe200000102c4 */
[----:B------:R-:W-:Y:S01]  /*bef0*/  @!P1 IMAD.SHL.U32 R43, R170, 0x2, RZ ;  /* 0x00000002aa2b9824 */ /* 0x000fe200078e00ff */
[-C--:B--2---:R-:W-:Y:S01]  /*bf00*/  @!P3 IADD3 R24, P6, R0, R27.reuse, RZ ;  /* 0x0000001b0018b210 */ /* 0x084fe20007fde0ff */
[----:B------:R-:W-:Y:S01]  /*bf10*/  @!P0 IMAD.SHL.U32 R63, R168, 0x2, RZ ;  /* 0x00000002a83f8824 */ /* 0x000fe200078e00ff */
[----:B----4-:R-:W-:Y:S01]  /*bf20*/  @!P3 IADD3 R26, P5, R14, R27, RZ ;  /* 0x0000001b0e1ab210 */ /* 0x010fe20007fbe0ff */
[----:B-1----:R-:W-:Y:S01]  /*bf30*/  @!P4 IMAD.MOV.U32 R13, RZ, RZ, R3 ;  /* 0x000000ffff0dc224 */ /* 0x002fe200078e0003 */
[----:B------:R-:W-:Y:S01]  /*bf40*/  @!P0 SHF.L.U64.HI R30, R168, 0x1, R194 ;  /* 0x00000001a81e8819 */ /* 0x000fe200000102c2 */
[--C-:B------:R-:W-:Y:S01]  /*bf50*/  @!P3 IMAD.X R25, R3, 0x1, R20.reuse, P6 ;  /* 0x000000010319b824 */ /* 0x100fe200030e0614 */
[-C--:B------:R-:W-:Y:S01]  /*bf60*/  @!P2 IADD3 R32, P6, R0, R35.reuse, RZ ;  /* 0x000000230020a210 */ /* 0x080fe20007fde0ff */
[----:B---3--:R-:W-:Y:S01]  /*bf70*/  @!P3 IMAD.X R27, R5, 0x1, R20, P5 ;  /* 0x00000001051bb824 */ /* 0x008fe200028e0614 */
[----:B------:R-:W-:Y:S01]  /*bf80*/  @!P2 IADD3 R34, P5, R14, R35, RZ ;  /* 0x000000230e22a210 */ /* 0x000fe20007fbe0ff */
[----:B------:R-:W-:Y:S01]  /*bf90*/  @!P4 IMAD.MOV.U32 R15, RZ, RZ, R5 ;  /* 0x000000ffff0fc224 */ /* 0x000fe200078e0005 */
[----:B------:R-:W-:Y:S01]  /*bfa0*/  @!P1 SHF.L.U64.HI R20, R170, 0x1, R195 ;  /* 0x00000001aa149819 */ /* 0x000fe200000102c3 */
[--C-:B------:R-:W-:Y:S01]  /*bfb0*/  @!P2 IMAD.X R33, R3, 0x1, R12.reuse, P6 ;  /* 0x000000010321a824 */ /* 0x100fe200030e060c */
[----:B------:R-:W-:Y:S01]  /*bfc0*/  @!P1 IADD3 R40, P6, R0, R43, RZ ;  /* 0x0000002b00289210 */ /* 0x000fe20007fde0ff */
[----:B------:R-:W-:Y:S01]  /*bfd0*/  @!P2 IMAD.X R35, R5, 0x1, R12, P5 ;  /* 0x000000010523a824 */ /* 0x000fe200028e060c */
[----:B------:R-:W-:Y:S01]  /*bfe0*/  ISETP.GE.AND P5, PT, R172, UR4, PT ;  /* 0x00000004ac007c0c */ /* 0x000fe2000bfa6270 */
[----:B------:R-:W-:-:S02]  /*bff0*/  @!P4 IMAD.MOV.U32 R12, RZ, RZ, R0 ;  /* 0x000000ffff0cc224 */ /* 0x000fc400078e0000 */
[----:B------:R-:W-:Y:S01]  /*c000*/  @!P1 IMAD.X R41, R3, 0x1, R20, P6 ;  /* 0x0000000103299824 */ /* 0x000fe200030e0614 */
[----:B------:R-:W-:Y:S01]  /*c010*/  @!P1 IADD3 R42, P6, R14, R43, RZ ;  /* 0x0000002b0e2a9210 */ /* 0x000fe20007fde0ff */
[----:B------:R-:W-:-:S04]  /*c020*/  @!P4 IMAD.WIDE R12, R160, 0x2, R12 ;  /* 0x00000002a00cc825 */ /* 0x000fc800078e020c */
[----:B------:R-:W-:Y:S01]  /*c030*/  @!P1 IMAD.X R43, R5, 0x1, R20, P6 ;  /* 0x00000001052b9824 */ /* 0x000fe200030e0614 */
[-C--:B------:R-:W-:Y:S01]  /*c040*/  @!P0 IADD3 R48, P6, R0, R63.reuse, RZ ;  /* 0x0000003f00308210 */ /* 0x080fe20007fde0ff */
[----:B------:R-:W-:Y:S01]  /*c050*/  @!P4 IMAD.WIDE R20, R160, 0x2, R14 ;  /* 0x00000002a014c825 */ /* 0x000fe200078e020e */
[----:B------:R1:W5:Y:S03]  /*c060*/  @!P4 LD.E.64 R60, desc[UR6][R12.64] ;  /* 0x000000060c3cc980 */ /* 0x000366000c101b00 */
[----:B------:R-:W-:Y:S01]  /*c070*/  @!P0 IMAD.X R49, R3, 0x1, R30, P6 ;  /* 0x0000000103318824 */ /* 0x000fe200030e061e */
[----:B------:R-:W-:Y:S01]  /*c080*/  @!P0 IADD3 R62, P6, R14, R63, RZ ;  /* 0x0000003f0e3e8210 */ /* 0x000fe20007fde0ff */
[C---:B------:R-:W-:Y:S01]  /*c090*/  @!P5 IMAD.SHL.U32 R15, R172.reuse, 0x2, RZ ;  /* 0x00000002ac0fd824 */ /* 0x040fe200078e00ff */
[----:B------:R1:W5:Y:S01]  /*c0a0*/  @!P4 LD.E.64 R58, desc[UR6][R20.64] ;  /* 0x00000006143ac980 */ /* 0x000362000c101b00 */
[----:B------:R-:W-:-:S02]  /*c0b0*/  @!P5 SHF.L.U64.HI R28, R172, 0x1, R193 ;  /* 0x00000001ac1cd819 */ /* 0x000fc400000102c1 */
[----:B------:R-:W-:Y:S01]  /*c0c0*/  CS2R R56, SRZ ;  /* 0x0000000000387805 */ /* 0x000fe2000001ff00 */
[----:B------:R-:W-:Y:S01]  /*c0d0*/  @!P0 IMAD.X R63, R5, 0x1, R30, P6 ;  /* 0x00000001053f8824 */ /* 0x000fe200030e061e */
[-C--:B------:R-:W-:Y:S02]  /*c0e0*/  @!P5 IADD3 R64, P4, R0, R15.reuse, RZ ;  /* 0x0000000f0040d210 */ /* 0x080fe40007f9e0ff */
[----:B------:R-:W-:Y:S02]  /*c0f0*/  CS2R R54, SRZ ;  /* 0x0000000000367805 */ /* 0x000fe4000001ff00 */
[----:B------:R-:W-:Y:S02]  /*c100*/  @!P5 IADD3 R14, P6, R14, R15, RZ ;  /* 0x0000000f0e0ed210 */ /* 0x000fe40007fde0ff */
[----:B------:R-:W-:Y:S02]  /*c110*/  CS2R R52, SRZ ;  /* 0x0000000000347805 */ /* 0x000fe4000001ff00 */
[----:B------:R-:W-:Y:S01]  /*c120*/  CS2R R50, SRZ ;  /* 0x0000000000327805 */ /* 0x000fe2000001ff00 */
[--C-:B------:R-:W-:Y:S01]  /*c130*/  @!P5 IMAD.X R65, R3, 0x1, R28.reuse, P4 ;  /* 0x000000010341d824 */ /* 0x100fe200020e061c */
[----:B------:R-:W-:Y:S01]  /*c140*/  CS2R R46, SRZ ;  /* 0x00000000002e7805 */ /* 0x000fe2000001ff00 */
[----:B------:R-:W-:Y:S01]  /*c150*/  @!P5 IMAD.X R15, R5, 0x1, R28, P6 ;  /* 0x00000001050fd824 */ /* 0x000fe200030e061c */
[----:B------:R-:W-:-:S02]  /*c160*/  CS2R R44, SRZ ;  /* 0x00000000002c7805 */ /* 0x000fc4000001ff00 */
[----:B------:R-:W-:Y:S02]  /*c170*/  CS2R R36, SRZ ;  /* 0x0000000000247805 */ /* 0x000fe4000001ff00 */
[----:B------:R-:W-:Y:S02]  /*c180*/  CS2R R38, SRZ ;  /* 0x0000000000267805 */ /* 0x000fe4000001ff00 */
[----:B------:R-:W-:Y:S02]  /*c190*/  CS2R R28, SRZ ;  /* 0x00000000001c7805 */ /* 0x000fe4000001ff00 */
[----:B------:R-:W-:Y:S01]  /*c1a0*/  CS2R R30, SRZ ;  /* 0x00000000001e7805 */ /* 0x000fe2000001ff00 */
[----:B------:R1:W5:Y:S04]  /*c1b0*/  @!P3 LD.E.64 R56, desc[UR6][R24.64] ;  /* 0x000000061838b980 */ /* 0x000368000c101b00 */
        /* <DEDUP_REMOVED lines=8> */
[----:B------:R1:W5:Y:S02]  /*c240*/  @!P5 LD.E.64 R30, desc[UR6][R14.64] ;  /* 0x000000060e1ed980 */ /* 0x000364000c101b00 */
.L_x_1793:
[----:B------:R-:W-:Y:S05]  /*c250*/  BSYNC B1 ;  /* 0x0000000000017941 */ /* 0x000fea0003800000 */
.L_x_1792:
[----:B--2--5:R-:W-:Y:S01]  /*c260*/  IMAD.MOV.U32 R0, RZ, RZ, R58 ;  /* 0x000000ffff007224 */ /* 0x024fe200078e003a */
[----:B------:R-:W-:Y:S01]  /*c270*/  UMOV UR4, 0xffffffff ;  /* 0xffffffff00047882 */ /* 0x000fe20000000000 */
[----:B-1----:R-:W-:Y:S01]  /*c280*/  IMAD.MOV.U32 R3, RZ, RZ, R59 ;  /* 0x000000ffff037224 */ /* 0x002fe200078e003b */
[----:B------:R-:W-:Y:S01]  /*c290*/  CS2R R26, SRZ ;  /* 0x00000000001a7805 */ /* 0x000fe2000001ff00 */
[----:B---3--:R-:W-:Y:S01]  /*c2a0*/  IMAD.MOV.U32 R5, RZ, RZ, R54 ;  /* 0x000000ffff057224 */ /* 0x008fe200078e0036 */
        /* <DEDUP_REMOVED lines=44> */
[----:B------:R-:W-:Y:S01]  /*c570*/  PRMT R80, R9, 0x7610, R80 ;  /* 0x0000761009507816 */ /* 0x000fe20000000050 */
[----:B------:R-:W-:Y:S06]  /*c580*/  BRA.DIV UR4, `(.L_x_1794) ;  /* 0x000001d204207947 */ /* 0x000fec000b800000 */
[----:B------:R1:W2:Y:S04]  /*c590*/  SHFL.IDX PT, R3, R7, 0x1, 0x1c1f ;  /* 0x003c1f0007037f89 */ /* 0x0002a800000e0000 */
[----:B------:R1:W3:Y:S04]  /*c5a0*/  SHFL.IDX PT, R0, R6, 0x1, 0x1c1f ;  /* 0x003c1f0006007f89 */ /* 0x0002e800000e0000 */
[----:B------:R1:W1:Y:S04]  /*c5b0*/  SHFL.IDX PT, R5, R8, 0x1, 0x1c1f ;  /* 0x003c1f0008057f89 */ /* 0x00026800000e0000 */
[----:B0-----:R-:W0:Y:S02]  /*c5c0*/  SHFL.IDX PT, R4, R4, 0x1, 0x1c1f ;  /* 0x003c1f0004047f89 */ /* 0x001e2400000e0000 */
.L_x_2132:
[----:B------:R-:W-:Y:S01]  /*c5d0*/  VIADD R10, R10, 0x40 ;  /* 0x000000400a0a7836 */ /* 0x000fe20000000000 */
[----:B-1----:R-:W-:Y:S01]  /*c5e0*/  LOP3.LUT R6, R174, 0x18, R18, 0xf8, !PT ;  /* 0x00000018ae067812 */ /* 0x002fe200078ef812 */
[----:B------:R-:W-:Y:S01]  /*c5f0*/  BSSY B1, `(.L_x_1795) ;  /* 0x0000054000017945 */ /* 0x000fe20003800000 */
[----:B------:R-:W-:Y:S02]  /*c600*/  LOP3.LUT P0, RZ, R199, 0x4, RZ, 0xc0, !PT ;  /* 0x00000004c7ff7812 */ /* 0x000fe4000780c0ff */
[----:B------:R-:W-:Y:S02]  /*c610*/  CS2R R40, SRZ ;  /* 0x0000000000287805 */ /* 0x000fe4000001ff00 */
[----:B------:R-:W-:Y:S02]  /*c620*/  ISETP.GE.AND P1, PT, R10, R81, PT ;  /* 0x000000510a00720c */ /* 0x000fe40003f26270 */
[----:B------:R-:W-:Y:S02]  /*c630*/  CS2R R32, SRZ ;  /* 0x0000000000207805 */ /* 0x000fe4000001ff00 */
[----:B------:R-:W-:-:S02]  /*c640*/  LOP3.LUT R7, R6, R175, RZ, 0x3c, !PT ;  /* 0x000000af06077212 */ /* 0x000fc400078e3cff */
[----:B------:R-:W-:Y:S02]  /*c650*/  CS2R R20, SRZ ;  /* 0x0000000000147805 */ /* 0x000fe4000001ff00 */
[----:B------:R-:W-:Y:S02]  /*c660*/  CS2R R12, SRZ ;  /* 0x00000000000c7805 */ /* 0x000fe4000001ff00 */
[----:B------:R-:W-:Y:S02]  /*c670*/  CS2R R8, SRZ ;  /* 0x0000000000087805 */ /* 0x000fe4000001ff00 */
[----:B------:R-:W-:Y:S01]  /*c680*/  CS2R R48, SRZ ;  /* 0x0000000000307805 */ /* 0x000fe2000001ff00 */
[----:B------:R-:W-:Y:S01]  /*c690*/  IMAD.IADD R7, R176, 0x1, R7 ;  /* 0x00000001b0077824 */ /* 0x000fe200078e0207 */
[----:B------:R-:W-:Y:S02]  /*c6a0*/  CS2R R42, SRZ ;  /* 0x00000000002a7805 */ /* 0x000fe4000001ff00 */
[----:B------:R-:W-:-:S02]  /*c6b0*/  CS2R R34, SRZ ;  /* 0x0000000000227805 */ /* 0x000fc4000001ff00 */
[----:B------:R-:W-:Y:S02]  /*c6c0*/  CS2R R24, SRZ ;  /* 0x0000000000187805 */ /* 0x000fe4000001ff00 */
[----:B----4-:R-:W-:Y:S01]  /*c6d0*/  CS2R R14, SRZ ;  /* 0x00000000000e7805 */ /* 0x010fe2000001ff00 */
[----:B------:R-:W-:Y:S01]  /*c6e0*/  IMAD R62, R7, 0x2, R16 ;  /* 0x00000002073e7824 */ /* 0x000fe200078e0210 */
        /* <DEDUP_REMOVED lines=9> */
[----:B------:R-:W-:-:S05]  /*c780*/  ISETP.GE.AND P1, PT, R168, UR4, PT ;  /* 0x00000004a8007c0c */ /* 0x000fca000bf26270 */
[C---:B------:R-:W-:Y:S01]  /*c790*/  @!P4 IMAD.SHL.U32 R9, R171.reuse, 0x2, RZ ;  /* 0x00000002ab09c824 */ /* 0x040fe200078e00ff */
[----:B------:R-:W-:-:S03]  /*c7a0*/  @!P4 SHF.L.U64.HI R6, R171, 0x1, R197 ;  /* 0x00000001ab06c819 */ /* 0x000fc600000102c5 */
[C---:B------:R-:W-:Y:S01]  /*c7b0*/  @!P3 IMAD.SHL.U32 R73, R169.reuse, 0x2, RZ ;  /* 0x00000002a949b824 */ /* 0x040fe200078e00ff */
[----:B------:R-:W-:Y:S01]  /*c7c0*/  @!P3 SHF.L.U64.HI R12, R169, 0x1, R196 ;  /* 0x00000001a90cb819 */ /* 0x000fe200000102c4 */
[----:B------:R-:W-:Y:S01]  /*c7d0*/  @!P2 IMAD.SHL.U32 R67, R170, 0x2, RZ ;  /* 0x00000002aa43a824 */ /* 0x000fe200078e00ff */
[-C--:B---3--:R-:W-:Y:S01]  /*c7e0*/  @!P4 IADD3 R10, P5, R0, R9.reuse, RZ ;  /* 0x00000009000ac210 */ /* 0x088fe20007fbe0ff */
[----:B------:R-:W-:Y:S01]  /*c7f0*/  @!P1 IMAD.SHL.U32 R7, R168, 0x2, RZ ;  /* 0x00000002a8079824 */ /* 0x000fe200078e00ff */
[----:B0-----:R-:W-:Y:S02]  /*c800*/  @!P4 IADD3 R8, P6, R4, R9, RZ ;  /* 0x000000090408c210 */ /* 0x001fe40007fde0ff */
[----:B------:R-:W-:Y:S01]  /*c810*/  @!P2 SHF.L.U64.HI R14, R170, 0x1, R195 ;  /* 0x00000001aa0ea819 */ /* 0x000fe200000102c3 */
[--C-:B--2---:R-:W-:Y:S01]  /*c820*/  @!P4 IMAD.X R11, R3, 0x1, R6.reuse, P5 ;  /* 0x00000001030bc824 */ /* 0x104fe200028e0606 */
[-C--:B------:R-:W-:Y:S01]  /*c830*/  @!P3 IADD3 R76, P5, R0, R73.reuse, RZ ;  /* 0x00000049004cb210 */ /* 0x080fe20007fbe0ff */
[----:B------:R-:W-:Y:S01]  /*c840*/  @!P4 IMAD.X R9, R5, 0x1, R6, P6 ;  /* 0x000000010509c824 */ /* 0x000fe200030e0606 */
[----:B------:R-:W-:-:S02]  /*c850*/  @!P3 IADD3 R72, P6, R4, R73, RZ ;  /* 0x000000490448b210 */ /* 0x000fc40007fde0ff */
[----:B------:R-:W-:Y:S01]  /*c860*/  @!P1 SHF.L.U64.HI R20, R168, 0x1, R194 ;  /* 0x00000001a8149819 */ /* 0x000fe200000102c2 */
[--C-:B------:R-:W-:Y:S01]  /*c870*/  @!P3 IMAD.X R77, R3, 0x1, R12.reuse, P5 ;  /* 0x00000001034db824 */ /* 0x100fe200028e060c */
[-C--:B------:R-:W-:Y:S01]  /*c880*/  @!P2 IADD3 R70, P5, R0, R67.reuse, RZ ;  /* 0x000000430046a210 */ /* 0x080fe20007fbe0ff */
[----:B------:R-:W-:Y:S01]  /*c890*/  @!P3 IMAD.X R73, R5, 0x1, R12, P6 ;  /* 0x000000010549b824 */ /* 0x000fe200030e060c */
[----:B------:R-:W-:-:S03]  /*c8a0*/  @!P2 IADD3 R66, P6, R4, R67, RZ ;  /* 0x000000430442a210 */ /* 0x000fc60007fde0ff */
[--C-:B------:R-:W-:Y:S01]  /*c8b0*/  @!P2 IMAD.X R71, R3, 0x1, R14.reuse, P5 ;  /* 0x000000010347a824 */ /* 0x100fe200028e060e */
[----:B------:R-:W-:Y:S01]  /*c8c0*/  @!P1 IADD3 R64, P5, R0, R7, RZ ;  /* 0x0000000700409210 */ /* 0x000fe20007fbe0ff */
[----:B------:R-:W-:Y:S01]  /*c8d0*/  @!P2 IMAD.X R67, R5, 0x1, R14, P6 ;  /* 0x000000010543a824 */ /* 0x000fe200030e060e */
[----:B------:R-:W-:-:S03]  /*c8e0*/  ISETP.GE.AND P6, PT, R160, UR4, PT ;  /* 0x00000004a0007c0c */ /* 0x000fc6000bfc6270 */
[----:B------:R-:W-:Y:S01]  /*c8f0*/  @!P1 IMAD.X R65, R3, 0x1, R20, P5 ;  /* 0x0000000103419824 */ /* 0x000fe200028e0614 */
[----:B------:R-:W-:-:S05]  /*c900*/  @!P1 IADD3 R6, P5, R4, R7, RZ ;  /* 0x0000000704069210 */ /* 0x000fca0007fbe0ff */
[----:B------:R-:W-:Y:S01]  /*c910*/  @!P1 IMAD.X R7, R5, 0x1, R20, P5 ;  /* 0x0000000105079824 */ /* 0x000fe200028e0614 */
[----:B------:R-:W-:-:S03]  /*c920*/  ISETP.GE.AND P5, PT, R172, UR4, PT ;  /* 0x00000004ac007c0c */ /* 0x000fc6000bfa6270 */
[----:B------:R-:W-:Y:S02]  /*c930*/  @!P6 IMAD.MOV.U32 R12, RZ, RZ, R0 ;  /* 0x000000ffff0ce224 */ /* 0x000fe400078e0000 */
[----:B------:R-:W-:Y:S02]  /*c940*/  @!P6 IMAD.MOV.U32 R13, RZ, RZ, R3 ;  /* 0x000000ffff0de224 */ /* 0x000fe400078e0003 */
[----:B------:R-:W-:-:S04]  /*c950*/  @!P6 IMAD.WIDE R14, R160, 0x2, R4 ;  /* 0x00000002a00ee825 */ /* 0x000fc800078e0204 */
[----:B------:R-:W-:Y:S01]  /*c960*/  @!P6 IMAD.WIDE R12, R160, 0x2, R12 ;  /* 0x00000002a00ce825 */ /* 0x000fe200078e020c */
[----:B------:R0:W5:Y:S03]  /*c970*/  @!P6 LD.E.64 R26, desc[UR6][R14.64] ;  /* 0x000000060e1ae980 */ /* 0x000166000c101b00 */
[C---:B------:R-:W-:Y:S01]  /*c980*/  @!P5 IMAD.SHL.U32 R21, R172.reuse, 0x2, RZ ;  /* 0x00000002ac15d824 */ /* 0x040fe200078e00ff */
[----:B------:R1:W5:Y:S01]  /*c990*/  @!P6 LD.E.64 R48, desc[UR6][R12.64] ;  /* 0x000000060c30e980 */ /* 0x000362000c101b00 */
[----:B------:R-:W-:-:S03]  /*c9a0*/  @!P5 SHF.L.U64.HI R20, R172, 0x1, R193 ;  /* 0x00000001ac14d819 */ /* 0x000fc600000102c1 */
[-C--:B------:R-:W-:Y:S02]  /*c9b0*/  @!P5 IADD3 R74, P6, R0, R21.reuse, RZ ;  /* 0x00000015004ad210 */ /* 0x080fe40007fde0ff */
[----:B------:R-:W-:Y:S02]  /*c9c0*/  CS2R R42, SRZ ;  /* 0x00000000002a7805 */ /* 0x000fe4000001ff00 */
[----:B------:R-:W-:Y:S01]  /*c9d0*/  CS2R R40, SRZ ;  /* 0x0000000000287805 */ /* 0x000fe2000001ff00 */
[----:B------:R-:W-:Y:S01]  /*c9e0*/  @!P5 IMAD.X R75, R3, 0x1, R20, P6 ;  /* 0x00000001034bd824 */ /* 0x000fe200030e0614 */
[----:B------:R-:W-:Y:S02]  /*c9f0*/  @!P5 IADD3 R4, P6, R4, R21, RZ ;  /* 0x000000150404d210 */ /* 0x000fe40007fde0ff */
[----:B------:R2:W5:Y:S01]  /*ca00*/  @!P4 LD.E.64 R42, desc[UR6][R10.64] ;  /* 0x000000060a2ac980 */ /* 0x000562000c101b00 */
[----:B------:R-:W-:Y:S02]  /*ca10*/  CS2R R34, SRZ ;  /* 0x0000000000227805 */ /* 0x000fe4000001ff00 */
[----:B------:R-:W-:-:S02]  /*ca20*/  CS2R R32, SRZ ;  /* 0x0000000000207805 */ /* 0x000fc4000001ff00 */
[----:B------:R-:W-:Y:S01]  /*ca30*/  CS2R R24, SRZ ;  /* 0x0000000000187805 */ /* 0x000fe2000001ff00 */
[----:B------:R-:W-:Y:S01]  /*ca40*/  @!P5 IMAD.X R5, R5, 0x1, R20, P6 ;  /* 0x000000010505d824 */ /* 0x000fe200030e0614 */
[----:B------:R3:W5:Y:S01]  /*ca50*/  @!P4 LD.E.64 R40, desc[UR6][R8.64] ;  /* 0x000000060828c980 */ /* 0x000762000c101b00 */
[----:B------:R-:W-:Y:S02]  /*ca60*/  CS2R R20, SRZ ;  /* 0x0000000000147805 */ /* 0x000fe4000001ff00 */
[----:B0-----:R-:W-:Y:S02]  /*ca70*/  CS2R R14, SRZ ;  /* 0x00000000000e7805 */ /* 0x001fe4000001ff00 */
[----:B-1----:R-:W-:Y:S01]  /*ca80*/  CS2R R12, SRZ ;  /* 0x00000000000c7805 */ /* 0x002fe2000001ff00 */
[----:B------:R1:W5:Y:S01]  /*ca90*/  @!P3 LD.E.64 R34, desc[UR6][R76.64] ;  /* 0x000000064c22b980 */ /* 0x000362000c101b00 */
[----:B--2---:R-:W-:-:S03]  /*caa0*/  CS2R R10, SRZ ;  /* 0x00000000000a7805 */ /* 0x004fc6000001ff00 */
[----:B------:R1:W5:Y:S01]  /*cab0*/  @!P3 LD.E.64 R32, desc[UR6][R72.64] ;  /* 0x000000064820b980 */ /* 0x000362000c101b00 */
[----:B---3--:R-:W-:-:S03]  /*cac0*/  CS2R R8, SRZ ;  /* 0x0000000000087805 */ /* 0x008fc6000001ff00 */
[----:B------:R1:W5:Y:S04]  /*cad0*/  @!P2 LD.E.64 R24, desc[UR6][R70.64] ;  /* 0x000000064618a980 */ /* 0x000368000c101b00 */
[----:B------:R1:W5:Y:S04]  /*cae0*/  @!P2 LD.E.64 R20, desc[UR6][R66.64] ;  /* 0x000000064214a980 */ /* 0x000368000c101b00 */
[----:B------:R1:W5:Y:S04]  /*caf0*/  @!P1 LD.E.64 R14, desc[UR6][R64.64] ;  /* 0x00000006400e9980 */ /* 0x000368000c101b00 */
[----:B------:R1:W5:Y:S04]  /*cb00*/  @!P1 LD.E.64 R12, desc[UR6][R6.64] ;  /* 0x00000006060c9980 */ /* 0x000368000c101b00 */
[----:B------:R1:W5:Y:S04]  /*cb10*/  @!P5 LD.E.64 R10, desc[UR6][R74.64] ;  /* 0x000000064a0ad980 */ /* 0x000368000c101b00 */
[----:B------:R1:W5:Y:S02]  /*cb20*/  @!P5 LD.E.64 R8, desc[UR6][R4.64] ;  /* 0x000000060408d980 */ /* 0x000364000c101b00 */
.L_x_1796:
[----:B------:R-:W-:Y:S05]  /*cb30*/  BSYNC B1 ;  /* 0x0000000000017941 */ /* 0x000fea0003800000 */
.L_x_1795:
[----:B01---5:R-:W-:Y:S01]  /*cb40*/  IMAD.MOV.U32 R4, RZ, RZ, R26 ;  /* 0x000000ffff047224 */ /* 0x023fe200078e001a */
[----:B--2---:R-:W-:Y:S01]  /*cb50*/  LEA.HI R3, R187, R187, RZ, 0x1 ;  /* 0x000000bbbb037211 */ /* 0x004fe200078f08ff */
[C---:B------:R-:W-:Y:S01]  /*cb60*/  VIADD R5, R62.reuse, 0xc400 ;  /* 0x0000c4003e057836 */ /* 0x040fe20000000000 */
[----:B------:R-:W-:Y:S01]  /*cb70*/  VIADDMNMX R81, R81, -R177, 0x80, PT ;  /* 0x0000008051517446 */ /* 0x000fe200038009b1 */
[----:B---3--:R-:W-:Y:S01]  /*cb80*/  VIADD R0, R62, 0xc440 ;  /* 0x0000c4403e007836 */ /* 0x008fe20000000000 */
[----:B------:R-:W-:Y:S01]  /*cb90*/  PRMT R104, R4, 0x7610, R104 ;  /* 0x0000761004687816 */ /* 0x000fe20000000068 */
[----:B------:R-:W-:Y:S01]  /*cba0*/  @P0 VIADD R0, R5, 0xffffffc0 ;  /* 0xffffffc005000836 */ /* 0x000fe20000000000 */
[----:B------:R-:W-:Y:S01]  /*cbb0*/  LOP3.LUT R4, R3, 0xfffffffe, RZ, 0xc0, !PT ;  /* 0xfffffffe03047812 */ /* 0x000fe200078ec0ff */
[----:B------:R-:W-:Y:S01]  /*cbc0*/  IMAD.MOV.U32 R5, RZ, RZ, R27 ;  /* 0x000000ffff057224 */ /* 0x000fe200078e001b */
[----:B------:R-:W-:Y:S01]  /*cbd0*/  BSSY B1, `(.L_x_1797) ;  /* 0x0000031000017945 */ /* 0x000fe20003800000 */
[----:B------:R-:W-:Y:S01]  /*cbe0*/  IMAD.MOV.U32 R6, RZ, RZ, R40 ;  /* 0x000000ffff067224 */ /* 0x000fe200078e0028 */
[----:B------:R-:W-:Y:S01]  /*cbf0*/  ISETP.GE.AND P1, PT, R162, R81, PT ;  /* 0x00000051a200720c */ /* 0x000fe20003f26270 */
[----:B------:R-:W-:Y:S01]  /*cc00*/  IMAD.IADD R4, R187, 0x1, -R4 ;  /* 0x00000001bb047824 */ /* 0x000fe200078e0a04 */
[----:B------:R-:W-:Y:S01]  /*cc10*/  PRMT R105, R5, 0x7610, R105 ;  /* 0x0000761005697816 */ /* 0x000fe20000000069 */
[----:B------:R-:W-:Y:S01]  /*cc20*/  IMAD.MOV.U32 R7, RZ, RZ, R41 ;  /* 0x000000ffff077224 */ /* 0x000fe200078e0029 */
[----:B------:R-:W-:Y:S01]  /*cc30*/  PRMT R96, R6, 0x7610, R96 ;  /* 0x0000761006607816 */ /* 0x000fe20000000060 */
[----:B------:R-:W-:Y:S01]  /*cc40*/  IMAD.MOV.U32 R3, RZ, RZ, R32 ;  /* 0x000000ffff037224 */ /* 0x000fe200078e0020 */
[----:B------:R-:W-:Y:S01]  /*cc50*/  SHF.L.U32 R5, R4, 0x1f, RZ ;  /* 0x0000001f04057819 */ /* 0x000fe200000006ff */
[----:B------:R-:W-:Y:S01]  /*cc60*/  IMAD.MOV.U32 R6, RZ, RZ, R33 ;  /* 0x000000ffff067224 */ /* 0x000fe200078e0021 */
[----:B------:R-:W-:Y:S01]  /*cc70*/  PRMT R97, R7, 0x7610, R97 ;  /* 0x0000761007617816 */ /* 0x000fe20000000061 */
[----:B------:R-:W-:Y:S01]  /*cc80*/  IMAD.MOV.U32 R7, RZ, RZ, R20 ;  /* 0x000000ffff077224 */ /* 0x000fe200078e0014 */
[----:B------:R-:W0:Y:S01]  /*cc90*/  SYNCS.PHASECHK.TRANS64.TRYWAIT P0, [R16+URZ+0x2a800], R5 ;  /* 0x02a80005100075a7 */ /* 0x000e22000800017f */
        /* <DEDUP_REMOVED lines=35> */
[----:B0-----:R-:W-:Y:S06]  /*ced0*/  @!P0 BRA `(.L_x_1798) ;  /* 0x000001c800408947 */ /* 0x001fec0003800000 */
.L_x_2133:
[----:B------:R-:W-:Y:S05]  /*cee0*/  BSYNC B1 ;  /* 0x0000000000017941 */ /* 0x000fea0003800000 */
.L_x_1797:
[----:B------:R-:W-:Y:S01]  /*cef0*/  BSSY B1, `(.L_x_1799) ;  /* 0x000012f000017945 */ /* 0x000fe20003800000 */
        /* <DEDUP_REMOVED lines=13> */
[--C-:B------:R-:W-:Y:S02]  /*cfd0*/  SHF.R.U64 R113, R60, 0x10, R61.reuse ;  /* 0x000000103c717819 */ /* 0x100fe4000000123d */
[----:B------:R-:W-:Y:S02]  /*cfe0*/  SHF.R.U32.HI R60, RZ, 0x10, R61 ;  /* 0x00000010ff3c7819 */ /* 0x000fe4000001163d */
[--C-:B------:R-:W-:Y:S02]  /*cff0*/  SHF.R.U64 R61, R58, 0x10, R59.reuse ;  /* 0x000000103a3d7819 */ /* 0x100fe4000000123b */
[----:B------:R-:W-:Y:S02]  /*d000*/  SHF.R.U32.HI R58, RZ, 0x10, R59 ;  /* 0x00000010ff3a7819 */ /* 0x000fe4000001163b */
[----:B------:R-:W-:Y:S02]  /*d010*/  PRMT R111, R111, 0x5410, R60 ;  /* 0x000054106f6f7816 */ /* 0x000fe4000000003c */
[----:B------:R-:W-:-:S02]  /*d020*/  PRMT R109, R109, 0x5410, R58 ;  /* 0x000054106d6d7816 */ /* 0x000fc4000000003a */
[----:B------:R-:W-:Y:S02]  /*d030*/  PRMT R110, R110, 0x5410, R113 ;  /* 0x000054106e6e7816 */ /* 0x000fe40000000071 */
[----:B------:R-:W-:Y:S01]  /*d040*/  PRMT R112, R108, 0x5410, R61 ;  /* 0x000054106c707816 */ /* 0x000fe2000000003d */
[C---:B------:R-:W-:Y:S01]  /*d050*/  IMAD.U32 R113, R109.reuse, 0x10000, RZ ;  /* 0x000100006d717824 */ /* 0x040fe200078e00ff */
[----:B------:R-:W-:Y:S01]  /*d060*/  LOP3.LUT R109, R109, 0xffff0000, RZ, 0xc0, !PT ;  /* 0xffff00006d6d7812 */ /* 0x000fe200078ec0ff */
[C---:B------:R-:W-:Y:S01]  /*d070*/  IMAD.U32 R108, R111.reuse, 0x10000, RZ ;  /* 0x000100006f6c7824 */ /* 0x040fe200078e00ff */
[----:B------:R-:W-:Y:S02]  /*d080*/  LOP3.LUT R111, R111, 0xffff0000, RZ, 0xc0, !PT ;  /* 0xffff00006f6f7812 */ /* 0x000fe400078ec0ff */
[C---:B0-----:R-:W-:Y:S01]  /*d090*/  LOP3.LUT R59, R6.reuse, 0xffff0000, RZ, 0xc0, !PT ;  /* 0xffff0000063b7812 */ /* 0x041fe200078ec0ff */
[----:B------:R-:W-:Y:S01]  /*d0a0*/  IMAD.U32 R58, R6, 0x10000, RZ ;  /* 0x00010000063a7824 */ /* 0x000fe200078e00ff */
[C---:B------:R-:W-:Y:S01]  /*d0b0*/  LOP3.LUT R61, R7.reuse, 0xffff0000, RZ, 0xc0, !PT ;  /* 0xffff0000073d7812 */ /* 0x040fe200078ec0ff */
[----:B------:R-:W-:-:S02]  /*d0c0*/  IMAD.U32 R60, R7, 0x10000, RZ ;  /* 0x00010000073c7824 */ /* 0x000fc400078e00ff */
[C---:B------:R-:W-:Y:S01]  /*d0d0*/  FMUL.FTZ R115, R59.reuse, R113 ;  /* 0x000000713b737220 */ /* 0x040fe20000410000 */
[-C--:B------:R-:W-:Y:S01]  /*d0e0*/  FMUL.FTZ R114, R59, R108.reuse ;  /* 0x0000006c3b727220 */ /* 0x080fe20000410000 */
[C---:B------:R-:W-:Y:S01]  /*d0f0*/  FMUL.FTZ R59, R61.reuse, R109 ;  /* 0x0000006d3d3b7220 */ /* 0x040fe20000410000 */
[----:B------:R-:W-:Y:S02]  /*d100*/  IMAD.U32 R6, R4, 0x10000, RZ ;  /* 0x0001000004067824 */ /* 0x000fe400078e00ff */
[C---:B------:R-:W-:Y:S01]  /*d110*/  FFMA.FTZ R115, R58.reuse, R108, -R115 ;  /* 0x0000006c3a737223 */ /* 0x040fe20000010873 */
[----:B------:R-:W-:Y:S01]  /*d120*/  FFMA.FTZ R114, R58, R113, R114 ;  /* 0x000000713a727223 */ /* 0x000fe20000010072 */
[-C--:B------:R-:W-:Y:S01]  /*d130*/  FMUL.FTZ R113, R61, R111.reuse ;  /* 0x0000006f3d717220 */ /* 0x080fe20000410000 */
[----:B------:R-:W-:Y:S01]  /*d140*/  FFMA.FTZ R108, R60, R111, -R59 ;  /* 0x0000006f3c6c7223 */ /* 0x000fe2000001083b */
[C---:B------:R-:W-:Y:S01]  /*d150*/  IMAD.U32 R7, R5.reuse, 0x10000, RZ ;  /* 0x0001000005077824 */ /* 0x040fe200078e00ff */
[----:B------:R-:W-:Y:S01]  /*d160*/  LOP3.LUT R4, R4, 0xffff0000, RZ, 0xc0, !PT ;  /* 0xffff000004047812 */ /* 0x000fe200078ec0ff */
[----:B------:R-:W-:Y:S01]  /*d170*/  IMAD.U32 R61, R112, 0x10000, RZ ;  /* 0x00010000703d7824 */ /* 0x000fe200078e00ff */
[----:B------:R-:W-:Y:S01]  /*d180*/  LOP3.LUT R5, R5, 0xffff0000, RZ, 0xc0, !PT ;  /* 0xffff000005057812 */ /* 0x000fe200078ec0ff */
[----:B------:R-:W-:Y:S01]  /*d190*/  IMAD.U32 R59, R110, 0x10000, RZ ;  /* 0x000100006e3b7824 */ /* 0x000fe200078e00ff */
[----:B------:R-:W-:Y:S01]  /*d1a0*/  LOP3.LUT R112, R112, 0xffff0000, RZ, 0xc0, !PT ;  /* 0xffff000070707812 */ /* 0x000fe200078ec0ff */
[----:B------:R-:W-:Y:S01]  /*d1b0*/  FFMA.FTZ R113, R60, R109, R113 ;  /* 0x0000006d3c717223 */ /* 0x000fe20000010071 */
[----:B------:R-:W-:Y:S01]  /*d1c0*/  LOP3.LUT R110, R110, 0xffff0000, RZ, 0xc0, !PT ;  /* 0xffff00006e6e7812 */ /* 0x000fe200078ec0ff */
[C---:B------:R-:W-:Y:S01]  /*d1d0*/  FMUL.FTZ R109, R4.reuse, R61 ;  /* 0x0000003d046d7220 */ /* 0x040fe20000410000 */
[----:B------:R-:W-:Y:S01]  /*d1e0*/  FMUL.FTZ R58, R4, R59 ;  /* 0x0000003b043a7220 */ /* 0x000fe20000410000 */
[----:B------:R-:W-:-:S02]  /*d1f0*/  FMUL.FTZ R60, R5, R112 ;  /* 0x00000070053c7220 */ /* 0x000fc40000410000 */
[-C--:B------:R-:W-:Y:S01]  /*d200*/  FMUL.FTZ R111, R5, R110.reuse ;  /* 0x0000006e056f7220 */ /* 0x080fe20000410000 */
[C---:B------:R-:W-:Y:S01]  /*d210*/  FFMA.FTZ R4, R6.reuse, R59, -R109 ;  /* 0x0000003b06047223 */ /* 0x040fe2000001086d */
[----:B------:R-:W-:Y:S01]  /*d220*/  FFMA.FTZ R61, R6, R61, R58 ;  /* 0x0000003d063d7223 */ /* 0x000fe2000001003a */
[C---:B------:R-:W-:Y:S01]  /*d230*/  FFMA.FTZ R5, R7.reuse, R110, -R60 ;  /* 0x0000006e07057223 */ /* 0x040fe2000001083c */
[----:B------:R-:W-:Y:S01]  /*d240*/  FFMA.FTZ R112, R7, R112, R111 ;  /* 0x0000007007707223 */ /* 0x000fe2000001006f */
[----:B------:R-:W-:Y:S02]  /*d250*/  F2FP.BF16.F32.PACK_AB R6, R114, R115 ;  /* 0x000000737206723e */ /* 0x000fe400000010ff */
[----:B------:R-:W-:Y:S02]  /*d260*/  F2FP.BF16.F32.PACK_AB R7, R113, R108 ;  /* 0x0000006c7107723e */ /* 0x000fe400000010ff */
[----:B------:R-:W-:Y:S02]  /*d270*/  F2FP.BF16.F32.PACK_AB R4, R61, R4 ;  /* 0x000000043d04723e */ /* 0x000fe400000010ff */
[----:B------:R-:W-:-:S05]  /*d280*/  F2FP.BF16.F32.PACK_AB R5, R112, R5 ;  /* 0x000000057005723e */ /* 0x000fca00000010ff */
[----:B------:R0:W-:Y:S02]  /*d290*/  STS.128 [R62+0xc400], R4 ;  /* 0x00c400043e007388 */ /* 0x0001e40000000c00 */
.L_x_1802:
[----:B------:R-:W-:Y:S05]  /*d2a0*/  BSYNC B2 ;  /* 0x0000000000027941 */ /* 0x000fea0003800000 */
.L_x_1801:
[----:B------:R-:W-:Y:S04]  /*d2b0*/  BSSY B2, `(.L_x_1803) ;  /* 0x0000030000027945 */ /* 0x000fe80003800000 */
[----:B------:R-:W-:Y:S05]  /*d2c0*/  @P1 BRA `(.L_x_1804) ;  /* 0x0000000000b81947 */ /* 0x000fea0003800000 */
[----:B0-----:R-:W0:Y:S01]  /*d2d0*/  LDS.128 R4, [R0] ;  /* 0x0000000000047984 */ /* 0x001e220000000c00 */
[--C-:B------:R-:W-:Y:S02]  /*d2e0*/  SHF.R.U64 R59, R56, 0x10, R57.reuse ;  /* 0x00000010383b7819 */ /* 0x100fe40000001239 */
[----:B------:R-:W-:Y:S02]  /*d2f0*/  SHF.R.U32.HI R56, RZ, 0x10, R57 ;  /* 0x00000010ff387819 */ /* 0x000fe40000011639 */
[--C-:B------:R-:W-:Y:S02]  /*d300*/  SHF.R.U64 R57, R54, 0x10, R55.reuse ;  /* 0x0000001036397819 */ /* 0x100fe40000001237 */
[----:B------:R-:W-:Y:S02]  /*d310*/  SHF.R.U32.HI R54, RZ, 0x10, R55 ;  /* 0x00000010ff367819 */ /* 0x000fe40000011637 */
[----:B------:R-:W-:Y:S02]  /*d320*/  PRMT R103, R103, 0x5410, R56 ;  /* 0x0000541067677816 */ /* 0x000fe40000000038 */
[----:B------:R-:W-:-:S02]  /*d330*/  PRMT R101, R101, 0x5410, R54 ;  /* 0x0000541065657816 */ /* 0x000fc40000000036 */
[----:B------:R-:W-:Y:S01]  /*d340*/  PRMT R102, R102, 0x5410, R59 ;  /* 0x0000541066667816 */ /* 0x000fe2000000003b */
[----:B------:R-:W-:Y:S01]  /*d350*/  IMAD.U32 R58, R103, 0x10000, RZ ;  /* 0x00010000673a7824 */ /* 0x000fe200078e00ff */
[----:B------:R-:W-:Y:S01]  /*d360*/  PRMT R100, R100, 0x5410, R57 ;  /* 0x0000541064647816 */ /* 0x000fe20000000039 */
[C---:B------:R-:W-:Y:S01]  /*d370*/  IMAD.U32 R59, R101.reuse, 0x10000, RZ ;  /* 0x00010000653b7824 */ /* 0x040fe200078e00ff */
[----:B------:R-:W-:Y:S02]  /*d380*/  LOP3.LUT R101, R101, 0xffff0000, RZ, 0xc0, !PT ;  /* 0xffff000065657812 */ /* 0x000fe400078ec0ff */
[----:B------:R-:W-:Y:S02]  /*d390*/  LOP3.LUT R103, R103, 0xffff0000, RZ, 0xc0, !PT ;  /* 0xffff000067677812 */ /* 0x000fe400078ec0ff */
[C---:B0-----:R-:W-:Y:S01]  /*d3a0*/  LOP3.LUT R55, R6.reuse, 0xffff0000, RZ, 0xc0, !PT ;  /* 0xffff000006377812 */ /* 0x041fe200078ec0ff */
[----:B------:R-:W-:Y:S01]  /*d3b0*/  IMAD.U32 R54, R6, 0x10000, RZ ;  /* 0x0001000006367824 */ /* 0x000fe200078e00ff */
[C---:B------:R-:W-:Y:S01]  /*d3c0*/  LOP3.LUT R57, R7.reuse, 0xffff0000, RZ, 0xc0, !PT ;  /* 0xffff000007397812 */ /* 0x040fe200078ec0ff */
[----:B------:R-:W-:-:S02]  /*d3d0*/  IMAD.U32 R56, R7, 0x10000, RZ ;  /* 0x0001000007387824 */ /* 0x000fc400078e00ff */
[CC--:B------:R-:W-:Y:S01]  /*d3e0*/  FMUL.FTZ R60, R55.reuse, R58.reuse ;  /* 0x0000003a373c7220 */ /* 0x0c0fe20000410000 */
[----:B------:R-:W-:Y:S01]  /*d3f0*/  FMUL.FTZ R61, R55, R59 ;  /* 0x0000003b373d7220 */ /* 0x000fe20000410000 */
[C---:B------:R-:W-:Y:S01]  /*d400*/  FMUL.FTZ R55, R57.reuse, R101 ;  /* 0x0000006539377220 */ /* 0x040fe20000410000 */
[----:B------:R-:W-:Y:S02]  /*d410*/  IMAD.U32 R6, R4, 0x10000, RZ ;  /* 0x0001000004067824 */ /* 0x000fe400078e00ff */
        /* <DEDUP_REMOVED lines=9> */
[----:B------:R-:W-:Y:S01]  /*d4b0*/  FFMA.FTZ R58, R54, R58, -R61 ;  /* 0x0000003a363a7223 */ /* 0x000fe2000001083d */
[----:B------:R-:W-:Y:S01]  /*d4c0*/  LOP3.LUT R102, R102, 0xffff0000, RZ, 0xc0, !PT ;  /* 0xffff000066667812 */ /* 0x000fe200078ec0ff */
        /* <DEDUP_REMOVED lines=14> */
.L_x_1804:
[----:B------:R-:W-:Y:S05]  /*d5b0*/  BSYNC B2 ;  /* 0x0000000000027941 */ /* 0x000fea0003800000 */
.L_x_1803:
[----:B------:R-:W-:Y:S04]  /*d5c0*/  BSSY B2, `(.L_x_1805) ;  /* 0x0000030000027945 */ /* 0x000fe80003800000 */
[----:B------:R-:W-:Y:S05]  /*d5d0*/  @P2 BRA `(.L_x_1806) ;  /* 0x0000000000b82947 */ /* 0x000fea0003800000 */
[----:B01----:R-:W0:Y:S01]  /*d5e0*/  LDS.128 R4, [R62+0x10400] ;  /* 0x010400003e047984 */ /* 0x003e220000000c00 */
        /* <DEDUP_REMOVED lines=45> */
.L_x_1806:
[----:B------:R-:W-:Y:S05]  /*d8c0*/  BSYNC B2 ;  /* 0x0000000000027941 */ /* 0x000fea0003800000 */
.L_x_1805:
[----:B------:R-:W-:Y:S04]  /*d8d0*/  BSSY B2, `(.L_x_1807) ;  /* 0x0000030000027945 */ /* 0x000fe80003800000 */
[----:B------:R-:W-:Y:S05]  /*d8e0*/  @P3 BRA `(.L_x_1808) ;  /* 0x0000000000b83947 */ /* 0x000fea0003800000 */
[----:B012---:R-:W0:Y:S01]  /*d8f0*/  LDS.128 R4, [R0+0x4000] ;  /* 0x0040000000047984 */ /* 0x007e220000000c00 */
        /* <DEDUP_REMOVED lines=45> */
.L_x_1808:
[----:B------:R-:W-:Y:S05]  /*dbd0*/  BSYNC B2 ;  /* 0x0000000000027941 */ /* 0x000fea0003800000 */
.L_x_1807:
[----:B------:R-:W-:Y:S04]  /*dbe0*/  BSSY B2, `(.L_x_1809) ;  /* 0x0000030000027945 */ /* 0x000fe80003800000 */
[----:B------:R-:W-:Y:S05]  /*dbf0*/  @P4 BRA `(.L_x_1810) ;  /* 0x0000000000b84947 */ /* 0x000fea0003800000 */
[----:B0123--:R-:W0:Y:S01]  /*dc00*/  LDS.128 R4, [R62+0x14400] ;  /* 0x014400003e047984 */ /* 0x00fe220000000c00 */
        /* <DEDUP_REMOVED lines=45> */
.L_x_1810:
[----:B------:R-:W-:Y:S05]  /*dee0*/  BSYNC B2 ;  /* 0x0000000000027941 */ /* 0x000fea0003800000 */
.L_x_1809:
[----:B------:R-:W-:Y:S05]  /*def0*/  @P5 BRA `(.L_x_1800) ;  /* 0x0000000000b85947 */ /* 0x000fea0003800000 */
[----:B01234-:R-:W0:Y:S01]  /*df00*/  LDS.128 R4, [R0+0x8000] ;  /* 0x0080000000047984 */ /* 0x01fe220000000c00 */
[----:B------:R-:W-:Y:S02]  /*df10*/  SHF.R.U64 R36, R28, 0x10, R29 ;  /* 0x000000101c247819 */ /* 0x000fe4000000121d */
[----:B------:R-:W-:Y:S02]  /*df20*/  SHF.R.U64 R28, R30, 0x10, R31 ;  /* 0x000000101e1c7819 */ /* 0x000fe4000000121f */
[----:B------:R-:W-:Y:S02]  /*df30*/  SHF.R.U32.HI R29, RZ, 0x10, R29 ;  /* 0x00000010ff1d7819 */ /* 0x000fe4000001161d */
        /* <DEDUP_REMOVED lines=13> */
[C---:B------:R-:W-:Y:S01]  /*e010*/  FMUL.FTZ R38, R29.reuse, R36 ;  /* 0x000000241d267220 */ /* 0x040fe20000410000 */
[-C--:B------:R-:W-:Y:S01]  /*e020*/  FMUL.FTZ R39, R29, R37.reuse ;  /* 0x000000251d277220 */ /* 0x080fe20000410000 */
[----:B------:R-:W-:Y:S01]  /*e030*/  FMUL.FTZ R29, R31, R78 ;  /* 0x0000004e1f1d7220 */ /* 0x000fe20000410000 */
[----:B------:R-:W-:Y:S02]  /*e040*/  IMAD.U32 R6, R4, 0x10000, RZ ;  /* 0x0001000004067824 */ /* 0x000fe400078e00ff */
[C---:B------:R-:W-:Y:S01]  /*e050*/  FFMA.FTZ R45, R28.reuse, R37, R38 ;  /* 0x000000251c2d7223 */ /* 0x040fe20000010026 */
[----:B------:R-:W-:Y:S02]  /*e060*/  IMAD.U32 R7, R5, 0x10000, RZ ;  /* 0x0001000005077824 */ /* 0x000fe400078e00ff */
[----:B------:R-:W-:Y:S01]  /*e070*/  FFMA.FTZ R44, R28, R36, -R39 ;  /* 0x000000241c2c7223 */ /* 0x000fe20000010827 */
[-C--:B------:R-:W-:Y:S01]  /*e080*/  FMUL.FTZ R37, R31, R80.reuse ;  /* 0x000000501f257220 */ /* 0x080fe20000410000 */
[----:B------:R-:W-:Y:S01]  /*e090*/  LOP3.LUT R4, R4, 0xffff0000, RZ, 0xc0, !PT ;  /* 0xffff000004047812 */ /* 0x000fe200078ec0ff */
[C---:B------:R-:W-:Y:S01]  /*e0a0*/  FFMA.FTZ R80, R30.reuse, R80, -R29 ;  /* 0x000000501e507223 */ /* 0x040fe2000001081d */
[----:B------:R-:W-:Y:S01]  /*e0b0*/  LOP3.LUT R5, R5, 0xffff0000, RZ, 0xc0, !PT ;  /* 0xffff000005057812 */ /* 0x000fe200078ec0ff */
[C---:B------:R-:W-:Y:S01]  /*e0c0*/  IMAD.U32 R31, R69.reuse, 0x10000, RZ ;  /* 0x00010000451f7824 */ /* 0x040fe200078e00ff */
[----:B------:R-:W-:Y:S01]  /*e0d0*/  LOP3.LUT R36, R69, 0xffff0000, RZ, 0xc0, !PT ;  /* 0xffff000045247812 */ /* 0x000fe200078ec0ff */
[C---:B------:R-:W-:Y:S01]  /*e0e0*/  IMAD.U32 R29, R79.reuse, 0x10000, RZ ;  /* 0x000100004f1d7824 */ /* 0x040fe200078e00ff */
        /* <DEDUP_REMOVED lines=15> */
.L_x_1800:
[----:B------:R-:W-:Y:S05]  /*e1e0*/  BSYNC B1 ;  /* 0x0000000000017941 */ /* 0x000fea0003800000 */
.L_x_1799:
        /* <DEDUP_REMOVED lines=57> */
.L_x_1813:
[----:B------:R-:W-:Y:S05]  /*e580*/  BSYNC B1 ;  /* 0x0000000000017941 */ /* 0x000fea0003800000 */
.L_x_1812:
[----:B------:R-:W-:Y:S04]  /*e590*/  BSSY B1, `(.L_x_1814) ;  /* 0x0000030000017945 */ /* 0x000fe80003800000 */
[----:B------:R-:W-:Y:S05]  /*e5a0*/  @P1 BRA `(.L_x_1815) ;  /* 0x0000000000b81947 */ /* 0x000fea0003800000 */
[----:B0-----:R-:W0:Y:S01]  /*e5b0*/  LDS.128 R4, [R0+0x2000] ;  /* 0x0020000000047984 */ /* 0x001e220000000c00 */
        /* <DEDUP_REMOVED lines=45> */
.L_x_1815:
[----:B------:R-:W-:Y:S05]  /*e890*/  BSYNC B1 ;  /* 0x0000000000017941 */ /* 0x000fea0003800000 */
.L_x_1814:
[----:B------:R-:W-:Y:S04]  /*e8a0*/  BSSY B1, `(.L_x_1816) ;  /* 0x0000030000017945 */ /* 0x000fe80003800000 */
[----:B------:R-:W-:Y:S05]  /*e8b0*/  @P2 BRA `(.L_x_1817) ;  /* 0x0000000000b82947 */ /* 0x000fea0003800000 */
[----:B01----:R-:W0:Y:S01]  /*e8c0*/  LDS.128 R4, [R62+0x12400] ;  /* 0x012400003e047984 */ /* 0x003e220000000c00 */
        /* <DEDUP_REMOVED lines=45> */
.L_x_1817:
[----:B------:R-:W-:Y:S05]  /*eba0*/  BSYNC B1 ;  /* 0x0000000000017941 */ /* 0x000fea0003800000 */
.L_x_1816:
        /* <DEDUP_REMOVED lines=48> */
.L_x_1819:
[----:B------:R-:W-:Y:S05]  /*eeb0*/  BSYNC B1 ;  /* 0x0000000000017941 */ /* 0x000fea0003800000 */
.L_x_1818:
        /* <DEDUP_REMOVED lines=48> */
.L_x_1821:
[----:B------:R-:W-:Y:S05]  /*f1c0*/  BSYNC B1 ;  /* 0x0000000000017941 */ /* 0x000fea0003800000 */
.L_x_1820:
        /* <DEDUP_REMOVED lines=9> */
[C---:B------:R-:W-:Y:S01]  /*f260*/  IMAD.U32 R13, R63.reuse, 0x10000, RZ ;  /* 0x000100003f0d7824 */ /* 0x040fe200078e00ff */
[----:B------:R-:W-:Y:S01]  /*f270*/  LOP3.LUT R63, R63, 0xffff0000, RZ, 0xc0, !PT ;  /* 0xffff00003f3f7812 */ /* 0x000fe200078ec0ff */
[C---:B------:R-:W-:Y:S01]  /*f280*/  IMAD.U32 R11, R65.reuse, 0x10000, RZ ;  /* 0x00010000410b7824 */ /* 0x040fe200078e00ff */
[----:B------:R-:W-:Y:S02]  /*f290*/  LOP3.LUT R65, R65, 0xffff0000, RZ, 0xc0, !PT ;  /* 0xffff000041417812 */ /* 0x000fe400078ec0ff */
[----:B------:R-:W-:Y:S02]  /*f2a0*/  PRMT R12, R3, 0x5410, R12 ;  /* 0x00005410030c7816 */ /* 0x000fe4000000000c */
[C---:B0-----:R-:W-:Y:S01]  /*f2b0*/  LOP3.LUT R9, R6.reuse, 0xffff0000, RZ, 0xc0, !PT ;  /* 0xffff000006097812 */ /* 0x041fe200078ec0ff */
[C---:B------:R-:W-:Y:S01]  /*f2c0*/  IMAD.U32 R10, R7.reuse, 0x10000, RZ ;  /* 0x00010000070a7824 */ /* 0x040fe200078e00ff */
[----:B------:R-:W-:Y:S01]  /*f2d0*/  LOP3.LUT R7, R7, 0xffff0000, RZ, 0xc0, !PT ;  /* 0xffff000007077812 */ /* 0x000fe200078ec0ff */
[----:B------:R-:W-:-:S02]  /*f2e0*/  IMAD.U32 R8, R6, 0x10000, RZ ;  /* 0x0001000006087824 */ /* 0x000fc400078e00ff */
[C---:B------:R-:W-:Y:S01]  /*f2f0*/  FMUL.FTZ R15, R9.reuse, R13 ;  /* 0x0000000d090f7220 */ /* 0x040fe20000410000 */
[----:B------:R-:W-:Y:S01]  /*f300*/  FMUL.FTZ R14, R9, R11 ;  /* 0x0000000b090e7220 */ /* 0x000fe20000410000 */
[C---:B------:R-:W-:Y:S01]  /*f310*/  FMUL.FTZ R9, R7.reuse, R63 ;  /* 0x0000003f07097220 */ /* 0x040fe20000410000 */
[----:B------:R-:W-:Y:S02]  /*f320*/  IMAD.U32 R3, R4, 0x10000, RZ ;  /* 0x0001000004037824 */ /* 0x000fe400078e00ff */
[C---:B------:R-:W-:Y:S01]  /*f330*/  FFMA.FTZ R15, R8.reuse, R11, -R15 ;  /* 0x0000000b080f7223 */ /* 0x040fe2000001080f */
[----:B------:R-:W-:Y:S01]  /*f340*/  FFMA.FTZ R14, R8, R13, R14 ;  /* 0x0000000d080e7223 */ /* 0x000fe2000001000e */
[-C--:B------:R-:W-:Y:S01]  /*f350*/  FMUL.FTZ R11, R7, R65.reuse ;  /* 0x00000041070b7220 */ /* 0x080fe20000410000 */
        /* <DEDUP_REMOVED lines=21> */
[----:B------:R0:W-:Y:S01]  /*f4b0*/  STS.128 [R0+0xa000], R4 ;  /* 0x00a0000400007388 */ /* 0x0001e20000000c00 */
[----:B------:R-:W-:Y:S05]  /*f4c0*/  BRA `(.L_x_1811) ;  /* 0x0000003400f07947 */ /* 0x000fea0003800000 */
.L_x_1790:
[----:B------:R-:W0:Y:S01]  /*f4d0*/  LDC R28, c[0x0][0x448] ;  /* 0x00011200ff1c7b82 */ /* 0x000e220000000800 */
[----:B------:R-:W-:Y:S01]  /*f4e0*/  IMAD R3, R189, 0x40, R10 ;  /* 0x00000040bd037824 */ /* 0x000fe200078e020a */
[----:B------:R-:W-:Y:S01]  /*f4f0*/  ULDC.64 UR4, c[0x0][0x3f8] ;  /* 0x0000fe0000047ab9 */ /* 0x000fe20000000a00 */
[----:B------:R-:W-:Y:S01]  /*f500*/  ULDC.64 UR6, c[0x0][0x408] ;  /* 0x0001020000067ab9 */ /* 0x000fe20000000a00 */
[----:B------:R-:W-:Y:S02]  /*f510*/  IMAD.MOV.U32 R8, RZ, RZ, R24 ;  /* 0x000000ffff087224 */ /* 0x000fe400078e0018 */
[----:B------:R-:W-:Y:S02]  /*f520*/  IMAD.MOV.U32 R9, RZ, RZ, R29 ;  /* 0x000000ffff097224 */ /* 0x000fe400078e001d */
[----:B------:R-:W-:Y:S01]  /*f530*/  IMAD.MOV.U32 R4, RZ, RZ, R26 ;  /* 0x000000ffff047224 */ /* 0x000fe200078e001a */
[----:B0-----:R-:W-:-:S13]  /*f540*/  ISETP.NE.AND P0, PT, R28, 0x1, PT ;  /* 0x000000011c00780c */ /* 0x001fda0003f05270 */
[----:B------:R-:W0:Y:S08]  /*f550*/  @P0 LDC R0, c[0x0][0x44c] ;  /* 0x00011300ff000b82 */ /* 0x000e300000000800 */
[----:B------:R-:W1:Y:S01]  /*f560*/  @P0 LDC R5, c[0x0][0x450] ;  /* 0x00011400ff050b82 */ /* 0x000e620000000800 */
[----:B0-----:R-:W-:-:S05]  /*f570*/  @P0 IMAD.HI.U32 R0, R3, R0, RZ ;  /* 0x0000000003000227 */ /* 0x001fca00078e00ff */
[----:B-1----:R-:W-:Y:S01]  /*f580*/  @P0 SHF.R.U32.HI R3, RZ, R5, R0 ;  /* 0x00000005ff030219 */ /* 0x002fe20000011600 */
[----:B------:R-:W-:-:S03]  /*f590*/  IMAD.MOV.U32 R5, RZ, RZ, R31 ;  /* 0x000000ffff057224 */ /* 0x000fc600078e001f */
        /* <DEDUP_REMOVED lines=17> */
[----:B------:R-:W0:Y:S04]  /*f6b0*/  SHFL.IDX PT, R3, R8, RZ, 0x1c1f ;  /* 0x001c1fff08037589 */ /* 0x000e2800000e0000 */
[----:B------:R-:W1:Y:S04]  /*f6c0*/  SHFL.IDX PT, R0, R6, RZ, 0x1c1f ;  /* 0x001c1fff06007589 */ /* 0x000e6800000e0000 */
[----:B------:R2:W3:Y:S04]  /*f6d0*/  SHFL.IDX PT, R5, R7, RZ, 0x1c1f ;  /* 0x001c1fff07057589 */ /* 0x0004e800000e0000 */
[----:B------:R2:W4:Y:S01]  /*f6e0*/  SHFL.IDX PT, R14, R9, RZ, 0x1c1f ;  /* 0x001c1fff090e7589 */ /* 0x00052200000e0000 */
[----:B0-----:R-:W-:-:S02]  /*f6f0*/  IMAD.MOV.U32 R21, RZ, RZ, R3 ;  /* 0x000000ffff157224 */ /* 0x001fc400078e0003 */
[----:B-12---:R-:W-:-:S07]  /*f700*/  IMAD.MOV.U32 R20, RZ, RZ, R0 ;  /* 0x000000ffff147224 */ /* 0x006fce00078e0000 */
.L_x_2139:
[----:B------:R-:W-:Y:S01]  /*f710*/  IMAD R81, R163, R28, RZ ;  /* 0x0000001ca3517224 */ /* 0x000fe200078e02ff */
[----:B------:R-:W-:Y:S01]  /*f720*/  BSSY B1, `(.L_x_1823) ;  /* 0x0000030000017945 */ /* 0x000fe20003800000 */
[----:B----4-:R-:W-:Y:S01]  /*f730*/  IMAD.MOV.U32 R50, RZ, RZ, R14 ;  /* 0x000000ffff327224 */ /* 0x010fe200078e000e */
[----:B------:R-:W-:Y:S01]  /*f740*/  CS2R R44, SRZ ;  /* 0x00000000002c7805 */ /* 0x000fe2000001ff00 */
[----:B---3--:R-:W-:Y:S01]  /*f750*/  IMAD.MOV.U32 R51, RZ, RZ, R5 ;  /* 0x000000ffff337224 */ /* 0x008fe200078e0005 */
        /* <DEDUP_REMOVED lines=20> */
[----:B------:R-:W-:-:S02]  /*f8a0*/  CS2R R44, SRZ ;  /* 0x00000000002c7805 */ /* 0x000fc4000001ff00 */
        /* <DEDUP_REMOVED lines=14> */
[----:B------:R-:W-:Y:S01]  /*f990*/  CS2R R38, SRZ ;  /* 0x0000000000267805 */ /* 0x000fe2000001ff00 */
[----:B------:R1:W5:Y:S01]  /*f9a0*/  @!P1 LD.E.128 R28, desc[UR6][R12.64] ;  /* 0x000000060c1c9980 */ /* 0x000362000c101d00 */
[----:B------:R-:W-:-:S03]  /*f9b0*/  @!P1 IMAD.WIDE R14, R15, 0x2, R50 ;  /* 0x000000020f0e9825 */ /* 0x000fc600078e0232 */
[----:B------:R1:W5:Y:S01]  /*f9c0*/  @!P2 LD.E.128 R24, desc[UR6][R20.64] ;  /* 0x000000061418a980 */ /* 0x000362000c101d00 */
[----:B------:R-:W-:-:S03]  /*f9d0*/  @!P2 IMAD.WIDE R48, R49, 0x2, R50 ;  /* 0x000000023130a825 */ /* 0x000fc600078e0232 */
[----:B------:R1:W5:Y:S01]  /*f9e0*/  @!P1 LD.E.128 R40, desc[UR6][R14.64] ;  /* 0x000000060e289980 */ /* 0x000362000c101d00 */
[----:B0-----:R-:W-:-:S03]  /*f9f0*/  @!P0 IMAD.WIDE R4, R18, 0x2, R50 ;  /* 0x0000000212048825 */ /* 0x001fc600078e0232 */
[----:B------:R1:W5:Y:S04]  /*fa00*/  @!P2 LD.E.128 R36, desc[UR6][R48.64] ;  /* 0x000000063024a980 */ /* 0x000368000c101d00 */
[----:B------:R1:W5:Y:S02]  /*fa10*/  @!P0 LD.E.128 R44, desc[UR6][R4.64] ;  /* 0x00000006042c8980 */ /* 0x000364000c101d00 */
.L_x_1824:
[----:B------:R-:W-:Y:S05]  /*fa20*/  BSYNC B1 ;  /* 0x0000000000017941 */ /* 0x000fea0003800000 */
.L_x_1823:
[----:B-1---5:R-:W-:Y:S01]  /*fa30*/  IMAD.MOV.U32 R4, RZ, RZ, R46 ;  /* 0x000000ffff047224 */ /* 0x022fe200078e002e */
[----:B------:R-:W-:Y:S01]  /*fa40*/  UMOV UR4, 0xffffffff ;  /* 0xffffffff00047882 */ /* 0x000fe20000000000 */
        /* <DEDUP_REMOVED lines=45> */
[----:B------:R-:W-:Y:S02]  /*fd20*/  CS2R R4, SRZ ;  /* 0x0000000000047805 */ /* 0x000fe4000001ff00 */
[----:B------:R-:W-:Y:S02]  /*fd30*/  PRMT R86, R0, 0x7610, R86 ;  /* 0x0000761000567816 */ /* 0x000fe40000000056 */
[----:B------:R-:W-:Y:S01]  /*fd40*/  PRMT R87, R3, 0x7610, R87 ;  /* 0x0000761003577816 */ /* 0x000fe20000000057 */
[----:B------:R-:W-:Y:S06]  /*fd50*/  BRA.DIV UR4, `(.L_x_1825) ;  /* 0x0000019e042c7947 */ /* 0x000fec000b800000 */
[----:B------:R-:W0:Y:S04]  /*fd60*/  SHFL.IDX PT, R3, R8, 0x1, 0x1c1f ;  /* 0x003c1f0008037f89 */ /* 0x000e2800000e0000 */
[----:B------:R-:W1:Y:S04]  /*fd70*/  SHFL.IDX PT, R0, R6, 0x1, 0x1c1f ;  /* 0x003c1f0006007f89 */ /* 0x000e6800000e0000 */
[----:B------:R-:W2:Y:S04]  /*fd80*/  SHFL.IDX PT, R7, R7, 0x1, 0x1c1f ;  /* 0x003c1f0007077f89 */ /* 0x000ea800000e0000 */
[----:B------:R3:W4:Y:S01]  /*fd90*/  SHFL.IDX PT, R14, R9, 0x1, 0x1c1f ;  /* 0x003c1f00090e7f89 */ /* 0x00072200000e0000 */
[----:B0-----:R-:W-:-:S02]  /*fda0*/  IMAD.MOV.U32 R61, RZ, RZ, R3 ;  /* 0x000000ffff3d7224 */ /* 0x001fc400078e0003 */
[----:B-1-3--:R-:W-:-:S07]  /*fdb0*/  IMAD.MOV.U32 R60, RZ, RZ, R0 ;  /* 0x000000ffff3c7224 */ /* 0x00afce00078e0000 */
.L_x_2145:
[----:B------:R-:W-:Y:S01]  /*fdc0*/  VIADD R10, R10, 0x40 ;  /* 0x000000400a0a7836 */ /* 0x000fe20000000000 */
[----:B------:R-:W-:Y:S01]  /*fdd0*/  BSSY B1, `(.L_x_1826) ;  /* 0x000002f000017945 */ /* 0x000fe20003800000 */
[----:B----4-:R-:W-:Y:S01]  /*fde0*/  IMAD.MOV.U32 R62, RZ, RZ, R14 ;  /* 0x000000ffff3e7224 */ /* 0x010fe200078e000e */
[----:B------:R-:W-:Y:S01]  /*fdf0*/  CS2R R8, SRZ ;  /* 0x0000000000087805 */ /* 0x000fe2000001ff00 */
[----:B--2---:R-:W-:Y:S01]  /*fe00*/  IMAD.MOV.U32 R63, RZ, RZ, R7 ;  /* 0x000000ffff3f7224 */ /* 0x004fe200078e0007 */
        /* <DEDUP_REMOVED lines=43> */
.L_x_1827:
[----:B------:R-:W-:Y:S05]  /*100c0*/  BSYNC B1 ;  /* 0x0000000000017941 */ /* 0x000fea0003800000 */
.L_x_1826:
[----:B------:R-:W-:Y:S01]  /*100d0*/  LEA.HI R0, R187, R187, RZ, 0x1 ;  /* 0x000000bbbb007211 */ /* 0x000fe200078f08ff */
[----:B-----5:R-:W-:Y:S01]  /*100e0*/  IMAD.MOV.U32 R3, RZ, RZ, R4 ;  /* 0x000000ffff037224 */ /* 0x020fe200078e0004 */
[----:B------:R-:W-:Y:S01]  /*100f0*/  VIADDMNMX R81, R81, -R177, 0x80, PT ;  /* 0x0000008051517446 */ /* 0x000fe200038009b1 */
[----:B0-----:R-:W-:Y:S01]  /*10100*/  IMAD.MOV.U32 R20, RZ, RZ, R5 ;  /* 0x000000ffff147224 */ /* 0x001fe200078e0005 */
[----:B------:R-:W-:Y:S01]  /*10110*/  LOP3.LUT R0, R0, 0xfffffffe, RZ, 0xc0, !PT ;  /* 0xfffffffe00007812 */ /* 0x000fe200078ec0ff */
[----:B------:R-:W-:Y:S01]  /*10120*/  IMAD.MOV.U32 R21, RZ, RZ, R7 ;  /* 0x000000ffff157224 */ /* 0x000fe200078e0007 */
[----:B------:R-:W-:Y:S01]  /*10130*/  PRMT R90, R3, 0x7610, R90 ;  /* 0x00007610035a7816 */ /* 0x000fe2000000005a */
[----:B------:R-:W-:Y:S01]  /*10140*/  IMAD.MOV.U32 R3, RZ, RZ, R6 ;  /* 0x000000ffff037224 */ /* 0x000fe200078e0006 */
[----:B------:R-:W-:Y:S01]  /*10150*/  PRMT R91, R20, 0x7610, R91 ;  /* 0x00007610145b7816 */ /* 0x000fe2000000005b */
        /* <DEDUP_REMOVED lines=31> */
[----:B------:R-:W-:Y:S01]  /*10350*/  BSSY B1, `(.L_x_1828) ;  /* 0x000000e000017945 */ /* 0x000fe20003800000 */
        /* <DEDUP_REMOVED lines=9> */
[----:B------:R-:W-:-:S02]  /*103f0*/  ISETP.GE.AND P1, PT, R162, R81, PT ;  /* 0x00000051a200720c */ /* 0x000fc40003f26270 */
[----:B------:R-:W-:Y:S02]  /*10400*/  PRMT R69, R63, 0x7610, R69 ;  /* 0x000076103f457816 */ /* 0x000fe40000000045 */
[----:B------:R-:W-:Y:S01]  /*10410*/  PRMT R70, R64, 0x7610, R70 ;  /* 0x0000761040467816 */ /* 0x000fe20000000046 */
[----:B0-----:R-:W-:Y:S08]  /*10420*/  @!P0 BRA `(.L_x_1829) ;  /* 0x0000019400f08947 */ /* 0x001ff00003800000 */
.L_x_2146:
[----:B------:R-:W-:Y:S05]  /*10430*/  BSYNC B1 ;  /* 0x0000000000017941 */ /* 0x000fea0003800000 */
.L_x_1828:
[----:B------:R-:W-:Y:S01]  /*10440*/  BSSY B1, `(.L_x_1830) ;  /* 0x0000145000017945 */ /* 0x000fe20003800000 */
[----:B------:R-:W-:Y:S02]  /*10450*/  PRMT R71, R60, 0x7610, R71 ;  /* 0x000076103c477816 */ /* 0x000fe40000000047 */
[----:B------:R-:W-:Y:S01]  /*10460*/  PRMT R72, R62, 0x7610, R72 ;  /* 0x000076103e487816 */ /* 0x000fe20000000048 */
[----:B------:R-:W-:Y:S06]  /*10470*/  @P1 BRA `(.L_x_1831) ;  /* 0x0000001400041947 */ /* 0x000fec0003800000 */
[----:B------:R-:W1:Y:S01]  /*10480*/  LDC R98, c[0x0][0x3f4] ;  /* 0x0000fd00ff627b82 */ /* 0x000e620000000800 */
[----:B------:R-:W-:Y:S01]  /*10490*/  BSSY B2, `(.L_x_1832) ;  /* 0x000006f000027945 */ /* 0x000fe20003800000 */
[-C--:B-1----:R-:W-:Y:S02]  /*104a0*/  ISETP.GE.AND P0, PT, R18, R98.reuse, PT ;  /* 0x000000621200720c */ /* 0x082fe40003f06270 */
[-C--:B------:R-:W-:Y:S02]  /*104b0*/  ISETP.GE.AND P1, PT, R165, R98.reuse, PT ;  /* 0x00000062a500720c */ /* 0x080fe40003f26270 */
[----:B------:R-:W-:-:S09]  /*104c0*/  ISETP.GE.AND P2, PT, R166, R98, PT ;  /* 0x00000062a600720c */ /* 0x000fd20003f46270 */
[----:B------:R-:W-:Y:S05]  /*104d0*/  @P0 BRA `(.L_x_1833) ;  /* 0x0000000400a80947 */ /* 0x000fea0003800000 */
[----:B------:R-:W-:Y:S02]  /*104e0*/  LEA.HI R62, R98, R189, RZ, 0x1d ;  /* 0x000000bd623e7211 */ /* 0x000fe400078fe8ff */
[----:B------:R-:W-:Y:S02]  /*104f0*/  LOP3.LUT R60, R174, 0x38, R18, 0xf8, !PT ;  /* 0x00000038ae3c7812 */ /* 0x000fe400078ef812 */
[----:B------:R-:W-:Y:S01]  /*10500*/  SHF.R.S32.HI R65, RZ, 0x1f, R62 ;  /* 0x0000001fff417819 */ /* 0x000fe2000001143e */
[----:B------:R-:W-:Y:S01]  /*10510*/  IMAD.SHL.U32 R63, R62, 0x8, RZ ;  /* 0x000000083e3f7824 */ /* 0x000fe200078e00ff */
[-C--:B0-----:R-:W-:Y:S02]  /*10520*/  LOP3.LUT R61, R60, R175.reuse, RZ, 0x3c, !PT ;  /* 0x000000af3c3d7212 */ /* 0x081fe400078e3cff */
[----:B------:R-:W-:Y:S02]  /*10530*/  LEA.HI R65, R65, R62, RZ, 0x3 ;  /* 0x0000003e41417211 */ /* 0x000fe400078f18ff */
[----:B------:R-:W-:Y:S01]  /*10540*/  LOP3.LUT R60, R174, 0x38, R63, 0xf8, !PT ;  /* 0x00000038ae3c7812 */ /* 0x000fe200078ef83f */
[----:B------:R-:W-:Y:S01]  /*10550*/  IMAD.IADD R61, R176, 0x1, R61 ;  /* 0x00000001b03d7824 */ /* 0x000fe200078e023d */
[----:B------:R-:W-:Y:S01]  /*10560*/  SHF.R.U64 R116, R32, 0x10, R33 ;  /* 0x0000001020747819 */ /* 0x000fe20000001221 */
[----:B------:R-:W-:Y:S01]  /*10570*/  IMAD.SHL.U32 R65, R65, 0x400, RZ ;  /* 0x0000040041417824 */ /* 0x000fe200078e00ff */
[----:B------:R-:W-:Y:S01]  /*10580*/  LOP3.LUT R60, R60, R175, RZ, 0x3c, !PT ;  /* 0x000000af3c3c7212 */ /* 0x000fe200078e3cff */
[----:B------:R-:W-:Y:S01]  /*10590*/  IMAD R107, R61, 0x2, R16 ;  /* 0x000000023d6b7824 */ /* 0x000fe200078e0210 */
[----:B------:R-:W-:-:S02]  /*105a0*/  SHF.R.U64 R32, R34, 0x10, R35 ;  /* 0x0000001022207819 */ /* 0x000fc40000001223 */
[----:B------:R-:W-:Y:S02]  /*105b0*/  LOP3.LUT R65, R65, 0x7fffe000, RZ, 0xc0, !PT ;  /* 0x7fffe00041417812 */ /* 0x000fe400078ec0ff */
[----:B------:R-:W-:Y:S02]  /*105c0*/  SHF.R.U32.HI R33, RZ, 0x10, R33 ;  /* 0x00000010ff217819 */ /* 0x000fe40000011621 */
[----:B------:R-:W-:Y:S02]  /*105d0*/  IADD3 R65, R60, R65, R176 ;  /* 0x000000413c417210 */ /* 0x000fe40007ffe0b0 */
[----:B------:R-:W0:Y:S01]  /*105e0*/  LDS.128 R60, [R107+0xc400] ;  /* 0x00c400006b3c7984 */ /* 0x000e220000000c00 */
[----:B------:R-:W-:Y:S02]  /*105f0*/  SHF.R.U64 R34, R44, 0x10, R45 ;  /* 0x000000102c227819 */ /* 0x000fe4000000122d */
[----:B------:R-:W-:Y:S01]  /*10600*/  IMAD R108, R65, 0x2, R16 ;  /* 0x00000002416c7824 */ /* 0x000fe200078e0210 */
[----:B------:R-:W-:-:S02]  /*10610*/  SHF.R.U32.HI R35, RZ, 0x10, R35 ;  /* 0x00000010ff237819 */ /* 0x000fc40000011623 */
[----:B------:R-:W-:Y:S02]  /*10620*/  SHF.R.U32.HI R119, RZ, 0x10, R47 ;  /* 0x00000010ff777819 */ /* 0x000fe4000001162f */
[----:B------:R-:W1:Y:S01]  /*10630*/  LDS.128 R64, [R108+0xc400] ;  /* 0x00c400006c407984 */ /* 0x000e620000000c00 */
[----:B------:R-:W-:Y:S02]  /*10640*/  PRMT R114, R114, 0x5410, R33 ;  /* 0x0000541072727816 */ /* 0x000fe40000000021 */
[----:B------:R-:W-:Y:S02]  /*10650*/  PRMT R115, R109, 0x5410, R34 ;  /* 0x000054106d737816 */ /* 0x000fe40000000022 */
[----:B------:R-:W-:Y:S02]  /*10660*/  SHF.R.U64 R118, R46, 0x10, R47 ;  /* 0x000000102e767819 */ /* 0x000fe4000000122f */
[----:B------:R-:W-:Y:S02]  /*10670*/  PRMT R113, R113, 0x5410, R116 ;  /* 0x0000541071717816 */ /* 0x000fe40000000074 */
[----:B------:R-:W-:-:S02]  /*10680*/  PRMT R33, R69, 0x5432, R32 ;  /* 0x0000543245217816 */ /* 0x000fc40000000020 */
[----:B------:R-:W-:Y:S02]  /*10690*/  PRMT R32, R70, 0x5432, R35 ;  /* 0x0000543246207816 */ /* 0x000fe40000000023 */
[----:B------:R-:W-:Y:S01]  /*106a0*/  PRMT R119, R112, 0x5410, R119 ;  /* 0x0000541070777816 */ /* 0x000fe20000000077 */
[----:B------:R-:W-:Y:S01]  /*106b0*/  IMAD.U32 R112, R115, 0x10000, RZ ;  /* 0x0001000073707824 */ /* 0x000fe200078e00ff */
[----:B------:R-:W-:Y:S01]  /*106c0*/  PRMT R118, R111, 0x5410, R118 ;  /* 0x000054106f767816 */ /* 0x000fe20000000076 */
[----:B------:R-:W-:Y:S01]  /*106d0*/  IMAD.U32 R111, R113, 0x10000, RZ ;  /* 0x00010000716f7824 */ /* 0x000fe200078e00ff */
[----:B------:R-:W-:-:S04]  /*106e0*/  SHF.R.U32.HI R45, RZ, 0x10, R45 ;  /* 0x00000010ff2d7819 */ /* 0x000fc8000001162d */
[----:B------:R-:W-:-:S05]  /*106f0*/  PRMT R116, R110, 0x5410, R45 ;  /* 0x000054106e747816 */ /* 0x000fca000000002d */
[----:B------:R-:W-:Y:S02]  /*10700*/  IMAD.U32 R117, R116, 0x10000, RZ ;  /* 0x0001000074757824 */ /* 0x000fe400078e00ff */
[C---:B0-----:R-:W-:Y:S01]  /*10710*/  IMAD.U32 R34, R60.reuse, 0x10000, RZ ;  /* 0x000100003c227824 */ /* 0x041fe200078e00ff */
[----:B------:R-:W-:Y:S01]  /*10720*/  LOP3.LUT R35, R60, 0xffff0000, RZ, 0xc0, !PT ;  /* 0xffff00003c237812 */ /* 0x000fe200078ec0ff */
[C---:B------:R-:W-:Y:S01]  /*10730*/  IMAD.U32 R44, R61.reuse, 0x10000, RZ ;  /* 0x000100003d2c7824 */ /* 0x040fe200078e00ff */
[----:B------:R-:W-:Y:S01]  /*10740*/  LOP3.LUT R60, R61, 0xffff0000, RZ, 0xc0, !PT ;  /* 0xffff00003d3c7812 */ /* 0x000fe200078ec0ff */
[C---:B------:R-:W-:Y:S01]  /*10750*/  IMAD.U32 R47, R63.reuse, 0x10000, RZ ;  /* 0x000100003f2f7824 */ /* 0x040fe200078e00ff */
[C---:B------:R-:W-:Y:S01]  /*10760*/  LOP3.LUT R46, R62.reuse, 0xffff0000, RZ, 0xc0, !PT ;  /* 0xffff00003e2e7812 */ /* 0x040fe200078ec0ff */
[----:B------:R-:W-:Y:S01]  /*10770*/  IMAD.U32 R45, R62, 0x10000, RZ ;  /* 0x000100003e2d7824 */ /* 0x000fe200078e00ff */
[----:B------:R-:W-:Y:S01]  /*10780*/  LOP3.LUT R62, R63, 0xffff0000, RZ, 0xc0, !PT ;  /* 0xffff00003f3e7812 */ /* 0x000fe200078ec0ff */
[C---:B-1----:R-:W-:Y:S01]  /*10790*/  IMAD.U32 R61, R64.reuse, 0x10000, RZ ;  /* 0x00010000403d7824 */ /* 0x042fe200078e00ff */
[----:B------:R-:W-:Y:S01]  /*107a0*/  LOP3.LUT R63, R64, 0xffff0000, RZ, 0xc0, !PT ;  /* 0xffff0000403f7812 */ /* 0x000fe200078ec0ff */
[----:B------:R-:W-:Y:S01]  /*107b0*/  IMAD.U32 R110, R67, 0x10000, RZ ;  /* 0x00010000436e7824 */ /* 0x000fe200078e00ff */
[----:B------:R-:W-:Y:S01]  /*107c0*/  LOP3.LUT R64, R65, 0xffff0000, RZ, 0xc0, !PT ;  /* 0xffff000041407812 */ /* 0x000fe200078ec0ff */
[C---:B------:R-:W-:Y:S01]  /*107d0*/  FMUL.FTZ R121, R61.reuse, R112 ;  /* 0x000000703d797220 */ /* 0x040fe20000410000 */
[-C--:B------:R-:W-:Y:S01]  /*107e0*/  FMUL.FTZ R123, R61, R111.reuse ;  /* 0x0000006f3d7b7220 */ /* 0x080fe20000410000 */
[----:B------:R-:W-:Y:S01]  /*107f0*/  IMAD.U32 R109, R65, 0x10000, RZ ;  /* 0x00010000416d7824 */ /* 0x000fe200078e00ff */
[----:B------:R-:W-:Y:S01]  /*10800*/  LOP3.LUT R67, R67, 0xffff0000, RZ, 0xc0, !PT ;  /* 0xffff000043437812 */ /* 0x000fe200078ec0ff */
[----:B------:R-:W-:Y:S01]  /*10810*/  FFMA.FTZ R121, R34, R111, -R121 ;  /* 0x0000006f22797223 */ /* 0x000fe20000010879 */
[----:B------:R-:W-:-:S02]  /*10820*/  IMAD.U32 R111, R119, 0x10000, RZ ;  /* 0x00010000776f7824 */ /* 0x000fc400078e00ff */
[----:B------:R-:W-:Y:S01]  /*10830*/  FFMA.FTZ R123, R34, R112, R123 ;  /* 0x00000070227b7223 */ /* 0x000fe2000001007b */
[----:B------:R-:W-:Y:S02]  /*10840*/  IMAD.U32 R34, R32, 0x10000, RZ ;  /* 0x0001000020227824 */ /* 0x000fe400078e00ff */
[----:B------:R-:W-:Y:S01]  /*10850*/  FMUL.FTZ R125, R109, R117 ;  /* 0x000000756d7d7220 */ /* 0x000fe20000410000 */
[----:B------:R-:W-:Y:S02]  /*10860*/  IMAD.U32 R61, R114, 0x10000, RZ ;  /* 0x00010000723d7824 */ /* 0x000fe400078e00ff */
[C---:B------:R-:W-:Y:S01]  /*10870*/  FMUL.FTZ R120, R110.reuse, R111 ;  /* 0x0000006f6e787220 */ /* 0x040fe20000410000 */
[-C--:B------:R-:W-:Y:S01]  /*10880*/  FMUL.FTZ R110, R110, R34.reuse ;  /* 0x000000226e6e7220 */ /* 0x080fe20000410000 */
[----:B------:R-:W-:Y:S01]  /*10890*/  LOP3.LUT R112, R115, 0xffff0000, RZ, 0xc0, !PT ;  /* 0xffff000073707812 */ /* 0x000fe200078ec0ff */
[-C--:B------:R-:W-:Y:S01]  /*108a0*/  FMUL.FTZ R109, R109, R61.reuse ;  /* 0x0000003d6d6d7220 */ /* 0x080fe20000410000 */
[----:B------:R-:W-:Y:S01]  /*108b0*/  FFMA.FTZ R120, R47, R34, -R120 ;  /* 0x000000222f787223 */ /* 0x000fe20000010878 */
[C---:B------:R-:W-:Y:S01]  /*108c0*/  FFMA.FTZ R125, R44.reuse, R61, -R125 ;  /* 0x0000003d2c7d7223 */ /* 0x040fe2000001087d */
[----:B------:R-:W-:Y:S01]  /*108d0*/  LOP3.LUT R34, R113, 0xffff0000, RZ, 0xc0, !PT ;  /* 0xffff000071227812 */ /* 0x000fe200078ec0ff */
[----:B------:R-:W-:Y:S01]  /*108e0*/  FFMA.FTZ R111, R47, R111, R110 ;  /* 0x0000006f2f6f7223 */ /* 0x000fe2000001006e */
[----:B------:R-:W-:Y:S01]  /*108f0*/  FFMA.FTZ R109, R44, R117, R109 ;  /* 0x000000752c6d7223 */ /* 0x000fe2000001006d */
[----:B------:R-:W-:Y:S01]  /*10900*/  LOP3.LUT R47, R114, 0xffff0000, RZ, 0xc0, !PT ;  /* 0xffff0000722f7812 */ /* 0x000fe200078ec0ff */
[C---:B------:R-:W-:Y:S01]  /*10910*/  FMUL.FTZ R44, R63.reuse, R112 ;  /* 0x000000703f2c7220 */ /* 0x040fe20000410000 */
[----:B------:R-:W-:Y:S01]  /*10920*/  LOP3.LUT R61, R116, 0xffff0000, RZ, 0xc0, !PT ;  /* 0xffff0000743d7812 */ /* 0x000fe200078ec0ff */
[----:B------:R-:W-:Y:S01]  /*10930*/  FMUL.FTZ R114, R63, R34 ;  /* 0x000000223f727220 */ /* 0x000fe20000410000 */
[----:B------:R-:W-:-:S02]  /*10940*/  IMAD.U32 R65, R66, 0x10000, RZ ;  /* 0x0001000042417824 */ /* 0x000fc400078e00ff */
[C---:B------:R-:W-:Y:S01]  /*10950*/  FFMA.FTZ R110, R35.reuse, R34, -R44 ;  /* 0x00000022236e7223 */ /* 0x040fe2000001082c */
[C---:B------:R-:W-:Y:S01]  /*10960*/  FMUL.FTZ R116, R64.reuse, R47 ;  /* 0x0000002f40747220 */ /* 0x040fe20000410000 */
[----:B------:R-:W-:Y:S01]  /*10970*/  FMUL.FTZ R63, R64, R61 ;  /* 0x0000003d403f7220 */ /* 0x000fe20000410000 */
[----:B------:R-:W-:Y:S02]  /*10980*/  IMAD.U32 R44, R118, 0x10000, RZ ;  /* 0x00010000762c7824 */ /* 0x000fe400078e00ff */
[----:B------:R-:W-:Y:S01]  /*10990*/  FFMA.FTZ R114, R35, R112, R114 ;  /* 0x0000007023727223 */ /* 0x000fe20000010072 */
[----:B------:R-:W-:Y:S02]  /*109a0*/  IMAD.U32 R34, R33, 0x10000, RZ ;  /* 0x0001000021227824 */ /* 0x000fe400078e00ff */
[C---:B------:R-:W-:Y:S01]  /*109b0*/  FFMA.FTZ R64, R60.reuse, R47, -R63 ;  /* 0x0000002f3c407223 */ /* 0x040fe2000001083f */
[----:B------:R-:W-:Y:S01]  /*109c0*/  FFMA.FTZ R116, R60, R61, R116 ;  /* 0x0000003d3c747223 */ /* 0x000fe20000010074 */
[----:B------:R-:W-:Y:S01]  /*109d0*/  LOP3.LUT R66, R66, 0xffff0000, RZ, 0xc0, !PT ;  /* 0xffff000042427812 */ /* 0x000fe200078ec0ff */
[C---:B------:R-:W-:Y:S01]  /*109e0*/  FMUL.FTZ R112, R65.reuse, R44 ;  /* 0x0000002c41707220 */ /* 0x040fe20000410000 */
[----:B------:R-:W-:Y:S01]  /*109f0*/  FMUL.FTZ R60, R65, R34 ;  /* 0x00000022413c7220 */ /* 0x000fe20000410000 */
[----:B------:R-:W-:-:S02]  /*10a00*/  LOP3.LUT R35, R118, 0xffff0000, RZ, 0xc0, !PT ;  /* 0xffff000076237812 */ /* 0x000fc400078ec0ff */
[----:B------:R-:W-:Y:S01]  /*10a10*/  LOP3.LUT R33, R33, 0xffff0000, RZ, 0xc0, !PT ;  /* 0xffff000021217812 */ /* 0x000fe200078ec0ff */
[----:B------:R-:W-:Y:S01]  /*10a20*/  FFMA.FTZ R34, R45, R34, -R112 ;  /* 0x000000222d227223 */ /* 0x000fe20000010870 */
[----:B------:R-:W-:Y:S01]  /*10a30*/  LOP3.LUT R119, R119, 0xffff0000, RZ, 0xc0, !PT ;  /* 0xffff000077777812 */ /* 0x000fe200078ec0ff */
[----:B------:R-:W-:Y:S01]  /*10a40*/  FFMA.FTZ R60, R45, R44, R60 ;  /* 0x0000002c2d3c7223 */ /* 0x000fe2000001003c */
[----:B------:R-:W-:Y:S01]  /*10a50*/  LOP3.LUT R32, R32, 0xffff0000, RZ, 0xc0, !PT ;  /* 0xffff000020207812 */ /* 0x000fe200078ec0ff */
[C---:B------:R-:W-:Y:S01]  /*10a60*/  FMUL.FTZ R45, R66.reuse, R35 ;  /* 0x00000023422d7220 */ /* 0x040fe20000410000 */
[----:B------:R-:W-:Y:S01]  /*10a70*/  FMUL.FTZ R66, R66, R33 ;  /* 0x0000002142427220 */ /* 0x000fe20000410000 */
[C---:B------:R-:W-:Y:S02]  /*10a80*/  FMUL.FTZ R61, R67.reuse, R119 ;  /* 0x00000077433d7220 */ /* 0x040fe40000410000 */
[-C--:B------:R-:W-:Y:S01]  /*10a90*/  FMUL.FTZ R44, R67, R32.reuse ;  /* 0x00000020432c7220 */ /* 0x080fe20000410000 */
[C---:B------:R-:W-:Y:S01]  /*10aa0*/  FFMA.FTZ R35, R46.reuse, R35, R66 ;  /* 0x000000232e237223 */ /* 0x040fe20000010042 */
[----:B------:R-:W-:Y:S01]  /*10ab0*/  FFMA.FTZ R47, R46, R33, -R45 ;  /* 0x000000212e2f7223 */ /* 0x000fe2000001082d */
[C---:B------:R-:W-:Y:S01]  /*10ac0*/  FFMA.FTZ R61, R62.reuse, R32, -R61 ;  /* 0x000000203e3d7223 */ /* 0x040fe2000001083d */
[----:B------:R-:W-:Y:S01]  /*10ad0*/  FFMA.FTZ R62, R62, R119, R44 ;  /* 0x000000773e3e7223 */ /* 0x000fe2000001002c */
[----:B------:R-:W-:-:S02]  /*10ae0*/  F2FP.BF16.F32.PACK_AB R32, R110, R121 ;  /* 0x000000796e20723e */ /* 0x000fc400000010ff */
[----:B------:R-:W-:Y:S02]  /*10af0*/  F2FP.BF16.F32.PACK_AB R46, R35, R60 ;  /* 0x0000003c232e723e */ /* 0x000fe400000010ff */
[----:B------:R-:W-:Y:S02]  /*10b00*/  F2FP.BF16.F32.PACK_AB R33, R64, R125 ;  /* 0x0000007d4021723e */ /* 0x000fe400000010ff */
[----:B------:R-:W-:Y:S02]  /*10b10*/  F2FP.BF16.F32.PACK_AB R34, R47, R34 ;  /* 0x000000222f22723e */ /* 0x000fe400000010ff */
[----:B------:R-:W-:Y:S02]  /*10b20*/  F2FP.BF16.F32.PACK_AB R35, R61, R120 ;  /* 0x000000783d23723e */ /* 0x000fe400000010ff */
[----:B------:R-:W-:Y:S02]  /*10b30*/  F2FP.BF16.F32.PACK_AB R44, R114, R123 ;  /* 0x0000007b722c723e */ /* 0x000fe400000010ff */
[----:B------:R-:W-:Y:S01]  /*10b40*/  F2FP.BF16.F32.PACK_AB R45, R116, R109 ;  /* 0x0000006d742d723e */ /* 0x000fe200000010ff */
[----:B------:R1:W-:Y:S01]  /*10b50*/  STS.128 [R107+0xc400], R32 ;  /* 0x00c400206b007388 */ /* 0x0003e20000000c00 */
[----:B------:R-:W-:-:S05]  /*10b60*/  F2FP.BF16.F32.PACK_AB R47, R62, R111 ;  /* 0x0000006f3e2f723e */ /* 0x000fca00000010ff */
[----:B------:R1:W-:Y:S02]  /*10b70*/  STS.128 [R108+0xc400], R44 ;  /* 0x00c4002c6c007388 */ /* 0x0003e40000000c00 */
.L_x_1833:
[----:B------:R-:W-:Y:S05]  /*10b80*/  BSYNC B2 ;  /* 0x0000000000027941 */ /* 0x000fea0003800000 */
.L_x_1832:
[----:B------:R-:W-:Y:S04]  /*10b90*/  BSSY B2, `(.L_x_1834) ;  /* 0x0000068000027945 */ /* 0x000fe80003800000 */
[----:B------:R-:W-:Y:S05]  /*10ba0*/  @P1 BRA `(.L_x_1835) ;  /* 0x0000000400981947 */ /* 0x000fea0003800000 */
[----:B-1----:R-:W-:Y:S02]  /*10bb0*/  LEA.HI R32, R98, R191, RZ, 0x1d ;  /* 0x000000bf62207211 */ /* 0x002fe400078fe8ff */
[----:B------:R-:W-:Y:S02]  /*10bc0*/  SHF.R.U64 R64, R28, 0x10, R29 ;  /* 0x000000101c407819 */ /* 0x000fe4000000121d */
[----:B------:R-:W-:Y:S01]  /*10bd0*/  SHF.R.S32.HI R35, RZ, 0x1f, R32 ;  /* 0x0000001fff237819 */ /* 0x000fe20000011420 */
[----:B------:R-:W-:Y:S01]  /*10be0*/  IMAD.SHL.U32 R33, R32, 0x8, RZ ;  /* 0x0000000820217824 */ /* 0x000fe200078e00ff */
[----:B------:R-:W-:Y:S02]  /*10bf0*/  SHF.R.U64 R62, R30, 0x10, R31 ;  /* 0x000000101e3e7819 */ /* 0x000fe4000000121f */
[----:B------:R-:W-:Y:S02]  /*10c00*/  LEA.HI R35, R35, R32, RZ, 0x3 ;  /* 0x0000002023237211 */ /* 0x000fe400078f18ff */
[----:B------:R-:W-:-:S02]  /*10c10*/  LOP3.LUT R32, R174, 0x38, R33, 0xf8, !PT ;  /* 0x00000038ae207812 */ /* 0x000fc400078ef821 */
[----:B------:R-:W-:Y:S01]  /*10c20*/  SHF.R.U32.HI R29, RZ, 0x10, R29 ;  /* 0x00000010ff1d7819 */ /* 0x000fe2000001161d */
[----:B------:R-:W-:Y:S01]  /*10c30*/  IMAD.SHL.U32 R35, R35, 0x400, RZ ;  /* 0x0000040023237824 */ /* 0x000fe200078e00ff */
[----:B------:R-:W-:Y:S02]  /*10c40*/  LOP3.LUT R32, R32, R175, RZ, 0x3c, !PT ;  /* 0x000000af20207212 */ /* 0x000fe400078e3cff */
[----:B------:R-:W-:Y:S02]  /*10c50*/  SHF.R.U64 R30, R40, 0x10, R41 ;  /* 0x00000010281e7819 */ /* 0x000fe40000001229 */
[----:B------:R-:W-:Y:S02]  /*10c60*/  LOP3.LUT R35, R35, 0x7fffe000, RZ, 0xc0, !PT ;  /* 0x7fffe00023237812 */ /* 0x000fe400078ec0ff */
[----:B------:R-:W-:Y:S02]  /*10c70*/  SHF.R.U64 R28, R42, 0x10, R43 ;  /* 0x000000102a1c7819 */ /* 0x000fe4000000122b */
[----:B------:R-:W-:-:S02]  /*10c80*/  IADD3 R45, R32, R35, R176 ;  /* 0x00000023202d7210 */ /* 0x000fc40007ffe0b0 */
[----:B------:R-:W1:Y:S01]  /*10c90*/  LDS.128 R32, [R207] ;  /* 0x00000000cf207984 */ /* 0x000e620000000c00 */
[----:B------:R-:W-:Y:S02]  /*10ca0*/  SHF.R.U32.HI R31, RZ, 0x10, R31 ;  /* 0x00000010ff1f7819 */ /* 0x000fe4000001161f */
[----:B------:R-:W-:Y:S01]  /*10cb0*/  IMAD R60, R45, 0x2, R16 ;  /* 0x000000022d3c7824 */ /* 0x000fe200078e0210 */
[----:B------:R-:W-:Y:S02]  /*10cc0*/  SHF.R.U32.HI R41, RZ, 0x10, R41 ;  /* 0x00000010ff297819 */ /* 0x000fe40000011629 */
[----:B------:R-:W-:Y:S02]  /*10cd0*/  PRMT R104, R104, 0x5410, R29 ;  /* 0x0000541068687816 */ /* 0x000fe4000000001d */
[----:B------:R-:W2:Y:S01]  /*10ce0*/  LDS.128 R44, [R60+0xc400] ;  /* 0x00c400003c2c7984 */ /* 0x000ea20000000c00 */
[----:B------:R-:W-:Y:S02]  /*10cf0*/  PRMT R99, R99, 0x5410, R30 ;  /* 0x0000541063637816 */ /* 0x000fe4000000001e */
[----:B------:R-:W-:-:S02]  /*10d00*/  PRMT R101, R101, 0x5410, R28 ;  /* 0x0000541065657816 */ /* 0x000fc4000000001c */
[----:B------:R-:W-:Y:S01]  /*10d10*/  SHF.R.U32.HI R43, RZ, 0x10, R43 ;  /* 0x00000010ff2b7819 */ /* 0x000fe2000001162b */
[----:B------:R-:W-:Y:S01]  /*10d20*/  IMAD.U32 R63, R99, 0x10000, RZ ;  /* 0x00010000633f7824 */ /* 0x000fe200078e00ff */
[----:B------:R-:W-:Y:S02]  /*10d30*/  PRMT R106, R106, 0x5410, R31 ;  /* 0x000054106a6a7816 */ /* 0x000fe4000000001f */
[----:B------:R-:W-:Y:S02]  /*10d40*/  PRMT R103, R103, 0x5410, R64 ;  /* 0x0000541067677816 */ /* 0x000fe40000000040 */
[----:B------:R-:W-:Y:S02]  /*10d50*/  PRMT R100, R100, 0x5410, R41 ;  /* 0x0000541064647816 */ /* 0x000fe40000000029 */
[----:B------:R-:W-:Y:S02]  /*10d60*/  PRMT R102, R102, 0x5410, R43 ;  /* 0x0000541066667816 */ /* 0x000fe4000000002b */
[----:B------:R-:W-:Y:S01]  /*10d70*/  PRMT R105, R105, 0x5410, R62 ;  /* 0x0000541069697816 */ /* 0x000fe2000000003e */
[----:B------:R-:W-:-:S02]  /*10d80*/  IMAD.U32 R62, R103, 0x10000, RZ ;  /* 0x00010000673e7824 */ /* 0x000fc400078e00ff */
[C---:B-1----:R-:W-:Y:S01]  /*10d90*/  IMAD.U32 R28, R32.reuse, 0x10000, RZ ;  /* 0x00010000201c7824 */ /* 0x042fe200078e00ff */
[----:B------:R-:W-:Y:S01]  /*10da0*/  LOP3.LUT R29, R32, 0xffff0000, RZ, 0xc0, !PT ;  /* 0xffff0000201d7812 */ /* 0x000fe200078ec0ff */
[C---:B------:R-:W-:Y:S01]  /*10db0*/  IMAD.U32 R30, R33.reuse, 0x10000, RZ ;  /* 0x00010000211e7824 */ /* 0x040fe200078e00ff */
[----:B------:R-:W-:Y:S01]  /*10dc0*/  LOP3.LUT R32, R33, 0xffff0000, RZ, 0xc0, !PT ;  /* 0xffff000021207812 */ /* 0x000fe200078ec0ff */
[C---:B------:R-:W-:Y:S01]  /*10dd0*/  IMAD.U32 R31, R34.reuse, 0x10000, RZ ;  /* 0x00010000221f7824 */ /* 0x040fe200078e00ff */
[----:B------:R-:W-:Y:S01]  /*10de0*/  LOP3.LUT R33, R34, 0xffff0000, RZ, 0xc0, !PT ;  /* 0xffff000022217812 */ /* 0x000fe200078ec0ff */
[C---:B------:R-:W-:Y:S01]  /*10df0*/  IMAD.U32 R40, R35.reuse, 0x10000, RZ ;  /* 0x0001000023287824 */ /* 0x040fe200078e00ff */
[----:B------:R-:W-:Y:S01]  /*10e00*/  LOP3.LUT R34, R35, 0xffff0000, RZ, 0xc0, !PT ;  /* 0xffff000023227812 */ /* 0x000fe200078ec0ff */
[C---:B--2---:R-:W-:Y:S01]  /*10e10*/  IMAD.U32 R35, R44.reuse, 0x10000, RZ ;  /* 0x000100002c237824 */ /* 0x044fe200078e00ff */
[----:B------:R-:W-:Y:S01]  /*10e20*/  LOP3.LUT R41, R44, 0xffff0000, RZ, 0xc0, !PT ;  /* 0xffff00002c297812 */ /* 0x000fe200078ec0ff */
[C---:B------:R-:W-:Y:S01]  /*10e30*/  IMAD.U32 R42, R45.reuse, 0x10000, RZ ;  /* 0x000100002d2a7824 */ /* 0x040fe200078e00ff */
[----:B------:R-:W-:Y:S01]  /*10e40*/  LOP3.LUT R44, R45, 0xffff0000, RZ, 0xc0, !PT ;  /* 0xffff00002d2c7812 */ /* 0x000fe200078ec0ff */
[C---:B------:R-:W-:Y:S01]  /*10e50*/  IMAD.U32 R43, R46.reuse, 0x10000, RZ ;  /* 0x000100002e2b7824 */ /* 0x040fe200078e00ff */
[----:B------:R-:W-:Y:S01]  /*10e60*/  LOP3.LUT R45, R46, 0xffff0000, RZ, 0xc0, !PT ;  /* 0xffff00002e2d7812 */ /* 0x000fe200078ec0ff */
[C---:B0-----:R-:W-:Y:S01]  /*10e70*/  IMAD.U32 R61, R47.reuse, 0x10000, RZ ;  /* 0x000100002f3d7824 */ /* 0x041fe200078e00ff */
[----:B------:R-:W-:Y:S01]  /*10e80*/  LOP3.LUT R46, R47, 0xffff0000, RZ, 0xc0, !PT ;  /* 0xffff00002f2e7812 */ /* 0x000fe200078ec0ff */
[----:B------:R-:W-:Y:S01]  /*10e90*/  FMUL.FTZ R65, R35, R63 ;  /* 0x0000003f23417220 */ /* 0x000fe20000410000 */
[----:B------:R-:W-:-:S02]  /*10ea0*/  IMAD.U32 R47, R100, 0x10000, RZ ;  /* 0x00010000642f7824 */ /* 0x000fc400078e00ff */
[-C--:B------:R-:W-:Y:S01]  /*10eb0*/  FMUL.FTZ R67, R35, R62.reuse ;  /* 0x0000003e23437220 */ /* 0x080fe20000410000 */
[----:B------:R-:W-:Y:S02]  /*10ec0*/  IMAD.U32 R35, R104, 0x10000, RZ ;  /* 0x0001000068237824 */ /* 0x000fe400078e00ff */
[----:B------:R-:W-:Y:S01]  /*10ed0*/  FFMA.FTZ R65, R28, R62, -R65 ;  /* 0x0000003e1c417223 */ /* 0x000fe20000010841 */
[----:B------:R-:W-:Y:S01]  /*10ee0*/  FMUL.FTZ R107, R42, R47 ;  /* 0x0000002f2a6b7220 */ /* 0x000fe20000410000 */
[----:B------:R-:W-:Y:S02]  /*10ef0*/  IMAD.U32 R62, R102, 0x10000, RZ ;  /* 0x00010000663e7824 */ /* 0x000fe400078e00ff */
[----:B------:R-:W-:Y:S01]  /*10f00*/  FFMA.FTZ R67, R28, R63, R67 ;  /* 0x0000003f1c437223 */ /* 0x000fe20000010043 */
[----:B------:R-:W-:Y:S02]  /*10f10*/  IMAD.U32 R28, R106, 0x10000, RZ ;  /* 0x000100006a1c7824 */ /* 0x000fe400078e00ff */
[-C--:B------:R-:W-:Y:S01]  /*10f20*/  FMUL.FTZ R63, R42, R35.reuse ;  /* 0x000000232a3f7220 */ /* 0x080fe20000410000 */
[C---:B------:R-:W-:Y:S01]  /*10f30*/  FFMA.FTZ R107, R30.reuse, R35, -R107 ;  /* 0x000000231e6b7223 */ /* 0x040fe2000001086b */
[----:B------:R-:W-:Y:S01]  /*10f40*/  FMUL.FTZ R35, R61, R62 ;  /* 0x0000003e3d237220 */ /* 0x000fe20000410000 */
[----:B------:R-:W-:Y:S01]  /*10f50*/  LOP3.LUT R42, R99, 0xffff0000, RZ, 0xc0, !PT ;  /* 0xffff0000632a7812 */ /* 0x000fe200078ec0ff */
[-C--:B------:R-:W-:Y:S01]  /*10f60*/  FMUL.FTZ R99, R61, R28.reuse ;  /* 0x0000001c3d637220 */ /* 0x080fe20000410000 */
[----:B------:R-:W-:Y:S01]  /*10f70*/  FFMA.FTZ R63, R30, R47, R63 ;  /* 0x0000002f1e3f7223 */ /* 0x000fe2000001003f */
[----:B------:R-:W-:Y:S01]  /*10f80*/  FFMA.FTZ R61, R40, R28, -R35 ;  /* 0x0000001c283d7223 */ /* 0x000fe20000010823 */
[----:B------:R-:W-:Y:S01]  /*10f90*/  LOP3.LUT R28, R103, 0xffff0000, RZ, 0xc0, !PT ;  /* 0xffff0000671c7812 */ /* 0x000fe200078ec0ff */
[----:B------:R-:W-:Y:S01]  /*10fa0*/  FMUL.FTZ R30, R41, R42 ;  /* 0x0000002a291e7220 */ /* 0x000fe20000410000 */
[----:B------:R-:W-:Y:S01]  /*10fb0*/  LOP3.LUT R47, R100, 0xffff0000, RZ, 0xc0, !PT ;  /* 0xffff0000642f7812 */ /* 0x000fe200078ec0ff */
[----:B------:R-:W-:Y:S01]  /*10fc0*/  FFMA.FTZ R99, R40, R62, R99 ;  /* 0x0000003e28637223 */ /* 0x000fe20000010063 */
[----:B------:R-:W-:Y:S01]  /*10fd0*/  LOP3.LUT R35, R104, 0xffff0000, RZ, 0xc0, !PT ;  /* 0xffff000068237812 */ /* 0x000fe200078ec0ff */
[-C--:B------:R-:W-:Y:S01]  /*10fe0*/  FFMA.FTZ R40, R29, R28.reuse, -R30 ;  /* 0x0000001c1d287223 */ /* 0x080fe2000001081e */
[----:B------:R-:W-:Y:S01]  /*10ff0*/  FMUL.FTZ R62, R41, R28 ;  /* 0x0000001c293e7220 */ /* 0x000fe20000410000 */
[----:B------:R-:W-:-:S02]  /*11000*/  IMAD.U32 R30, R101, 0x10000, RZ ;  /* 0x00010000651e7824 */ /* 0x000fc400078e00ff */
[C---:B------:R-:W-:Y:S01]  /*11010*/  FMUL.FTZ R41, R44.reuse, R47 ;  /* 0x0000002f2c297220 */ /* 0x040fe20000410000 */
[-C--:B------:R-:W-:Y:S01]  /*11020*/  FMUL.FTZ R44, R44, R35.reuse ;  /* 0x000000232c2c7220 */ /* 0x080fe20000410000 */
[----:B------:R-:W-:Y:S02]  /*11030*/  IMAD.U32 R28, R105, 0x10000, RZ ;  /* 0x00010000691c7824 */ /* 0x000fe400078e00ff */
[----:B------:R-:W-:Y:S01]  /*11040*/  FMUL.FTZ R64, R43, R30 ;  /* 0x0000001e2b407220 */ /* 0x000fe20000410000 */
[----:B------:R-:W-:Y:S01]  /*11050*/  FFMA.FTZ R62, R29, R42, R62 ;  /* 0x0000002a1d3e7223 */ /* 0x000fe2000001003e */
[C---:B------:R-:W-:Y:S01]  /*11060*/  FFMA.FTZ R42, R32.reuse, R35, -R41 ;  /* 0x00000023202a7223 */ /* 0x040fe20000010829 */
[----:B------:R-:W-:Y:S01]  /*11070*/  FFMA.FTZ R44, R32, R47, R44 ;  /* 0x0000002f202c7223 */ /* 0x000fe2000001002c */
[-C--:B------:R-:W-:Y:S01]  /*11080*/  FMUL.FTZ R66, R43, R28.reuse ;  /* 0x0000001c2b427220 */ /* 0x080fe20000410000 */
[----:B------:R-:W-:Y:S01]  /*11090*/  LOP3.LUT R32, R101, 0xffff0000, RZ, 0xc0, !PT ;  /* 0xffff000065207812 */ /* 0x000fe200078ec0ff */
[C---:B------:R-:W-:Y:S01]  /*110a0*/  FFMA.FTZ R64, R31.reuse, R28, -R64 ;  /* 0x0000001c1f407223 */ /* 0x040fe20000010840 */
[----:B------:R-:W-:Y:S01]  /*110b0*/  LOP3.LUT R35, R102, 0xffff0000, RZ, 0xc0, !PT ;  /* 0xffff000066237812 */ /* 0x000fe200078ec0ff */
[----:B------:R-:W-:Y:S01]  /*110c0*/  FFMA.FTZ R66, R31, R30, R66 ;  /* 0x0000001e1f427223 */ /* 0x000fe20000010042 */
[----:B------:R-:W-:Y:S01]  /*110d0*/  LOP3.LUT R28, R105, 0xffff0000, RZ, 0xc0, !PT ;  /* 0xffff0000691c7812 */ /* 0x000fe200078ec0ff */
[----:B------:R-:W-:Y:S01]  /*110e0*/  FMUL.FTZ R30, R45, R32 ;  /* 0x000000202d1e7220 */ /* 0x000fe20000410000 */
[----:B------:R-:W-:Y:S01]  /*110f0*/  LOP3.LUT R29, R106, 0xffff0000, RZ, 0xc0, !PT ;  /* 0xffff00006a1d7812 */ /* 0x000fe200078ec0ff */
[----:B------:R-:W-:-:S02]  /*11100*/  FMUL.FTZ R41, R46, R35 ;  /* 0x000000232e297220 */ /* 0x000fc40000410000 */
[-C--:B------:R-:W-:Y:S01]  /*11110*/  FMUL.FTZ R45, R45, R28.reuse ;  /* 0x0000001c2d2d7220 */ /* 0x080fe20000410000 */
[C---:B------:R-:W-:Y:S01]  /*11120*/  FFMA.FTZ R31, R33.reuse, R28, -R30 ;  /* 0x0000001c211f7223 */ /* 0x040fe2000001081e */
[-C--:B------:R-:W-:Y:S01]  /*11130*/  FMUL.FTZ R100, R46, R29.reuse ;  /* 0x0000001d2e647220 */ /* 0x080fe20000410000 */
[----:B------:R-:W-:Y:S01]  /*11140*/  FFMA.FTZ R46, R34, R29, -R41 ;  /* 0x0000001d222e7223 */ /* 0x000fe20000010829 */
[----:B------:R-:W-:Y:S01]  /*11150*/  FFMA.FTZ R45, R33, R32, R45 ;  /* 0x00000020212d7223 */ /* 0x000fe2000001002d */
[----:B------:R-:W-:Y:S01]  /*11160*/  F2FP.BF16.F32.PACK_AB R28, R40, R65 ;  /* 0x00000041281c723e */ /* 0x000fe200000010ff */
[----:B------:R-:W-:Y:S01]  /*11170*/  FFMA.FTZ R100, R34, R35, R100 ;  /* 0x0000002322647223 */ /* 0x000fe20000010064 */
        /* <DEDUP_REMOVED lines=9> */
.L_x_1835:
[----:B------:R-:W-:Y:S05]  /*11210*/  BSYNC B2 ;  /* 0x0000000000027941 */ /* 0x000fea0003800000 */
.L_x_1834:
[----:B------:R-:W-:Y:S05]  /*11220*/  @P2 BRA `(.L_x_1831) ;  /* 0x0000000400982947 */ /* 0x000fea0003800000 */
[----:B------:R-:W-:Y:S02]  /*11230*/  LEA.HI R98, R98, R192, RZ, 0x1d ;  /* 0x000000c062627211 */ /* 0x000fe400078fe8ff */
[----:B------:R-:W-:Y:S02]  /*11240*/  SHF.R.U64 R43, R24, 0x10, R25 ;  /* 0x00000010182b7819 */ /* 0x000fe40000001219 */
[----:B--2---:R-:W-:Y:S01]  /*11250*/  SHF.R.S32.HI R31, RZ, 0x1f, R98 ;  /* 0x0000001fff1f7819 */ /* 0x004fe20000011462 */
[----:B------:R-:W-:Y:S01]  /*11260*/  IMAD.SHL.U32 R29, R98, 0x8, RZ ;  /* 0x00000008621d7824 */ /* 0x000fe200078e00ff */
[----:B------:R-:W-:Y:S02]  /*11270*/  SHF.R.U64 R41, R26, 0x10, R27 ;  /* 0x000000101a297819 */ /* 0x000fe4000000121b */
[----:B------:R-:W-:Y:S02]  /*11280*/  LEA.HI R31, R31, R98, RZ, 0x3 ;  /* 0x000000621f1f7211 */ /* 0x000fe400078f18ff */
[----:B------:R-:W-:-:S02]  /*11290*/  LOP3.LUT R28, R174, 0x38, R29, 0xf8, !PT ;  /* 0x00000038ae1c7812 */ /* 0x000fc400078ef81d */
[----:B------:R-:W-:Y:S01]  /*112a0*/  SHF.R.U32.HI R24, RZ, 0x10, R25 ;  /* 0x00000010ff187819 */ /* 0x000fe20000011619 */
[----:B------:R-:W-:Y:S01]  /*112b0*/  IMAD.SHL.U32 R31, R31, 0x400, RZ ;  /* 0x000004001f1f7824 */ /* 0x000fe200078e00ff */
[----:B------:R-:W-:Y:S02]  /*112c0*/  LOP3.LUT R28, R28, R175, RZ, 0x3c, !PT ;  /* 0x000000af1c1c7212 */ /* 0x000fe400078e3cff */
[----:B------:R-:W-:Y:S02]  /*112d0*/  SHF.R.U32.HI R26, RZ, 0x10, R27 ;  /* 0x00000010ff1a7819 */ /* 0x000fe4000001161b */
[----:B------:R-:W-:Y:S02]  /*112e0*/  LOP3.LUT R31, R31, 0x7fffe000, RZ, 0xc0, !PT ;  /* 0x7fffe0001f1f7812 */ /* 0x000fe400078ec0ff */
[----:B------:R-:W-:Y:S02]  /*112f0*/  SHF.R.U64 R27, R36, 0x10, R37 ;  /* 0x00000010241b7819 */ /* 0x000fe40000001225 */
[----:B-1----:R-:W-:-:S02]  /*11300*/  IADD3 R33, R28, R31, R176 ;  /* 0x0000001f1c217210 */ /* 0x002fc40007ffe0b0 */
[----:B------:R-:W1:Y:S01]  /*11310*/  LDS.128 R28, [R205] ;  /* 0x00000000cd1c7984 */ /* 0x000e620000000c00 */
[----:B------:R-:W-:Y:S02]  /*11320*/  SHF.R.U64 R25, R38, 0x10, R39 ;  /* 0x0000001026197819 */ /* 0x000fe40000001227 */
[----:B------:R-:W-:Y:S01]  /*11330*/  IMAD R40, R33, 0x2, R16 ;  /* 0x0000000221287824 */ /* 0x000fe200078e0210 */
[----:B------:R-:W-:Y:S02]  /*11340*/  SHF.R.U32.HI R36, RZ, 0x10, R37 ;  /* 0x00000010ff247819 */ /* 0x000fe40000011625 */
[----:B------:R-:W-:Y:S02]  /*11350*/  PRMT R87, R87, 0x5410, R24 ;  /* 0x0000541057577816 */ /* 0x000fe40000000018 */
[----:B------:R-:W2:Y:S01]  /*11360*/  LDS.128 R32, [R40+0xc400] ;  /* 0x00c4000028207984 */ /* 0x000ea20000000c00 */
[----:B------:R-:W-:Y:S02]  /*11370*/  PRMT R82, R82, 0x5410, R27 ;  /* 0x0000541052527816 */ /* 0x000fe4000000001b */
[----:B------:R-:W-:-:S02]  /*11380*/  PRMT R84, R84, 0x5410, R25 ;  /* 0x0000541054547816 */ /* 0x000fc40000000019 */
[----:B------:R-:W-:Y:S01]  /*11390*/  PRMT R89, R89, 0x5410, R26 ;  /* 0x0000541059597816 */ /* 0x000fe2000000001a */
[----:B------:R-:W-:Y:S01]  /*113a0*/  IMAD.U32 R42, R82, 0x10000, RZ ;  /* 0x00010000522a7824 */ /* 0x000fe200078e00ff */
[----:B------:R-:W-:Y:S02]  /*113b0*/  PRMT R86, R86, 0x5410, R43 ;  /* 0x0000541056567816 */ /* 0x000fe4000000002b */
[----:B------:R-:W-:Y:S02]  /*113c0*/  PRMT R83, R83, 0x5410, R36 ;  /* 0x0000541053537816 */ /* 0x000fe40000000024 */
[----:B------:R-:W-:Y:S02]  /*113d0*/  SHF.R.U32.HI R38, RZ, 0x10, R39 ;  /* 0x00000010ff267819 */ /* 0x000fe40000011627 */
[----:B------:R-:W-:Y:S01]  /*113e0*/  PRMT R88, R88, 0x5410, R41 ;  /* 0x0000541058587816 */ /* 0x000fe20000000029 */
[----:B------:R-:W-:Y:S01]  /*113f0*/  IMAD.U32 R41, R86, 0x10000, RZ ;  /* 0x0001000056297824 */ /* 0x000fe200078e00ff */
[----:B------:R-:W-:Y:S01]  /*11400*/  PRMT R85, R85, 0x5410, R38 ;  /* 0x0000541055557816 */ /* 0x000fe20000000026 */
[----:B------:R-:W-:Y:S01]  /*11410*/  IMAD.U32 R43, R83, 0x10000, RZ ;  /* 0x00010000532b7824 */ /* 0x000fe200078e00ff */
[----:B------:R-:W-:-:S02]  /*11420*/  LOP3.LUT R82, R82, 0xffff0000, RZ, 0xc0, !PT ;  /* 0xffff000052527812 */ /* 0x000fc400078ec0ff */
[----:B------:R-:W-:Y:S02]  /*11430*/  LOP3.LUT R86, R86, 0xffff0000, RZ, 0xc0, !PT ;  /* 0xffff000056567812 */ /* 0x000fe400078ec0ff */
[----:B------:R-:W-:Y:S01]  /*11440*/  LOP3.LUT R83, R83, 0xffff0000, RZ, 0xc0, !PT ;  /* 0xffff000053537812 */ /* 0x000fe200078ec0ff */
        /* <DEDUP_REMOVED lines=12> */
[C---:B------:R-:W-:Y:S01]  /*11510*/  FMUL.FTZ R45, R31.reuse, R42 ;  /* 0x0000002a1f2d7220 */ /* 0x040fe20000410000 */
[----:B------:R-:W-:Y:S01]  /*11520*/  FMUL.FTZ R47, R31, R41 ;  /* 0x000000291f2f7220 */ /* 0x000fe20000410000 */
[----:B------:R-:W-:-:S02]  /*11530*/  IMAD.U32 R31, R87, 0x10000, RZ ;  /* 0x00010000571f7824 */ /* 0x000fc400078e00ff */
[----:B0-----:R-:W-:Y:S01]  /*11540*/  FMUL.FTZ R61, R37, R43 ;  /* 0x0000002b253d7220 */ /* 0x001fe20000410000 */
[C---:B------:R-:W-:Y:S01]  /*11550*/  FFMA.FTZ R45, R24.reuse, R41, -R45 ;  /* 0x00000029182d7223 */ /* 0x040fe2000001082d */
[----:B------:R-:W-:Y:S02]  /*11560*/  IMAD.U32 R39, R35, 0x10000, RZ ;  /* 0x0001000023277824 */ /* 0x000fe400078e00ff */
[----:B------:R-:W-:Y:S01]  /*11570*/  FFMA.FTZ R47, R24, R42, R47 ;  /* 0x0000002a182f7223 */ /* 0x000fe2000001002f */
[----:B------:R-:W-:Y:S02]  /*11580*/  IMAD.U32 R41, R85, 0x10000, RZ ;  /* 0x0001000055297824 */ /* 0x000fe400078e00ff */
[-C--:B------:R-:W-:Y:S01]  /*11590*/  FMUL.FTZ R37, R37, R31.reuse ;  /* 0x0000001f25257220 */ /* 0x080fe20000410000 */
[----:B------:R-:W-:Y:S02]  /*115a0*/  IMAD.U32 R24, R89, 0x10000, RZ ;  /* 0x0001000059187824 */ /* 0x000fe400078e00ff */
[C---:B------:R-:W-:Y:S01]  /*115b0*/  FFMA.FTZ R61, R26.reuse, R31, -R61 ;  /* 0x0000001f1a3d7223 */ /* 0x040fe2000001083d */
[C---:B------:R-:W-:Y:S01]  /*115c0*/  FMUL.FTZ R31, R39.reuse, R41 ;  /* 0x00000029271f7220 */ /* 0x040fe20000410000 */
[----:B------:R-:W-:Y:S01]  /*115d0*/  FFMA.FTZ R37, R26, R43, R37 ;  /* 0x0000002b1a257223 */ /* 0x000fe20000010025 */
[----:B------:R-:W-:Y:S01]  /*115e0*/  FMUL.FTZ R42, R39, R24 ;  /* 0x00000018272a7220 */ /* 0x000fe20000410000 */
[----:B------:R-:W-:-:S02]  /*115f0*/  IMAD.U32 R38, R34, 0x10000, RZ ;  /* 0x0001000022267824 */ /* 0x000fc400078e00ff */
[----:B------:R-:W-:Y:S01]  /*11600*/  FFMA.FTZ R39, R36, R24, -R31 ;  /* 0x0000001824277223 */ /* 0x000fe2000001081f */
[C---:B------:R-:W-:Y:S01]  /*11610*/  FMUL.FTZ R24, R32.reuse, R82 ;  /* 0x0000005220187220 */ /* 0x040fe20000410000 */
[-C--:B------:R-:W-:Y:S01]  /*11620*/  FMUL.FTZ R32, R32, R86.reuse ;  /* 0x0000005620207220 */ /* 0x080fe20000410000 */
[----:B------:R-:W-:Y:S01]  /*11630*/  IMAD.U32 R26, R84, 0x10000, RZ ;  /* 0x00010000541a7824 */ /* 0x000fe200078e00ff */
[----:B------:R-:W-:Y:S01]  /*11640*/  LOP3.LUT R34, R34, 0xffff0000, RZ, 0xc0, !PT ;  /* 0xffff000022227812 */ /* 0x000fe200078ec0ff */
[----:B------:R-:W-:Y:S01]  /*11650*/  FFMA.FTZ R86, R25, R86, -R24 ;  /* 0x0000005619567223 */ /* 0x000fe20000010818 */
[----:B------:R-:W-:Y:S01]  /*11660*/  IMAD.U32 R24, R88, 0x10000, RZ ;  /* 0x0001000058187824 */ /* 0x000fe200078e00ff */
[----:B------:R-:W-:Y:S01]  /*11670*/  LOP3.LUT R87, R87, 0xffff0000, RZ, 0xc0, !PT ;  /* 0xffff000057577812 */ /* 0x000fe200078ec0ff */
[----:B------:R-:W-:Y:S01]  /*11680*/  FMUL.FTZ R44, R38, R26 ;  /* 0x0000001a262c7220 */ /* 0x000fe20000410000 */
[----:B------:R-:W-:Y:S01]  /*11690*/  LOP3.LUT R84, R84, 0xffff0000, RZ, 0xc0, !PT ;  /* 0xffff000054547812 */ /* 0x000fe200078ec0ff */
[-C--:B------:R-:W-:Y:S01]  /*116a0*/  FMUL.FTZ R38, R38, R24.reuse ;  /* 0x0000001826267220 */ /* 0x080fe20000410000 */
[----:B------:R-:W-:Y:S01]  /*116b0*/  LOP3.LUT R35, R35, 0xffff0000, RZ, 0xc0, !PT ;  /* 0xffff000023237812 */ /* 0x000fe200078ec0ff */
[----:B------:R-:W-:Y:S01]  /*116c0*/  FFMA.FTZ R41, R36, R41, R42 ;  /* 0x0000002924297223 */ /* 0x000fe2000001002a */
[----:B------:R-:W-:Y:S01]  /*116d0*/  LOP3.LUT R88, R88, 0xffff0000, RZ, 0xc0, !PT ;  /* 0xffff000058587812 */ /* 0x000fe200078ec0ff */
[----:B------:R-:W-:Y:S01]  /*116e0*/  FFMA.FTZ R44, R27, R24, -R44 ;  /* 0x000000181b2c7223 */ /* 0x000fe2000001082c */
[----:B------:R-:W-:Y:S01]  /*116f0*/  LOP3.LUT R85, R85, 0xffff0000, RZ, 0xc0, !PT ;  /* 0xffff000055557812 */ /* 0x000fe200078ec0ff */
[----:B------:R-:W-:Y:S01]  /*11700*/  FMUL.FTZ R31, R33, R83 ;  /* 0x00000053211f7220 */ /* 0x000fe20000410000 */
[----:B------:R-:W-:Y:S01]  /*11710*/  LOP3.LUT R89, R89, 0xffff0000, RZ, 0xc0, !PT ;  /* 0xffff000059597812 */ /* 0x000fe200078ec0ff */
[----:B------:R-:W-:Y:S01]  /*11720*/  FMUL.FTZ R42, R33, R87 ;  /* 0x00000057212a7220 */ /* 0x000fe20000410000 */
[----:B------:R-:W-:Y:S01]  /*11730*/  FFMA.FTZ R32, R25, R82, R32 ;  /* 0x0000005219207223 */ /* 0x000fe20000010020 */
[C---:B------:R-:W-:Y:S01]  /*11740*/  FMUL.FTZ R24, R34.reuse, R84 ;  /* 0x0000005422187220 */ /* 0x040fe20000410000 */
[----:B------:R-:W-:Y:S01]  /*11750*/  FFMA.FTZ R38, R27, R26, R38 ;  /* 0x0000001a1b267223 */ /* 0x000fe20000010026 */
[-C--:B------:R-:W-:Y:S01]  /*11760*/  FMUL.FTZ R25, R34, R88.reuse ;  /* 0x0000005822197220 */ /* 0x080fe20000410000 */
[C---:B------:R-:W-:Y:S01]  /*11770*/  FMUL.FTZ R33, R35.reuse, R85 ;  /* 0x0000005523217220 */ /* 0x040fe20000410000 */
[----:B------:R-:W-:Y:S01]  /*11780*/  FMUL.FTZ R26, R35, R89 ;  /* 0x00000059231a7220 */ /* 0x000fe20000410000 */
[----:B------:R-:W-:Y:S01]  /*11790*/  FFMA.FTZ R36, R28, R87, -R31 ;  /* 0x000000571c247223 */ /* 0x000fe2000001081f */
[C---:B------:R-:W-:Y:S01]  /*117a0*/  FFMA.FTZ R27, R29.reuse, R88, -R24 ;  /* 0x000000581d1b7223 */ /* 0x040fe20000010818 */
[----:B------:R-:W-:Y:S01]  /*117b0*/  FFMA.FTZ R31, R29, R84, R25 ;  /* 0x000000541d1f7223 */ /* 0x000fe20000010019 */
        /* <DEDUP_REMOVED lines=10> */
[----:B------:R3:W-:Y:S01]  /*11860*/  STS.128 [R205], R24 ;  /* 0x00000018cd007388 */ /* 0x0007e20000000c00 */
[----:B------:R-:W-:-:S05]  /*11870*/  F2FP.BF16.F32.PACK_AB R31, R46, R41 ;  /* 0x000000292e1f723e */ /* 0x000fca00000010ff */
[----:B------:R3:W-:Y:S02]  /*11880*/  STS.128 [R40+0xc400], R28 ;  /* 0x00c4001c28007388 */ /* 0x0007e40000000c00 */
.L_x_1831:
[----:B------:R-:W-:Y:S05]  /*11890*/  BSYNC B1 ;  /* 0x0000000000017941 */ /* 0x000fea0003800000 */
.L_x_1830:
[----:B------:R-:W-:-:S13]  /*118a0*/  ISETP.GE.AND P0, PT, R188, R81, PT ;  /* 0x00000051bc00720c */ /* 0x000fda0003f06270 */
[----:B------:R-:W-:Y:S05]  /*118b0*/  @P0 BRA `(.L_x_1811) ;  /* 0x0000001000f40947 */ /* 0x000fea0003800000 */
[----:B-12---:R-:W1:Y:S01]  /*118c0*/  LDC R32, c[0x0][0x3f4] ;  /* 0x0000fd00ff207b82 */ /* 0x006e620000000800 */
[----:B------:R-:W-:Y:S01]  /*118d0*/  BSSY B1, `(.L_x_1836) ;  /* 0x000006b000017945 */ /* 0x000fe20003800000 */
[-C--:B-1----:R-:W-:Y:S02]  /*118e0*/  ISETP.GE.AND P0, PT, R18, R32.reuse, PT ;  /* 0x000000201200720c */ /* 0x082fe40003f06270 */
[-C--:B------:R-:W-:Y:S02]  /*118f0*/  ISETP.GE.AND P1, PT, R165, R32.reuse, PT ;  /* 0x00000020a500720c */ /* 0x080fe40003f26270 */
[----:B------:R-:W-:-:S09]  /*11900*/  ISETP.GE.AND P2, PT, R166, R32, PT ;  /* 0x00000020a600720c */ /* 0x000fd20003f46270 */
[----:B------:R-:W-:Y:S05]  /*11910*/  @P0 BRA `(.L_x_1837) ;  /* 0x0000000400980947 */ /* 0x000fea0003800000 */
[----:B---3--:R-:W-:Y:S02]  /*11920*/  LEA.HI R24, R32, R189, RZ, 0x1d ;  /* 0x000000bd20187211 */ /* 0x008fe400078fe8ff */
[--C-:B------:R-:W-:Y:S02]  /*11930*/  SHF.R.U64 R35, R4, 0x10, R5.reuse ;  /* 0x0000001004237819 */ /* 0x100fe40000001205 */
[----:B------:R-:W-:Y:S01]  /*11940*/  SHF.R.S32.HI R25, RZ, 0x1f, R24 ;  /* 0x0000001fff197819 */ /* 0x000fe20000011418 */
[----:B------:R-:W-:Y:S01]  /*11950*/  IMAD.SHL.U32 R26, R24, 0x8, RZ ;  /* 0x00000008181a7824 */ /* 0x000fe200078e00ff */
[----:B------:R-:W-:Y:S02]  /*11960*/  SHF.R.U32.HI R4, RZ, 0x10, R5 ;  /* 0x00000010ff047819 */ /* 0x000fe40000011605 */
[----:B------:R-:W-:Y:S02]  /*11970*/  LEA.HI R25, R25, R24, RZ, 0x3 ;  /* 0x0000001819197211 */ /* 0x000fe400078f18ff */
[----:B------:R-:W-:-:S02]  /*11980*/  LOP3.LUT R24, R173, 0x38, R26, 0xf8, !PT ;  /* 0x00000038ad187812 */ /* 0x000fc400078ef81a */
[--C-:B------:R-:W-:Y:S01]  /*11990*/  SHF.R.U64 R5, R6, 0x10, R7.reuse ;  /* 0x0000001006057819 */ /* 0x100fe20000001207 */
[----:B------:R-:W-:Y:S01]  /*119a0*/  IMAD.SHL.U32 R26, R25, 0x400, RZ ;  /* 0x00000400191a7824 */ /* 0x000fe200078e00ff */
[----:B------:R-:W-:Y:S02]  /*119b0*/  LOP3.LUT R25, R24, R223, RZ, 0x3c, !PT ;  /* 0x000000df18197212 */ /* 0x000fe400078e3cff */
[----:B------:R-:W-:Y:S02]  /*119c0*/  SHF.R.U32.HI R6, RZ, 0x10, R7 ;  /* 0x00000010ff067819 */ /* 0x000fe40000011607 */
[----:B------:R-:W-:Y:S02]  /*119d0*/  LOP3.LUT R26, R26, 0x7fffe000, RZ, 0xc0, !PT ;  /* 0x7fffe0001a1a7812 */ /* 0x000fe400078ec0ff */
[----:B------:R-:W-:Y:S02]  /*119e0*/  SHF.R.U64 R39, R48, 0x10, R49 ;  /* 0x0000001030277819 */ /* 0x000fe40000001231 */
[----:B------:R-:W-:-:S02]  /*119f0*/  IADD3 R29, R25, R26, R178 ;  /* 0x0000001a191d7210 */ /* 0x000fc40007ffe0b2 */
[----:B------:R-:W1:Y:S01]  /*11a00*/  LDS.128 R24, [R206] ;  /* 0x00000000ce187984 */ /* 0x000e620000000c00 */
[----:B------:R-:W-:Y:S02]  /*11a10*/  PRMT R90, R90, 0x5410, R35 ;  /* 0x000054105a5a7816 */ /* 0x000fe40000000023 */
[----:B------:R-:W-:Y:S01]  /*11a20*/  IMAD R33, R29, 0x2, R16 ;  /* 0x000000021d217824 */ /* 0x000fe200078e0210 */
[----:B------:R-:W-:Y:S02]  /*11a30*/  PRMT R91, R91, 0x5410, R4 ;  /* 0x000054105b5b7816 */ /* 0x000fe40000000004 */
[----:B------:R-:W-:Y:S02]  /*11a40*/  PRMT R92, R92, 0x5410, R5 ;  /* 0x000054105c5c7816 */ /* 0x000fe40000000005 */
[----:B------:R-:W2:Y:S01]  /*11a50*/  LDS.128 R28, [R33+0xc400] ;  /* 0x00c40000211c7984 */ /* 0x000ea20000000c00 */
[----:B------:R-:W-:Y:S01]  /*11a60*/  PRMT R93, R93, 0x5410, R6 ;  /* 0x000054105d5d7816 */ /* 0x000fe20000000006 */
[----:B------:R-:W-:Y:S01]  /*11a70*/  IMAD.U32 R40, R91, 0x10000, RZ ;  /* 0x000100005b287824 */ /* 0x000fe200078e00ff */
[----:B------:R-:W-:Y:S01]  /*11a80*/  PRMT R94, R94, 0x5410, R39 ;  /* 0x000054105e5e7816 */ /* 0x000fe20000000027 */
[----:B------:R-:W-:Y:S01]  /*11a90*/  IMAD.U32 R39, R90, 0x10000, RZ ;  /* 0x000100005a277824 */ /* 0x000fe200078e00ff */
[----:B------:R-:W-:-:S02]  /*11aa0*/  SHF.R.U32.HI R48, RZ, 0x10, R49 ;  /* 0x00000010ff307819 */ /* 0x000fc40000011631 */
[--C-:B------:R-:W-:Y:S01]  /*11ab0*/  SHF.R.U64 R37, R50, 0x10, R51.reuse ;  /* 0x0000001032257819 */ /* 0x100fe20000001233 */
[----:B------:R-:W-:Y:S01]  /*11ac0*/  IMAD.U32 R38, R94, 0x10000, RZ ;  /* 0x000100005e267824 */ /* 0x000fe200078e00ff */
[----:B------:R-:W-:Y:S02]  /*11ad0*/  SHF.R.U32.HI R50, RZ, 0x10, R51 ;  /* 0x00000010ff327819 */ /* 0x000fe40000011633 */
[----:B------:R-:W-:Y:S02]  /*11ae0*/  PRMT R95, R95, 0x5410, R48 ;  /* 0x000054105f5f7816 */ /* 0x000fe40000000030 */
[----:B------:R-:W-:Y:S02]  /*11af0*/  PRMT R97, R97, 0x5410, R50 ;  /* 0x0000541061617816 */ /* 0x000fe40000000032 */
[----:B------:R-:W-:Y:S02]  /*11b00*/  PRMT R96, R96, 0x5410, R37 ;  /* 0x0000541060607816 */ /* 0x000fe40000000025 */
        /* <DEDUP_REMOVED lines=40> */
[----:B------:R-:W-:Y:S01]  /*11d90*/  FMUL.FTZ R36, R36, R4 ;  /* 0x0000000424247220 */ /* 0x000fe20000410000 */
        /* <DEDUP_REMOVED lines=30> */
.L_x_1837:
[----:B------:R-:W-:Y:S05]  /*11f80*/  BSYNC B1 ;  /* 0x0000000000017941 */ /* 0x000fea0003800000 */
.L_x_1836:
[----:B------:R-:W-:Y:S04]  /*11f90*/  BSSY B1, `(.L_x_1838) ;  /* 0x0000068000017945 */ /* 0x000fe80003800000 */
[----:B------:R-:W-:Y:S05]  /*11fa0*/  @P1 BRA `(.L_x_1839) ;  /* 0x0000000400981947 */ /* 0x000fea0003800000 */
[----:B-1----:R-:W-:Y:S02]  /*11fb0*/  LEA.HI R4, R32, R191, RZ, 0x1d ;  /* 0x000000bf20047211 */ /* 0x002fe400078fe8ff */
[----:B---3--:R-:W-:Y:S02]  /*11fc0*/  SHF.R.U64 R30, R8, 0x10, R9 ;  /* 0x00000010081e7819 */ /* 0x008fe40000001209 */
[----:B------:R-:W-:Y:S01]  /*11fd0*/  SHF.R.S32.HI R5, RZ, 0x1f, R4 ;  /* 0x0000001fff057819 */ /* 0x000fe20000011404 */
[----:B------:R-:W-:Y:S01]  /*11fe0*/  IMAD.SHL.U32 R6, R4, 0x8, RZ ;  /* 0x0000000804067824 */ /* 0x000fe200078e00ff */
[----:B------:R-:W-:Y:S02]  /*11ff0*/  SHF.R.U64 R36, R52, 0x10, R53 ;  /* 0x0000001034247819 */ /* 0x000fe40000001235 */
[----:B------:R-:W-:Y:S02]  /*12000*/  LEA.HI R5, R5, R4, RZ, 0x3 ;  /* 0x0000000405057211 */ /* 0x000fe400078f18ff */
[----:B------:R-:W-:-:S02]  /*12010*/  LOP3.LUT R4, R173, 0x38, R6, 0xf8, !PT ;  /* 0x00000038ad047812 */ /* 0x000fc400078ef806 */
[----:B------:R-:W-:Y:S01]  /*12020*/  PRMT R73, R73, 0x5410, R30 ;  /* 0x0000541049497816 */ /* 0x000fe2000000001e */
[----:B------:R-:W-:Y:S01]  /*12030*/  IMAD.SHL.U32 R6, R5, 0x400, RZ ;  /* 0x0000040005067824 */ /* 0x000fe200078e00ff */
[----:B------:R-:W-:Y:S02]  /*12040*/  LOP3.LUT R5, R4, R223, RZ, 0x3c, !PT ;  /* 0x000000df04057212 */ /* 0x000fe400078e3cff */
[----:B------:R-:W-:Y:S01]  /*12050*/  SHF.R.U64 R34, R54, 0x10, R55 ;  /* 0x0000001036227819 */ /* 0x000fe20000001237 */
[----:B------:R-:W-:Y:S01]  /*12060*/  IMAD.U32 R35, R73, 0x10000, RZ ;  /* 0x0001000049237824 */ /* 0x000fe200078e00ff */
[----:B------:R-:W-:Y:S02]  /*12070*/  LOP3.LUT R6, R6, 0x7fffe000, RZ, 0xc0, !PT ;  /* 0x7fffe00006067812 */ /* 0x000fe400078ec0ff */
[----:B------:R-:W-:Y:S02]  /*12080*/  PRMT R77, R77, 0x5410, R36 ;  /* 0x000054104d4d7816 */ /* 0x000fe40000000024 */
[----:B------:R-:W-:-:S02]  /*12090*/  IADD3 R25, R5, R6, R178 ;  /* 0x0000000605197210 */ /* 0x000fc40007ffe0b2 */
[----:B------:R-:W1:Y:S01]  /*120a0*/  LDS.128 R4, [R204] ;  /* 0x00000000cc047984 */ /* 0x000e620000000c00 */
[----:B------:R-:W-:Y:S02]  /*120b0*/  SHF.R.U32.HI R9, RZ, 0x10, R9 ;  /* 0x00000010ff097819 */ /* 0x000fe40000011609 */
[----:B------:R-:W-:Y:S01]  /*120c0*/  IMAD R28, R25, 0x2, R16 ;  /* 0x00000002191c7824 */ /* 0x000fe200078e0210 */
[----:B------:R-:W-:Y:S02]  /*120d0*/  SHF.R.U32.HI R53, RZ, 0x10, R53 ;  /* 0x00000010ff357819 */ /* 0x000fe40000011635 */
[--C-:B------:R-:W-:Y:S02]  /*120e0*/  SHF.R.U64 R8, R10, 0x10, R11.reuse ;  /* 0x000000100a087819 */ /* 0x100fe4000000120b */
[----:B------:R-:W2:Y:S01]  /*120f0*/  LDS.128 R24, [R28+0xc400] ;  /* 0x00c400001c187984 */ /* 0x000ea20000000c00 */
[----:B------:R-:W-:Y:S02]  /*12100*/  SHF.R.U32.HI R11, RZ, 0x10, R11 ;  /* 0x00000010ff0b7819 */ /* 0x000fe4000001160b */
[----:B------:R-:W-:Y:S01]  /*12110*/  PRMT R79, R79, 0x5410, R34 ;  /* 0x000054104f4f7816 */ /* 0x000fe20000000022 */
[----:B------:R-:W-:Y:S01]  /*12120*/  IMAD.U32 R34, R77, 0x10000, RZ ;  /* 0x000100004d227824 */ /* 0x000fe200078e00ff */
[----:B------:R-:W-:-:S02]  /*12130*/  SHF.R.U32.HI R55, RZ, 0x10, R55 ;  /* 0x00000010ff377819 */ /* 0x000fc40000011637 */
[----:B------:R-:W-:Y:S02]  /*12140*/  PRMT R74, R74, 0x5410, R9 ;  /* 0x000054104a4a7816 */ /* 0x000fe40000000009 */
[----:B------:R-:W-:Y:S02]  /*12150*/  PRMT R78, R78, 0x5410, R53 ;  /* 0x000054104e4e7816 */ /* 0x000fe40000000035 */
[----:B------:R-:W-:Y:S01]  /*12160*/  PRMT R75, R75, 0x5410, R8 ;  /* 0x000054104b4b7816 */ /* 0x000fe20000000008 */
[----:B------:R-:W-:Y:S01]  /*12170*/  IMAD.U32 R36, R74, 0x10000, RZ ;  /* 0x000100004a247824 */ /* 0x000fe200078e00ff */
        /* <DEDUP_REMOVED lines=27> */
[----:B------:R-:W-:Y:S01]  /*12330*/  FFMA.FTZ R38, R9, R29, -R38 ;  /* 0x0000001d09267223 */ /* 0x000fe20000010826 */
[----:B------:R-:W-:Y:S01]  /*12340*/  FMUL.FTZ R40, R33, R34 ;  /* 0x0000002221287220 */ /* 0x000fe20000410000 */
[----:B------:R-:W-:Y:S01]  /*12350*/  FFMA.FTZ R36, R9, R36, R30 ;  /* 0x0000002409247223 */ /* 0x000fe2000001001e */
[-C--:B------:R-:W-:Y:S01]  /*12360*/  FMUL.FTZ R33, R33, R8.reuse ;  /* 0x0000000821217220 */ /* 0x080fe20000410000 */
[----:B------:R-:W-:Y:S01]  /*12370*/  FMUL.FTZ R9, R24, R73 ;  /* 0x0000004918097220 */ /* 0x000fe20000410000 */
[C---:B------:R-:W-:Y:S01]  /*12380*/  FFMA.FTZ R40, R11.reuse, R8, -R40 ;  /* 0x000000080b287223 */ /* 0x040fe20000010828 */
[----:B------:R-:W-:Y:S01]  /*12390*/  LOP3.LUT R78, R78, 0xffff0000, RZ, 0xc0, !PT ;  /* 0xffff00004e4e7812 */ /* 0x000fe200078ec0ff */
[----:B------:R-:W-:Y:S01]  /*123a0*/  FFMA.FTZ R33, R11, R34, R33 ;  /* 0x000000220b217223 */ /* 0x000fe20000010021 */
[-C--:B------:R-:W-:Y:S01]  /*123b0*/  FMUL.FTZ R11, R24, R77.reuse ;  /* 0x0000004d180b7220 */ /* 0x080fe20000410000 */
[----:B------:R-:W-:Y:S01]  /*123c0*/  FFMA.FTZ R24, R4, R77, -R9 ;  /* 0x0000004d04187223 */ /* 0x000fe20000010809 */
[----:B------:R-:W-:-:S02]  /*123d0*/  IMAD.U32 R31, R26, 0x10000, RZ ;  /* 0x000100001a1f7824 */ /* 0x000fc400078e00ff */
[----:B------:R-:W-:Y:S01]  /*123e0*/  FMUL.FTZ R34, R25, R74 ;  /* 0x0000004a19227220 */ /* 0x000fe20000410000 */
[----:B------:R-:W-:Y:S01]  /*123f0*/  IMAD.U32 R9, R75, 0x10000, RZ ;  /* 0x000100004b097824 */ /* 0x000fe200078e00ff */
[----:B------:R-:W-:Y:S01]  /*12400*/  LOP3.LUT R26, R26, 0xffff0000, RZ, 0xc0, !PT ;  /* 0xffff00001a1a7812 */ /* 0x000fe200078ec0ff */
[----:B------:R-:W-:Y:S01]  /*12410*/  IMAD.U32 R8, R79, 0x10000, RZ ;  /* 0x000100004f087824 */ /* 0x000fe200078e00ff */
[----:B------:R-:W-:Y:S01]  /*12420*/  LOP3.LUT R27, R27, 0xffff0000, RZ, 0xc0, !PT ;  /* 0xffff00001b1b7812 */ /* 0x000fe200078ec0ff */
[----:B------:R-:W-:Y:S01]  /*12430*/  FMUL.FTZ R25, R25, R78 ;  /* 0x0000004e19197220 */ /* 0x000fe20000410000 */
[----:B------:R-:W-:Y:S01]  /*12440*/  FMUL.FTZ R29, R31, R9 ;  /* 0x000000091f1d7220 */ /* 0x000fe20000410000 */
[----:B------:R-:W-:Y:S01]  /*12450*/  LOP3.LUT R75, R75, 0xffff0000, RZ, 0xc0, !PT ;  /* 0xffff00004b4b7812 */ /* 0x000fe200078ec0ff */
[----:B------:R-:W-:Y:S01]  /*12460*/  FMUL.FTZ R31, R31, R8 ;  /* 0x000000081f1f7220 */ /* 0x000fe20000410000 */
[----:B------:R-:W-:Y:S01]  /*12470*/  LOP3.LUT R76, R76, 0xffff0000, RZ, 0xc0, !PT ;  /* 0xffff00004c4c7812 */ /* 0x000fe200078ec0ff */
[----:B------:R-:W-:Y:S01]  /*12480*/  FFMA.FTZ R30, R4, R73, R11 ;  /* 0x00000049041e7223 */ /* 0x000fe2000001000b */
[----:B------:R-:W-:Y:S01]  /*12490*/  LOP3.LUT R79, R79, 0xffff0000, RZ, 0xc0, !PT ;  /* 0xffff00004f4f7812 */ /* 0x000fe200078ec0ff */
[C---:B------:R-:W-:Y:S01]  /*124a0*/  FFMA.FTZ R11, R5.reuse, R78, -R34 ;  /* 0x0000004e050b7223 */ /* 0x040fe20000010822 */
[----:B------:R-:W-:Y:S01]  /*124b0*/  LOP3.LUT R80, R80, 0xffff0000, RZ, 0xc0, !PT ;  /* 0xffff000050507812 */ /* 0x000fe200078ec0ff */
[----:B------:R-:W-:Y:S01]  /*124c0*/  FFMA.FTZ R25, R5, R74, R25 ;  /* 0x0000004a05197223 */ /* 0x000fe20000010019 */
[C---:B------:R-:W-:Y:S01]  /*124d0*/  FFMA.FTZ R29, R10.reuse, R8, -R29 ;  /* 0x000000080a1d7223 */ /* 0x040fe2000001081d */
[----:B------:R-:W-:Y:S01]  /*124e0*/  FFMA.FTZ R10, R10, R9, R31 ;  /* 0x000000090a0a7223 */ /* 0x000fe2000001001f */
        /* <DEDUP_REMOVED lines=18> */
.L_x_1839:
[----:B------:R-:W-:Y:S05]  /*12610*/  BSYNC B1 ;  /* 0x0000000000017941 */ /* 0x000fea0003800000 */
.L_x_1838:
[----:B------:R-:W-:Y:S05]  /*12620*/  @P2 BRA `(.L_x_1811) ;  /* 0x0000000400982947 */ /* 0x000fea0003800000 */
[----:B------:R-:W-:Y:S02]  /*12630*/  LEA.HI R32, R32, R192, RZ, 0x1d ;  /* 0x000000c020207211 */ /* 0x000fe400078fe8ff */
[----:B-1-3--:R-:W-:Y:S02]  /*12640*/  SHF.R.U64 R26, R58, 0x10, R59 ;  /* 0x000000103a1a7819 */ /* 0x00afe4000000123b */
        /* <DEDUP_REMOVED lines=10> */
[----:B------:R-:W-:Y:S02]  /*126f0*/  PRMT R71, R71, 0x5410, R26 ;  /* 0x0000541047477816 */ /* 0x000fe4000000001a */
[----:B------:R-:W-:-:S02]  /*12700*/  IADD3 R9, R5, R6, R178 ;  /* 0x0000000605097210 */ /* 0x000fc40007ffe0b2 */
[----:B------:R-:W1:Y:S01]  /*12710*/  LDS.128 R4, [R202] ;  /* 0x00000000ca047984 */ /* 0x000e620000000c00 */
[----:B------:R-:W-:Y:S02]  /*12720*/  SHF.R.U64 R30, R56, 0x10, R57 ;  /* 0x00000010381e7819 */ /* 0x000fe40000001239 */
[----:B------:R-:W-:Y:S01]  /*12730*/  IMAD R24, R9, 0x2, R16 ;  /* 0x0000000209187824 */ /* 0x000fe200078e0210 */
[----:B------:R-:W-:Y:S02]  /*12740*/  SHF.R.U32.HI R14, RZ, 0x10, R15 ;  /* 0x00000010ff0e7819 */ /* 0x000fe4000001160f */
[----:B------:R-:W-:Y:S02]  /*12750*/  PRMT R26, R0, 0x5410, R25 ;  /* 0x00005410001a7816 */ /* 0x000fe40000000019 */
[----:B------:R-:W2:Y:S01]  /*12760*/  LDS.128 R8, [R24+0xc400] ;  /* 0x00c4000018087984 */ /* 0x000ea20000000c00 */
[----:B------:R-:W-:Y:S02]  /*12770*/  PRMT R69, R69, 0x5410, R30 ;  /* 0x0000541045457816 */ /* 0x000fe4000000001e */
[----:B------:R-:W-:Y:S01]  /*12780*/  PRMT R31, R21, 0x5410, R14 ;  /* 0x00005410151f7816 */ /* 0x000fe2000000000e */
[----:B------:R-:W-:Y:S01]  /*12790*/  IMAD.U32 R27, R26, 0x10000, RZ ;  /* 0x000100001a1b7824 */ /* 0x000fe200078e00ff */
[----:B------:R-:W-:Y:S01]  /*127a0*/  SHF.R.U32.HI R57, RZ, 0x10, R57 ;  /* 0x00000010ff397819 */ /* 0x000fe20000011639 */
[----:B------:R-:W-:Y:S01]  /*127b0*/  IMAD.U32 R25, R69, 0x10000, RZ ;  /* 0x0001000045197824 */ /* 0x000fe200078e00ff */
[----:B------:R-:W-:Y:S01]  /*127c0*/  PRMT R28, R3, 0x5410, R28 ;  /* 0x00005410031c7816 */ /* 0x000fe2000000001c */
[----:B------:R-:W-:Y:S01]  /*127d0*/  IMAD.U32 R32, R31, 0x10000, RZ ;  /* 0x000100001f207824 */ /* 0x000fe200078e00ff */
[----:B------:R-:W-:-:S02]  /*127e0*/  SHF.R.U32.HI R59, RZ, 0x10, R59 ;  /* 0x00000010ff3b7819 */ /* 0x000fc4000001163b */
[----:B------:R-:W-:Y:S01]  /*127f0*/  PRMT R70, R70, 0x5410, R57 ;  /* 0x0000541046467816 */ /* 0x000fe20000000039 */
[----:B------:R-:W-:Y:S01]  /*12800*/  IMAD.U32 R29, R28, 0x10000, RZ ;  /* 0x000100001c1d7824 */ /* 0x000fe200078e00ff */
[----:B------:R-:W-:Y:S02]  /*12810*/  PRMT R72, R72, 0x5410, R59 ;  /* 0x0000541048487816 */ /* 0x000fe4000000003b */
[----:B------:R-:W-:Y:S02]  /*12820*/  PRMT R30, R20, 0x5410, R13 ;  /* 0x00005410141e7816 */ /* 0x000fe4000000000d */
[----:B------:R-:W-:Y:S02]  /*12830*/  LOP3.LUT R26, R26, 0xffff0000, RZ, 0xc0, !PT ;  /* 0xffff00001a1a7812 */ /* 0x000fe400078ec0ff */
        /* <DEDUP_REMOVED lines=15> */
[-C--:B------:R-:W-:Y:S01]  /*12930*/  FMUL.FTZ R35, R14, R25.reuse ;  /* 0x000000190e237220 */ /* 0x080fe20000410000 */
[C---:B------:R-:W-:Y:S01]  /*12940*/  IMAD.U32 R14, R70.reuse, 0x10000, RZ ;  /* 0x00010000460e7824 */ /* 0x040fe200078e00ff */
[----:B------:R-:W-:Y:S01]  /*12950*/  LOP3.LUT R70, R70, 0xffff0000, RZ, 0xc0, !PT ;  /* 0xffff000046467812 */ /* 0x000fe200078ec0ff */
[----:B------:R-:W-:Y:S01]  /*12960*/  FFMA.FTZ R33, R0, R25, -R33 ;  /* 0x0000001900217223 */ /* 0x000fe20000010821 */
[----:B------:R-:W-:Y:S01]  /*12970*/  FMUL.FTZ R25, R15, R29 ;  /* 0x0000001d0f197220 */ /* 0x000fe20000410000 */
[----:B------:R-:W-:-:S02]  /*12980*/  IMAD.U32 R21, R11, 0x10000, RZ ;  /* 0x000100000b157824 */ /* 0x000fc400078e00ff */
[----:B------:R-:W-:Y:S01]  /*12990*/  FFMA.FTZ R35, R0, R27, R35 ;  /* 0x0000001b00237223 */ /* 0x000fe20000010023 */
[----:B------:R-:W-:Y:S02]  /*129a0*/  IMAD.U32 R0, R72, 0x10000, RZ ;  /* 0x0001000048007824 */ /* 0x000fe400078e00ff */
[-C--:B------:R-:W-:Y:S01]  /*129b0*/  FMUL.FTZ R15, R15, R14.reuse ;  /* 0x0000000e0f0f7220 */ /* 0x080fe20000410000 */
[----:B------:R-:W-:Y:S01]  /*129c0*/  FFMA.FTZ R25, R12, R14, -R25 ;  /* 0x0000000e0c197223 */ /* 0x000fe20000010819 */
[C---:B------:R-:W-:Y:S01]  /*129d0*/  FMUL.FTZ R14, R21.reuse, R32 ;  /* 0x00000020150e7220 */ /* 0x040fe20000410000 */
[-C--:B------:R-:W-:Y:S01]  /*129e0*/  FMUL.FTZ R27, R21, R0.reuse ;  /* 0x00000000151b7220 */ /* 0x080fe20000410000 */
[----:B------:R-:W-:Y:S02]  /*129f0*/  IMAD.U32 R20, R10, 0x10000, RZ ;  /* 0x000100000a147824 */ /* 0x000fe400078e00ff */
[----:B------:R-:W-:Y:S01]  /*12a00*/  FFMA.FTZ R15, R12, R29, R15 ;  /* 0x0000001d0c0f7223 */ /* 0x000fe2000001000f */
[----:B------:R-:W-:Y:S01]  /*12a10*/  FFMA.FTZ R21, R13, R0, -R14 ;  /* 0x000000000d157223 */ /* 0x000fe2000001080e */
[C---:B------:R-:W-:Y:S01]  /*12a20*/  FMUL.FTZ R0, R8.reuse, R26 ;  /* 0x0000001a08007220 */ /* 0x040fe20000410000 */
[----:B------:R-:W-:Y:S01]  /*12a30*/  FMUL.FTZ R14, R8, R69 ;  /* 0x00000045080e7220 */ /* 0x000fe20000410000 */
[----:B------:R-:W-:-:S02]  /*12a40*/  IMAD.U32 R8, R30, 0x10000, RZ ;  /* 0x000100001e087824 */ /* 0x000fc400078e00ff */
[----:B------:R-:W-:Y:S01]  /*12a50*/  FFMA.FTZ R27, R13, R32, R27 ;  /* 0x000000200d1b7223 */ /* 0x000fe2000001001b */
[C---:B------:R-:W-:Y:S01]  /*12a60*/  FFMA.FTZ R12, R3.reuse, R69, -R0 ;  /* 0x00000045030c7223 */ /* 0x040fe20000010800 */
[----:B------:R-:W-:Y:S01]  /*12a70*/  FFMA.FTZ R14, R3, R26, R14 ;  /* 0x0000001a030e7223 */ /* 0x000fe2000001000e */
[----:B------:R-:W-:Y:S02]  /*12a80*/  IMAD.U32 R0, R71, 0x10000, RZ ;  /* 0x0001000047007824 */ /* 0x000fe400078e00ff */
[----:B------:R-:W-:Y:S01]  /*12a90*/  FMUL.FTZ R26, R20, R8 ;  /* 0x00000008141a7220 */ /* 0x000fe20000410000 */
[----:B------:R-:W-:Y:S01]  /*12aa0*/  FMUL.FTZ R13, R9, R28 ;  /* 0x0000001c090d7220 */ /* 0x000fe20000410000 */
[----:B------:R-:W-:Y:S01]  /*12ab0*/  LOP3.LUT R10, R10, 0xffff0000, RZ, 0xc0, !PT ;  /* 0xffff00000a0a7812 */ /* 0x000fe200078ec0ff */
[-C--:B------:R-:W-:Y:S01]  /*12ac0*/  FMUL.FTZ R20, R20, R0.reuse ;  /* 0x0000000014147220 */ /* 0x080fe20000410000 */
        /* <DEDUP_REMOVED lines=8> */
[----:B------:R-:W-:Y:S01]  /*12b50*/  FFMA.FTZ R20, R5, R8, R20 ;  /* 0x0000000805147223 */ /* 0x000fe20000010014 */
[----:B------:R-:W-:Y:S01]  /*12b60*/  LOP3.LUT R72, R72, 0xffff0000, RZ, 0xc0, !PT ;  /* 0xffff000048487812 */ /* 0x000fe200078ec0ff */
[C---:B------:R-:W-:Y:S01]  /*12b70*/  FMUL.FTZ R5, R10.reuse, R3 ;  /* 0x000000030a057220 */ /* 0x040fe20000410000 */
[C---:B------:R-:W-:Y:S01]  /*12b80*/  FMUL.FTZ R4, R11.reuse, R0 ;  /* 0x000000000b047220 */ /* 0x040fe20000410000 */
[----:B------:R-:W-:Y:S01]  /*12b90*/  FMUL.FTZ R10, R10, R71 ;  /* 0x000000470a0a7220 */ /* 0x000fe20000410000 */
[----:B------:R-:W-:Y:S01]  /*12ba0*/  F2FP.BF16.F32.PACK_AB R8, R14, R35 ;  /* 0x000000230e08723e */ /* 0x000fe200000010ff */
        /* <DEDUP_REMOVED lines=14> */
.L_x_1811:
[----:B------:R-:W-:Y:S05]  /*12c90*/  BSYNC B0 ;  /* 0x0000000000007941 */ /* 0x000fea0003800000 */
.L_x_1789:
        /* <DEDUP_REMOVED lines=8> */
.L_x_1787:
[----:B------:R-:W-:-:S06]  /*12d20*/  ULOP3.LUT UR4, UR60, 0x1, URZ, 0xfc, !UPT ;  /* 0x000000013c047892 */ /* 0x000fcc000f8efc3f */
[----:B01-3--:R-:W-:-:S05]  /*12d30*/  IMAD.U32 R0, RZ, RZ, UR4 ;  /* 0x00000004ff007e24 */ /* 0x00bfca000f8e00ff */
[----:B------:R-:W-:-:S13]  /*12d40*/  ISETP.NE.AND P0, PT, R0, 0x3, PT ;  /* 0x000000030000780c */ /* 0x000fda0003f05270 */
[----:B------:R-:W-:Y:S05]  /*12d50*/  @!P0 BRA `(.L_x_1840) ;  /* 0x0000000000048947 */ /* 0x000fea0003800000 */
[----:B------:R-:W-:Y:S01]  /*12d60*/  BPT.TRAP 0x1 ;  /* 0x000000040000795c */ /* 0x000fe20000300000 */
.L_x_1840:
[----:B--2-4-:R-:W-:Y:S01]  /*12d70*/  IMAD R7, R22, 0x8, R16 ;  /* 0x0000000816077824 */ /* 0x014fe200078e0210 */
[----:B------:R-:W-:-:S04]  /*12d80*/  SHF.L.U32 R0, R23, 0x1f, RZ ;  /* 0x0000001f17007819 */ /* 0x000fc800000006ff */
[----:B------:R0:W1:Y:S01]  /*12d90*/  SYNCS.PHASECHK.TRANS64.TRYWAIT P2, [R7+URZ+0x2a830], R0 ;  /* 0x02a83000070075a7 */ /* 0x000062000804017f */
[----:B------:R-:W-:Y:S05]  /*12da0*/  @!P0 BRA `(.L_x_1841) ;  /* 0x0000000000048947 */ /* 0x000fea0003800000 */
[----:B------:R-:W-:Y:S01]  /*12db0*/  BPT.TRAP 0x1 ;  /* 0x000000040000795c */ /* 0x000fe20000300000 */
.L_x_1841:
[----:B------:R-:W2:Y:S02]  /*12dc0*/  S2R R3, SR_TID.X ;  /* 0x0000000000037919 */ /* 0x000ea40000002100 */
[----:B--2---:R-:W-:-:S04]  /*12dd0*/  LOP3.LUT R3, R3, 0x7f, RZ, 0xc0, !PT ;  /* 0x0000007f03037812 */ /* 0x004fc800078ec0ff */
[----:B------:R-:W-:Y:S01]  /*12de0*/  ISETP.NE.AND P1, PT, R3, RZ, PT ;  /* 0x000000ff0300720c */ /* 0x000fe20003f25270 */
[----:B-1----:R-:W-:-:S12]  /*12df0*/  @P2 BRA `(.L_x_1842) ;  /* 0x0000000000082947 */ /* 0x002fd80003800000 */
[----:B------:R-:W1:Y:S02]  /*12e00*/  SYNCS.PHASECHK.TRANS64.TRYWAIT P2, [R7+URZ+0x2a830], R0 ;  /* 0x02a83000070075a7 */ /* 0x000e64000804017f */
[----:B-1----:R-:W-:Y:S05]  /*12e10*/  @!P2 BRA `(.L_x_1843) ;  /* 0x0000016c0088a947 */ /* 0x002fea0003800000 */
.L_x_1842:
[----:B------:R-:W-:Y:S05]  /*12e20*/  WARPSYNC.ALL ;  /* 0x0000000000007948 */ /* 0x000fea0003800000 */
[----:B01----:R-:W-:Y:S01]  /*12e30*/  VIADD R0, R16, 0x18400 ;  /* 0x0001840010007836 */ /* 0x003fe20000000000 */
[----:B------:R-:W-:Y:S01]  /*12e40*/  R2UR UR4, R68 ;  /* 0x00000000440472ca */ /* 0x000fe200000e0000 */
[----:B------:R-:W-:Y:S01]  /*12e50*/  IMAD.MOV.U32 R5, RZ, RZ, 0x40000040 ;  /* 0x40000040ff057424 */ /* 0x000fe200078e00ff */
[----:B------:R-:W-:Y:S01]  /*12e60*/  WARPGROUP.ARRIVE ;  /* 0x00000000000079c5 */ /* 0x000fe20000000000 */
[----:B------:R-:W-:Y:S01]  /*12e70*/  UMOV UR9, 0x40000040 ;  /* 0x4000004000097882 */ /* 0x000fe20000000000 */
[----:B------:R-:W-:Y:S01]  /*12e80*/  SHF.R.U32.HI R0, RZ, 0x4, R0 ;  /* 0x00000004ff007819 */ /* 0x000fe20000011600 */
[----:B------:R-:W-:Y:S01]  /*12e90*/  IMAD.MOV.U32 R11, RZ, RZ, 0x40000040 ;  /* 0x40000040ff0b7424 */ /* 0x000fe200078e00ff */
[----:B------:R-:W-:Y:S01]  /*12ea0*/  R2UR UR11, R5 ;  /* 0x00000000050b72ca */ /* 0x000fe200000e0000 */
[----:B------:R-:W-:Y:S01]  /*12eb0*/  IMAD.U32 R13, RZ, RZ, UR9 ;  /* 0x00000009ff0d7e24 */ /* 0x000fe2000f8e00ff */
[----:B------:R-:W-:Y:S01]  /*12ec0*/  LOP3.LUT R0, R0, 0x3fff, RZ, 0xc0, !PT ;  /* 0x00003fff00007812 */ /* 0x000fe200078ec0ff */
[----:B------:R-:W-:Y:S01]  /*12ed0*/  UMOV UR53, 0x40000040 ;  /* 0x4000004000357882 */ /* 0x000fe20000000000 */
[----:B------:R-:W-:Y:S01]  /*12ee0*/  UMOV UR49, 0x40000040 ;  /* 0x4000004000317882 */ /* 0x000fe20000000000 */
[----:B------:R-:W-:Y:S01]  /*12ef0*/  UMOV UR45, 0x40000040 ;  /* 0x40000040002d7882 */ /* 0x000fe20000000000 */
[----:B------:R-:W-:Y:S01]  /*12f00*/  LOP3.LUT R8, R0, 0x10000, RZ, 0xfc, !PT ;  /* 0x0001000000087812 */ /* 0x000fe200078efcff */
[----:B------:R-:W-:Y:S01]  /*12f10*/  ULOP3.LUT UR4, UR4, 0x10000, URZ, 0xfc, !UPT ;  /* 0x0001000004047892 */ /* 0x000fe2000f8efc3f */
[----:B------:R-:W0:Y:S03]  /*12f20*/  LDC R198, c[0x0][0x448] ;  /* 0x00011200ffc67b82 */ /* 0x000e260000000800 */
[----:B------:R-:W-:Y:S01]  /*12f30*/  IMAD R4, R22, 0x900, R8 ;  /* 0x0000090016047824 */ /* 0x000fe200078e0208 */
[----:B------:R-:W-:-:S02]  /*12f40*/  UIADD3 UR5, UR4, 0x2, URZ ;  /* 0x0000000204057890 */ /* 0x000fc4000fffe03f */
[----:B------:R-:W-:Y:S01]  /*12f50*/  UMOV UR8, UR4 ;  /* 0x0000000400087c82 */ /* 0x000fe20008000000 */
[C---:B------:R-:W-:Y:S01]  /*12f60*/  VIADD R10, R4.reuse, 0x2 ;  /* 0x00000002040a7836 */ /* 0x040fe20000000000 */
[----:B------:R-:W-:Y:S01]  /*12f70*/  R2UR UR10, R4 ;  /* 0x00000000040a72ca */ /* 0x000fe200000e0000 */
[----:B------:R-:W-:-:S05]  /*12f80*/  IMAD.U32 R12, RZ, RZ, UR8 ;  /* 0x00000008ff0c7e24 */ /* 0x000fca000f8e00ff */
[----:B------:R1:W-:Y:S07]  /*12f90*/  STL.64 [R1+0x38], R12 ;  /* 0x0000380c01007387 */ /* 0x0003ee0000100a00 */
[----:B------:R-:W-:Y:S01]  /*12fa0*/  HGMMA.64x96x16.F32.BF16 R24, gdesc[UR8], RZ, !UPT, gsb0 ;  /* 0x01600000081879f0 */ /* 0x000fe2000c0018ff */
[----:B------:R-:W-:Y:S01]  /*12fb0*/  R2UR UR10, R10 ;  /* 0x000000000a0a72ca */ /* 0x000fe200000e0000 */
[----:B------:R-:W-:Y:S01]  /*12fc0*/  UMOV UR8, UR5 ;  /* 0x0000000500087c82 */ /* 0x000fe20008000000 */
[----:B------:R-:W-:Y:S01]  /*12fd0*/  R2UR UR11, R11 ;  /* 0x000000000b0b72ca */ /* 0x000fe200000e0000 */
[----:B------:R-:W-:Y:S01]  /*12fe0*/  UMOV UR9, 0x40000040 ;  /* 0x4000004000097882 */ /* 0x000fe20000000000 */
[----:B------:R-:W-:Y:S01]  /*12ff0*/  VIADD R10, R4, 0x4 ;  /* 0x00000004040a7836 */ /* 0x000fe20000000000 */
[----:B------:R-:W-:Y:S01]  /*13000*/  UIADD3 UR5, UR4, 0x4, URZ ;  /* 0x0000000404057890 */ /* 0x000fe2000fffe03f */
[----:B------:R-:W-:-:S02]  /*13010*/  IMAD.MOV.U32 R11, RZ, RZ, 0x40000040 ;  /* 0x40000040ff0b7424 */ /* 0x000fc400078e00ff */
[----:B-1----:R-:W-:Y:S02]  /*13020*/  IMAD.U32 R12, RZ, RZ, UR8 ;  /* 0x00000008ff0c7e24 */ /* 0x002fe4000f8e00ff */
[----:B------:R-:W-:-:S05]  /*13030*/  IMAD.U32 R13, RZ, RZ, UR9 ;  /* 0x00000009ff0d7e24 */ /* 0x000fca000f8e00ff */
[----:B------:R1:W-:Y:S01]  /*13040*/  STL.64 [R1+0x30], R12 ;  /* 0x0000300c01007387 */ /* 0x0003e20000100a00 */
[----:B------:R-:W-:Y:S02]  /*13050*/  WARPGROUP.DEPBAR.LE gsb0, 0x0 ;  /* 0x00008000000079c5 */ /* 0x000fe40000010000 */
[----:B------:R-:W-:-:S06]  /*13060*/  WARPGROUP.ARRIVE ;  /* 0x00000000000079c5 */ /* 0x000fcc0000000000 */
[----:B------:R-:W-:Y:S01]  /*13070*/  HGMMA.64x96x16.F32.BF16 R24, gdesc[UR8], R24, gsb0 ;  /* 0x01600000081879f0 */ /* 0x000fe20008001818 */
[----:B------:R-:W-:Y:S01]  /*13080*/  R2UR UR10, R10 ;  /* 0x000000000a0a72ca */ /* 0x000fe200000e0000 */
[----:B------:R-:W-:Y:S01]  /*13090*/  UMOV UR8, UR5 ;  /* 0x0000000500087c82 */ /* 0x000fe20008000000 */
[----:B------:R-:W-:Y:S01]  /*130a0*/  R2UR UR11, R11 ;  /* 0x000000000b0b72ca */ /* 0x000fe200000e0000 */
[----:B------:R-:W-:Y:S01]  /*130b0*/  UMOV UR9, 0x40000040 ;  /* 0x4000004000097882 */ /* 0x000fe20000000000 */
[----:B------:R-:W-:Y:S01]  /*130c0*/  VIADD R10, R4, 0x6 ;  /* 0x00000006040a7836 */ /* 0x000fe20000000000 */
[----:B------:R-:W-:Y:S01]  /*130d0*/  UIADD3 UR5, UR4, 0x6, URZ ;  /* 0x0000000604057890 */ /* 0x000fe2000fffe03f */
[----:B------:R-:W-:Y:S02]  /*130e0*/  IMAD.MOV.U32 R11, RZ, RZ, 0x40000040 ;  /* 0x40000040ff0b7424 */ /* 0x000fe400078e00ff */
        /* <DEDUP_REMOVED lines=40> */
[----:B------:R-:W-:Y:S01]  /*13370*/  IMAD.U32 R13, RZ, RZ, UR9 ;  /* 0x00000009ff0d7e24 */ /* 0x000fe2000f8e00ff */
[----:B------:R-:W-:-:S02]  /*13380*/  UIADD3 UR52, UR4, 0x406, URZ ;  /* 0x0000040604347890 */ /* 0x000fc4000fffe03f */
[----:B------:R-:W-:Y:S02]  /*13390*/  UIADD3 UR48, UR4, 0x800, URZ ;  /* 0x0000080004307890 */ /* 0x000fe4000fffe03f */
[----:B------:R1:W-:Y:S04]  /*133a0*/  STL.64 [R1+0x10], R12 ;  /* 0x0000100c01007387 */ /* 0x0003e80000100a00 */
[----:B------:R-:W2:Y:S01]  /*133b0*/  LDL.LU R14, [R1+0xc] ;  /* 0x00000c00010e7983 */ /* 0x000ea20000300800 */
[----:B------:R-:W-:Y:S02]  /*133c0*/  WARPGROUP.DEPBAR.LE gsb0, 0x0 ;  /* 0x00008000000079c5 */ /* 0x000fe40000010000 */
[----:B------:R-:W-:-:S06]  /*133d0*/  WARPGROUP.ARRIVE ;  /* 0x00000000000079c5 */ /* 0x000fcc0000000000 */
[----:B------:R-:W-:Y:S01]  /*133e0*/  HGMMA.64x96x16.F32.BF16 R24, gdesc[UR8], R24, gsb0 ;  /* 0x01600000081879f0 */ /* 0x000fe20008001818 */
[----:B------:R-:W-:Y:S01]  /*133f0*/  R2UR UR10, R10 ;  /* 0x000000000a0a72ca */ /* 0x000fe200000e0000 */
[----:B------:R-:W-:Y:S01]  /*13400*/  UMOV UR8, UR5 ;  /* 0x0000000500087c82 */ /* 0x000fe20008000000 */
[----:B------:R-:W-:Y:S01]  /*13410*/  R2UR UR11, R11 ;  /* 0x000000000b0b72ca */ /* 0x000fe200000e0000 */
[----:B------:R-:W-:Y:S01]  /*13420*/  UMOV UR9, 0x40000040 ;  /* 0x4000004000097882 */ /* 0x000fe20000000000 */
[----:B------:R-:W-:Y:S02]  /*13430*/  VIADD R10, R4, 0x306 ;  /* 0x00000306040a7836 */ /* 0x000fe40000000000 */
[----:B------:R-:W-:Y:S01]  /*13440*/  IMAD.MOV.U32 R11, RZ, RZ, 0x40000040 ;  /* 0x40000040ff0b7424 */ /* 0x000fe200078e00ff */
[----:B------:R-:W-:Y:S02]  /*13450*/  UIADD3 UR44, UR4, 0x802, URZ ;  /* 0x00000802042c7890 */ /* 0x000fe4000fffe03f */
[----:B------:R-:W-:Y:S01]  /*13460*/  UIADD3 UR40, UR4, 0x804, URZ ;  /* 0x0000080404287890 */ /* 0x000fe2000fffe03f */
[----:B------:R-:W-:-:S02]  /*13470*/  WARPGROUP.DEPBAR.LE gsb0, 0x0 ;  /* 0x00008000000079c5 */ /* 0x000fc40000010000 */
[----:B------:R-:W-:Y:S01]  /*13480*/  WARPGROUP.ARRIVE ;  /* 0x00000000000079c5 */ /* 0x000fe20000000000 */
[----:B------:R-:W-:Y:S01]  /*13490*/  UMOV UR41, 0x40000040 ;  /* 0x4000004000297882 */ /* 0x000fe20000000000 */
[----:B------:R-:W-:Y:S01]  /*134a0*/  IMAD.MOV.U32 R5, RZ, RZ, 0x40000040 ;  /* 0x40000040ff057424 */ /* 0x000fe200078e00ff */
[----:B------:R-:W-:Y:S01]  /*134b0*/  UIADD3 UR36, UR4, 0x806, URZ ;  /* 0x0000080604247890 */ /* 0x000fe2000fffe03f */
[----:B------:R-:W-:Y:S02]  /*134c0*/  UMOV UR37, 0x40000040 ;  /* 0x4000004000257882 */ /* 0x000fe40000000000 */
[----:B------:R-:W-:Y:S01]  /*134d0*/  HGMMA.64x96x16.F32.BF16 R24, gdesc[UR8], R24, gsb0 ;  /* 0x01600000081879f0 */ /* 0x000fe20008001818 */
[----:B------:R-:W-:Y:S01]  /*134e0*/  R2UR UR54, R10 ;  /* 0x000000000a3672ca */ /* 0x000fe200000e0000 */
[----:B-1----:R-:W-:Y:S01]  /*134f0*/  IMAD.U32 R12, RZ, RZ, UR8 ;  /* 0x00000008ff0c7e24 */ /* 0x002fe2000f8e00ff */
[----:B------:R-:W-:Y:S01]  /*13500*/  R2UR UR55, R11 ;  /* 0x000000000b3772ca */ /* 0x000fe200000e0000 */
[----:B------:R-:W-:Y:S01]  /*13510*/  VIADD R10, R4, 0x600 ;  /* 0x00000600040a7836 */ /* 0x000fe20000000000 */
[----:B------:R-:W-:Y:S01]  /*13520*/  R2UR UR39, R5 ;  /* 0x00000000052772ca */ /* 0x000fe200000e0000 */
[----:B------:R-:W-:Y:S01]  /*13530*/  IMAD.MOV.U32 R11, RZ, RZ, 0x40000040 ;  /* 0x40000040ff0b7424 */ /* 0x000fe200078e00ff */
[----:B0-----:R-:W-:Y:S01]  /*13540*/  ISETP.NE.AND P2, PT, R198, 0x1, PT ;  /* 0x00000001c600780c */ /* 0x001fe20003f45270 */
[----:B------:R-:W-:Y:S01]  /*13550*/  IMAD.U32 R13, RZ, RZ, UR9 ;  /* 0x00000009ff0d7e24 */ /* 0x000fe2000f8e00ff */
[----:B------:R-:W-:Y:S01]  /*13560*/  R2UR UR50, R10 ;  /* 0x000000000a3272ca */ /* 0x000fe200000e0000 */
[----:B------:R-:W-:Y:S01]  /*13570*/  IMAD.IADD R0, R181, 0x1, R177 ;  /* 0x00000001b5007824 */ /* 0x000fe200078e02b1 */
[----:B------:R-:W-:Y:S01]  /*13580*/  ULDC UR4, c[0x0][0x9dc] ;  /* 0x0002770000047ab9 */ /* 0x000fe20000000800 */
[----:B------:R-:W-:-:S02]  /*13590*/  WARPGROUP.DEPBAR.LE gsb0, 0x0 ;  /* 0x00008000000079c5 */ /* 0x000fc40000010000 */
[----:B------:R-:W-:Y:S01]  /*135a0*/  WARPGROUP.ARRIVE ;  /* 0x00000000000079c5 */ /* 0x000fe20000000000 */
[----:B------:R-:W-:-:S05]  /*135b0*/  R2UR UR51, R11 ;  /* 0x000000000b3372ca */ /* 0x000fca00000e0000 */
[----:B------:R-:W0:Y:S01]  /*135c0*/  @P2 LDC R3, c[0x0][0x44c] ;  /* 0x00011300ff032b82 */ /* 0x000e220000000800 */
[----:B------:R-:W-:Y:S01]  /*135d0*/  HGMMA.64x96x16.F32.BF16 R24, gdesc[UR52], R24, gsb0 ;  /* 0x01600000341879f0 */ /* 0x000fe20008001818 */
[----:B------:R-:W-:Y:S02]  /*135e0*/  VIADD R10, R4, 0x602 ;  /* 0x00000602040a7836 */ /* 0x000fe40000000000 */
[----:B------:R-:W-:-:S03]  /*135f0*/  IMAD.MOV.U32 R11, RZ, RZ, 0x40000040 ;  /* 0x40000040ff0b7424 */ /* 0x000fc600078e00ff */
[----:B------:R-:W-:Y:S02]  /*13600*/  R2UR UR46, R10 ;  /* 0x000000000a2e72ca */ /* 0x000fe400000e0000 */
[----:B------:R-:W-:Y:S01]  /*13610*/  R2UR UR47, R11 ;  /* 0x000000000b2f72ca */ /* 0x000fe200000e0000 */
[----:B------:R-:W-:Y:S02]  /*13620*/  WARPGROUP.DEPBAR.LE gsb0, 0x0 ;  /* 0x00008000000079c5 */ /* 0x000fe40000010000 */
[----:B------:R-:W-:-:S06]  /*13630*/  WARPGROUP.ARRIVE ;  /* 0x00000000000079c5 */ /* 0x000fcc0000000000 */
        /* <DEDUP_REMOVED lines=8> */
[----:B------:R-:W-:-:S05]  /*136c0*/  VIADD R4, R4, 0x606 ;  /* 0x0000060604047836 */ /* 0x000fca0000000000 */
[----:B------:R-:W-:Y:S01]  /*136d0*/  R2UR UR38, R4 ;  /* 0x00000000042672ca */ /* 0x000fe200000e0000 */
[----:B------:R1:W-:Y:S01]  /*136e0*/  STL.64 [R1], R12 ;  /* 0x0000000c01007387 */ /* 0x0003e20000100a00 */
[----:B------:R-:W3:Y:S08]  /*136f0*/  @P2 LDC R4, c[0x0][0x450] ;  /* 0x00011400ff042b82 */ /* 0x000ef00000000800 */
[----:B-1----:R-:W1:Y:S01]  /*13700*/  LDC.64 R12, c[0x0][0x9e0] ;  /* 0x00027800ff0c7b82 */ /* 0x002e620000000a00 */
[----:B------:R-:W-:-:S02]  /*13710*/  WARPGROUP.DEPBAR.LE gsb0, 0x0 ;  /* 0x00008000000079c5 */ /* 0x000fc40000010000 */
[----:B------:R-:W-:-:S06]  /*13720*/  WARPGROUP.ARRIVE ;  /* 0x00000000000079c5 */ /* 0x000fcc0000000000 */
[----:B------:R-:W-:Y:S01]  /*13730*/  HGMMA.64x96x16.F32.BF16 R24, gdesc[UR40], R24, gsb0 ;  /* 0x01600000281879f0 */ /* 0x000fe20008001818 */
[----:B0-----:R-:W-:Y:S01]  /*13740*/  @P2 IMAD.HI.U32 R3, R0, R3, RZ ;  /* 0x0000000300032227 */ /* 0x001fe200078e00ff */
[----:B--2---:R-:W-:-:S03]  /*13750*/  LOP3.LUT R14, R14, 0xffdfffff, RZ, 0xc0, !PT ;  /* 0xffdfffff0e0e7812 */ /* 0x004fc600078ec0ff */
[----:B------:R-:W-:Y:S01]  /*13760*/  IMAD.MOV.U32 R5, RZ, RZ, R0 ;  /* 0x000000ffff057224 */ /* 0x000fe200078e0000 */
[----:B------:R-:W-:Y:S02]  /*13770*/  @P2 LOP3.LUT R14, R14, 0x200000, RZ, 0xfc, !PT ;  /* 0x002000000e0e2812 */ /* 0x000fe400078efcff */
[----:B---3--:R-:W-:Y:S02]  /*13780*/  @P2 SHF.R.U32.HI R5, RZ, R4, R3 ;  /* 0x00000004ff052219 */ /* 0x008fe40000011603 */
[----:B-1----:R-:W-:Y:S02]  /*13790*/  ISETP.GE.AND P2, PT, R13, 0x1, PT ;  /* 0x000000010d00780c */ /* 0x002fe40003f46270 */
[----:B------:R-:W-:Y:S01]  /*137a0*/  LOP3.LUT R14, R14, 0xffefffff, RZ, 0xc0, !PT ;  /* 0xffefffff0e0e7812 */ /* 0x000fe200078ec0ff */
[----:B------:R-:W-:Y:S02]  /*137b0*/  WARPGROUP.DEPBAR.LE gsb0, 0x0 ;  /* 0x00008000000079c5 */ /* 0x000fe40000010000 */
[----:B------:R-:W-:-:S06]  /*137c0*/  WARPGROUP.ARRIVE ;  /* 0x00000000000079c5 */ /* 0x000fcc0000000000 */
[----:B------:R-:W-:Y:S01]  /*137d0*/  HGMMA.64x96x16.F32.BF16 R24, gdesc[UR36], R24, gsb0 ;  /* 0x01600000241879f0 */ /* 0x000fe20008001818 */
[----:B------:R-:W-:Y:S01]  /*137e0*/  @!P1 VIADD R0, R7, 0x2a840 ;  /* 0x0002a84007009836 */ /* 0x000fe20000000000 */
[----:B------:R-:W-:Y:S01]  /*137f0*/  @P2 LOP3.LUT R14, R14, 0x100000, RZ, 0xfc, !PT ;  /* 0x001000000e0e2812 */ /* 0x000fe200078efcff */
[----:B------:R-:W0:Y:S01]  /*13800*/  SHFL.IDX PT, R6, R5, RZ, 0x1c1f ;  /* 0x001c1fff05067589 */ /* 0x000e2200000e0000 */
[----:B------:R-:W-:Y:S02]  /*13810*/  IMAD.MOV.U32 R7, RZ, RZ, -0x60 ;  /* 0xffffffa0ff077424 */ /* 0x000fe400078e00ff */
[----:B------:R-:W-:Y:S01]  /*13820*/  @!P1 PRMT R0, RZ, 0x654, R0 ;  /* 0x00000654ff009816 */ /* 0x000fe20000000000 */
[----:B------:R1:W-:Y:S01]  /*13830*/  STL [R1+0xc], R14 ;  /* 0x00000c0e01007387 */ /* 0x0003e20000100800 */
[----:B------:R-:W-:Y:S02]  /*13840*/  IMAD R7, R2, R7, 0x61 ;  /* 0x0000006102077424 */ /* 0x000fe400078e0207 */
[----:B------:R-:W-:-:S02]  /*13850*/  IMAD.U32 R9, RZ, RZ, UR4 ;  /* 0x00000004ff097e24 */ /* 0x000fc4000f8e00ff */
[----:B------:R-:W-:-:S05]  /*13860*/  IMAD R4, R180, -0x2, R7 ;  /* 0xfffffffeb4047824 */ /* 0x000fca00078e0207 */
[--C-:B------:R-:W-:Y:S01]  /*13870*/  IADD3 R11, -R163, R4, R164.reuse ;  /* 0x00000004a30b7210 */ /* 0x100fe20007ffe1a4 */
[----:B------:R-:W-:Y:S02]  /*13880*/  VIADD R21, R7, 0xffffffff ;  /* 0xffffffff07157836 */ /* 0x000fe40000000000 */
[----:B------:R-:W-:Y:S01]  /*13890*/  VIADD R76, R4, 0xffffffff ;  /* 0xffffffff044c7836 */ /* 0x000fe20000000000 */
[----:B------:R-:W-:Y:S02]  /*138a0*/  WARPGROUP.DEPBAR.LE gsb0, 0x0 ;  /* 0x00008000000079c5 */ /* 0x000fe40000010000 */
[----:B------:R2:W-:Y:S02]  /*138b0*/  @!P1 SYNCS.ARRIVE.TRANS64.RED.A1T0 RZ, [R0+URZ], RZ ;  /* 0x000000ff00ff99a7 */ /* 0x0005e4000810043f */
[----:B--2---:R-:W-:-:S04]  /*138c0*/  IMAD R0, R2, -0x60, R164 ;  /* 0xffffffa002007824 */ /* 0x004fc800078e02a4 */
[----:B------:R-:W-:Y:S01]  /*138d0*/  VIADD R3, R0, 0x60 ;  /* 0x0000006000037836 */ /* 0x000fe20000000000 */
[----:B------:R-:W-:-:S03]  /*138e0*/  LOP3.LUT R0, RZ, R9, RZ, 0x33, !PT ;  /* 0x00000009ff007212 */ /* 0x000fc600078e33ff */
[----:B------:R-:W-:Y:S02]  /*138f0*/  IMAD R96, R180, -0x2, R3 ;  /* 0xfffffffeb4607824 */ /* 0x000fe400078e0203 */
[C---:B------:R-:W-:Y:S02]  /*13900*/  IMAD.IADD R15, R11.reuse, 0x1, R0 ;  /* 0x000000010b0f7824 */ /* 0x040fe400078e0200 */
[----:B------:R-:W-:Y:S02]  /*13910*/  IMAD.IADD R11, R11, 0x1, R12 ;  /* 0x000000010b0b7824 */ /* 0x000fe400078e020c */
[----:B0-----:R-:W-:-:S03]  /*13920*/  IMAD.IADD R3, R15, 0x1, R6 ;  /* 0x000000010f037824 */ /* 0x001fc600078e0206 */
[----:B------:R-:W-:Y:S01]  /*13930*/  VIADDMNMX R74, R6, R11, R96, PT ;  /* 0x0000000b064a7246 */ /* 0x000fe20003800160 */
[----:B-1----:R-:W-:Y:S06]  /*13940*/  @!P2 BRA `(.L_x_1844) ;  /* 0x00000000004ca947 */ /* 0x002fec0003800000 */
        /* <DEDUP_REMOVED lines=11> */
.L_x_1846:
[----:B------:R-:W-:-:S13]  /*13a00*/  ISETP.NE.AND P2, PT, R13, 0x1, PT ;  /* 0x000000010d00780c */ /* 0x000fda0003f45270 */
[----:B------:R-:W0:Y:S02]  /*13a10*/  @P2 LDC.64 R6, c[0x0][0x9e8] ;  /* 0x00027a00ff062b82 */ /* 0x000e240000000a00 */
[----:B0-----:R-:W-:-:S05]  /*13a20*/  @P2 IMAD.HI.U32 R4, R0, R6, RZ ;  /* 0x0000000600042227 */ /* 0x001fca00078e00ff */
[----:B------:R-:W-:-:S07]  /*13a30*/  @P2 SHF.R.U32.HI R0, RZ, R7, R4 ;  /* 0x00000007ff002219 */ /* 0x000fce0000011604 */
.L_x_1847:
[----:B------:R-:W-:Y:S05]  /*13a40*/  BSYNC B0 ;  /* 0x0000000000007941 */ /* 0x000fea0003800000 */
.L_x_1845:
[----:B------:R-:W-:-:S05]  /*13a50*/  IMAD R0, R0, R13, R76 ;  /* 0x0000000d00007224 */ /* 0x000fca00078e024c */
[----:B------:R-:W-:Y:S02]  /*13a60*/  VIMNMX R3, R3, R0, !PT ;  /* 0x0000000003037248 */ /* 0x000fe40007fe0100 */
[----:B------:R-:W-:-:S07]  /*13a70*/  VIADDMNMX R74, R0, R13, R74, PT ;  /* 0x0000000d004a7246 */ /* 0x000fce000380014a */
.L_x_1844:
[C---:B------:R-:W-:Y:S02]  /*13a80*/  ISETP.GE.AND P2, PT, R21.reuse, 0x2, PT ;  /* 0x000000021500780c */ /* 0x040fe40003f46270 */
[----:B------:R-:W-:Y:S02]  /*13a90*/  ISETP.GE.AND P6, PT, R21, 0x9, PT ;  /* 0x000000091500780c */ /* 0x000fe40003fc6270 */
[----:B------:R-:W-:Y:S02]  /*13aa0*/  ISETP.GT.AND P3, PT, R3, 0x1, !P2 ;  /* 0x000000010300780c */ /* 0x000fe40005764270 */
[----:B------:R-:W-:Y:S02]  /*13ab0*/  ISETP.GE.AND P4, PT, R21, 0xa, PT ;  /* 0x0000000a1500780c */ /* 0x000fe40003f86270 */
[----:B------:R-:W-:Y:S02]  /*13ac0*/  ISETP.LT.OR P3, PT, R74, 0x2, P3 ;  /* 0x000000024a00780c */ /* 0x000fe40001f61670 */
[----:B------:R-:W-:-:S02]  /*13ad0*/  P2R R7, PR, RZ, 0x10 ;  /* 0x00000010ff077803 */ /* 0x000fc40000000000 */
[----:B------:R-:W-:Y:S02]  /*13ae0*/  FSEL R102, R25, -INF , !P3 ;  /* 0xff80000019667808 */ /* 0x000fe40005800000 */
[----:B------:R-:W-:-:S04]  /*13af0*/  ISETP.GT.AND P3, PT, R3, 0x8, !P6 ;  /* 0x000000080300780c */ /* 0x000fc80007764270 */
[----:B------:R-:W-:-:S04]  /*13b00*/  ISETP.LT.OR P3, PT, R74, 0x9, P3 ;  /* 0x000000094a00780c */ /* 0x000fc80001f61670 */
        /* <DEDUP_REMOVED lines=10> */
[----:B------:R-:W-:Y:S01]  /*13bb0*/  ISETP.GT.AND P3, PT, R3, 0x11, !P4 ;  /* 0x000000110300780c */ /* 0x000fe20006764270 */
[----:B------:R-:W0:Y:S01]  /*13bc0*/  SHFL.IDX PT, R32, R5, 0x1, 0x1c1f ;  /* 0x003c1f0005207f89 */ /* 0x000e2200000e0000 */
        /* <DEDUP_REMOVED lines=11> */
[C---:B------:R-:W-:Y:S01]  /*13c80*/  ISETP.LT.OR P3, PT, R74.reuse, 0x1a, P3 ;  /* 0x0000001a4a00780c */ /* 0x040fe20001f61670 */
[----:B0-----:R-:W-:Y:S01]  /*13c90*/  IMAD.IADD R25, R15, 0x1, R32 ;  /* 0x000000010f197824 */ /* 0x001fe200078e0220 */
        /* <DEDUP_REMOVED lines=29> */
[C---:B------:R-:W-:Y:S02]  /*13e70*/  ISETP.LT.OR P3, PT, R74.reuse, 0x32, P3 ;  /* 0x000000324a00780c */ /* 0x040fe40001f61670 */
        /* <DEDUP_REMOVED lines=40> */
[----:B------:R-:W-:-:S02]  /*14100*/  VIADDMNMX R96, R32, R11, R96, PT ;  /* 0x0000000b20607246 */ /* 0x000fc40003800160 */
        /* <DEDUP_REMOVED lines=27> */
.L_x_1850:
[----:B------:R-:W-:-:S13]  /*142c0*/  ISETP.NE.AND P5, PT, R13, 0x1, PT ;  /* 0x000000010d00780c */ /* 0x000fda0003fa5270 */
[----:B------:R-:W0:Y:S02]  /*142d0*/  @P5 LDC.64 R32, c[0x0][0x9e8] ;  /* 0x00027a00ff205b82 */ /* 0x000e240000000a00 */
[----:B0-----:R-:W-:-:S05]  /*142e0*/  @P5 IMAD.HI.U32 R32, R3, R32, RZ ;  /* 0x0000002003205227 */ /* 0x001fca00078e00ff */
[----:B------:R-:W-:-:S07]  /*142f0*/  @P5 SHF.R.U32.HI R3, RZ, R33, R32 ;  /* 0x00000021ff035219 */ /* 0x000fce0000011620 */
.L_x_1851:
[----:B------:R-:W-:Y:S05]  /*14300*/  BSYNC B0 ;  /* 0x0000000000007941 */ /* 0x000fea0003800000 */
.L_x_1849:
[----:B------:R-:W-:-:S05]  /*14310*/  IMAD R32, R3, R13, R76 ;  /* 0x0000000d03207224 */ /* 0x000fca00078e024c */
[----:B------:R-:W-:Y:S02]  /*14320*/  VIMNMX R25, R25, R32, !PT ;  /* 0x0000002019197248 */ /* 0x000fe40007fe0100 */
[----:B------:R-:W-:-:S07]  /*14330*/  VIADDMNMX R96, R32, R13, R96, PT ;  /* 0x0000000d20607246 */ /* 0x000fce0003800160 */
.L_x_1848:
[C---:B------:R-:W-:Y:S01]  /*14340*/  ISETP.GT.AND P2, PT, R25.reuse, 0x1, !P2 ;  /* 0x000000011900780c */ /* 0x040fe20005744270 */
[----:B------:R-:W-:Y:S01]  /*14350*/  ULDC UR4, c[0x0][0x988] ;  /* 0x0002620000047ab9 */ /* 0x000fe20000000800 */
[----:B------:R-:W-:Y:S02]  /*14360*/  ISETP.GT.AND P6, PT, R25, 0x8, !P6 ;  /* 0x000000081900780c */ /* 0x000fe400077c4270 */
[C---:B------:R-:W-:Y:S02]  /*14370*/  ISETP.LT.OR P2, PT, R96.reuse, 0x2, P2 ;  /* 0x000000026000780c */ /* 0x040fe40001741670 */
[----:B------:R-:W-:Y:S02]  /*14380*/  ISETP.LT.OR P6, PT, R96, 0x9, P6 ;  /* 0x000000096000780c */ /* 0x000fe400037c1670 */
[----:B------:R-:W-:Y:S02]  /*14390*/  FSEL R32, R27, -INF , !P2 ;  /* 0xff8000001b207808 */ /* 0x000fe40005000000 */
[----:B------:R-:W-:Y:S01]  /*143a0*/  ISETP.NE.AND P2, PT, R7, RZ, PT ;  /* 0x000000ff0700720c */ /* 0x000fe20003f45270 */
[----:B------:R-:W-:Y:S01]  /*143b0*/  IMAD.U32 R7, RZ, RZ, UR4 ;  /* 0x00000004ff077e24 */ /* 0x000fe2000f8e00ff */
[----:B------:R-:W-:-:S02]  /*143c0*/  FSEL R30, R30, -INF , !P6 ;  /* 0xff8000001e1e7808 */ /* 0x000fc40007000000 */
[----:B------:R-:W-:Y:S02]  /*143d0*/  ISETP.GT.AND P2, PT, R25, 0x9, !P2 ;  /* 0x000000091900780c */ /* 0x000fe40005744270 */
[----:B------:R-:W-:Y:S02]  /*143e0*/  ISETP.NE.AND P6, PT, R36, RZ, PT ;  /* 0x000000ff2400720c */ /* 0x000fe40003fc5270 */
[----:B------:R-:W-:Y:S02]  /*143f0*/  ISETP.LT.OR P2, PT, R96, 0xa, P2 ;  /* 0x0000000a6000780c */ /* 0x000fe40001741670 */
[----:B------:R-:W-:Y:S02]  /*14400*/  FMNMX.FTZ R3, R156, R102, !PT ;  /* 0x000000669c037209 */ /* 0x000fe40007810000 */
[----:B------:R-:W-:Y:S02]  /*14410*/  FSEL R36, R31, -INF , !P2 ;  /* 0xff8000001f247808 */ /* 0x000fe40005000000 */
[----:B------:R-:W-:-:S02]  /*14420*/  ISETP.NE.AND P2, PT, R29, RZ, PT ;  /* 0x000000ff1d00720c */ /* 0x000fc40003f45270 */
[----:B------:R-:W-:Y:S02]  /*14430*/  ISETP.NE.AND P5, PT, R37, RZ, PT ;  /* 0x000000ff2500720c */ /* 0x000fe40003fa5270 */
[----:B------:R-:W-:Y:S02]  /*14440*/  ISETP.GT.AND P2, PT, R25, 0x10, !P2 ;  /* 0x000000101900780c */ /* 0x000fe40005744270 */
[----:B------:R-:W-:Y:S02]  /*14450*/  FMNMX.FTZ R3, R100, R3, !PT ;  /* 0x0000000364037209 */ /* 0x000fe40007810000 */
[----:B------:R-:W-:Y:S02]  /*14460*/  ISETP.LT.OR P2, PT, R96, 0x11, P2 ;  /* 0x000000116000780c */ /* 0x000fe40001741670 */
[----:B------:R-:W-:Y:S02]  /*14470*/  FMNMX.FTZ R3, R98, R3, !PT ;  /* 0x0000000362037209 */ /* 0x000fe40007810000 */
        /* <DEDUP_REMOVED lines=20> */
[----:B------:R-:W-:Y:S02]  /*145c0*/  ISETP.GT.AND P2, PT, R25, 0x20, !P5 ;  /* 0x000000201900780c */ /* 0x000fe40006f44270 */
[----:B------:R-:W-:Y:S02]  /*145d0*/  ISETP.NE.AND P5, PT, R78, RZ, PT ;  /* 0x000000ff4e00720c */ /* 0x000fe40003fa5270 */
        /* <DEDUP_REMOVED lines=23> */
[----:B------:R-:W-:Y:S01]  /*14750*/  FSEL R80, R47, -INF , !P2 ;  /* 0xff8000002f507808 */ /* 0x000fe20005000000 */
[----:B------:R-:W-:Y:S01]  /*14760*/  IMAD.MOV.U32 R47, RZ, RZ, R177 ;  /* 0x000000ffff2f7224 */ /* 0x000fe200078e00b1 */
[----:B------:R-:W-:Y:S02]  /*14770*/  ISETP.NE.AND P2, PT, R45, RZ, PT ;  /* 0x000000ff2d00720c */ /* 0x000fe40003f45270 */
[----:B------:R-:W-:Y:S02]  /*14780*/  FMNMX.FTZ R3, R68, R3, !PT ;  /* 0x0000000344037209 */ /* 0x000fe40007810000 */
[----:B------:R-:W-:-:S02]  /*14790*/  ISETP.GT.AND P2, PT, R25, 0x30, !P2 ;  /* 0x000000301900780c */ /* 0x000fc40005744270 */
[----:B------:R-:W-:Y:S02]  /*147a0*/  FMNMX.FTZ R5, R24, R3, !PT ;  /* 0x0000000318057209 */ /* 0x000fe40007810000 */
[----:B------:R-:W-:Y:S02]  /*147b0*/  ISETP.LT.OR P2, PT, R96, 0x31, P2 ;  /* 0x000000316000780c */ /* 0x000fe40001741670 */
[----:B------:R-:W-:Y:S01]  /*147c0*/  ISETP.NE.AND P6, PT, R57, RZ, PT ;  /* 0x000000ff3900720c */ /* 0x000fe20003fc5270 */
[----:B------:R-:W0:Y:S01]  /*147d0*/  SHFL.BFLY PT, R104, R5, 0x2, 0x1f ;  /* 0x0c401f0005687f89 */ /* 0x000e2200000e0000 */
[----:B------:R-:W-:Y:S02]  /*147e0*/  FSEL R50, R50, -INF , !P2 ;  /* 0xff80000032327808 */ /* 0x000fe40005000000 */
[----:B------:R-:W-:Y:S02]  /*147f0*/  ISETP.NE.AND P2, PT, R81, RZ, PT ;  /* 0x000000ff5100720c */ /* 0x000fe40003f45270 */
[----:B------:R-:W-:-:S02]  /*14800*/  ISETP.GT.AND P4, PT, R25, RZ, !P4 ;  /* 0x000000ff1900720c */ /* 0x000fc40006784270 */
[----:B------:R-:W-:Y:S02]  /*14810*/  ISETP.GT.AND P2, PT, R25, 0x31, !P2 ;  /* 0x000000311900780c */ /* 0x000fe40005744270 */
[C---:B------:R-:W-:Y:S02]  /*14820*/  ISETP.LT.OR P4, PT, R96.reuse, 0x1, P4 ;  /* 0x000000016000780c */ /* 0x040fe40002781670 */
[----:B------:R-:W-:Y:S02]  /*14830*/  ISETP.LT.OR P2, PT, R96, 0x32, P2 ;  /* 0x000000326000780c */ /* 0x000fe40001741670 */
[----:B------:R-:W-:Y:S02]  /*14840*/  FSEL R26, R26, -INF , !P4 ;  /* 0xff8000001a1a7808 */ /* 0x000fe40006000000 */
[----:B------:R-:W-:Y:S02]  /*14850*/  FSEL R82, R51, -INF , !P2 ;  /* 0xff80000033527808 */ /* 0x000fe40005000000 */
[----:B------:R-:W-:-:S02]  /*14860*/  ISETP.NE.AND P2, PT, R49, RZ, PT ;  /* 0x000000ff3100720c */ /* 0x000fc40003f45270 */
[C---:B------:R-:W-:Y:S02]  /*14870*/  ISETP.GT.AND P3, PT, R25.reuse, 0x58, !P3 ;  /* 0x000000581900780c */ /* 0x040fe40005f64270 */
[----:B------:R-:W-:Y:S02]  /*14880*/  ISETP.GT.AND P2, PT, R25, 0x38, !P2 ;  /* 0x000000381900780c */ /* 0x000fe40005744270 */
[C---:B------:R-:W-:Y:S02]  /*14890*/  ISETP.LT.OR P3, PT, R96.reuse, 0x59, P3 ;  /* 0x000000596000780c */ /* 0x040fe40001f61670 */
[----:B------:R-:W-:Y:S02]  /*148a0*/  ISETP.LT.OR P2, PT, R96, 0x39, P2 ;  /* 0x000000396000780c */ /* 0x000fe40001741670 */
[----:B0-----:R-:W-:Y:S02]  /*148b0*/  FMNMX.FTZ R104, R5, R104, !PT ;  /* 0x0000006805687209 */ /* 0x001fe40007810000 */
[----:B------:R-:W-:-:S02]  /*148c0*/  FSEL R54, R54, -INF , !P2 ;  /* 0xff80000036367808 */ /* 0x000fc40005000000 */
[----:B------:R-:W-:Y:S01]  /*148d0*/  ISETP.NE.AND P2, PT, R83, RZ, PT ;  /* 0x000000ff5300720c */ /* 0x000fe20003f45270 */
[----:B------:R-:W0:Y:S01]  /*148e0*/  SHFL.BFLY PT, R3, R104, 0x1, 0x1f ;  /* 0x0c201f0068037f89 */ /* 0x000e2200000e0000 */
[----:B------:R-:W-:Y:S02]  /*148f0*/  FMNMX.FTZ R5, R26, R32, !PT ;  /* 0x000000201a057209 */ /* 0x000fe40007810000 */
[----:B------:R-:W-:Y:S02]  /*14900*/  ISETP.GT.AND P2, PT, R25, 0x39, !P2 ;  /* 0x000000391900780c */ /* 0x000fe40005744270 */
[----:B------:R-:W-:Y:S02]  /*14910*/  FMNMX.FTZ R5, R30, R5, !PT ;  /* 0x000000051e057209 */ /* 0x000fe40007810000 */
[----:B------:R-:W-:Y:S02]  /*14920*/  ISETP.LT.OR P2, PT, R96, 0x3a, P2 ;  /* 0x0000003a6000780c */ /* 0x000fe40001741670 */
[----:B------:R-:W-:-:S02]  /*14930*/  FMNMX.FTZ R5, R36, R5, !PT ;  /* 0x0000000524057209 */ /* 0x000fc40007810000 */
[----:B------:R-:W-:Y:S02]  /*14940*/  FSEL R84, R55, -INF , !P2 ;  /* 0xff80000037547808 */ /* 0x000fe40005000000 */
[----:B------:R-:W-:Y:S02]  /*14950*/  ISETP.NE.AND P2, PT, R53, RZ, PT ;  /* 0x000000ff3500720c */ /* 0x000fe40003f45270 */
[----:B------:R-:W-:Y:S02]  /*14960*/  FSEL R70, R70, -INF , !P3 ;  /* 0xff80000046467808 */ /* 0x000fe40005800000 */
[----:B------:R-:W-:-:S04]  /*14970*/  ISETP.GT.AND P2, PT, R25, 0x40, !P2 ;  /* 0x000000401900780c */ /* 0x000fc80005744270 */
[----:B------:R-:W-:Y:S02]  /*14980*/  ISETP.LT.OR P2, PT, R96, 0x41, P2 ;  /* 0x000000416000780c */ /* 0x000fe40001741670 */
[----:B0-----:R-:W-:Y:S02]  /*14990*/  FMNMX.FTZ R3, R104, R3, !PT ;  /* 0x0000000368037209 */ /* 0x001fe40007810000 */
[----:B------:R-:W-:Y:S02]  /*149a0*/  FSEL R58, R58, -INF , !P2 ;  /* 0xff8000003a3a7808 */ /* 0x000fe40005000000 */
[----:B------:R-:W-:Y:S01]  /*149b0*/  ISETP.NE.AND P2, PT, R85, RZ, PT ;  /* 0x000000ff5500720c */ /* 0x000fe20003f45270 */
[----:B------:R-:W-:-:S03]  /*149c0*/  FMUL.FTZ R11, R3, R7 ;  /* 0x00000007030b7220 */ /* 0x000fc60000410000 */
[----:B------:R-:W-:-:S04]  /*149d0*/  ISETP.GT.AND P2, PT, R25, 0x41, !P2 ;  /* 0x000000411900780c */ /* 0x000fc80005744270 */
[----:B------:R-:W-:-:S04]  /*149e0*/  ISETP.LT.OR P2, PT, R96, 0x42, P2 ;  /* 0x000000426000780c */ /* 0x000fc80001741670 */
[----:B------:R-:W-:Y:S02]  /*149f0*/  FSEL R86, R59, -INF , !P2 ;  /* 0xff8000003b567808 */ /* 0x000fe40005000000 */
[----:B------:R-:W-:Y:S02]  /*14a00*/  ISETP.GT.AND P2, PT, R25, 0x48, !P6 ;  /* 0x000000481900780c */ /* 0x000fe40007744270 */
[----:B------:R-:W-:Y:S02]  /*14a10*/  ISETP.NE.AND P6, PT, R87, RZ, PT ;  /* 0x000000ff5700720c */ /* 0x000fe40003fc5270 */
[----:B------:R-:W-:-:S04]  /*14a20*/  ISETP.LT.OR P2, PT, R96, 0x49, P2 ;  /* 0x000000496000780c */ /* 0x000fc80001741670 */
[----:B------:R-:W-:Y:S02]  /*14a30*/  FSEL R62, R62, -INF , !P2 ;  /* 0xff8000003e3e7808 */ /* 0x000fe40005000000 */
[----:B------:R-:W-:Y:S02]  /*14a40*/  ISETP.GT.AND P2, PT, R25, 0x49, !P5 ;  /* 0x000000491900780c */ /* 0x000fe40006f44270 */
[----:B------:R-:W-:Y:S02]  /*14a50*/  ISETP.NE.AND P5, PT, R61, RZ, PT ;  /* 0x000000ff3d00720c */ /* 0x000fe40003fa5270 */
[----:B------:R-:W-:-:S04]  /*14a60*/  ISETP.LT.OR P2, PT, R96, 0x4a, P2 ;  /* 0x0000004a6000780c */ /* 0x000fc80001741670 */
[----:B------:R-:W-:Y:S02]  /*14a70*/  FSEL R88, R63, -INF , !P2 ;  /* 0xff8000003f587808 */ /* 0x000fe40005000000 */
[----:B------:R-:W-:-:S04]  /*14a80*/  FSETP.NEU.FTZ.AND P2, PT, R3, -INF , PT ;  /* 0xff8000000300780b */ /* 0x000fc80003f5d000 */
[----:B------:R-:W-:Y:S02]  /*14a90*/  FSEL R41, R11, RZ, P2 ;  /* 0x000000ff0b297208 */ /* 0x000fe40001000000 */
[----:B------:R-:W-:Y:S02]  /*14aa0*/  FMNMX.FTZ R11, R34, R5, !PT ;  /* 0x00000005220b7209 */ /* 0x000fe40007810000 */
[----:B------:R-:W-:Y:S01]  /*14ab0*/  ISETP.GT.AND P2, PT, R25, 0x50, !P5 ;  /* 0x000000501900780c */ /* 0x000fe20006f44270 */
[--C-:B------:R-:W-:Y:S01]  /*14ac0*/  FFMA.FTZ R148, R40, R7, -R41.reuse ;  /* 0x0000000728947223 */ /* 0x100fe20000010829 */
[----:B------:R-:W-:Y:S01]  /*14ad0*/  FMNMX.FTZ R11, R74, R11, !PT ;  /* 0x0000000b4a0b7209 */ /* 0x000fe20007810000 */
[-CC-:B------:R-:W-:Y:S01]  /*14ae0*/  FFMA.FTZ R37, R4, R7.reuse, -R41.reuse ;  /* 0x0000000704257223 */ /* 0x180fe20000010829 */
[----:B------:R-:W-:Y:S01]  /*14af0*/  ISETP.NE.AND P5, PT, R21, RZ, PT ;  /* 0x000000ff1500720c */ /* 0x000fe20003fa5270 */
[--C-:B------:R-:W-:Y:S01]  /*14b00*/  FFMA.FTZ R156, R156, R7, -R41.reuse ;  /* 0x000000079c9c7223 */ /* 0x100fe20000010829 */
[----:B------:R-:W-:Y:S01]  /*14b10*/  FMNMX.FTZ R11, R38, R11, !PT ;  /* 0x0000000b260b7209 */ /* 0x000fe20007810000 */
[-CC-:B------:R-:W-:Y:S01]  /*14b20*/  FFMA.FTZ R102, R102, R7.reuse, -R41.reuse ;  /* 0x0000000766667223 */ /* 0x180fe20000010829 */
[----:B------:R-:W-:Y:S01]  /*14b30*/  ISETP.LT.OR P2, PT, R96, 0x51, P2 ;  /* 0x000000516000780c */ /* 0x000fe20001741670 */
[--C-:B------:R-:W-:Y:S01]  /*14b40*/  FFMA.FTZ R158, R100, R7, -R41.reuse ;  /* 0x00000007649e7223 */ /* 0x100fe20000010829 */
[----:B------:R-:W-:Y:S01]  /*14b50*/  FMNMX.FTZ R11, R76, R11, !PT ;  /* 0x0000000b4c0b7209 */ /* 0x000fe20007810000 */
[-CC-:B------:R-:W-:Y:S01]  /*14b60*/  FFMA.FTZ R98, R98, R7.reuse, -R41.reuse ;  /* 0x0000000762627223 */ /* 0x180fe20000010829 */
[----:B------:R-:W-:Y:S01]  /*14b70*/  FSEL R66, R66, -INF , !P2 ;  /* 0xff80000042427808 */ /* 0x000fe20005000000 */
[--C-:B------:R-:W-:Y:S01]  /*14b80*/  FFMA.FTZ R94, R94, R7, -R41.reuse ;  /* 0x000000075e5e7223 */ /* 0x100fe20000010829 */
[----:B------:R-:W-:Y:S01]  /*14b90*/  FMNMX.FTZ R15, R42, R11, !PT ;  /* 0x0000000b2a0f7209 */ /* 0x000fe20007810000 */
[-CC-:B------:R-:W-:Y:S01]  /*14ba0*/  FFMA.FTZ R90, R90, R7.reuse, -R41.reuse ;  /* 0x000000075a5a7223 */ /* 0x180fe20000010829 */
[C---:B------:R-:W-:Y:S01]  /*14bb0*/  ISETP.GT.AND P2, PT, R25.reuse, 0x51, !P6 ;  /* 0x000000511900780c */ /* 0x040fe20007744270 */
[--C-:B------:R-:W-:Y:S01]  /*14bc0*/  FFMA.FTZ R154, R92, R7, -R41.reuse ;  /* 0x000000075c9a7223 */ /* 0x100fe20000010829 */
[----:B------:R-:W-:Y:S01]  /*14bd0*/  FMNMX.FTZ R15, R78, R15, !PT ;  /* 0x0000000f4e0f7209 */ /* 0x000fe20007810000 */
[-CC-:B------:R-:W-:Y:S01]  /*14be0*/  FFMA.FTZ R72, R72, R7.reuse, -R41.reuse ;  /* 0x0000000748487223 */ /* 0x180fe20000010829 */
[----:B------:R-:W-:Y:S01]  /*14bf0*/  ISETP.LT.OR P2, PT, R96, 0x52, P2 ;  /* 0x000000526000780c */ /* 0x000fe20001741670 */
[--C-:B------:R-:W-:Y:S01]  /*14c00*/  FFMA.FTZ R150, R44, R7, -R41.reuse ;  /* 0x000000072c967223 */ /* 0x100fe20000010829 */
[----:B------:R-:W-:Y:S01]  /*14c10*/  FMNMX.FTZ R21, R46, R15, !PT ;  /* 0x0000000f2e157209 */ /* 0x000fe20007810000 */
[-CC-:B------:R-:W-:Y:S01]  /*14c20*/  FFMA.FTZ R144, R48, R7.reuse, -R41.reuse ;  /* 0x0000000730907223 */ /* 0x180fe20000010829 */
[----:B------:R-:W-:Y:S01]  /*14c30*/  ISETP.GT.AND P4, PT, R25, 0x59, !P5 ;  /* 0x000000591900780c */ /* 0x000fe20006f84270 */
[--C-:B------:R-:W-:Y:S01]  /*14c40*/  FFMA.FTZ R25, R28, R7, -R41.reuse ;  /* 0x000000071c197223 */ /* 0x100fe20000010829 */
[----:B------:R-:W-:Y:S01]  /*14c50*/  FMNMX.FTZ R21, R80, R21, !PT ;  /* 0x0000001550157209 */ /* 0x000fe20007810000 */
[-CC-:B------:R-:W-:Y:S01]  /*14c60*/  FFMA.FTZ R29, R20, R7.reuse, -R41.reuse ;  /* 0x00000007141d7223 */ /* 0x180fe20000010829 */
[----:B------:R-:W-:Y:S01]  /*14c70*/  FSEL R40, R67, -INF , !P2 ;  /* 0xff80000043287808 */ /* 0x000fe20005000000 */
        /* <DEDUP_REMOVED lines=11> */
[----:B------:R-:W-:Y:S01]  /*14d30*/  FFMA.FTZ R138, R68, R7, -R41 ;  /* 0x00000007448a7223 */ /* 0x000fe20000010829 */
[----:B------:R-:W-:Y:S01]  /*14d40*/  MUFU.EX2 R156, R156 ;  /* 0x0000009c009c7308 */ /* 0x000fe20000000800 */
[----:B------:R-:W-:-:S02]  /*14d50*/  FMNMX.FTZ R21, R84, R21, !PT ;  /* 0x0000001554157209 */ /* 0x000fc40007810000 */
[----:B------:R-:W-:Y:S02]  /*14d60*/  ISETP.NE.AND P5, PT, R198, 0x1, PT ;  /* 0x00000001c600780c */ /* 0x000fe40003fa5270 */
[----:B------:R-:W-:-:S03]  /*14d70*/  FMNMX.FTZ R27, R58, R21, !PT ;  /* 0x000000153a1b7209 */ /* 0x000fc60007810000 */
[----:B------:R-:W0:Y:S01]  /*14d80*/  MUFU.EX2 R5, R102 ;  /* 0x0000006600057308 */ /* 0x000e220000000800 */
[----:B------:R-:W-:-:S04]  /*14d90*/  FMNMX.FTZ R27, R86, R27, !PT ;  /* 0x0000001b561b7209 */ /* 0x000fc80007810000 */
[----:B------:R-:W-:-:S03]  /*14da0*/  FMNMX.FTZ R27, R62, R27, !PT ;  /* 0x0000001b3e1b7209 */ /* 0x000fc60007810000 */
[----:B------:R-:W1:Y:S01]  /*14db0*/  MUFU.EX2 R158, R158 ;  /* 0x0000009e009e7308 */ /* 0x000e620000000800 */
[----:B------:R-:W-:Y:S01]  /*14dc0*/  FMNMX.FTZ R27, R88, R27, !PT ;  /* 0x0000001b581b7209 */ /* 0x000fe20007810000 */
[----:B------:R-:W2:Y:S03]  /*14dd0*/  @P5 LDC R49, c[0x0][0x450] ;  /* 0x00011400ff315b82 */ /* 0x000ea60000000800 */
[----:B------:R-:W-:-:S03]  /*14de0*/  FMNMX.FTZ R27, R66, R27, !PT ;  /* 0x0000001b421b7209 */ /* 0x000fc60007810000 */
[----:B------:R-:W3:Y:S01]  /*14df0*/  MUFU.EX2 R11, R98 ;  /* 0x00000062000b7308 */ /* 0x000ee20000000800 */
[----:B------:R-:W-:Y:S01]  /*14e00*/  FMNMX.FTZ R27, R40, R27, !PT ;  /* 0x0000001b281b7209 */ /* 0x000fe20007810000 */
[----:B0-----:R-:W-:Y:S01]  /*14e10*/  FADD.FTZ R43, R156, R5 ;  /* 0x000000059c2b7221 */ /* 0x001fe20000010000 */
[----:B------:R-:W-:Y:S02]  /*14e20*/  F2FP.BF16.F32.PACK_AB R156, R5, R156 ;  /* 0x0000009c059c723e */ /* 0x000fe400000010ff */
[----:B------:R-:W-:-:S03]  /*14e30*/  FMNMX.FTZ R27, R70, R27, !PT ;  /* 0x0000001b461b7209 */ /* 0x000fc60007810000 */
[----:B------:R-:W0:Y:S01]  /*14e40*/  MUFU.EX2 R15, R94 ;  /* 0x0000005e000f7308 */ /* 0x000e220000000800 */
[----:B------:R-:W-:Y:S01]  /*14e50*/  FMNMX.FTZ R33, R28, R27, !PT ;  /* 0x0000001b1c217209 */ /* 0x000fe20007810000 */
[----:B------:R-:W-:-:S04]  /*14e60*/  FFMA.FTZ R27, R0, R7, -R41 ;  /* 0x00000007001b7223 */ /* 0x000fc80000010829 */
[----:B------:R-:W4:Y:S02]  /*14e70*/  SHFL.BFLY PT, R0, R33, 0x2, 0x1f ;  /* 0x0c401f0021007f89 */ /* 0x000f2400000e0000 */
[----:B------:R-:W0:Y:S08]  /*14e80*/  MUFU.EX2 R90, R90 ;  /* 0x0000005a005a7308 */ /* 0x000e300000000800 */
[----:B------:R-:W0:Y:S08]  /*14e90*/  MUFU.EX2 R154, R154 ;  /* 0x0000009a009a7308 */ /* 0x000e300000000800 */
[----:B------:R-:W0:Y:S01]  /*14ea0*/  MUFU.EX2 R21, R72 ;  /* 0x0000004800157308 */ /* 0x000e220000000800 */
[----:B----4-:R-:W-:Y:S01]  /*14eb0*/  FMNMX.FTZ R0, R33, R0, !PT ;  /* 0x0000000021007209 */ /* 0x010fe20007810000 */
[----:B------:R-:W-:-:S06]  /*14ec0*/  FFMA.FTZ R33, R10, R7, -R41 ;  /* 0x000000070a217223 */ /* 0x000fcc0000010829 */
[----:B------:R-:W4:Y:S01]  /*14ed0*/  MUFU.EX2 R148, R148 ;  /* 0x0000009400947308 */ /* 0x000f220000000800 */
[----:B------:R-:W1:Y:S01]  /*14ee0*/  @P5 LDC R10, c[0x0][0x44c] ;  /* 0x00011300ff0a5b82 */ /* 0x000e620000000800 */
[----:B------:R-:W3:Y:S06]  /*14ef0*/  SHFL.BFLY PT, R39, R0, 0x1, 0x1f ;  /* 0x0c201f0000277f89 */ /* 0x000eec00000e0000 */
[----:B------:R-:W-:Y:S08]  /*14f00*/  MUFU.EX2 R25, R25 ;  /* 0x0000001900197308 */ /* 0x000ff00000000800 */
[----:B------:R-:W-:Y:S08]  /*14f10*/  MUFU.EX2 R150, R150 ;  /* 0x0000009600967308 */ /* 0x000ff00000000800 */
[----:B------:R-:W-:Y:S01]  /*14f20*/  MUFU.EX2 R27, R27 ;  /* 0x0000001b001b7308 */ /* 0x000fe20000000800 */
[----:B-1----:R-:W-:Y:S01]  /*14f30*/  @P5 IMAD.HI.U32 R10, R177, R10, RZ ;  /* 0x0000000ab10a5227 */ /* 0x002fe200078e00ff */
[----:B---3--:R-:W-:-:S03]  /*14f40*/  FMNMX.FTZ R4, R0, R39, !PT ;  /* 0x0000002700047209 */ /* 0x008fc60007810000 */
[----:B------:R-:W-:Y:S01]  /*14f50*/  FFMA.FTZ R39, R24, R7, -R41 ;  /* 0x0000000718277223 */ /* 0x000fe20000010829 */
[----:B--2---:R-:W-:Y:S01]  /*14f60*/  @P5 SHF.R.U32.HI R47, RZ, R49, R10 ;  /* 0x00000031ff2f5219 */ /* 0x004fe2000001160a */
[----:B------:R-:W-:Y:S02]  /*14f70*/  VIADD R10, R2, 0xfffffffe ;  /* 0xfffffffe020a7836 */ /* 0x000fe40000000000 */
[C---:B------:R-:W-:Y:S01]  /*14f80*/  FMUL.FTZ R0, R4.reuse, R7 ;  /* 0x0000000704007220 */ /* 0x040fe20000410000 */
[----:B------:R-:W-:Y:S01]  /*14f90*/  FSETP.NEU.FTZ.AND P2, PT, R4, -INF , PT ;  /* 0xff8000000400780b */ /* 0x000fe20003f5d000 */
[----:B------:R-:W-:Y:S01]  /*14fa0*/  MUFU.EX2 R144, R144 ;  /* 0x0000009000907308 */ /* 0x000fe20000000800 */
[----:B------:R-:W-:Y:S02]  /*14fb0*/  ISETP.GE.AND P5, PT, R13, 0x1, PT ;  /* 0x000000010d00780c */ /* 0x000fe40003fa6270 */
[----:B------:R-:W-:Y:S01]  /*14fc0*/  FSEL R41, R0, RZ, P2 ;  /* 0x000000ff00297208 */ /* 0x000fe20001000000 */
[----:B------:R-:W-:Y:S01]  /*14fd0*/  FADD.FTZ R0, R158, R43 ;  /* 0x0000002b9e007221 */ /* 0x000fe20000010000 */
[----:B------:R-:W-:-:S03]  /*14fe0*/  F2FP.BF16.F32.PACK_AB R158, R11, R158 ;  /* 0x0000009e0b9e723e */ /* 0x000fc600000010ff */
        /* <DEDUP_REMOVED lines=8> */
[----:B------:R-:W-:Y:S01]  /*15070*/  FADD.FTZ R0, R11, R0 ;  /* 0x000000000b007221 */ /* 0x000fe20000010000 */
[-CC-:B------:R-:W-:Y:S01]  /*15080*/  FFMA.FTZ R76, R76, R7.reuse, -R41.reuse ;  /* 0x000000074c4c7223 */ /* 0x180fe20000010829 */
[-CC-:B------:R-:W-:Y:S01]  /*15090*/  FFMA.FTZ R42, R42, R7.reuse, -R41.reuse ;  /* 0x000000072a2a7223 */ /* 0x180fe20000010829 */
[-CC-:B------:R-:W-:Y:S01]  /*150a0*/  FFMA.FTZ R78, R78, R7.reuse, -R41.reuse ;  /* 0x000000074e4e7223 */ /* 0x180fe20000010829 */
[----:B0-----:R-:W-:Y:S01]  /*150b0*/  FADD.FTZ R45, R15, R0 ;  /* 0x000000000f2d7221 */ /* 0x001fe20000010000 */
[-CC-:B------:R-:W-:Y:S01]  /*150c0*/  FFMA.FTZ R46, R46, R7.reuse, -R41.reuse ;  /* 0x000000072e2e7223 */ /* 0x180fe20000010829 */
[----:B------:R-:W0:Y:S01]  /*150d0*/  MUFU.EX2 R32, R32 ;  /* 0x0000002000207308 */ /* 0x000e220000000800 */
[-C--:B------:R-:W-:Y:S01]  /*150e0*/  FFMA.FTZ R80, R80, R7.reuse, -R41 ;  /* 0x0000000750507223 */ /* 0x080fe20000010829 */
[----:B------:R-:W-:Y:S01]  /*150f0*/  FADD.FTZ R45, R90, R45 ;  /* 0x0000002d5a2d7221 */ /* 0x000fe20000010000 */
[-CC-:B------:R-:W-:Y:S01]  /*15100*/  FFMA.FTZ R50, R50, R7.reuse, -R41.reuse ;  /* 0x0000000732327223 */ /* 0x180fe20000010829 */
[-CC-:B------:R-:W-:Y:S01]  /*15110*/  FFMA.FTZ R82, R82, R7.reuse, -R41.reuse ;  /* 0x0000000752527223 */ /* 0x180fe20000010829 */
[-C--:B------:R-:W-:Y:S01]  /*15120*/  FFMA.FTZ R54, R54, R7.reuse, -R41 ;  /* 0x0000000736367223 */ /* 0x080fe20000010829 */
[----:B------:R-:W-:Y:S01]  /*15130*/  FADD.FTZ R6, R154, R45 ;  /* 0x0000002d9a067221 */ /* 0x000fe20000010000 */
[-CC-:B------:R-:W-:Y:S01]  /*15140*/  FFMA.FTZ R84, R84, R7.reuse, -R41.reuse ;  /* 0x0000000754547223 */ /* 0x180fe20000010829 */
[----:B------:R-:W1:Y:S01]  /*15150*/  MUFU.EX2 R30, R30 ;  /* 0x0000001e001e7308 */ /* 0x000e620000000800 */
[-CC-:B------:R-:W-:Y:S01]  /*15160*/  FFMA.FTZ R58, R58, R7.reuse, -R41.reuse ;  /* 0x000000073a3a7223 */ /* 0x180fe20000010829 */
[----:B------:R-:W-:Y:S01]  /*15170*/  FADD.FTZ R45, R21, R6 ;  /* 0x00000006152d7221 */ /* 0x000fe20000010000 */
[-CC-:B------:R-:W-:Y:S01]  /*15180*/  FFMA.FTZ R86, R86, R7.reuse, -R41.reuse ;  /* 0x0000000756567223 */ /* 0x180fe20000010829 */
[-CC-:B------:R-:W-:Y:S01]  /*15190*/  FFMA.FTZ R62, R62, R7.reuse, -R41.reuse ;  /* 0x000000073e3e7223 */ /* 0x180fe20000010829 */
[-C--:B------:R-:W-:Y:S01]  /*151a0*/  FFMA.FTZ R88, R88, R7.reuse, -R41 ;  /* 0x0000000758587223 */ /* 0x080fe20000010829 */
[----:B----4-:R-:W-:Y:S01]  /*151b0*/  FADD.FTZ R6, R148, R45 ;  /* 0x0000002d94067221 */ /* 0x010fe20000010000 */
[-CC-:B------:R-:W-:Y:S01]  /*151c0*/  FFMA.FTZ R66, R66, R7.reuse, -R41.reuse ;  /* 0x0000000742427223 */ /* 0x180fe20000010829 */
[----:B------:R-:W2:Y:S01]  /*151d0*/  MUFU.EX2 R159, R36 ;  /* 0x00000024009f7308 */ /* 0x000ea20000000800 */
[----:B0-----:R-:W-:Y:S01]  /*151e0*/  FADD.FTZ R43, R157, R32 ;  /* 0x000000209d2b7221 */ /* 0x001fe20000010000 */
[----:B------:R-:W-:Y:S01]  /*151f0*/  FADD.FTZ R45, R25, R6 ;  /* 0x00000006192d7221 */ /* 0x000fe20000010000 */
[-CC-:B------:R-:W-:Y:S01]  /*15200*/  FFMA.FTZ R40, R40, R7.reuse, -R41.reuse ;  /* 0x0000000728287223 */ /* 0x180fe20000010829 */
[-CC-:B------:R-:W-:Y:S01]  /*15210*/  FFMA.FTZ R70, R70, R7.reuse, -R41.reuse ;  /* 0x0000000746467223 */ /* 0x180fe20000010829 */
[----:B------:R-:W-:Y:S01]  /*15220*/  FFMA.FTZ R28, R28, R7, -R41 ;  /* 0x000000071c1c7223 */ /* 0x000fe20000010829 */
[----:B------:R-:W-:Y:S01]  /*15230*/  FADD.FTZ R6, R150, R45 ;  /* 0x0000002d96067221 */ /* 0x000fe20000010000 */
[----:B------:R-:W-:Y:S01]  /*15240*/  F2FP.BF16.F32.PACK_AB R154, R21, R154 ;  /* 0x0000009a159a723e */ /* 0x000fe200000010ff */
[----:B------:R-:W0:Y:S01]  /*15250*/  MUFU.EX2 R34, R34 ;  /* 0x0000002200227308 */ /* 0x000e220000000800 */
[----:B-1----:R-:W-:Y:S01]  /*15260*/  FADD.FTZ R0, R30, R43 ;  /* 0x0000002b1e007221 */ /* 0x002fe20000010000 */
[----:B------:R-:W-:Y:S01]  /*15270*/  FADD.FTZ R45, R27, R6 ;  /* 0x000000061b2d7221 */ /* 0x000fe20000010000 */
[----:B------:R-:W-:-:S02]  /*15280*/  F2FP.BF16.F32.PACK_AB R148, R25, R148 ;  /* 0x000000941994723e */ /* 0x000fc400000010ff */
[----:B------:R-:W-:Y:S01]  /*15290*/  F2FP.BF16.F32.PACK_AB R150, R27, R150 ;  /* 0x000000961b96723e */ /* 0x000fe200000010ff */
[----:B------:R-:W-:Y:S01]  /*152a0*/  FADD.FTZ R6, R144, R45 ;  /* 0x0000002d90067221 */ /* 0x000fe20000010000 */
[----:B------:R-:W-:Y:S01]  /*152b0*/  F2FP.BF16.F32.PACK_AB R157, R32, R157 ;  /* 0x0000009d209d723e */ /* 0x000fe200000010ff */
        /* <DEDUP_REMOVED lines=31> */
[----:B-----5:R-:W1:Y:S01]  /*154b0*/  MUFU.EX2 R147, R84 ;  /* 0x0000005400937308 */ /* 0x020e620000000800 */
[----:B--2---:R-:W-:-:S07]  /*154c0*/  FADD.FTZ R0, R54, R5 ;  /* 0x0000000536007221 */ /* 0x004fce0000010000 */
[----:B------:R-:W2:Y:S01]  /*154d0*/  MUFU.EX2 R31, R31 ;  /* 0x0000001f001f7308 */ /* 0x000ea20000000800 */
[----:B0-----:R-:W-:Y:S01]  /*154e0*/  FADD.FTZ R6, R146, R45 ;  /* 0x0000002d92067221 */ /* 0x001fe20000010000 */
[----:B------:R-:W-:Y:S01]  /*154f0*/  IMAD.IADD R45, R152, 0x1, R47 ;  /* 0x00000001982d7824 */ /* 0x000fe200078e022f */
[----:B------:R-:W-:-:S03]  /*15500*/  F2FP.BF16.F32.PACK_AB R152, R90, R15 ;  /* 0x0000000f5a98723e */ /* 0x000fc600000010ff */
[----:B------:R-:W-:Y:S02]  /*15510*/  IMAD.IADD R12, R45, 0x1, R12 ;  /* 0x000000012d0c7824 */ /* 0x000fe400078e020c */
        /* <DEDUP_REMOVED lines=39> */
[----:B-1----:R-:W-:Y:S01]  /*15790*/  FADD.FTZ R6, R138, R11 ;  /* 0x0000000b8a067221 */ /* 0x002fe20000010000 */
[C---:B--2---:R-:W-:Y:S01]  /*157a0*/  FADD.FTZ R5, R139.reuse, R0 ;  /* 0x000000008b057221 */ /* 0x044fe20000010000 */
[----:B------:R-:W-:Y:S02]  /*157b0*/  F2FP.BF16.F32.PACK_AB R139, R139, R70 ;  /* 0x000000468b8b723e */ /* 0x000fe400000010ff */
[C---:B0-----:R-:W-:Y:S01]  /*157c0*/  FADD.FTZ R6, R39.reuse, R6 ;  /* 0x0000000627067221 */ /* 0x041fe20000010000 */
[----:B------:R-:W-:Y:S01]  /*157d0*/  F2FP.BF16.F32.PACK_AB R138, R39, R138 ;  /* 0x0000008a278a723e */ /* 0x000fe200000010ff */
[----:B------:R-:W-:Y:S06]  /*157e0*/  @!P5 BRA `(.L_x_1852) ;  /* 0x000000000048d947 */ /* 0x000fec0003800000 */
        /* <DEDUP_REMOVED lines=11> */
.L_x_1854:
[----:B------:R-:W-:-:S13]  /*158a0*/  ISETP.NE.AND P2, PT, R13, 0x1, PT ;  /* 0x000000010d00780c */ /* 0x000fda0003f45270 */
[----:B------:R-:W0:Y:S02]  /*158b0*/  @P2 LDC.64 R14, c[0x0][0x9e8] ;  /* 0x00027a00ff0e2b82 */ /* 0x000e240000000a00 */
[----:B0-----:R-:W-:-:S05]  /*158c0*/  @P2 IMAD.HI.U32 R2, R0, R14, RZ ;  /* 0x0000000e00022227 */ /* 0x001fca00078e00ff */
[----:B------:R-:W-:-:S07]  /*158d0*/  @P2 SHF.R.U32.HI R0, RZ, R15, R2 ;  /* 0x0000000fff002219 */ /* 0x000fce0000011602 */
.L_x_1855:
[----:B------:R-:W-:Y:S05]  /*158e0*/  BSYNC B0 ;  /* 0x0000000000007941 */ /* 0x000fea0003800000 */
.L_x_1853:
[----:B------:R-:W-:-:S05]  /*158f0*/  IMAD R13, R0, R13, R13 ;  /* 0x0000000d000d7224 */ /* 0x000fca00078e020d */
[----:B------:R-:W-:-:S07]  /*15900*/  VIMNMX R12, R12, R13, PT ;  /* 0x0000000d0c0c7248 */ /* 0x000fce0003fe0100 */
.L_x_1852:
[----:B------:R-:W-:Y:S01]  /*15910*/  IMAD.HI R12, R12, 0x2aaaaaab, RZ ;  /* 0x2aaaaaab0c0c7827 */ /* 0x000fe200078e02ff */
[----:B------:R-:W-:Y:S01]  /*15920*/  ULDC UR46, c[0x0][0x9e4] ;  /* 0x00027900002e7ab9 */ /* 0x000fe20000000800 */
[----:B------:R-:W-:Y:S01]  /*15930*/  ULDC UR39, c[0x0][0x9e4] ;  /* 0x0002790000277ab9 */ /* 0x000fe20000000800 */
[----:B------:R-:W-:Y:S01]  /*15940*/  ULDC UR47, c[0x0][0x9dc] ;  /* 0x00027700002f7ab9 */ /* 0x000fe20000000800 */
[----:B------:R-:W-:Y:S01]  /*15950*/  ULDC UR51, c[0x0][0x9dc] ;  /* 0x0002770000337ab9 */ /* 0x000fe20000000800 */
[----:B------:R-:W-:Y:S01]  /*15960*/  SHF.R.U32.HI R11, RZ, 0x1f, R12 ;  /* 0x0000001fff0b7819 */ /* 0x000fe2000001160c */
[----:B------:R-:W-:Y:S01]  /*15970*/  ULDC UR38, c[0x0][0x988] ;  /* 0x0002620000267ab9 */ /* 0x000fe20000000800 */
[----:B------:R-:W-:Y:S01]  /*15980*/  ULDC UR43, c[0x0][0x988] ;  /* 0x00026200002b7ab9 */ /* 0x000fe20000000800 */
[----:B------:R-:W-:Y:S01]  /*15990*/  ULDC UR42, c[0x0][0x988] ;  /* 0x00026200002a7ab9 */ /* 0x000fe20000000800 */
[----:B------:R-:W-:Y:S01]  /*159a0*/  LEA.HI.SX32 R12, R12, R11, 0x1c ;  /* 0x0000000b0c0c7211 */ /* 0x000fe200078fe2ff */
[----:B------:R-:W-:Y:S01]  /*159b0*/  ULDC UR54, c[0x0][0x9e0] ;  /* 0x0002780000367ab9 */ /* 0x000fe20000000800 */
[----:B------:R-:W-:Y:S01]  /*159c0*/  ULDC UR50, c[0x0][0x9e0] ;  /* 0x0002780000327ab9 */ /* 0x000fe20000000800 */
[----:B------:R-:W-:Y:S01]  /*159d0*/  BSSY B0, `(.L_x_1856) ;  /* 0x000033d000007945 */ /* 0x000fe20003800000 */
[----:B------:R-:W-:Y:S01]  /*159e0*/  VIMNMX R11, R179, R12, !PT ;  /* 0x0000000cb30b7248 */ /* 0x000fe20007fe0100 */
[----:B------:R-:W-:Y:S01]  /*159f0*/  IMAD.MOV.U32 R2, RZ, RZ, 0x3f800000 ;  /* 0x3f800000ff027424 */ /* 0x000fe200078e00ff */
[----:B------:R-:W-:Y:S01]  /*15a00*/  CS2R R86, SRZ ;  /* 0x0000000000567805 */ /* 0x000fe2000001ff00 */
[----:B------:R-:W-:Y:S01]  /*15a10*/  IMAD.MOV.U32 R0, RZ, RZ, 0x3f800000 ;  /* 0x3f800000ff007424 */ /* 0x000fe200078e00ff */
[----:B------:R-:W-:-:S02]  /*15a20*/  ISETP.GE.AND P2, PT, R10, R11, PT ;  /* 0x0000000b0a00720c */ /* 0x000fc40003f46270 */
        /* <DEDUP_REMOVED lines=31> */
[----:B------:R-:W-:Y:S06]  /*15c20*/  @!P2 BRA `(.L_x_1857) ;  /* 0x00000030005ca947 */ /* 0x000fec0003800000 */
[----:B------:R-:W-:Y:S01]  /*15c30*/  BSSY B1, `(.L_x_1858) ;  /* 0x0000312000017945 */ /* 0x000fe20003800000 */
[----:B------:R-:W-:Y:S02]  /*15c40*/  IMAD.MOV.U32 R2, RZ, RZ, 0x3f800000 ;  /* 0x3f800000ff027424 */ /* 0x000fe400078e00ff */
[----:B------:R-:W-:-:S07]  /*15c50*/  IMAD.MOV.U32 R87, RZ, RZ, RZ ;  /* 0x000000ffff577224 */ /* 0x000fce00078e00ff */
.L_x_1877:
[----:B------:R-:W-:-:S05]  /*15c60*/  VIADD R20, R22, 0x1 ;  /* 0x0000000116147836 */ /* 0x000fca0000000000 */
[----:B------:R-:W-:-:S04]  /*15c70*/  ISETP.NE.AND P2, PT, R20, 0x2, PT ;  /* 0x000000021400780c */ /* 0x000fc80003f45270 */
[----:B------:R-:W-:Y:S02]  /*15c80*/  SEL R12, RZ, 0x1, P2 ;  /* 0x00000001ff0c7807 */ /* 0x000fe40001000000 */
[----:B------:R-:W-:Y:S02]  /*15c90*/  SEL R20, R20, RZ, P2 ;  /* 0x000000ff14147207 */ /* 0x000fe40001000000 */
[----:B------:R-:W-:Y:S01]  /*15ca0*/  LOP3.LUT R21, R23, R12, RZ, 0x3c, !PT ;  /* 0x0000000c17157212 */ /* 0x000fe200078e3cff */
[----:B------:R-:W-:Y:S06]  /*15cb0*/  @!P0 BRA `(.L_x_1859) ;  /* 0x0000000000048947 */ /* 0x000fec0003800000 */
[----:B------:R-:W-:Y:S01]  /*15cc0*/  BPT.TRAP 0x1 ;  /* 0x000000040000795c */ /* 0x000fe20000300000 */
.L_x_1859:
[----:B------:R-:W-:Y:S01]  /*15cd0*/  IMAD R7, R20, 0x8, R16 ;  /* 0x0000000814077824 */ /* 0x000fe200078e0210 */
[----:B------:R-:W-:-:S04]  /*15ce0*/  SHF.L.U32 R14, R21, 0x1f, RZ ;  /* 0x0000001f150e7819 */ /* 0x000fc800000006ff */
[----:B------:R0:W1:Y:S01]  /*15cf0*/  SYNCS.PHASECHK.TRANS64.TRYWAIT P2, [R7+URZ+0x2a830], R14 ;  /* 0x02a8300e070075a7 */ /* 0x000062000804017f */
[----:B------:R-:W-:Y:S05]  /*15d00*/  @!P0 BRA `(.L_x_1860) ;  /* 0x0000000000048947 */ /* 0x000fea0003800000 */
[----:B------:R-:W-:Y:S01]  /*15d10*/  BPT.TRAP 0x1 ;  /* 0x000000040000795c */ /* 0x000fe20000300000 */
.L_x_1860:
[----:B------:R-:W-:Y:S01]  /*15d20*/  BSSY B2, `(.L_x_1861) ;  /* 0x0000006000027945 */ /* 0x000fe20003800000 */
[----:B------:R-:W-:Y:S02]  /*15d30*/  IMAD R12, R20, 0x900, R8 ;  /* 0x00000900140c7824 */ /* 0x000fe400078e0208 */
[----:B------:R-:W-:Y:S01]  /*15d40*/  IMAD.MOV.U32 R13, RZ, RZ, 0x40000040 ;  /* 0x40000040ff0d7424 */ /* 0x000fe200078e00ff */
[----:B-1----:R-:W-:Y:S06]  /*15d50*/  @P2 BRA `(.L_x_1862) ;  /* 0x0000000000082947 */ /* 0x002fec0003800000 */
[----:B------:R-:W1:Y:S02]  /*15d60*/  SYNCS.PHASECHK.TRANS64.TRYWAIT P2, [R7+URZ+0x2a830], R14 ;  /* 0x02a8300e070075a7 */ /* 0x000e64000804017f */
[----:B-1----:R-:W-:Y:S05]  /*15d70*/  @!P2 BRA `(.L_x_1863) ;  /* 0x0000013c00c4a947 */ /* 0x002fea0003800000 */
.L_x_1862:
[----:B------:R-:W-:Y:S05]  /*15d80*/  BSYNC B2 ;  /* 0x0000000000027941 */ /* 0x000fea0003800000 */
.L_x_1861:
[----:B------:R-:W2:Y:S04]  /*15d90*/  LDL.64 R88, [R1+0x38] ;  /* 0x0000380001587983 */ /* 0x000ea80000100a00 */
[----:B------:R-:W3:Y:S04]  /*15da0*/  LDL.64 R218, [R1+0x30] ;  /* 0x0000300001da7983 */ /* 0x000ee80000100a00 */
[----:B------:R-:W4:Y:S01]  /*15db0*/  LDL.64 R216, [R1+0x28] ;  /* 0x0000280001d87983 */ /* 0x000f220000100a00 */
[----:B------:R-:W-:-:S03]  /*15dc0*/  R2UR UR6, R12 ;  /* 0x000000000c0672ca */ /* 0x000fc600000e0000 */
[----:B------:R-:W5:Y:S01]  /*15dd0*/  LDL.64 R214, [R1+0x20] ;  /* 0x0000200001d67983 */ /* 0x000f620000100a00 */
[----:B------:R-:W-:Y:S01]  /*15de0*/  R2UR UR7, R13 ;  /* 0x000000000d0772ca */ /* 0x000fe200000e0000 */
[----:B01----:R-:W-:Y:S02]  /*15df0*/  VIADD R14, R12, 0x2 ;  /* 0x000000020c0e7836 */ /* 0x003fe40000000000 */
[----:B------:R-:W-:Y:S01]  /*15e00*/  IMAD.MOV.U32 R15, RZ, RZ, 0x40000040 ;  /* 0x40000040ff0f7424 */ /* 0x000fe200078e00ff */
[----:B------:R-:W5:Y:S04]  /*15e10*/  LDL.64 R212, [R1+0x18] ;  /* 0x0000180001d47983 */ /* 0x000f680000100a00 */
[----:B------:R-:W5:Y:S04]  /*15e20*/  LDL.64 R210, [R1+0x10] ;  /* 0x0000100001d27983 */ /* 0x000f680000100a00 */
[----:B------:R-:W5:Y:S01]  /*15e30*/  LDL.64 R208, [R1] ;  /* 0x0000000001d07983 */ /* 0x000f620000100a00 */
[----:B--2---:R-:W-:-:S02]  /*15e40*/  R2UR UR4, R88 ;  /* 0x00000000580472ca */ /* 0x004fc400000e0000 */
[----:B------:R-:W-:Y:S02]  /*15e50*/  R2UR UR5, R89 ;  /* 0x00000000590572ca */ /* 0x000fe400000e0000 */
[----:B------:R-:W-:-:S11]  /*15e60*/  WARPGROUP.ARRIVE ;  /* 0x00000000000079c5 */ /* 0x000fd60000000000 */
[----:B------:R-:W-:Y:S01]  /*15e70*/  HGMMA.64x96x16.F32.BF16 R88, gdesc[UR4], RZ, !UPT, gsb0 ;  /* 0x01600000045879f0 */ /* 0x000fe2000c0018ff */
[----:B------:R-:W-:Y:S02]  /*15e80*/  R2UR UR6, R14 ;  /* 0x000000000e0672ca */ /* 0x000fe400000e0000 */
[----:B------:R-:W-:Y:S02]  /*15e90*/  R2UR UR7, R15 ;  /* 0x000000000f0772ca */ /* 0x000fe400000e0000 */
[----:B---3--:R-:W-:Y:S02]  /*15ea0*/  R2UR UR4, R218 ;  /* 0x00000000da0472ca */ /* 0x008fe400000e0000 */
[----:B------:R-:W-:Y:S01]  /*15eb0*/  R2UR UR5, R219 ;  /* 0x00000000db0572ca */ /* 0x000fe200000e0000 */
[----:B------:R-:W-:Y:S02]  /*15ec0*/  VIADD R14, R12, 0x4 ;  /* 0x000000040c0e7836 */ /* 0x000fe40000000000 */
[----:B------:R-:W-:Y:S01]  /*15ed0*/  IMAD.MOV.U32 R15, RZ, RZ, 0x40000040 ;  /* 0x40000040ff0f7424 */ /* 0x000fe200078e00ff */
[----:B------:R-:W-:-:S02]  /*15ee0*/  WARPGROUP.DEPBAR.LE gsb0, 0x0 ;  /* 0x00008000000079c5 */ /* 0x000fc40000010000 */
[----:B------:R-:W-:-:S07]  /*15ef0*/  WARPGROUP.ARRIVE ;  /* 0x00000000000079c5 */ /* 0x000fce0000000000 */
[----:B------:R-:W-:Y:S01]  /*15f00*/  HGMMA.64x96x16.F32.BF16 R88, gdesc[UR4], R88, gsb0 ;  /* 0x01600000045879f0 */ /* 0x000fe20008001858 */
[----:B------:R-:W-:Y:S02]  /*15f10*/  R2UR UR6, R14 ;  /* 0x000000000e0672ca */ /* 0x000fe400000e0000 */
[----:B------:R-:W-:Y:S02]  /*15f20*/  R2UR UR7, R15 ;  /* 0x000000000f0772ca */ /* 0x000fe400000e0000 */
[----:B----4-:R-:W-:Y:S02]  /*15f30*/  R2UR UR4, R216 ;  /* 0x00000000d80472ca */ /* 0x010fe400000e0000 */
        /* <DEDUP_REMOVED lines=8> */
[----:B-----5:R-:W-:Y:S02]  /*15fc0*/  R2UR UR4, R214 ;  /* 0x00000000d60472ca */ /* 0x020fe400000e0000 */
        /* <DEDUP_REMOVED lines=8> */
[----:B------:R-:W-:Y:S02]  /*16050*/  R2UR UR4, R212 ;  /* 0x00000000d40472ca */ /* 0x000fe400000e0000 */
        /* <DEDUP_REMOVED lines=25> */
[----:B------:R-:W-:Y:S01]  /*161f0*/  R2UR UR7, R15 ;  /* 0x000000000f0772ca */ /* 0x000fe200000e0000 */
[----:B------:R-:W-:Y:S01]  /*16200*/  UMOV UR4, UR52 ;  /* 0x0000003400047c82 */ /* 0x000fe20008000000 */
[----:B------:R-:W-:Y:S01]  /*16210*/  UMOV UR5, UR53 ;  /* 0x0000003500057c82 */ /* 0x000fe20008000000 */
[----:B------:R-:W-:Y:S02]  /*16220*/  VIADD R14, R12, 0x600 ;  /* 0x000006000c0e7836 */ /* 0x000fe40000000000 */
[----:B------:R-:W-:Y:S01]  /*16230*/  IMAD.MOV.U32 R15, RZ, RZ, 0x40000040 ;  /* 0x40000040ff0f7424 */ /* 0x000fe200078e00ff */
[----:B------:R-:W-:Y:S02]  /*16240*/  WARPGROUP.DEPBAR.LE gsb0, 0x0 ;  /* 0x00008000000079c5 */ /* 0x000fe40000010000 */
[----:B------:R-:W-:-:S06]  /*16250*/  WARPGROUP.ARRIVE ;  /* 0x00000000000079c5 */ /* 0x000fcc0000000000 */
        /* <DEDUP_REMOVED lines=32> */
[----:B------:R-:W-:Y:S02]  /*16460*/  WARPGROUP.DEPBAR.LE gsb0, 0x0 ;  /* 0x00008000000079c5 */ /* 0x000fe40000010000 */
[----:B------:R-:W-:-:S08]  /*16470*/  WARPGROUP.ARRIVE ;  /* 0x00000000000079c5 */ /* 0x000fd00000000000 */
[----:B------:R-:W-:Y:S01]  /*16480*/  HGMMA.64x96x16.F32.BF16 R88, gdesc[UR4], R88, gsb0 ;  /* 0x01600000045879f0 */ /* 0x000fe20008001858 */
        /* <DEDUP_REMOVED lines=65> */
[----:B------:R-:W-:Y:S05]  /*168a0*/  @!P0 BRA `(.L_x_1864) ;  /* 0x0000000000048947 */ /* 0x000fea0003800000 */
[----:B------:R-:W-:Y:S01]  /*168b0*/  BPT.TRAP 0x1 ;  /* 0x000000040000795c */ /* 0x000fe20000300000 */
.L_x_1864:
[----:B------:R-:W-:Y:S01]  /*168c0*/  SHF.L.U32 R9, R23, 0x1f, RZ ;  /* 0x0000001f17097819 */ /* 0x000fe200000006ff */
[----:B------:R-:W-:-:S04]  /*168d0*/  IMAD R14, R22, 0x8, R16 ;  /* 0x00000008160e7824 */ /* 0x000fc800078e0210 */
[----:B------:R0:W1:Y:S01]  /*168e0*/  SYNCS.PHASECHK.TRANS64.TRYWAIT P2, [R14+URZ+0x2a850], R9 ;  /* 0x02a850090e0075a7 */ /* 0x000062000804017f */
[----:B------:R-:W-:Y:S05]  /*168f0*/  @!P0 BRA `(.L_x_1865) ;  /* 0x0000000000048947 */ /* 0x000fea0003800000 */
[----:B------:R-:W-:Y:S01]  /*16900*/  BPT.TRAP 0x1 ;  /* 0x000000040000795c */ /* 0x000fe20000300000 */
.L_x_1865:
        /* <DEDUP_REMOVED lines=9> */
.L_x_1867:
[----:B------:R-:W-:Y:S05]  /*169a0*/  BSYNC B2 ;  /* 0x0000000000027941 */ /* 0x000fea0003800000 */
.L_x_1866:
[----:B------:R-:W-:Y:S01]  /*169b0*/  IMAD.MOV.U32 R12, RZ, RZ, R0 ;  /* 0x000000ffff0c7224 */ /* 0x000fe200078e0000 */
[----:B------:R-:W2:Y:S01]  /*169c0*/  LDL R200, [R1+0xc] ;  /* 0x00000c0001c87983 */ /* 0x000ea20000100800 */
[----:B------:R-:W-:Y:S01]  /*169d0*/  IMAD.MOV.U32 R13, RZ, RZ, 0x40000040 ;  /* 0x40000040ff0d7424 */ /* 0x000fe200078e00ff */
[----:B------:R-:W-:Y:S01]  /*169e0*/  WARPGROUP.ARRIVE ;  /* 0x00000000000079c5 */ /* 0x000fe20000000000 */
[----:B------:R-:W-:Y:S01]  /*169f0*/  ISETP.NE.AND P3, PT, R198, 0x1, PT ;  /* 0x00000001c600780c */ /* 0x000fe20003f65270 */
[----:B------:R-:W-:Y:S01]  /*16a00*/  IMAD.IADD R15, R181, 0x1, R177 ;  /* 0x00000001b50f7824 */ /* 0x000fe200078e02b1 */
[----:B------:R-:W-:Y:S01]  /*16a10*/  R2UR UR6, R12 ;  /* 0x000000000c0672ca */ /* 0x000fe200000e0000 */
[----:B------:R-:W-:Y:S01]  /*16a20*/  VIADD R12, R0, 0x80 ;  /* 0x00000080000c7836 */ /* 0x000fe20000000000 */
[----:B------:R-:W-:Y:S01]  /*16a30*/  R2UR UR7, R13 ;  /* 0x000000000d0772ca */ /* 0x000fe200000e0000 */
[----:B------:R-:W-:Y:S02]  /*16a40*/  IMAD.MOV.U32 R13, RZ, RZ, 0x40000040 ;  /* 0x40000040ff0d7424 */ /* 0x000fe400078e00ff */
[----:B------:R-:W-:-:S05]  /*16a50*/  @!P1 VIADD R7, R7, 0x2a840 ;  /* 0x0002a84007079836 */ /* 0x000fca0000000000 */
[----:B------:R-:W-:Y:S01]  /*16a60*/  @!P1 PRMT R7, RZ, 0x654, R7 ;  /* 0x00000654ff079816 */ /* 0x000fe20000000007 */
[----:B01----:R-:W0:Y:S04]  /*16a70*/  @P3 LDC R9, c[0x0][0x450] ;  /* 0x00011400ff093b82 */ /* 0x003e280000000800 */
[----:B------:R-:W-:Y:S01]  /*16a80*/  HGMMA.64x128x16.F32.BF16 R24, R156, gdesc[UR4].tnspB, R24, gsb0 ;  /* 0x41e000049c187df0 */ /* 0x000fe20008001818 */
[----:B------:R-:W-:Y:S01]  /*16a90*/  R2UR UR6, R12 ;  /* 0x000000000c0672ca */ /* 0x000fe200000e0000 */
[----:B------:R-:W-:Y:S01]  /*16aa0*/  VIADD R12, R0, 0x100 ;  /* 0x00000100000c7836 */ /* 0x000fe20000000000 */
[----:B------:R-:W-:Y:S01]  /*16ab0*/  R2UR UR7, R13 ;  /* 0x000000000d0772ca */ /* 0x000fe200000e0000 */
[----:B------:R-:W-:Y:S01]  /*16ac0*/  IMAD.MOV.U32 R13, RZ, RZ, 0x40000040 ;  /* 0x40000040ff0d7424 */ /* 0x000fe200078e00ff */
[----:B------:R-:W-:-:S02]  /*16ad0*/  WARPGROUP.DEPBAR.LE gsb0, 0x0 ;  /* 0x00008000000079c5 */ /* 0x000fc40000010000 */
[----:B------:R-:W-:-:S09]  /*16ae0*/  WARPGROUP.ARRIVE ;  /* 0x00000000000079c5 */ /* 0x000fd20000000000 */
[----:B------:R-:W-:Y:S01]  /*16af0*/  HGMMA.64x128x16.F32.BF16 R24, R152, gdesc[UR4].tnspB, R24, gsb0 ;  /* 0x41e0000498187df0 */ /* 0x000fe20008001818 */
[----:B------:R-:W-:Y:S01]  /*16b00*/  R2UR UR6, R12 ;  /* 0x000000000c0672ca */ /* 0x000fe200000e0000 */
[----:B------:R-:W-:Y:S01]  /*16b10*/  VIADD R12, R0, 0x180 ;  /* 0x00000180000c7836 */ /* 0x000fe20000000000 */
[----:B------:R-:W-:Y:S01]  /*16b20*/  R2UR UR7, R13 ;  /* 0x000000000d0772ca */ /* 0x000fe200000e0000 */
[----:B------:R-:W-:Y:S01]  /*16b30*/  IMAD.MOV.U32 R13, RZ, RZ, 0x40000040 ;  /* 0x40000040ff0d7424 */ /* 0x000fe200078e00ff */
[----:B--2---:R-:W-:Y:S01]  /*16b40*/  LOP3.LUT P2, RZ, R200, 0x100000, RZ, 0xc0, !PT ;  /* 0x00100000c8ff7812 */ /* 0x004fe2000784c0ff */
[----:B------:R-:W-:Y:S02]  /*16b50*/  WARPGROUP.DEPBAR.LE gsb0, 0x0 ;  /* 0x00008000000079c5 */ /* 0x000fe40000010000 */
[----:B------:R-:W-:-:S08]  /*16b60*/  WARPGROUP.ARRIVE ;  /* 0x00000000000079c5 */ /* 0x000fd00000000000 */
        /* <DEDUP_REMOVED lines=12> */
[----:B------:R-:W1:Y:S02]  /*16c30*/  @P3 LDC R0, c[0x0][0x44c] ;  /* 0x00011300ff003b82 */ /* 0x000e640000000800 */
[----:B-1----:R-:W-:-:S05]  /*16c40*/  @P3 IMAD.HI.U32 R0, R15, R0, RZ ;  /* 0x000000000f003227 */ /* 0x002fca00078e00ff */
[----:B0-----:R-:W-:-:S05]  /*16c50*/  @P3 SHF.R.U32.HI R15, RZ, R9, R0 ;  /* 0x00000009ff0f3219 */ /* 0x001fca0000011600 */
[----:B------:R-:W0:Y:S01]  /*16c60*/  SHFL.IDX PT, R2, R15, RZ, 0x1c1f ;  /* 0x001c1fff0f027589 */ /* 0x000e2200000e0000 */
[----:B------:R-:W-:Y:S02]  /*16c70*/  WARPGROUP.DEPBAR.LE gsb0, 0x0 ;  /* 0x00008000000079c5 */ /* 0x000fe40000010000 */
[----:B------:R-:W-:-:S06]  /*16c80*/  WARPGROUP.ARRIVE ;  /* 0x00000000000079c5 */ /* 0x000fcc0000000000 */
[----:B------:R-:W-:Y:S01]  /*16c90*/  HGMMA.64x128x16.F32.BF16 R24, R140, gdesc[UR4].tnspB, R24, gsb0 ;  /* 0x41e000048c187df0 */ /* 0x000fe20008001818 */
[----:B------:R-:W-:Y:S02]  /*16ca0*/  R2UR UR6, R12 ;  /* 0x000000000c0672ca */ /* 0x000fe400000e0000 */
[----:B------:R-:W-:Y:S01]  /*16cb0*/  R2UR UR7, R13 ;  /* 0x000000000d0772ca */ /* 0x000fe200000e0000 */
[----:B------:R-:W-:Y:S02]  /*16cc0*/  WARPGROUP.DEPBAR.LE gsb0, 0x0 ;  /* 0x00008000000079c5 */ /* 0x000fe40000010000 */
[----:B------:R-:W-:Y:S01]  /*16cd0*/  WARPGROUP.ARRIVE ;  /* 0x00000000000079c5 */ /* 0x000fe20000000000 */
[----:B------:R-:W-:-:S04]  /*16ce0*/  IMAD R140, R10, -0x60, RZ ;  /* 0xffffffa00a8c7824 */ /* 0x000fc800078e02ff */
[----:B------:R-:W-:-:S05]  /*16cf0*/  VIADD R9, R140, 0x1 ;  /* 0x000000018c097836 */ /* 0x000fca0000000000 */
[----:B------:R-:W-:Y:S01]  /*16d00*/  HGMMA.64x128x16.F32.BF16 R24, R136, gdesc[UR4].tnspB, R24, gsb0 ;  /* 0x41e0000488187df0 */ /* 0x000fe20008001818 */
[----:B------:R-:W-:Y:S02]  /*16d10*/  IMAD R0, R180, -0x2, R9 ;  /* 0xfffffffeb4007824 */ /* 0x000fe400078e0209 */
[----:B------:R-:W-:-:S05]  /*16d20*/  IMAD.U32 R9, RZ, RZ, UR47 ;  /* 0x0000002fff097e24 */ /* 0x000fca000f8e00ff */
[----:B------:R-:W-:Y:S01]  /*16d30*/  LOP3.LUT R12, RZ, R9, RZ, 0x33, !PT ;  /* 0x00000009ff0c7212 */ /* 0x000fe200078e33ff */
[----:B------:R-:W-:Y:S02]  /*16d40*/  WARPGROUP.DEPBAR.LE gsb0, 0x0 ;  /* 0x00008000000079c5 */ /* 0x000fe40000010000 */
[----:B------:R1:W-:Y:S02]  /*16d50*/  @!P1 SYNCS.ARRIVE.TRANS64.RED.A1T0 RZ, [R7+URZ], RZ ;  /* 0x000000ff07ff99a7 */ /* 0x0003e4000810043f */
[----:B-1----:R-:W-:Y:S01]  /*16d60*/  IADD3 R7, -R163, R0, R164 ;  /* 0x00000000a3077210 */ /* 0x002fe20007ffe1a4 */
[----:B------:R-:W-:-:S04]  /*16d70*/  VIADD R0, R0, 0xffffffff ;  /* 0xffffffff00007836 */ /* 0x000fc80000000000 */
[----:B------:R-:W-:Y:S02]  /*16d80*/  VIADD R23, R7, UR54 ;  /* 0x0000003607177c36 */ /* 0x000fe40008000000 */
[----:B------:R-:W-:Y:S02]  /*16d90*/  IMAD.IADD R7, R12, 0x1, R7 ;  /* 0x000000010c077824 */ /* 0x000fe400078e0207 */
        /* <DEDUP_REMOVED lines=15> */
.L_x_1871:
[----:B------:R-:W-:-:S05]  /*16e90*/  IMAD.U32 R22, RZ, RZ, UR46 ;  /* 0x0000002eff167e24 */ /* 0x000fca000f8e00ff */
[----:B------:R-:W-:-:S13]  /*16ea0*/  ISETP.NE.AND P2, PT, R22, 0x1, PT ;  /* 0x000000011600780c */ /* 0x000fda0003f45270 */
[----:B------:R-:W0:Y:S02]  /*16eb0*/  @P2 LDC.64 R12, c[0x0][0x9e8] ;  /* 0x00027a00ff0c2b82 */ /* 0x000e240000000a00 */
[----:B0-----:R-:W-:-:S05]  /*16ec0*/  @P2 IMAD.HI.U32 R12, R141, R12, RZ ;  /* 0x0000000c8d0c2227 */ /* 0x001fca00078e00ff */
[----:B------:R-:W-:-:S07]  /*16ed0*/  @P2 SHF.R.U32.HI R141, RZ, R13, R12 ;  /* 0x0000000dff8d2219 */ /* 0x000fce000001160c */
.L_x_1872:
[----:B------:R-:W-:Y:S05]  /*16ee0*/  BSYNC B2 ;  /* 0x0000000000027941 */ /* 0x000fea0003800000 */
.L_x_1870:
[----:B------:R-:W-:-:S05]  /*16ef0*/  IMAD R2, R141, R22, R0 ;  /* 0x000000168d027224 */ /* 0x000fca00078e0200 */
[----:B------:R-:W-:Y:S02]  /*16f00*/  VIADDMNMX R139, R2, R22, R139, PT ;  /* 0x00000016028b7246 */ /* 0x000fe4000380018b */
[----:B------:R-:W-:-:S07]  /*16f10*/  VIMNMX R137, R137, R2, !PT ;  /* 0x0000000289897248 */ /* 0x000fce0007fe0100 */
.L_x_1869:
        /* <DEDUP_REMOVED lines=12> */
[--C-:B0-----:R-:W-:Y:S01]  /*16fe0*/  IMAD.IADD R23, R23, 0x1, R12.reuse ;  /* 0x0000000117177824 */ /* 0x101fe200078e020c */
[----:B------:R-:W-:Y:S01]  /*16ff0*/  ISETP.GE.AND P5, PT, R140, 0x11, PT ;  /* 0x000000118c00780c */ /* 0x000fe20003fa6270 */
[----:B------:R-:W-:Y:S01]  /*17000*/  IMAD.IADD R89, R7, 0x1, R12 ;  /* 0x0000000107597824 */ /* 0x000fe200078e020c */
        /* <DEDUP_REMOVED lines=104> */
[----:B------:R-:W-:-:S13]  /*17690*/  LOP3.LUT P6, RZ, R200, 0x100000, RZ, 0xc0, !PT ;  /* 0x00100000c8ff7812 */ /* 0x000fda00078cc0ff */
        /* <DEDUP_REMOVED lines=13> */
.L_x_1875:
[----:B------:R-:W-:-:S05]  /*17770*/  IMAD.U32 R15, RZ, RZ, UR46 ;  /* 0x0000002eff0f7e24 */ /* 0x000fca000f8e00ff */
[----:B------:R-:W-:-:S13]  /*17780*/  ISETP.NE.AND P6, PT, R15, 0x1, PT ;  /* 0x000000010f00780c */ /* 0x000fda0003fc5270 */
[----:B------:R-:W0:Y:S02]  /*17790*/  @P6 LDC.64 R12, c[0x0][0x9e8] ;  /* 0x00027a00ff0c6b82 */ /* 0x000e240000000a00 */
[----:B0-----:R-:W-:-:S05]  /*177a0*/  @P6 IMAD.HI.U32 R12, R7, R12, RZ ;  /* 0x0000000c070c6227 */ /* 0x001fca00078e00ff */
[----:B------:R-:W-:-:S07]  /*177b0*/  @P6 SHF.R.U32.HI R7, RZ, R13, R12 ;  /* 0x0000000dff076219 */ /* 0x000fce000001160c */
.L_x_1876:
[----:B------:R-:W-:Y:S05]  /*177c0*/  BSYNC B2 ;  /* 0x0000000000027941 */ /* 0x000fea0003800000 */
.L_x_1874:
[----:B------:R-:W-:-:S05]  /*177d0*/  IMAD R0, R7, R15, R0 ;  /* 0x0000000f07007224 */ /* 0x000fca00078e0200 */
[----:B------:R-:W-:Y:S02]  /*177e0*/  VIADDMNMX R23, R0, R15, R23, PT ;  /* 0x0000000f00177246 */ /* 0x000fe40003800117 */
[----:B------:R-:W-:-:S07]  /*177f0*/  VIMNMX R89, R89, R0, !PT ;  /* 0x0000000059597248 */ /* 0x000fce0007fe0100 */
.L_x_1873:
[C---:B------:R-:W-:Y:S01]  /*17800*/  ISETP.GT.AND P2, PT, R89.reuse, 0x1, !P2 ;  /* 0x000000015900780c */ /* 0x040fe20005744270 */
[----:B------:R-:W-:Y:S01]  /*17810*/  @!P1 VIADD R14, R14, 0x2a860 ;  /* 0x0002a8600e0e9836 */ /* 0x000fe20000000000 */
[----:B------:R-:W-:Y:S02]  /*17820*/  ISETP.GT.AND P3, PT, R89, 0x8, !P3 ;  /* 0x000000085900780c */ /* 0x000fe40005f64270 */
        /* <DEDUP_REMOVED lines=66> */
[----:B------:R-:W-:Y:S02]  /*17c50*/  ISETP.LT.OR P2, PT, R23, 0x31, P2 ;  /* 0x000000311700780c */ /* 0x000fe40001741670 */
[----:B------:R-:W-:Y:S01]  /*17c60*/  ISETP.NE.AND P3, PT, R157, RZ, PT ;  /* 0x000000ff9d00720c */ /* 0x000fe20003f65270 */
[----:B------:R-:W0:Y:S01]  /*17c70*/  SHFL.BFLY PT, R7, R0, 0x2, 0x1f ;  /* 0x0c401f0000077f89 */ /* 0x000e2200000e0000 */
        /* <DEDUP_REMOVED lines=13> */
[----:B0-----:R-:W-:Y:S01]  /*17d50*/  FMNMX.FTZ R15, R0, R7, !PT ;  /* 0x00000007000f7209 */ /* 0x001fe20007810000 */
[----:B------:R-:W-:Y:S01]  /*17d60*/  IMAD.U32 R7, RZ, RZ, UR43 ;  /* 0x0000002bff077e24 */ /* 0x000fe2000f8e00ff */
[----:B------:R-:W-:-:S02]  /*17d70*/  FSEL R118, R118, -INF , !P2 ;  /* 0xff80000076767808 */ /* 0x000fc40005000000 */
[----:B------:R-:W-:Y:S01]  /*17d80*/  ISETP.NE.AND P2, PT, R153, RZ, PT ;  /* 0x000000ff9900720c */ /* 0x000fe20003f45270 */
        /* <DEDUP_REMOVED lines=31> */
[----:B------:R-:W-:-:S02]  /*17f80*/  FSEL R101, R90, -INF , !P2 ;  /* 0xff8000005a657808 */ /* 0x000fc40005000000 */
[----:B------:R-:W-:Y:S02]  /*17f90*/  FSETP.NEU.FTZ.AND P2, PT, R106, -INF , PT ;  /* 0xff8000006a00780b */ /* 0x000fe40003f5d000 */
        /* <DEDUP_REMOVED lines=11> */
[----:B------:R-:W-:Y:S01]  /*18050*/  MUFU.EX2 R15, R92 ;  /* 0x0000005c000f7308 */ /* 0x000fe20000000800 */
[--C-:B------:R-:W-:Y:S01]  /*18060*/  FFMA.FTZ R138, R138, R7, -R103.reuse ;  /* 0x000000078a8a7223 */ /* 0x100fe20000010867 */
[----:B------:R-:W-:Y:S01]  /*18070*/  FMNMX.FTZ R91, R98, R91, !PT ;  /* 0x0000005b625b7209 */ /* 0x000fe20007810000 */
[-CC-:B------:R-:W-:Y:S01]  /*18080*/  FFMA.FTZ R142, R142, R7.reuse, -R103.reuse ;  /* 0x000000078e8e7223 */ /* 0x180fe20000010867 */
[-CC-:B------:R-:W-:Y:S01]  /*18090*/  FFMA.FTZ R108, R108, R7.reuse, -R103.reuse ;  /* 0x000000076c6c7223 */ /* 0x180fe20000010867 */
[--C-:B------:R-:W-:Y:S01]  /*180a0*/  FFMA.FTZ R13, R88, R7, -R103.reuse ;  /* 0x00000007580d7223 */ /* 0x100fe20000010867 */
[----:B------:R-:W-:Y:S01]  /*180b0*/  FMNMX.FTZ R91, R158, R91, !PT ;  /* 0x0000005b9e5b7209 */ /* 0x000fe20007810000 */
[-CC-:B------:R-:W-:Y:S01]  /*180c0*/  FFMA.FTZ R23, R146, R7.reuse, -R103.reuse ;  /* 0x0000000792177223 */ /* 0x180fe20000010867 */
[----:B------:R0:W-:Y:S01]  /*180d0*/  MUFU.EX2 R92, R136 ;  /* 0x00000088005c7308 */ /* 0x0001e20000000800 */
        /* <DEDUP_REMOVED lines=8> */
[----:B0-----:R-:W-:Y:S01]  /*18160*/  FSEL R136, R135, -INF , !P3 ;  /* 0xff80000087887808 */ /* 0x001fe20005800000 */
[----:B------:R-:W-:Y:S01]  /*18170*/  FFMA.FTZ R140, R140, R7, -R103 ;  /* 0x000000078c8c7223 */ /* 0x000fe20000010867 */
[----:B------:R-:W-:-:S04]  /*18180*/  FMNMX.FTZ R93, R208, R93, !PT ;  /* 0x0000005dd05d7209 */ /* 0x000fc80007810000 */
[----:B------:R-:W-:Y:S01]  /*18190*/  FMNMX.FTZ R93, R210, R93, !PT ;  /* 0x0000005dd25d7209 */ /* 0x000fe20007810000 */
[----:B------:R0:W-:Y:S03]  /*181a0*/  MUFU.EX2 R96, R138 ;  /* 0x0000008a00607308 */ /* 0x0001e60000000800 */
[----:B------:R-:W-:-:S04]  /*181b0*/  FMNMX.FTZ R93, R110, R93, !PT ;  /* 0x0000005d6e5d7209 */ /* 0x000fc80007810000 */
[----:B------:R-:W-:Y:S01]  /*181c0*/  FMNMX.FTZ R95, R212, R93, !PT ;  /* 0x0000005dd45f7209 */ /* 0x000fe20007810000 */
[----:B------:R1:W-:Y:S01]  /*181d0*/  MUFU.EX2 R89, R108 ;  /* 0x0000006c00597308 */ /* 0x0003e20000000800 */
[----:B0-----:R-:W-:Y:S02]  /*181e0*/  FFMA.FTZ R138, R132, R7, -R103 ;  /* 0x00000007848a7223 */ /* 0x001fe40000010867 */
[----:B------:R-:W-:-:S04]  /*181f0*/  FMNMX.FTZ R95, R114, R95, !PT ;  /* 0x0000005f725f7209 */ /* 0x000fc80007810000 */
[----:B------:R-:W-:Y:S01]  /*18200*/  FMNMX.FTZ R95, R214, R95, !PT ;  /* 0x0000005fd65f7209 */ /* 0x000fe20007810000 */
[----:B------:R-:W0:Y:S01]  /*18210*/  MUFU.EX2 R93, R100 ;  /* 0x00000064005d7308 */ /* 0x000e220000000800 */
[----:B-1----:R-:W-:Y:S02]  /*18220*/  FFMA.FTZ R108, R150, R7, -R103 ;  /* 0x00000007966c7223 */ /* 0x002fe40000010867 */
[----:B------:R-:W-:-:S04]  /*18230*/  FMNMX.FTZ R95, R118, R95, !PT ;  /* 0x0000005f765f7209 */ /* 0x000fc80007810000 */
[----:B------:R-:W-:Y:S01]  /*18240*/  FMNMX.FTZ R97, R216, R95, !PT ;  /* 0x0000005fd8617209 */ /* 0x000fe20007810000 */
[----:B------:R1:W-:Y:S03]  /*18250*/  MUFU.EX2 R100, R142 ;  /* 0x0000008e00647308 */ /* 0x0003e60000000800 */
[----:B------:R-:W-:-:S04]  /*18260*/  FMNMX.FTZ R97, R122, R97, !PT ;  /* 0x000000617a617209 */ /* 0x000fc80007810000 */
[----:B------:R-:W-:Y:S01]  /*18270*/  FMNMX.FTZ R97, R218, R97, !PT ;  /* 0x00000061da617209 */ /* 0x000fe20007810000 */
[----:B------:R2:W3:Y:S01]  /*18280*/  MUFU.EX2 R95, R104 ;  /* 0x00000068005f7308 */ /* 0x0004e20000000800 */
[----:B-1----:R-:W-:Y:S02]  /*18290*/  FFMA.FTZ R142, R124, R7, -R103 ;  /* 0x000000077c8e7223 */ /* 0x002fe40000010867 */
[----:B------:R-:W-:-:S04]  /*182a0*/  FMNMX.FTZ R97, R126, R97, !PT ;  /* 0x000000617e617209 */ /* 0x000fc80007810000 */
[----:B------:R-:W-:Y:S01]  /*182b0*/  FMNMX.FTZ R97, R220, R97, !PT ;  /* 0x00000061dc617209 */ /* 0x000fe20007810000 */
[----:B------:R-:W-:Y:S01]  /*182c0*/  MUFU.EX2 R13, R13 ;  /* 0x0000000d000d7308 */ /* 0x000fe20000000800 */
[-CC-:B--2---:R-:W-:Y:S01]  /*182d0*/  FFMA.FTZ R104, R144, R7.reuse, -R103.reuse ;  /* 0x0000000790687223 */ /* 0x184fe20000010867 */
[--C-:B------:R-:W-:Y:S01]  /*182e0*/  FFMA.FTZ R144, R112, R7, -R103.reuse ;  /* 0x0000000770907223 */ /* 0x100fe20000010867 */
[----:B------:R-:W-:Y:S01]  /*182f0*/  FMNMX.FTZ R97, R130, R97, !PT ;  /* 0x0000006182617209 */ /* 0x000fe20007810000 */
[----:B------:R-:W-:Y:S01]  /*18300*/  FFMA.FTZ R112, R154, R7, -R103 ;  /* 0x000000079a707223 */ /* 0x000fe20000010867 */
[----:B0-----:R-:W-:Y:S02]  /*18310*/  F2FP.BF16.F32.PACK_AB R154, R96, R93 ;  /* 0x0000005d609a723e */ /* 0x001fe400000010ff */
[----:B------:R-:W-:Y:S01]  /*18320*/  FMNMX.FTZ R97, R222, R97, !PT ;  /* 0x00000061de617209 */ /* 0x000fe20007810000 */
[----:B------:R-:W-:Y:S03]  /*18330*/  MUFU.EX2 R88, R88 ;  /* 0x0000005800587308 */ /* 0x000fe60000000800 */
[----:B------:R-:W-:-:S04]  /*18340*/  FMNMX.FTZ R97, R134, R97, !PT ;  /* 0x0000006186617209 */ /* 0x000fc80007810000 */
[----:B------:R-:W-:Y:S01]  /*18350*/  FMNMX.FTZ R0, R136, R97, !PT ;  /* 0x0000006188007209 */ /* 0x000fe20007810000 */
[----:B------:R-:W-:Y:S01]  /*18360*/  FFMA.FTZ R97, R148, R7, -R103 ;  /* 0x0000000794617223 */ /* 0x000fe20000010867 */
[----:B------:R-:W-:Y:S01]  /*18370*/  MUFU.EX2 R22, R22 ;  /* 0x0000001600167308 */ /* 0x000fe20000000800 */
[----:B---3--:R-:W-:Y:S02]  /*18380*/  F2FP.BF16.F32.PACK_AB R148, R100, R95 ;  /* 0x0000005f6494723e */ /* 0x008fe400000010ff */
[----:B------:R-:W0:Y:S05]  /*18390*/  SHFL.BFLY PT, R105, R0, 0x2, 0x1f ;  /* 0x0c401f0000697f89 */ /* 0x000e2a00000e0000 */
[----:B------:R-:W1:Y:S08]  /*183a0*/  MUFU.EX2 R104, R104 ;  /* 0x0000006800687308 */ /* 0x000e700000000800 */
[----:B------:R-:W-:Y:S08]  /*183b0*/  MUFU.EX2 R144, R144 ;  /* 0x0000009000907308 */ /* 0x000ff00000000800 */
[----:B------:R-:W-:Y:S01]  /*183c0*/  MUFU.EX2 R23, R23 ;  /* 0x0000001700177308 */ /* 0x000fe20000000800 */
[----:B-1----:R-:W-:-:S02]  /*183d0*/  F2FP.BF16.F32.PACK_AB R150, R104, R89 ;  /* 0x000000596896723e */ /* 0x002fc400000010ff */
[----:B0-----:R-:W-:Y:S01]  /*183e0*/  FMNMX.FTZ R90, R0, R105, !PT ;  /* 0x00000069005a7209 */ /* 0x001fe20007810000 */
[----:B------:R-:W-:Y:S01]  /*183f0*/  FFMA.FTZ R105, R152, R7, -R103 ;  /* 0x0000000798697223 */ /* 0x000fe20000010867 */
[----:B------:R-:W-:Y:S02]  /*18400*/  FSEL R0, R106, RZ, P2 ;  /* 0x000000ff6a007208 */ /* 0x000fe40001000000 */
[----:B------:R-:W-:Y:S01]  /*18410*/  F2FP.BF16.F32.PACK_AB R152, R92, R91 ;  /* 0x0000005b5c98723e */ /* 0x000fe200000010ff */
[----:B------:R-:W0:Y:S01]  /*18420*/  SHFL.BFLY PT, R109, R90, 0x1, 0x1f ;  /* 0x0c201f005a6d7f89 */ /* 0x000e2200000e0000 */
[----:B------:R-:W-:Y:S01]  /*18430*/  MUFU.EX2 R146, R146 ;  /* 0x0000009200927308 */ /* 0x000fe20000000800 */
[----:B------:R-:W-:-:S04]  /*18440*/  FADD.FTZ R0, -R0, R3 ;  /* 0x0000000300007221 */ /* 0x000fc80000010100 */
[----:B------:R-:W-:-:S03]  /*18450*/  FMUL.FTZ R0, R0, R7 ;  /* 0x0000000700007220 */ /* 0x000fc60000410000 */
[----:B------:R-:W-:Y:S08]  /*18460*/  MUFU.EX2 R97, R97 ;  /* 0x0000006100617308 */ /* 0x000ff00000000800 */
[----:B------:R-:W1:Y:S01]  /*18470*/  MUFU.EX2 R0, R0 ;  /* 0x0000000000007308 */ /* 0x000e620000000800 */
[----:B0-----:R-:W-:-:S07]  /*18480*/  FMNMX.FTZ R90, R90, R109, !PT ;  /* 0x0000006d5a5a7209 */ /* 0x001fce0007810000 */
[----:B------:R-:W-:Y:S01]  /*18490*/  MUFU.EX2 R99, R99 ;  /* 0x0000006300637308 */ /* 0x000fe20000000800 */
[----:B------:R-:W-:Y:S02]  /*184a0*/  @!P1 PRMT R109, RZ, 0x654, R14 ;  /* 0x00000654ff6d9816 */ /* 0x000fe4000000000e */
[C---:B------:R-:W-:Y:S01]  /*184b0*/  FSETP.NEU.FTZ.AND P2, PT, R90.reuse, -INF , PT ;  /* 0xff8000005a00780b */ /* 0x040fe20003f5d000 */
[----:B------:R-:W-:Y:S01]  /*184c0*/  FMUL.FTZ R103, R90, R7 ;  /* 0x000000075a677220 */ /* 0x000fe20000410000 */
[----:B------:R0:W-:Y:S03]  /*184d0*/  @!P1 SYNCS.ARRIVE.TRANS64.RED.A1T0 RZ, [R109+URZ], RZ ;  /* 0x000000ff6dff99a7 */ /* 0x0001e6000810043f */
[----:B------:R-:W-:Y:S01]  /*184e0*/  MUFU.EX2 R108, R108 ;  /* 0x0000006c006c7308 */ /* 0x000fe20000000800 */
[----:B------:R-:W-:-:S05]  /*184f0*/  FSEL R103, R103, RZ, P2 ;  /* 0x000000ff67677208 */ /* 0x000fca0001000000 */
[-CC-:B------:R-:W-:Y:S01]  /*18500*/  FFMA.FTZ R157, R101, R7.reuse, -R103.reuse ;  /* 0x00000007659d7223 */ /* 0x180fe20000010867 */
[----:B------:R-:W-:Y:S01]  /*18510*/  FSEL R101, R90, RZ, P2 ;  /* 0x000000ff5a657208 */ /* 0x000fe20001000000 */
[-CC-:B------:R-:W-:Y:S01]  /*18520*/  FFMA.FTZ R12, R12, R7.reuse, -R103.reuse ;  /* 0x000000070c0c7223 */ /* 0x180fe20000010867 */
[-CC-:B------:R-:W-:Y:S01]  /*18530*/  FFMA.FTZ R159, R94, R7.reuse, -R103.reuse ;  /* 0x000000075e9f7223 */ /* 0x180fe20000010867 */
[-CC-:B------:R-:W-:Y:S01]  /*18540*/  FFMA.FTZ R94, R156, R7.reuse, -R103.reuse ;  /* 0x000000079c5e7223 */ /* 0x180fe20000010867 */
[-C--:B------:R-:W-:Y:S01]  /*18550*/  FFMA.FTZ R153, R98, R7.reuse, -R103 ;  /* 0x0000000762997223 */ /* 0x080fe20000010867 */
[----:B------:R-:W-:Y:S01]  /*18560*/  FADD.FTZ R2, -R101, R4 ;  /* 0x0000000465027221 */ /* 0x000fe20000010100 */
[----:B------:R-:W-:Y:S01]  /*18570*/  MUFU.EX2 R157, R157 ;  /* 0x0000009d009d7308 */ /* 0x000fe20000000800 */
[----:B-1----:R-:W-:Y:S01]  /*18580*/  FFMA.FTZ R101, R0, R6, R13 ;  /* 0x0000000600657223 */ /* 0x002fe2000001000d */
[-CC-:B------:R-:W-:Y:S01]  /*18590*/  FFMA.FTZ R98, R158, R7.reuse, -R103.reuse ;  /* 0x000000079e627223 */ /* 0x180fe20000010867 */
[-C--:B------:R-:W-:Y:S01]  /*185a0*/  FMUL.FTZ R2, R2, R7.reuse ;  /* 0x0000000702027220 */ /* 0x080fe20000410000 */
[-C--:B------:R-:W-:Y:S01]  /*185b0*/  FFMA.FTZ R155, R102, R7.reuse, -R103 ;  /* 0x00000007669b7223 */ /* 0x080fe20000010867 */
[----:B------:R-:W-:Y:S01]  /*185c0*/  FADD.FTZ R6, R88, R101 ;  /* 0x0000006558067221 */ /* 0x000fe20000010000 */
[-CC-:B------:R-:W-:Y:S01]  /*185d0*/  FFMA.FTZ R102, R200, R7.reuse, -R103.reuse ;  /* 0x00000007c8667223 */ /* 0x180fe20000010867 */
[-CC-:B------:R-:W-:Y:S01]  /*185e0*/  FFMA.FTZ R149, R208, R7.reuse, -R103.reuse ;  /* 0x00000007d0957223 */ /* 0x180fe20000010867 */
[----:B------:R-:W-:Y:S01]  /*185f0*/  MUFU.EX2 R12, R12 ;  /* 0x0000000c000c7308 */ /* 0x000fe20000000800 */
[----:B------:R-:W-:Y:S01]  /*18600*/  FADD.FTZ R101, R15, R6 ;  /* 0x000000060f657221 */ /* 0x000fe20000010000 */
[-CC-:B------:R-:W-:Y:S01]  /*18610*/  FFMA.FTZ R116, R210, R7.reuse, -R103.reuse ;  /* 0x00000007d2747223 */ /* 0x180fe20000010867 */
[-CC-:B------:R-:W-:Y:S01]  /*18620*/  FFMA.FTZ R151, R110, R7.reuse, -R103.reuse ;  /* 0x000000076e977223 */ /* 0x180fe20000010867 */
[-C--:B------:R-:W-:Y:S01]  /*18630*/  FFMA.FTZ R145, R114, R7.reuse, -R103 ;  /* 0x0000000772917223 */ /* 0x080fe20000010867 */
[----:B------:R-:W-:Y:S01]  /*18640*/  FADD.FTZ R6, R22, R101 ;  /* 0x0000006516067221 */ /* 0x000fe20000010000 */
        /* <DEDUP_REMOVED lines=18> */
[----:B-1----:R-:W-:Y:S01]  /*18770*/  FFMA.FTZ R5, R2, R5, R157 ;  /* 0x0000000502057223 */ /* 0x002fe2000001009d */
[----:B------:R-:W-:Y:S01]  /*18780*/  FADD.FTZ R101, R95, R118 ;  /* 0x000000765f657221 */ /* 0x000fe20000010000 */
[C---:B------:R-:W-:Y:S01]  /*18790*/  ISETP.GT.AND P2, PT, R10.reuse, R11, PT ;  /* 0x0000000b0a00720c */ /* 0x040fe20003f44270 */
[----:B------:R-:W-:Y:S02]  /*187a0*/  VIADD R10, R10, 0xffffffff ;  /* 0xffffffff0a0a7836 */ /* 0x000fe40000000000 */
[----:B------:R-:W-:Y:S01]  /*187b0*/  FADD.FTZ R6, R12, R5 ;  /* 0x000000050c067221 */ /* 0x000fe20000010000 */
[----:B------:R-:W-:Y:S01]  /*187c0*/  FADD.FTZ R118, R100, R101 ;  /* 0x0000006564767221 */ /* 0x000fe20000010000 */
[----:B------:R-:W-:Y:S01]  /*187d0*/  F2FP.BF16.F32.PACK_AB R156, R88, R13 ;  /* 0x0000000d589c723e */ /* 0x000fe200000010ff */
[----:B------:R-:W1:Y:S01]  /*187e0*/  MUFU.EX2 R153, R153 ;  /* 0x0000009900997308 */ /* 0x000e620000000800 */
[----:B--2---:R-:W-:Y:S01]  /*187f0*/  FADD.FTZ R5, R159, R6 ;  /* 0x000000069f057221 */ /* 0x004fe20000010000 */
[----:B------:R-:W-:Y:S01]  /*18800*/  FADD.FTZ R101, R89, R118 ;  /* 0x0000007659657221 */ /* 0x000fe20000010000 */
[-CC-:B------:R-:W-:Y:S01]  /*18810*/  FFMA.FTZ R118, R220, R7.reuse, -R103.reuse ;  /* 0x00000007dc767223 */ /* 0x180fe20000010867 */
[----:B------:R-:W-:Y:S01]  /*18820*/  FFMA.FTZ R103, R136, R7, -R103 ;  /* 0x0000000788677223 */ /* 0x000fe20000010867 */
[----:B------:R-:W-:Y:S01]  /*18830*/  F2FP.BF16.F32.PACK_AB R157, R12, R157 ;  /* 0x0000009d0c9d723e */ /* 0x000fe200000010ff */
[----:B------:R-:W-:-:S02]  /*18840*/  FADD.FTZ R101, R104, R101 ;  /* 0x0000006568657221 */ /* 0x000fc40000010000 */
[----:B------:R-:W2:Y:S01]  /*18850*/  MUFU.EX2 R98, R98 ;  /* 0x0000006200627308 */ /* 0x000ea20000000800 */
[----:B---3--:R-:W-:Y:S01]  /*18860*/  FADD.FTZ R6, R94, R5 ;  /* 0x000000055e067221 */ /* 0x008fe20000010000 */
[----:B------:R-:W-:Y:S01]  /*18870*/  FADD.FTZ R120, R144, R101 ;  /* 0x0000006590787221 */ /* 0x000fe20000010000 */
[C---:B------:R-:W-:Y:S02]  /*18880*/  F2FP.BF16.F32.PACK_AB R144, R23.reuse, R144 ;  /* 0x000000901790723e */ /* 0x040fe400000010ff */
[----:B------:R-:W-:Y:S01]  /*18890*/  F2FP.BF16.F32.PACK_AB R159, R94, R159 ;  /* 0x0000009f5e9f723e */ /* 0x000fe200000010ff */
[----:B------:R-:W-:Y:S01]  /*188a0*/  FADD.FTZ R101, R23, R120 ;  /* 0x0000007817657221 */ /* 0x000fe20000010000 */
[----:B------:R-:W-:Y:S01]  /*188b0*/  IMAD.MOV.U32 R23, RZ, RZ, R21 ;  /* 0x000000ffff177224 */ /* 0x000fe200078e0015 */
[----:B------:R-:W3:Y:S01]  /*188c0*/  MUFU.EX2 R155, R155 ;  /* 0x0000009b009b7308 */ /* 0x000ee20000000800 */
[----:B-1----:R-:W-:Y:S01]  /*188d0*/  FADD.FTZ R5, R153, R6 ;  /* 0x0000000699057221 */ /* 0x002fe20000010000 */
[----:B------:R-:W-:Y:S01]  /*188e0*/  FADD.FTZ R120, R146, R101 ;  /* 0x0000006592787221 */ /* 0x000fe20000010000 */
[----:B------:R-:W-:-:S03]  /*188f0*/  F2FP.BF16.F32.PACK_AB R146, R97, R146 ;  /* 0x000000926192723e */ /* 0x000fc600000010ff */
[----:B------:R-:W-:Y:S02]  /*18900*/  FADD.FTZ R120, R97, R120 ;  /* 0x0000007861787221 */ /* 0x000fe40000010000 */
[----:B------:R-:W1:Y:S01]  /*18910*/  MUFU.EX2 R102, R102 ;  /* 0x0000006600667308 */ /* 0x000e620000000800 */
[C---:B--2---:R-:W-:Y:S01]  /*18920*/  FADD.FTZ R6, R98.reuse, R5 ;  /* 0x0000000562067221 */ /* 0x044fe20000010000 */
[----:B------:R-:W-:Y:S01]  /*18930*/  FADD.FTZ R101, R99, R120 ;  /* 0x0000007863657221 */ /* 0x000fe20000010000 */
[----:B------:R-:W-:-:S03]  /*18940*/  F2FP.BF16.F32.PACK_AB R153, R98, R153 ;  /* 0x000000996299723e */ /* 0x000fc600000010ff */
[----:B------:R-:W-:Y:S02]  /*18950*/  FADD.FTZ R101, R108, R101 ;  /* 0x000000656c657221 */ /* 0x000fe40000010000 */
        /* <DEDUP_REMOVED lines=14> */
[----:B------:R-:W-:Y:S01]  /*18a40*/  F2FP.BF16.F32.PACK_AB R151, R4, R151 ;  /* 0x000000970497723e */ /* 0x000fe200000010ff */
[----:B------:R-:W-:-:S05]  /*18a50*/  IMAD.MOV.U32 R4, RZ, RZ, R90 ;  /* 0x000000ffff047224 */ /* 0x000fca00078e005a */
        /* <DEDUP_REMOVED lines=15> */
[----:B------:R-:W2:Y:S01]  /*18b50*/  MUFU.EX2 R105, R105 ;  /* 0x0000006900697308 */ /* 0x000ea20000000800 */
[----:B---3--:R-:W-:-:S07]  /*18b60*/  FADD.FTZ R22, R142, R101 ;  /* 0x000000658e167221 */ /* 0x008fce0000010000 */
[----:B------:R-:W3:Y:S01]  /*18b70*/  MUFU.EX2 R118, R118 ;  /* 0x0000007600767308 */ /* 0x000ee20000000800 */
[----:B-1----:R-:W-:-:S07]  /*18b80*/  FADD.FTZ R5, R143, R6 ;  /* 0x000000068f057221 */ /* 0x002fce0000010000 */
[----:B------:R-:W1:Y:S01]  /*18b90*/  MUFU.EX2 R107, R107 ;  /* 0x0000006b006b7308 */ /* 0x000e620000000800 */
[C---:B--2---:R-:W-:Y:S01]  /*18ba0*/  FADD.FTZ R22, R105.reuse, R22 ;  /* 0x0000001669167221 */ /* 0x044fe20000010000 */
[----:B------:R-:W-:-:S06]  /*18bb0*/  F2FP.BF16.F32.PACK_AB R142, R105, R142 ;  /* 0x0000008e698e723e */ /* 0x000fcc00000010ff */
[----:B------:R-:W2:Y:S01]  /*18bc0*/  MUFU.EX2 R130, R130 ;  /* 0x0000008200827308 */ /* 0x000ea20000000800 */
[C---:B---3--:R-:W-:Y:S01]  /*18bd0*/  FADD.FTZ R5, R118.reuse, R5 ;  /* 0x0000000576057221 */ /* 0x048fe20000010000 */
        /* <DEDUP_REMOVED lines=11> */
[----:B------:R1:W4:Y:S01]  /*18c90*/  MUFU.EX2 R3, R140 ;  /* 0x0000008c00037308 */ /* 0x0003220000000800 */
[----:B--2---:R-:W-:-:S07]  /*18ca0*/  FADD.FTZ R22, R138, R13 ;  /* 0x0000000d8a167221 */ /* 0x004fce0000010000 */
[----:B------:R-:W2:Y:S01]  /*18cb0*/  MUFU.EX2 R103, R103 ;  /* 0x0000006700677308 */ /* 0x000ea20000000800 */
[----:B---3--:R-:W-:Y:S01]  /*18cc0*/  FADD.FTZ R5, R134, R5 ;  /* 0x0000000586057221 */ /* 0x008fe20000010000 */
[----:B-1----:R-:W-:Y:S01]  /*18cd0*/  F2FP.BF16.F32.PACK_AB R140, R108, R99 ;  /* 0x000000636c8c723e */ /* 0x002fe200000010ff */
[C---:B----4-:R-:W-:Y:S01]  /*18ce0*/  FADD.FTZ R6, R3.reuse, R22 ;  /* 0x0000001603067221 */ /* 0x050fe20000010000 */
[----:B------:R-:W-:Y:S01]  /*18cf0*/  F2FP.BF16.F32.PACK_AB R138, R3, R138 ;  /* 0x0000008a038a723e */ /* 0x000fe200000010ff */
[----:B------:R-:W-:Y:S02]  /*18d00*/  IMAD.MOV.U32 R22, RZ, RZ, R20 ;  /* 0x000000ffff167224 */ /* 0x000fe400078e0014 */
[----:B------:R-:W-:Y:S02]  /*18d10*/  IMAD.MOV.U32 R3, RZ, RZ, R106 ;  /* 0x000000ffff037224 */ /* 0x000fe400078e006a */
[C---:B--2---:R-:W-:Y:S01]  /*18d20*/  FADD.FTZ R5, R103.reuse, R5 ;  /* 0x0000000567057221 */ /* 0x044fe20000010000 */
[----:B------:R-:W-:Y:S01]  /*18d30*/  F2FP.BF16.F32.PACK_AB R139, R103, R134 ;  /* 0x00000086678b723e */ /* 0x000fe200000010ff */
[----:B0-----:R-:W-:Y:S06]  /*18d40*/  @P2 BRA `(.L_x_1877) ;  /* 0xffffffcc00c42947 */ /* 0x001fec000383ffff */
[----:B------:R-:W-:Y:S05]  /*18d50*/  BSYNC B1 ;  /* 0x0000000000017941 */ /* 0x000fea0003800000 */
.L_x_1858:
[----:B------:R-:W-:Y:S02]  /*18d60*/  IMAD.MOV.U32 R4, RZ, RZ, R90 ;  /* 0x000000ffff047224 */ /* 0x000fe400078e005a */
[----:B------:R-:W-:Y:S02]  /*18d70*/  IMAD.MOV.U32 R3, RZ, RZ, R106 ;  /* 0x000000ffff037224 */ /* 0x000fe400078e006a */
[----:B------:R-:W-:Y:S02]  /*18d80*/  IMAD.MOV.U32 R22, RZ, RZ, R20 ;  /* 0x000000ffff167224 */ /* 0x000fe400078e0014 */
[----:B------:R-:W-:-:S07]  /*18d90*/  IMAD.MOV.U32 R23, RZ, RZ, R21 ;  /* 0x000000ffff177224 */ /* 0x000fce00078e0015 */
.L_x_1857:
[----:B------:R-:W-:Y:S05]  /*18da0*/  BSYNC B0 ;  /* 0x0000000000007941 */ /* 0x000fea0003800000 */
.L_x_1856:
        /* <DEDUP_REMOVED lines=11> */
[----:B------:R-:W-:-:S06]  /*18e60*/  IMAD.IADD R11, R12, 0x1, -R9 ;  /* 0x000000010c0b7824 */ /* 0x000fcc00078e0a09 */
[----:B------:R-:W-:Y:S05]  /*18e70*/  @!P2 BRA `(.L_x_1878) ;  /* 0x000000000048a947 */ /* 0x000fea0003800000 */
[----:B------:R-:W-:Y:S01]  /*18e80*/  IMAD.MOV.U32 R9, RZ, RZ, R12 ;  /* 0x000000ffff097224 */ /* 0x000fe200078e000c */
[----:B------:R-:W-:Y:S04]  /*18e90*/  BSSY B0, `(.L_x_1879) ;  /* 0x000000e000007945 */ /* 0x000fe80003800000 */
        /* <DEDUP_REMOVED lines=9> */
.L_x_1880:
[----:B------:R-:W-:-:S13]  /*18f30*/  ISETP.NE.AND P2, PT, R20, 0x1, PT ;  /* 0x000000011400780c */ /* 0x000fda0003f45270 */
[----:B------:R-:W0:Y:S02]  /*18f40*/  @P2 LDC.64 R12, c[0x0][0x9e8] ;  /* 0x00027a00ff0c2b82 */ /* 0x000e240000000a00 */
[----:B0-----:R-:W-:-:S05]  /*18f50*/  @P2 IMAD.HI.U32 R12, R9, R12, RZ ;  /* 0x0000000c090c2227 */ /* 0x001fca00078e00ff */
[----:B------:R-:W-:-:S07]  /*18f60*/  @P2 SHF.R.U32.HI R9, RZ, R13, R12 ;  /* 0x0000000dff092219 */ /* 0x000fce000001160c */
.L_x_1881:
[----:B------:R-:W-:Y:S05]  /*18f70*/  BSYNC B0 ;  /* 0x0000000000007941 */ /* 0x000fea0003800000 */
.L_x_1879:
[----:B------:R-:W-:-:S05]  /*18f80*/  IMAD R12, R9, R20, RZ ;  /* 0x00000014090c7224 */ /* 0x000fca00078e02ff */
[----:B------:R-:W-:-:S07]  /*18f90*/  VIMNMX R11, R11, R12, !PT ;  /* 0x0000000c0b0b7248 */ /* 0x000fce0007fe0100 */
.L_x_1878:
[----:B------:R-:W-:Y:S01]  /*18fa0*/  VIADD R11, R11, 0x5f ;  /* 0x0000005f0b0b7836 */ /* 0x000fe20000000000 */
[----:B------:R-:W-:Y:S03]  /*18fb0*/  BSSY B0, `(.L_x_1882) ;  /* 0x0000204000007945 */ /* 0x000fe60003800000 */
[----:B------:R-:W-:-:S05]  /*18fc0*/  IMAD.HI R11, R11, 0x2aaaaaab, RZ ;  /* 0x2aaaaaab0b0b7827 */ /* 0x000fca00078e02ff */
[----:B------:R-:W-:-:S04]  /*18fd0*/  SHF.R.U32.HI R12, RZ, 0x1f, R11 ;  /* 0x0000001fff0c7819 */ /* 0x000fc8000001160b */
[----:B------:R-:W-:-:S04]  /*18fe0*/  LEA.HI.SX32 R12, R11, R12, 0x1c ;  /* 0x0000000c0b0c7211 */ /* 0x000fc800078fe2ff */
[----:B------:R-:W-:-:S04]  /*18ff0*/  VIMNMX R14, R179, R12, !PT ;  /* 0x0000000cb30e7248 */ /* 0x000fc80007fe0100 */
[----:B------:R-:W-:-:S13]  /*19000*/  ISETP.GE.AND P2, PT, R10, R14, PT ;  /* 0x0000000e0a00720c */ /* 0x000fda0003f46270 */
[----:B------:R-:W-:Y:S05]  /*19010*/  @!P2 BRA `(.L_x_1883) ;  /* 0x0000001c00f4a947 */ /* 0x000fea0003800000 */
[----:B------:R-:W-:Y:S01]  /*19020*/  BSSY B1, `(.L_x_1883) ;  /* 0x00001fc000017945 */ /* 0x000fe20003800000 */
[----:B------:R-:W-:Y:S02]  /*19030*/  IMAD.MOV.U32 R9, RZ, RZ, R4 ;  /* 0x000000ffff097224 */ /* 0x000fe400078e0004 */
[----:B------:R-:W-:Y:S02]  /*19040*/  IMAD.MOV.U32 R21, RZ, RZ, R3 ;  /* 0x000000ffff157224 */ /* 0x000fe400078e0003 */
[----:B------:R-:W-:Y:S02]  /*19050*/  IMAD.MOV.U32 R15, RZ, RZ, R10 ;  /* 0x000000ffff0f7224 */ /* 0x000fe400078e000a */
[----:B------:R-:W-:Y:S02]  /*19060*/  IMAD.MOV.U32 R198, RZ, RZ, R23 ;  /* 0x000000ffffc67224 */ /* 0x000fe400078e0017 */
[----:B------:R-:W-:-:S07]  /*19070*/  IMAD.MOV.U32 R200, RZ, RZ, R22 ;  /* 0x000000ffffc87224 */ /* 0x000fce00078e0016 */
.L_x_1894:
[----:B------:R-:W-:-:S05]  /*19080*/  VIADD R22, R200, 0x1 ;  /* 0x00000001c8167836 */ /* 0x000fca0000000000 */
[----:B------:R-:W-:-:S04]  /*19090*/  ISETP.NE.AND P2, PT, R22, 0x2, PT ;  /* 0x000000021600780c */ /* 0x000fc80003f45270 */
[----:B------:R-:W-:Y:S02]  /*190a0*/  SEL R23, RZ, 0x1, P2 ;  /* 0x00000001ff177807 */ /* 0x000fe40001000000 */
[----:B------:R-:W-:Y:S02]  /*190b0*/  SEL R22, R22, RZ, P2 ;  /* 0x000000ff16167207 */ /* 0x000fe40001000000 */
[----:B------:R-:W-:Y:S01]  /*190c0*/  LOP3.LUT R23, R198, R23, RZ, 0x3c, !PT ;  /* 0x00000017c6177212 */ /* 0x000fe200078e3cff */
[----:B------:R-:W-:Y:S06]  /*190d0*/  @!P0 BRA `(.L_x_1884) ;  /* 0x0000000000048947 */ /* 0x000fec0003800000 */
[----:B------:R-:W-:Y:S01]  /*190e0*/  BPT.TRAP 0x1 ;  /* 0x000000040000795c */ /* 0x000fe20000300000 */
.L_x_1884:
[----:B------:R-:W-:Y:S01]  /*190f0*/  IMAD R3, R22, 0x8, R16 ;  /* 0x0000000816037824 */ /* 0x000fe200078e0210 */
[----:B------:R-:W-:-:S04]  /*19100*/  SHF.L.U32 R4, R23, 0x1f, RZ ;  /* 0x0000001f17047819 */ /* 0x000fc800000006ff */
[----:B------:R0:W1:Y:S01]  /*19110*/  SYNCS.PHASECHK.TRANS64.TRYWAIT P2, [R3+URZ+0x2a830], R4 ;  /* 0x02a83004030075a7 */ /* 0x000062000804017f */
[----:B------:R-:W-:Y:S05]  /*19120*/  @!P0 BRA `(.L_x_1885) ;  /* 0x0000000000048947 */ /* 0x000fea0003800000 */
[----:B------:R-:W-:Y:S01]  /*19130*/  BPT.TRAP 0x1 ;  /* 0x000000040000795c */ /* 0x000fe20000300000 */
.L_x_1885:
[----:B------:R-:W-:Y:S01]  /*19140*/  BSSY B2, `(.L_x_1886) ;  /* 0x0000006000027945 */ /* 0x000fe20003800000 */
[----:B------:R-:W-:Y:S02]  /*19150*/  IMAD R10, R22, 0x900, R8 ;  /* 0x00000900160a7824 */ /* 0x000fe400078e0208 */
[----:B------:R-:W-:Y:S01]  /*19160*/  IMAD.MOV.U32 R11, RZ, RZ, 0x40000040 ;  /* 0x40000040ff0b7424 */ /* 0x000fe200078e00ff */
[----:B-1----:R-:W-:Y:S06]  /*19170*/  @P2 BRA `(.L_x_1887) ;  /* 0x0000000000082947 */ /* 0x002fec0003800000 */
[----:B------:R-:W1:Y:S02]  /*19180*/  SYNCS.PHASECHK.TRANS64.TRYWAIT P2, [R3+URZ+0x2a830], R4 ;  /* 0x02a83004030075a7 */ /* 0x000e64000804017f */
[----:B-1----:R-:W-:Y:S05]  /*19190*/  @!P2 BRA `(.L_x_1888) ;  /* 0x0000010800e4a947 */ /* 0x002fea0003800000 */
.L_x_1887:
[----:B------:R-:W-:Y:S05]  /*191a0*/  BSYNC B2 ;  /* 0x0000000000027941 */ /* 0x000fea0003800000 */
.L_x_1886:
[----:B------:R-:W2:Y:S04]  /*191b0*/  LDL.64 R88, [R1+0x38] ;  /* 0x0000380001587983 */ /* 0x000ea80000100a00 */
[----:B------:R-:W3:Y:S04]  /*191c0*/  LDL.64 R218, [R1+0x30] ;  /* 0x0000300001da7983 */ /* 0x000ee80000100a00 */
[----:B------:R-:W4:Y:S01]  /*191d0*/  LDL.64 R216, [R1+0x28] ;  /* 0x0000280001d87983 */ /* 0x000f220000100a00 */
[----:B------:R-:W-:-:S03]  /*191e0*/  R2UR UR6, R10 ;  /* 0x000000000a0672ca */ /* 0x000fc600000e0000 */
[----:B------:R-:W5:Y:S01]  /*191f0*/  LDL.64 R214, [R1+0x20] ;  /* 0x0000200001d67983 */ /* 0x000f620000100a00 */
[----:B------:R-:W-:Y:S01]  /*19200*/  R2UR UR7, R11 ;  /* 0x000000000b0772ca */ /* 0x000fe200000e0000 */
[----:B------:R-:W-:Y:S02]  /*19210*/  VIADD R12, R10, 0x2 ;  /* 0x000000020a0c7836 */ /* 0x000fe40000000000 */
        /* <DEDUP_REMOVED lines=172> */
.L_x_1889:
[----:B01----:R-:W-:Y:S01]  /*19ce0*/  SHF.L.U32 R3, R198, 0x1f, RZ ;  /* 0x0000001fc6037819 */ /* 0x003fe200000006ff */
[----:B------:R-:W-:-:S04]  /*19cf0*/  IMAD R198, R200, 0x8, R16 ;  /* 0x00000008c8c67824 */ /* 0x000fc800078e0210 */
[----:B------:R0:W1:Y:S01]  /*19d00*/  SYNCS.PHASECHK.TRANS64.TRYWAIT P2, [R198+URZ+0x2a850], R3 ;  /* 0x02a85003c60075a7 */ /* 0x000062000804017f */
[----:B------:R-:W-:Y:S05]  /*19d10*/  @!P0 BRA `(.L_x_1890) ;  /* 0x0000000000048947 */ /* 0x000fea0003800000 */
[----:B------:R-:W-:Y:S01]  /*19d20*/  BPT.TRAP 0x1 ;  /* 0x000000040000795c */ /* 0x000fe20000300000 */
.L_x_1890:
[----:B------:R-:W-:Y:S04]  /*19d30*/  BSSY B2, `(.L_x_1891) ;  /* 0x0000004000027945 */ /* 0x000fe80003800000 */
[----:B-1----:R-:W-:Y:S05]  /*19d40*/  @P2 BRA `(.L_x_1892) ;  /* 0x0000000000082947 */ /* 0x002fea0003800000 */
[----:B------:R-:W1:Y:S02]  /*19d50*/  SYNCS.PHASECHK.TRANS64.TRYWAIT P2, [R198+URZ+0x2a850], R3 ;  /* 0x02a85003c60075a7 */ /* 0x000e64000804017f */
[----:B-1----:R-:W-:Y:S05]  /*19d60*/  @!P2 BRA `(.L_x_1893) ;  /* 0x000001000004a947 */ /* 0x002fea0003800000 */
.L_x_1892:
[----:B------:R-:W-:Y:S05]  /*19d70*/  BSYNC B2 ;  /* 0x0000000000027941 */ /* 0x000fea0003800000 */
.L_x_1891:
[----:B------:R-:W-:Y:S01]  /*19d80*/  VIADD R0, R16, 0x400 ;  /* 0x0000040010007836 */ /* 0x000fe20000000000 */
[----:B------:R-:W-:Y:S01]  /*19d90*/  WARPGROUP.ARRIVE ;  /* 0x00000000000079c5 */ /* 0x000fe20000000000 */
[----:B01----:R-:W-:Y:S01]  /*19da0*/  IMAD.MOV.U32 R3, RZ, RZ, 0x40000040 ;  /* 0x40000040ff037424 */ /* 0x003fe200078e00ff */
[----:B------:R-:W-:Y:S01]  /*19db0*/  FMNMX.FTZ R4, R90, R9, !PT ;  /* 0x000000095a047209 */ /* 0x000fe20007810000 */
[----:B------:R-:W-:Y:S01]  /*19dc0*/  IMAD.MOV.U32 R13, RZ, RZ, 0x40000040 ;  /* 0x40000040ff0d7424 */ /* 0x000fe200078e00ff */
[----:B------:R-:W-:Y:S01]  /*19dd0*/  SHF.R.U32.HI R0, RZ, 0x4, R0 ;  /* 0x00000004ff007819 */ /* 0x000fe20000011600 */
[----:B------:R-:W-:Y:S01]  /*19de0*/  @!P1 VIADD R198, R198, 0x2a860 ;  /* 0x0002a860c6c69836 */ /* 0x000fe20000000000 */
[----:B------:R-:W-:Y:S02]  /*19df0*/  ISETP.GT.AND P2, PT, R15, R14, PT ;  /* 0x0000000e0f00720c */ /* 0x000fe40003f44270 */
[----:B------:R-:W-:Y:S02]  /*19e00*/  LOP3.LUT R0, R0, 0x3fff, RZ, 0xc0, !PT ;  /* 0x00003fff00007812 */ /* 0x000fe400078ec0ff */
[----:B------:R-:W-:-:S02]  /*19e10*/  @!P1 PRMT R198, RZ, 0x654, R198 ;  /* 0x00000654ffc69816 */ /* 0x000fc400000000c6 */
[----:B------:R-:W-:Y:S02]  /*19e20*/  LOP3.LUT R11, R0, 0x3000000, RZ, 0xfc, !PT ;  /* 0x03000000000b7812 */ /* 0x000fe400078efcff */
[----:B------:R-:W-:-:S03]  /*19e30*/  FMNMX.FTZ R0, R88, R21, !PT ;  /* 0x0000001558007209 */ /* 0x000fc60007810000 */
[----:B------:R-:W-:Y:S01]  /*19e40*/  IMAD R10, R200, 0x600, R11 ;  /* 0x00000600c80a7824 */ /* 0x000fe200078e020b */
[----:B------:R-:W-:Y:S01]  /*19e50*/  FMNMX.FTZ R7, R89, R0, !PT ;  /* 0x0000000059077209 */ /* 0x000fe20007810000 */
[----:B------:R-:W-:Y:S02]  /*19e60*/  IMAD.MOV.U32 R11, RZ, RZ, 0x40000040 ;  /* 0x40000040ff0b7424 */ /* 0x000fe400078e00ff */
[C---:B------:R-:W-:Y:S01]  /*19e70*/  VIADD R2, R10.reuse, 0x80 ;  /* 0x000000800a027836 */ /* 0x040fe20000000000 */
[----:B------:R-:W-:Y:S01]  /*19e80*/  R2UR UR6, R10 ;  /* 0x000000000a0672ca */ /* 0x000fe200000e0000 */
[----:B------:R-:W-:Y:S01]  /*19e90*/  IMAD.MOV.U32 R200, RZ, RZ, R22 ;  /* 0x000000ffffc87224 */ /* 0x000fe200078e0016 */
[----:B------:R-:W-:Y:S02]  /*19ea0*/  R2UR UR7, R11 ;  /* 0x000000000b0772ca */ /* 0x000fe400000e0000 */
[----:B------:R-:W-:-:S11]  /*19eb0*/  FMNMX.FTZ R0, R92, R7, !PT ;  /* 0x000000075c007209 */ /* 0x000fd60007810000 */
[----:B------:R-:W-:Y:S01]  /*19ec0*/  HGMMA.64x128x16.F32.BF16 R24, R156, gdesc[UR4].tnspB, R24, gsb0 ;  /* 0x41e000049c187df0 */ /* 0x000fe20008001818 */
[----:B------:R-:W-:Y:S01]  /*19ed0*/  R2UR UR6, R2 ;  /* 0x00000000020672ca */ /* 0x000fe200000e0000 */
[----:B------:R-:W-:Y:S01]  /*19ee0*/  VIADD R2, R10, 0x100 ;  /* 0x000001000a027836 */ /* 0x000fe20000000000 */
[----:B------:R-:W-:Y:S02]  /*19ef0*/  R2UR UR7, R3 ;  /* 0x00000000030772ca */ /* 0x000fe400000e0000 */
        /* <DEDUP_REMOVED lines=20> */
[----:B------:R-:W-:-:S03]  /*1a040*/  IMAD.MOV.U32 R3, RZ, RZ, 0x40000040 ;  /* 0x40000040ff037424 */ /* 0x000fc600078e00ff */
[----:B------:R-:W-:-:S05]  /*1a050*/  FMNMX.FTZ R0, R133, R0, !PT ;  /* 0x0000000085007209 */ /* 0x000fca0007810000 */
[----:B------:R-:W0:Y:S02]  /*1a060*/  SHFL.BFLY PT, R7, R0, 0x2, 0x1f ;  /* 0x0c401f0000077f89 */ /* 0x000e2400000e0000 */
[----:B0-----:R-:W-:Y:S01]  /*1a070*/  FMNMX.FTZ R11, R0, R7, !PT ;  /* 0x00000007000b7209 */ /* 0x001fe20007810000 */
[----:B------:R-:W-:Y:S01]  /*1a080*/  IMAD.U32 R7, RZ, RZ, UR42 ;  /* 0x0000002aff077e24 */ /* 0x000fe2000f8e00ff */
[----:B------:R-:W-:Y:S02]  /*1a090*/  WARPGROUP.DEPBAR.LE gsb0, 0x0 ;  /* 0x00008000000079c5 */ /* 0x000fe40000010000 */
[----:B------:R-:W-:-:S06]  /*1a0a0*/  WARPGROUP.ARRIVE ;  /* 0x00000000000079c5 */ /* 0x000fcc0000000000 */
[----:B------:R-:W-:Y:S01]  /*1a0b0*/  HGMMA.64x128x16.F32.BF16 R24, R152, gdesc[UR4].tnspB, R24, gsb0 ;  /* 0x41e0000498187df0 */ /* 0x000fe20008001818 */
[----:B------:R-:W-:Y:S02]  /*1a0c0*/  R2UR UR6, R2 ;  /* 0x00000000020672ca */ /* 0x000fe400000e0000 */
[----:B------:R-:W-:Y:S01]  /*1a0d0*/  R2UR UR7, R3 ;  /* 0x00000000030772ca */ /* 0x000fe200000e0000 */
[----:B------:R-:W0:Y:S02]  /*1a0e0*/  SHFL.BFLY PT, R2, R11, 0x1, 0x1f ;  /* 0x0c201f000b027f89 */ /* 0x000e2400000e0000 */
[----:B0-----:R-:W-:Y:S02]  /*1a0f0*/  FMNMX.FTZ R3, R11, R2, !PT ;  /* 0x000000020b037209 */ /* 0x001fe40007810000 */
[----:B------:R-:W-:-:S03]  /*1a100*/  FMNMX.FTZ R11, R91, R4, !PT ;  /* 0x000000045b0b7209 */ /* 0x000fc60007810000 */
[----:B------:R-:W-:Y:S01]  /*1a110*/  FADD.FTZ R2, -R3, R21 ;  /* 0x0000001503027221 */ /* 0x000fe20000010100 */
[----:B------:R-:W-:-:S03]  /*1a120*/  FMNMX.FTZ R4, R94, R11, !PT ;  /* 0x0000000b5e047209 */ /* 0x000fc60007810000 */
[-C--:B------:R-:W-:Y:S01]  /*1a130*/  FMUL.FTZ R12, R2, R7.reuse ;  /* 0x00000007020c7220 */ /* 0x080fe20000410000 */
[----:B------:R-:W-:Y:S01]  /*1a140*/  FMNMX.FTZ R11, R95, R4, !PT ;  /* 0x000000045f0b7209 */ /* 0x000fe20007810000 */
[----:B------:R-:W-:Y:S02]  /*1a150*/  FMUL.FTZ R2, R3, R7 ;  /* 0x0000000703027220 */ /* 0x000fe40000410000 */
[----:B------:R0:W-:Y:S01]  /*1a160*/  MUFU.EX2 R0, R12 ;  /* 0x0000000c00007308 */ /* 0x0001e20000000800 */
        /* <DEDUP_REMOVED lines=8> */
[----:B0-----:R-:W-:Y:S01]  /*1a1f0*/  VIADD R12, R10, 0x180 ;  /* 0x000001800a0c7836 */ /* 0x001fe20000000000 */
[----:B------:R-:W-:Y:S01]  /*1a200*/  FMNMX.FTZ R4, R102, R11, !PT ;  /* 0x0000000b66047209 */ /* 0x000fe20007810000 */
[-CC-:B------:R-:W-:Y:S01]  /*1a210*/  FFMA.FTZ R101, R113, R7.reuse, -R2.reuse ;  /* 0x0000000771657223 */ /* 0x180fe20000010802 */
[-CC-:B------:R-:W-:Y:S01]  /*1a220*/  FFMA.FTZ R105, R105, R7.reuse, -R2.reuse ;  /* 0x0000000769697223 */ /* 0x180fe20000010802 */
[-CC-:B------:R-:W-:Y:S01]  /*1a230*/  FFMA.FTZ R88, R120, R7.reuse, -R2.reuse ;  /* 0x0000000778587223 */ /* 0x180fe20000010802 */
[----:B------:R-:W-:Y:S01]  /*1a240*/  FMNMX.FTZ R11, R103, R4, !PT ;  /* 0x00000004670b7209 */ /* 0x000fe20007810000 */
[-CC-:B------:R-:W-:Y:S01]  /*1a250*/  FFMA.FTZ R113, R121, R7.reuse, -R2.reuse ;  /* 0x0000000779717223 */ /* 0x180fe20000010802 */
[-CC-:B------:R-:W-:Y:S01]  /*1a260*/  FFMA.FTZ R92, R124, R7.reuse, -R2.reuse ;  /* 0x000000077c5c7223 */ /* 0x180fe20000010802 */
[----:B------:R-:W-:Y:S01]  /*1a270*/  FFMA.FTZ R133, R133, R7, -R2 ;  /* 0x0000000785857223 */ /* 0x000fe20000010802 */
[----:B------:R-:W-:Y:S01]  /*1a280*/  FMNMX.FTZ R4, R106, R11, !PT ;  /* 0x0000000b6a047209 */ /* 0x000fe20007810000 */
[----:B------:R-:W0:Y:S03]  /*1a290*/  MUFU.EX2 R21, R21 ;  /* 0x0000001500157308 */ /* 0x000e260000000800 */
[----:B------:R-:W-:-:S04]  /*1a2a0*/  FMNMX.FTZ R11, R107, R4, !PT ;  /* 0x000000046b0b7209 */ /* 0x000fc80007810000 */
[----:B------:R-:W-:Y:S01]  /*1a2b0*/  FMNMX.FTZ R4, R110, R11, !PT ;  /* 0x0000000b6e047209 */ /* 0x000fe20007810000 */
[----:B------:R-:W1:Y:S03]  /*1a2c0*/  MUFU.EX2 R156, R156 ;  /* 0x0000009c009c7308 */ /* 0x000e660000000800 */
[----:B------:R-:W-:-:S04]  /*1a2d0*/  FMNMX.FTZ R11, R111, R4, !PT ;  /* 0x000000046f0b7209 */ /* 0x000fc80007810000 */
[----:B------:R-:W-:Y:S01]  /*1a2e0*/  FMNMX.FTZ R4, R114, R11, !PT ;  /* 0x0000000b72047209 */ /* 0x000fe20007810000 */
[----:B------:R-:W2:Y:S03]  /*1a2f0*/  MUFU.EX2 R158, R158 ;  /* 0x0000009e009e7308 */ /* 0x000ea60000000800 */
[----:B------:R-:W-:-:S04]  /*1a300*/  FMNMX.FTZ R11, R115, R4, !PT ;  /* 0x00000004730b7209 */ /* 0x000fc80007810000 */
[----:B------:R-:W-:Y:S01]  /*1a310*/  FMNMX.FTZ R4, R118, R11, !PT ;  /* 0x0000000b76047209 */ /* 0x000fe20007810000 */
[----:B------:R-:W3:Y:S03]  /*1a320*/  MUFU.EX2 R89, R89 ;  /* 0x0000005900597308 */ /* 0x000ee60000000800 */
        /* <DEDUP_REMOVED lines=12> */
[----:B------:R-:W-:-:S05]  /*1a3f0*/  FMNMX.FTZ R4, R135, R4, !PT ;  /* 0x0000000487047209 */ /* 0x000fca0007810000 */
[----:B------:R-:W4:Y:S01]  /*1a400*/  SHFL.BFLY PT, R11, R4, 0x2, 0x1f ;  /* 0x0c401f00040b7f89 */ /* 0x000f2200000e0000 */
[----:B------:R-:W-:Y:S08]  /*1a410*/  MUFU.EX2 R88, R88 ;  /* 0x0000005800587308 */ /* 0x000ff00000000800 */
[----:B------:R-:W-:Y:S08]  /*1a420*/  MUFU.EX2 R113, R113 ;  /* 0x0000007100717308 */ /* 0x000ff00000000800 */
[----:B------:R-:W-:Y:S01]  /*1a430*/  MUFU.EX2 R92, R92 ;  /* 0x0000005c005c7308 */ /* 0x000fe20000000800 */
[----:B------:R-:W-:-:S02]  /*1a440*/  WARPGROUP.DEPBAR.LE gsb0, 0x0 ;  /* 0x00008000000079c5 */ /* 0x000fc40000010000 */
[----:B------:R-:W-:Y:S01]  /*1a450*/  WARPGROUP.ARRIVE ;  /* 0x00000000000079c5 */ /* 0x000fe20000000000 */
[-CC-:B------:R-:W-:Y:S01]  /*1a460*/  FFMA.FTZ R152, R96, R7.reuse, -R2.reuse ;  /* 0x0000000760987223 */ /* 0x180fe20000010802 */
[-CC-:B------:R-:W-:Y:S01]  /*1a470*/  FFMA.FTZ R154, R100, R7.reuse, -R2.reuse ;  /* 0x00000007649a7223 */ /* 0x180fe20000010802 */
[----:B------:R-:W-:Y:S01]  /*1a480*/  FFMA.FTZ R96, R132, R7, -R2 ;  /* 0x0000000784607223 */ /* 0x000fe20000010802 */
[----:B----4-:R-:W-:Y:S02]  /*1a490*/  FMNMX.FTZ R11, R4, R11, !PT ;  /* 0x0000000b040b7209 */ /* 0x010fe40007810000 */
[----:B------:R-:W-:Y:S01]  /*1a4a0*/  HGMMA.64x128x16.F32.BF16 R24, R148, gdesc[UR4].tnspB, R24, gsb0 ;  /* 0x41e0000494187df0 */ /* 0x000fe20008001818 */
[----:B------:R-:W-:Y:S01]  /*1a4b0*/  R2UR UR6, R12 ;  /* 0x000000000c0672ca */ /* 0x000fe200000e0000 */
[C---:B------:R-:W-:Y:S01]  /*1a4c0*/  VIADD R12, R10.reuse, 0x200 ;  /* 0x000002000a0c7836 */ /* 0x040fe20000000000 */
[----:B------:R-:W-:Y:S01]  /*1a4d0*/  R2UR UR7, R13 ;  /* 0x000000000d0772ca */ /* 0x000fe200000e0000 */
[----:B------:R-:W-:Y:S01]  /*1a4e0*/  IMAD.MOV.U32 R13, RZ, RZ, 0x40000040 ;  /* 0x40000040ff0d7424 */ /* 0x000fe200078e00ff */
[----:B------:R-:W4:Y:S01]  /*1a4f0*/  SHFL.BFLY PT, R4, R11, 0x1, 0x1f ;  /* 0x0c201f000b047f89 */ /* 0x000f2200000e0000 */
[----:B------:R-:W-:Y:S01]  /*1a500*/  VIADD R10, R10, 0x280 ;  /* 0x000002800a0a7836 */ /* 0x000fe20000000000 */
[----:B------:R-:W-:Y:S08]  /*1a510*/  MUFU.EX2 R152, R152 ;  /* 0x0000009800987308 */ /* 0x000ff00000000800 */
[----:B------:R-:W-:Y:S08]  /*1a520*/  MUFU.EX2 R154, R154 ;  /* 0x0000009a009a7308 */ /* 0x000ff00000000800 */
[----:B------:R-:W-:Y:S01]  /*1a530*/  MUFU.EX2 R96, R96 ;  /* 0x0000006000607308 */ /* 0x000fe20000000800 */
[----:B----4-:R-:W-:Y:S01]  /*1a540*/  FMNMX.FTZ R4, R11, R4, !PT ;  /* 0x000000040b047209 */ /* 0x010fe20007810000 */
[----:B------:R-:W-:-:S04]  /*1a550*/  IMAD.MOV.U32 R11, RZ, RZ, 0x40000040 ;  /* 0x40000040ff0b7424 */ /* 0x000fc800078e00ff */
[----:B------:R-:W-:-:S04]  /*1a560*/  FMUL.FTZ R100, R4, R7 ;  /* 0x0000000704647220 */ /* 0x000fc80000410000 */
[-CC-:B------:R-:W-:Y:S01]  /*1a570*/  FFMA.FTZ R157, R90, R7.reuse, -R100.reuse ;  /* 0x000000075a9d7223 */ /* 0x180fe20000010864 */
[-CC-:B------:R-:W-:Y:S01]  /*1a580*/  FFMA.FTZ R90, R91, R7.reuse, -R100.reuse ;  /* 0x000000075b5a7223 */ /* 0x180fe20000010864 */
[-CC-:B------:R-:W-:Y:S01]  /*1a590*/  FFMA.FTZ R159, R94, R7.reuse, -R100.reuse ;  /* 0x000000075e9f7223 */ /* 0x180fe20000010864 */
[-CC-:B------:R-:W-:Y:S01]  /*1a5a0*/  FFMA.FTZ R94, R95, R7.reuse, -R100.reuse ;  /* 0x000000075f5e7223 */ /* 0x180fe20000010864 */
[-CC-:B------:R-:W-:Y:S01]  /*1a5b0*/  FFMA.FTZ R153, R98, R7.reuse, -R100.reuse ;  /* 0x0000000762997223 */ /* 0x180fe20000010864 */
[-CC-:B------:R-:W-:Y:S01]  /*1a5c0*/  FFMA.FTZ R98, R99, R7.reuse, -R100.reuse ;  /* 0x0000000763627223 */ /* 0x180fe20000010864 */
[----:B------:R-:W-:Y:S01]  /*1a5d0*/  MUFU.EX2 R157, R157 ;  /* 0x0000009d009d7308 */ /* 0x000fe20000000800 */
[----:B0-----:R-:W-:Y:S01]  /*1a5e0*/  FFMA.FTZ R95, R0, R6, R21 ;  /* 0x00000006005f7223 */ /* 0x001fe20000010015 */
[-CC-:B------:R-:W-:Y:S01]  /*1a5f0*/  FFMA.FTZ R155, R102, R7.reuse, -R100.reuse ;  /* 0x00000007669b7223 */ /* 0x180fe20000010864 */
[-CC-:B------:R-:W-:Y:S01]  /*1a600*/  FFMA.FTZ R102, R103, R7.reuse, -R100.reuse ;  /* 0x0000000767667223 */ /* 0x180fe20000010864 */
[-CC-:B------:R-:W-:Y:S01]  /*1a610*/  FFMA.FTZ R115, R115, R7.reuse, -R100.reuse ;  /* 0x0000000773737223 */ /* 0x180fe20000010864 */
[C---:B-1----:R-:W-:Y:S01]  /*1a620*/  FADD.FTZ R95, R156.reuse, R95 ;  /* 0x0000005f9c5f7221 */ /* 0x042fe20000010000 */
[--C-:B------:R-:W-:Y:S01]  /*1a630*/  FFMA.FTZ R6, R119, R7, -R100.reuse ;  /* 0x0000000777067223 */ /* 0x100fe20000010864 */
[----:B------:R-:W-:Y:S01]  /*1a640*/  F2FP.BF16.F32.PACK_AB R156, R156, R21 ;  /* 0x000000159c9c723e */ /* 0x000fe200000010ff */
        /* <DEDUP_REMOVED lines=18> */
[-CC-:B------:R-:W-:Y:S01]  /*1a770*/  FFMA.FTZ R151, R110, R7.reuse, -R100.reuse ;  /* 0x000000076e977223 */ /* 0x180fe20000010864 */
[----:B--2---:R-:W-:Y:S01]  /*1a780*/  FADD.FTZ R110, R158, R95 ;  /* 0x0000005f9e6e7221 */ /* 0x004fe20000010000 */
[-C--:B------:R-:W-:Y:S01]  /*1a790*/  FFMA.FTZ R149, R106, R7.reuse, -R100 ;  /* 0x000000076a957223 */ /* 0x080fe20000010864 */
[----:B------:R-:W-:Y:S01]  /*1a7a0*/  HGMMA.64x128x16.F32.BF16 R24, R144, gdesc[UR4].tnspB, R24, gsb0 ;  /* 0x41e0000490187df0 */ /* 0x000fe20008001818 */
[----:B------:R-:W-:Y:S01]  /*1a7b0*/  R2UR UR6, R12 ;  /* 0x000000000c0672ca */ /* 0x000fe200000e0000 */
[-CC-:B------:R-:W-:Y:S01]  /*1a7c0*/  FFMA.FTZ R12, R128, R7.reuse, -R2.reuse ;  /* 0x00000007800c7223 */ /* 0x180fe20000010802 */
[----:B------:R-:W-:Y:S01]  /*1a7d0*/  R2UR UR7, R13 ;  /* 0x000000000d0772ca */ /* 0x000fe200000e0000 */
[-C--:B------:R-:W-:Y:S01]  /*1a7e0*/  FFMA.FTZ R13, R125, R7.reuse, -R2 ;  /* 0x000000077d0d7223 */ /* 0x080fe20000010802 */
[-CC-:B------:R-:W-:Y:S01]  /*1a7f0*/  FFMA.FTZ R104, R107, R7.reuse, -R100.reuse ;  /* 0x000000076b687223 */ /* 0x180fe20000010864 */
[----:B------:R-:W-:Y:S01]  /*1a800*/  MUFU.EX2 R148, R148 ;  /* 0x0000009400947308 */ /* 0x000fe20000000800 */
[----:B------:R-:W-:Y:S01]  /*1a810*/  FFMA.FTZ R106, R111, R7, -R100 ;  /* 0x000000076f6a7223 */ /* 0x000fe20000010864 */
[----:B---3--:R-:W-:-:S06]  /*1a820*/  F2FP.BF16.F32.PACK_AB R158, R89, R158 ;  /* 0x0000009e599e723e */ /* 0x008fcc00000010ff */
        /* <DEDUP_REMOVED lines=12> */
[-CC-:B------:R-:W-:Y:S01]  /*1a8f0*/  FFMA.FTZ R146, R116, R7.reuse, -R2.reuse ;  /* 0x0000000774927223 */ /* 0x180fe20000010802 */
[----:B------:R-:W-:Y:S01]  /*1a900*/  FFMA.FTZ R117, R129, R7, -R2 ;  /* 0x0000000781757223 */ /* 0x000fe20000010802 */
[----:B------:R-:W-:Y:S01]  /*1a910*/  HGMMA.64x128x16.F32.BF16 R24, R140, gdesc[UR4].tnspB, R24, gsb0 ;  /* 0x41e000048c187df0 */ /* 0x000fe20008001818 */
[----:B------:R-:W-:Y:S01]  /*1a920*/  R2UR UR6, R10 ;  /* 0x000000000a0672ca */ /* 0x000fe200000e0000 */
[----:B------:R-:W-:Y:S01]  /*1a930*/  FADD.FTZ R2, -R4, R9 ;  /* 0x0000000904027221 */ /* 0x000fe20000010100 */
[----:B------:R-:W-:Y:S01]  /*1a940*/  R2UR UR7, R11 ;  /* 0x000000000b0772ca */ /* 0x000fe200000e0000 */
[----:B------:R-:W-:-:S02]  /*1a950*/  @!P1 IMAD R11, R22, 0x8, R16 ;  /* 0x00000008160b9824 */ /* 0x000fc400078e0210 */
[-CC-:B------:R-:W-:Y:S01]  /*1a960*/  FFMA.FTZ R10, R114, R7.reuse, -R100.reuse ;  /* 0x00000007720a7223 */ /* 0x180fe20000010864 */
[-C--:B------:R-:W-:Y:S01]  /*1a970*/  FMUL.FTZ R2, R2, R7.reuse ;  /* 0x0000000702027220 */ /* 0x080fe20000410000 */
[----:B------:R-:W-:Y:S01]  /*1a980*/  MUFU.EX2 R145, R145 ;  /* 0x0000009100917308 */ /* 0x000fe20000000800 */
[----:B------:R-:W-:Y:S02]  /*1a990*/  @!P1 VIADD R11, R11, 0x2a840 ;  /* 0x0002a8400b0b9836 */ /* 0x000fe40000000000 */
[----:B------:R-:W-:-:S03]  /*1a9a0*/  FFMA.FTZ R147, R118, R7, -R100 ;  /* 0x0000000776937223 */ /* 0x000fc60000010864 */
[----:B------:R-:W-:Y:S02]  /*1a9b0*/  @!P1 PRMT R91, RZ, 0x654, R11 ;  /* 0x00000654ff5b9816 */ /* 0x000fe4000000000b */
[----:B------:R-:W0:Y:S08]  /*1a9c0*/  MUFU.EX2 R2, R2 ;  /* 0x0000000200027308 */ /* 0x000e300000000800 */
[----:B------:R-:W-:Y:S08]  /*1a9d0*/  MUFU.EX2 R144, R144 ;  /* 0x0000009000907308 */ /* 0x000ff00000000800 */
[----:B------:R-:W-:Y:S01]  /*1a9e0*/  MUFU.EX2 R10, R10 ;  /* 0x0000000a000a7308 */ /* 0x000fe20000000800 */
[----:B0-----:R-:W-:Y:S01]  /*1a9f0*/  FFMA.FTZ R5, R2, R5, R157 ;  /* 0x0000000502057223 */ /* 0x001fe2000001009d */
[----:B------:R-:W-:-:S03]  /*1aa00*/  F2FP.BF16.F32.PACK_AB R157, R90, R157 ;  /* 0x0000009d5a9d723e */ /* 0x000fc600000010ff */
[----:B------:R-:W-:-:S03]  /*1aa10*/  FADD.FTZ R108, R90, R5 ;  /* 0x000000055a6c7221 */ /* 0x000fc60000010000 */
[----:B------:R-:W-:Y:S01]  /*1aa20*/  MUFU.EX2 R11, R115 ;  /* 0x00000073000b7308 */ /* 0x000fe20000000800 */
[----:B------:R-:W-:Y:S01]  /*1aa30*/  FADD.FTZ R5, R159, R108 ;  /* 0x0000006c9f057221 */ /* 0x000fe20000010000 */
[----:B------:R-:W-:Y:S01]  /*1aa40*/  FFMA.FTZ R108, R123, R7, -R100 ;  /* 0x000000077b6c7223 */ /* 0x000fe20000010864 */
[----:B------:R-:W-:-:S05]  /*1aa50*/  F2FP.BF16.F32.PACK_AB R159, R94, R159 ;  /* 0x0000009f5e9f723e */ /* 0x000fca00000010ff */
        /* <DEDUP_REMOVED lines=9> */
[-CC-:B------:R-:W-:Y:S01]  /*1aaf0*/  FFMA.FTZ R143, R126, R7.reuse, -R100.reuse ;  /* 0x000000077e8f7223 */ /* 0x180fe20000010864 */
[----:B------:R-:W-:Y:S01]  /*1ab00*/  FFMA.FTZ R100, R135, R7, -R100 ;  /* 0x0000000787647223 */ /* 0x000fe20000010864 */
[----:B------:R-:W-:Y:S02]  /*1ab10*/  F2FP.BF16.F32.PACK_AB R140, R113, R88 ;  /* 0x00000058718c723e */ /* 0x000fe400000010ff */
[----:B------:R-:W-:Y:S01]  /*1ab20*/  HGMMA.64x128x16.F32.BF16 R24, R136, gdesc[UR4].tnspB, R24, gsb0 ;  /* 0x41e0000488187df0 */ /* 0x000fe20008001818 */
[----:B------:R-:W1:Y:S01]  /*1ab30*/  MUFU.EX2 R141, R141 ;  /* 0x0000008d008d7308 */ /* 0x000e620000000800 */
[----:B------:R-:W-:-:S07]  /*1ab40*/  F2FP.BF16.F32.PACK_AB R142, R13, R92 ;  /* 0x0000005c0d8e723e */ /* 0x000fce00000010ff */
[----:B------:R-:W2:Y:S08]  /*1ab50*/  MUFU.EX2 R143, R143 ;  /* 0x0000008f008f7308 */ /* 0x000eb00000000800 */
[----:B------:R-:W-:Y:S01]  /*1ab60*/  MUFU.EX2 R100, R100 ;  /* 0x0000006400647308 */ /* 0x000fe20000000800 */
[----:B------:R-:W-:Y:S02]  /*1ab70*/  WARPGROUP.DEPBAR.LE gsb0, 0x0 ;  /* 0x00008000000079c5 */ /* 0x000fe40000010000 */
[----:B------:R3:W-:Y:S05]  /*1ab80*/  @!P1 SYNCS.ARRIVE.TRANS64.RED.A1T0 RZ, [R91+URZ], RZ ;  /* 0x000000ff5bff99a7 */ /* 0x0007ea000810043f */
[----:B------:R-:W4:Y:S01]  /*1ab90*/  MUFU.EX2 R137, R130 ;  /* 0x0000008200897308 */ /* 0x000f220000000800 */
[----:B0-----:R-:W-:-:S02]  /*1aba0*/  F2FP.BF16.F32.PACK_AB R138, R9, R96 ;  /* 0x00000060098a723e */ /* 0x001fc400000010ff */
[----:B------:R-:W-:Y:S01]  /*1abb0*/  F2FP.BF16.F32.PACK_AB R136, R117, R12 ;  /* 0x0000000c7588723e */ /* 0x000fe200000010ff */
[----:B---3--:R-:W-:Y:S01]  /*1abc0*/  FADD.FTZ R91, R89, R110 ;  /* 0x0000006e595b7221 */ /* 0x008fe20000010000 */
[----:B------:R-:W-:-:S03]  /*1abd0*/  FADD.FTZ R110, R94, R5 ;  /* 0x000000055e6e7221 */ /* 0x000fc60000010000 */
[----:B------:R-:W0:Y:S01]  /*1abe0*/  MUFU.EX2 R139, R134 ;  /* 0x00000086008b7308 */ /* 0x000e220000000800 */
[----:B------:R3:W-:Y:S01]  /*1abf0*/  @!P1 SYNCS.ARRIVE.TRANS64.RED.A1T0 RZ, [R198+URZ], RZ ;  /* 0x000000ffc6ff99a7 */ /* 0x0007e2000810043f */
[----:B------:R-:W-:Y:S01]  /*1ac00*/  FADD.FTZ R112, R152, R91 ;  /* 0x0000005b98707221 */ /* 0x000fe20000010000 */
[----:B------:R-:W-:Y:S01]  /*1ac10*/  FADD.FTZ R5, R153, R110 ;  /* 0x0000006e99057221 */ /* 0x000fe20000010000 */
[C---:B------:R-:W-:Y:S02]  /*1ac20*/  F2FP.BF16.F32.PACK_AB R152, R93.reuse, R152 ;  /* 0x000000985d98723e */ /* 0x040fe400000010ff */
[----:B------:R-:W-:Y:S01]  /*1ac30*/  FADD.FTZ R91, R93, R112 ;  /* 0x000000705d5b7221 */ /* 0x000fe20000010000 */
[C---:B------:R-:W-:Y:S01]  /*1ac40*/  FADD.FTZ R110, R98.reuse, R5 ;  /* 0x00000005626e7221 */ /* 0x040fe20000010000 */
[----:B------:R-:W-:Y:S01]  /*1ac50*/  F2FP.BF16.F32.PACK_AB R153, R98, R153 ;  /* 0x000000996299723e */ /* 0x000fe200000010ff */
[----:B---3--:R-:W-:Y:S02]  /*1ac60*/  IMAD.MOV.U32 R198, RZ, RZ, R23 ;  /* 0x000000ffffc67224 */ /* 0x008fe400078e0017 */
        /* <DEDUP_REMOVED lines=20> */
[----:B------:R-:W-:Y:S01]  /*1adb0*/  VIADD R10, R15, 0xffffffff ;  /* 0xffffffff0f0a7836 */ /* 0x000fe20000000000 */
[----:B------:R-:W-:Y:S01]  /*1adc0*/  F2FP.BF16.F32.PACK_AB R151, R106, R151 ;  /* 0x000000976a97723e */ /* 0x000fe200000010ff */
[----:B------:R-:W-:Y:S01]  /*1add0*/  FADD.FTZ R5, R101, R90 ;  /* 0x0000005a65057221 */ /* 0x000fe20000010000 */
[----:B------:R-:W-:Y:S01]  /*1ade0*/  FADD.FTZ R94, R11, R94 ;  /* 0x0000005e0b5e7221 */ /* 0x000fe20000010000 */
[----:B------:R-:W-:Y:S01]  /*1adf0*/  F2FP.BF16.F32.PACK_AB R144, R101, R144 ;  /* 0x000000906590723e */ /* 0x000fe200000010ff */
[----:B------:R-:W-:-:S02]  /*1ae00*/  IMAD.MOV.U32 R15, RZ, RZ, R10 ;  /* 0x000000ffff0f7224 */ /* 0x000fc400078e000a */
[----:B------:R-:W-:Y:S01]  /*1ae10*/  FADD.FTZ R90, R146, R5 ;  /* 0x00000005925a7221 */ /* 0x000fe20000010000 */
[----:B------:R-:W-:Y:S01]  /*1ae20*/  FADD.FTZ R5, R147, R94 ;  /* 0x0000005e93057221 */ /* 0x000fe20000010000 */
[C---:B------:R-:W-:Y:S02]  /*1ae30*/  F2FP.BF16.F32.PACK_AB R147, R6.reuse, R147 ;  /* 0x000000930693723e */ /* 0x040fe400000010ff */
[C---:B------:R-:W-:Y:S01]  /*1ae40*/  FADD.FTZ R21, R109.reuse, R90 ;  /* 0x0000005a6d157221 */ /* 0x040fe20000010000 */
[----:B------:R-:W-:Y:S01]  /*1ae50*/  FADD.FTZ R90, R6, R5 ;  /* 0x00000005065a7221 */ /* 0x000fe20000010000 */
[----:B------:R-:W-:Y:S02]  /*1ae60*/  F2FP.BF16.F32.PACK_AB R146, R109, R146 ;  /* 0x000000926d92723e */ /* 0x000fe400000010ff */
[----:B------:R-:W-:Y:S01]  /*1ae70*/  FADD.FTZ R94, R88, R21 ;  /* 0x00000015585e7221 */ /* 0x000fe20000010000 */
[----:B-1----:R-:W-:Y:S01]  /*1ae80*/  FADD.FTZ R5, R141, R90 ;  /* 0x0000005a8d057221 */ /* 0x002fe20000010000 */
[----:B------:R-:W-:-:S02]  /*1ae90*/  F2FP.BF16.F32.PACK_AB R141, R108, R141 ;  /* 0x0000008d6c8d723e */ /* 0x000fc400000010ff */
[----:B------:R-:W-:Y:S01]  /*1aea0*/  FADD.FTZ R21, R113, R94 ;  /* 0x0000005e71157221 */ /* 0x000fe20000010000 */
[----:B------:R-:W-:-:S03]  /*1aeb0*/  FADD.FTZ R90, R108, R5 ;  /* 0x000000056c5a7221 */ /* 0x000fc60000010000 */
[----:B------:R-:W-:Y:S01]  /*1aec0*/  FADD.FTZ R94, R92, R21 ;  /* 0x000000155c5e7221 */ /* 0x000fe20000010000 */
[----:B--2---:R-:W-:Y:S01]  /*1aed0*/  FADD.FTZ R90, R143, R90 ;  /* 0x0000005a8f5a7221 */ /* 0x004fe20000010000 */
[----:B------:R-:W-:Y:S01]  /*1aee0*/  F2FP.BF16.F32.PACK_AB R143, R127, R143 ;  /* 0x0000008f7f8f723e */ /* 0x000fe200000010ff */
[----:B------:R-:W-:Y:S02]  /*1aef0*/  IMAD.MOV.U32 R21, RZ, RZ, R3 ;  /* 0x000000ffff157224 */ /* 0x000fe400078e0003 */
[----:B------:R-:W-:Y:S01]  /*1af00*/  FADD.FTZ R5, R13, R94 ;  /* 0x0000005e0d057221 */ /* 0x000fe20000010000 */
[----:B------:R-:W-:-:S03]  /*1af10*/  FADD.FTZ R90, R127, R90 ;  /* 0x0000005a7f5a7221 */ /* 0x000fc60000010000 */
[----:B------:R-:W-:Y:S01]  /*1af20*/  FADD.FTZ R6, R12, R5 ;  /* 0x000000050c067221 */ /* 0x000fe20000010000 */
[----:B----4-:R-:W-:Y:S01]  /*1af30*/  FADD.FTZ R90, R137, R90 ;  /* 0x0000005a895a7221 */ /* 0x010fe20000010000 */
[----:B------:R-:W-:Y:S02]  /*1af40*/  F2FP.BF16.F32.PACK_AB R137, R131, R137 ;  /* 0x000000898389723e */ /* 0x000fe400000010ff */
[----:B------:R-:W-:Y:S01]  /*1af50*/  FADD.FTZ R5, R117, R6 ;  /* 0x0000000675057221 */ /* 0x000fe20000010000 */
[----:B------:R-:W-:-:S03]  /*1af60*/  FADD.FTZ R90, R131, R90 ;  /* 0x0000005a835a7221 */ /* 0x000fc60000010000 */
[----:B------:R-:W-:Y:S01]  /*1af70*/  FADD.FTZ R6, R96, R5 ;  /* 0x0000000560067221 */ /* 0x000fe20000010000 */
[----:B0-----:R-:W-:Y:S01]  /*1af80*/  FADD.FTZ R90, R139, R90 ;  /* 0x0000005a8b5a7221 */ /* 0x001fe20000010000 */
[C---:B------:R-:W-:Y:S02]  /*1af90*/  F2FP.BF16.F32.PACK_AB R139, R100.reuse, R139 ;  /* 0x0000008b648b723e */ /* 0x040fe400000010ff */
[----:B------:R-:W-:Y:S01]  /*1afa0*/  FADD.FTZ R6, R9, R6 ;  /* 0x0000000609067221 */ /* 0x000fe20000010000 */
[----:B------:R-:W-:Y:S01]  /*1afb0*/  FADD.FTZ R5, R100, R90 ;  /* 0x0000005a64057221 */ /* 0x000fe20000010000 */
[----:B------:R-:W-:Y:S01]  /*1afc0*/  IMAD.MOV.U32 R9, RZ, RZ, R4 ;  /* 0x000000ffff097224 */ /* 0x000fe200078e0004 */
[----:B------:R-:W-:Y:S06]  /*1afd0*/  @P2 BRA `(.L_x_1894) ;  /* 0xffffffe000282947 */ /* 0x000fec000383ffff */
[----:B------:R-:W-:Y:S05]  /*1afe0*/  BSYNC B1 ;  /* 0x0000000000017941 */ /* 0x000fea0003800000 */
.L_x_1883:
[----:B------:R-:W-:Y:S05]  /*1aff0*/  BSYNC B0 ;  /* 0x0000000000007941 */ /* 0x000fea0003800000 */
.L_x_1882:
[----:B------:R-:W-:Y:S01]  /*1b000*/  ISETP.GE.AND P2, PT, R10, R179, PT ;  /* 0x000000b30a00720c */ /* 0x000fe20003f46270 */
[----:B------:R-:W-:-:S12]  /*1b010*/  BSSY B0, `(.L_x_1895) ;  /* 0x0000315000007945 */ /* 0x000fd80003800000 */
[----:B------:R-:W-:Y:S05]  /*1b020*/  @!P2 BRA `(.L_x_1896) ;  /* 0x00000030004ca947 */ /* 0x000fea0003800000 */
[----:B------:R-:W-:Y:S02]  /*1b030*/  IMAD.MOV.U32 R9, RZ, RZ, R4 ;  /* 0x000000ffff097224 */ /* 0x000fe400078e0004 */
[----:B------:R-:W-:Y:S02]  /*1b040*/  IMAD.MOV.U32 R11, RZ, RZ, R3 ;  /* 0x000000ffff0b7224 */ /* 0x000fe400078e0003 */
[----:B------:R-:W-:Y:S02]  /*1b050*/  IMAD.MOV.U32 R21, RZ, RZ, R23 ;  /* 0x000000ffff157224 */ /* 0x000fe400078e0017 */
[----:B------:R-:W-:-:S07]  /*1b060*/  IMAD.MOV.U32 R198, RZ, RZ, R22 ;  /* 0x000000ffffc67224 */ /* 0x000fce00078e0016 */
.L_x_1915:
[----:B------:R-:W-:-:S05]  /*1b070*/  VIADD R4, R198, 0x1 ;  /* 0x00000001c6047836 */ /* 0x000fca0000000000 */
[----:B------:R-:W-:-:S04]  /*1b080*/  ISETP.NE.AND P2, PT, R4, 0x2, PT ;  /* 0x000000020400780c */ /* 0x000fc80003f45270 */
[----:B------:R-:W-:Y:S02]  /*1b090*/  SEL R4, R4, RZ, P2 ;  /* 0x000000ff04047207 */ /* 0x000fe40001000000 */
[----:B------:R-:W-:-:S03]  /*1b0a0*/  SEL R12, RZ, 0x1, P2 ;  /* 0x00000001ff0c7807 */ /* 0x000fc60001000000 */
[----:B------:R-:W-:Y:S01]  /*1b0b0*/  IMAD.MOV.U32 R22, RZ, RZ, R4 ;  /* 0x000000ffff167224 */ /* 0x000fe200078e0004 */
[----:B------:R-:W-:Y:S01]  /*1b0c0*/  LOP3.LUT R23, R21, R12, RZ, 0x3c, !PT ;  /* 0x0000000c15177212 */ /* 0x000fe200078e3cff */
[----:B------:R-:W-:Y:S06]  /*1b0d0*/  @!P0 BRA `(.L_x_1897) ;  /* 0x0000000000048947 */ /* 0x000fec0003800000 */
[----:B------:R-:W-:Y:S01]  /*1b0e0*/  BPT.TRAP 0x1 ;  /* 0x000000040000795c */ /* 0x000fe20000300000 */
.L_x_1897:
[----:B------:R-:W-:Y:S01]  /*1b0f0*/  IMAD R3, R22, 0x8, R16 ;  /* 0x0000000816037824 */ /* 0x000fe200078e0210 */
[----:B------:R-:W-:-:S04]  /*1b100*/  SHF.L.U32 R14, R23, 0x1f, RZ ;  /* 0x0000001f170e7819 */ /* 0x000fc800000006ff */
[----:B------:R0:W1:Y:S01]  /*1b110*/  SYNCS.PHASECHK.TRANS64.TRYWAIT P2, [R3+URZ+0x2a830], R14 ;  /* 0x02a8300e030075a7 */ /* 0x000062000804017f */
[----:B------:R-:W-:Y:S05]  /*1b120*/  @!P0 BRA `(.L_x_1898) ;  /* 0x0000000000048947 */ /* 0x000fea0003800000 */
[----:B------:R-:W-:Y:S01]  /*1b130*/  BPT.TRAP 0x1 ;  /* 0x000000040000795c */ /* 0x000fe20000300000 */
.L_x_1898:
[----:B------:R-:W-:Y:S01]  /*1b140*/  BSSY B1, `(.L_x_1899) ;  /* 0x0000006000017945 */ /* 0x000fe20003800000 */
[----:B------:R-:W-:Y:S02]  /*1b150*/  IMAD R12, R22, 0x900, R8 ;  /* 0x00000900160c7824 */ /* 0x000fe400078e0208 */
[----:B------:R-:W-:Y:S01]  /*1b160*/  IMAD.MOV.U32 R13, RZ, RZ, 0x40000040 ;  /* 0x40000040ff0d7424 */ /* 0x000fe200078e00ff */
[----:B-1----:R-:W-:Y:S06]  /*1b170*/  @P2 BRA `(.L_x_1900) ;  /* 0x0000000000082947 */ /* 0x002fec0003800000 */
[----:B------:R-:W1:Y:S02]  /*1b180*/  SYNCS.PHASECHK.TRANS64.TRYWAIT P2, [R3+URZ+0x2a830], R14 ;  /* 0x02a8300e030075a7 */ /* 0x000e64000804017f */
[----:B-1----:R-:W-:Y:S05]  /*1b190*/  @!P2 BRA `(.L_x_1901) ;  /* 0x000000ec000ca947 */ /* 0x002fea0003800000 */
.L_x_1900:
[----:B------:R-:W-:Y:S05]  /*1b1a0*/  BSYNC B1 ;  /* 0x0000000000017941 */ /* 0x000fea0003800000 */
.L_x_1899:
        /* <DEDUP_REMOVED lines=179> */
.L_x_1902:
[----:B------:R-:W-:Y:S01]  /*1bce0*/  SHF.L.U32 R3, R21, 0x1f, RZ ;  /* 0x0000001f15037819 */ /* 0x000fe200000006ff */
[----:B------:R-:W-:-:S04]  /*1bcf0*/  IMAD R12, R198, 0x8, R16 ;  /* 0x00000008c60c7824 */ /* 0x000fc800078e0210 */
[----:B------:R0:W1:Y:S01]  /*1bd00*/  SYNCS.PHASECHK.TRANS64.TRYWAIT P2, [R12+URZ+0x2a850], R3 ;  /* 0x02a850030c0075a7 */ /* 0x000062000804017f */
[----:B------:R-:W-:Y:S05]  /*1bd10*/  @!P0 BRA `(.L_x_1903) ;  /* 0x0000000000048947 */ /* 0x000fea0003800000 */
[----:B------:R-:W-:Y:S01]  /*1bd20*/  BPT.TRAP 0x1 ;  /* 0x000000040000795c */ /* 0x000fe20000300000 */
.L_x_1903:
        /* <DEDUP_REMOVED lines=9> */
.L_x_1905:
[----:B------:R-:W-:Y:S05]  /*1bdc0*/  BSYNC B1 ;  /* 0x0000000000017941 */ /* 0x000fea0003800000 */
.L_x_1904:
[----:B------:R-:W-:Y:S01]  /*1bdd0*/  IMAD.MOV.U32 R2, RZ, RZ, R0 ;  /* 0x000000ffff027224 */ /* 0x000fe200078e0000 */
[----:B------:R-:W-:Y:S01]  /*1bde0*/  WARPGROUP.ARRIVE ;  /* 0x00000000000079c5 */ /* 0x000fe20000000000 */
[----:B01----:R-:W-:Y:S01]  /*1bdf0*/  IMAD.MOV.U32 R3, RZ, RZ, 0x40000040 ;  /* 0x40000040ff037424 */ /* 0x003fe200078e00ff */
[----:B------:R-:W-:Y:S01]  /*1be00*/  ISETP.NE.AND P2, PT, R203, 0x1, PT ;  /* 0x00000001cb00780c */ /* 0x000fe20003f45270 */
[----:B------:R-:W-:Y:S01]  /*1be10*/  IMAD.IADD R15, R181, 0x1, R177 ;  /* 0x00000001b50f7824 */ /* 0x000fe200078e02b1 */
[----:B------:R-:W-:Y:S01]  /*1be20*/  R2UR UR6, R2 ;  /* 0x00000000020672ca */ /* 0x000fe200000e0000 */
[----:B------:R-:W-:Y:S01]  /*1be30*/  VIADD R2, R0, 0x80 ;  /* 0x0000008000027836 */ /* 0x000fe20000000000 */
[----:B------:R-:W-:Y:S01]  /*1be40*/  R2UR UR7, R3 ;  /* 0x00000000030772ca */ /* 0x000fe200000e0000 */
[----:B------:R-:W-:Y:S01]  /*1be50*/  IMAD.MOV.U32 R3, RZ, RZ, 0x40000040 ;  /* 0x40000040ff037424 */ /* 0x000fe200078e00ff */
[----:B------:R-:W-:-:S11]  /*1be60*/  ULOP3.LUT UR4, URZ, UR51, URZ, 0x33, !UPT ;  /* 0x000000333f047292 */ /* 0x000fd6000f8e333f */
        /* <DEDUP_REMOVED lines=26> */
[----:B------:R-:W0:Y:S01]  /*1c010*/  @P2 LDC R0, c[0x0][0x44c] ;  /* 0x00011300ff002b82 */ /* 0x000e220000000800 */
[----:B------:R-:W-:Y:S02]  /*1c020*/  WARPGROUP.DEPBAR.LE gsb0, 0x0 ;  /* 0x00008000000079c5 */ /* 0x000fe40000010000 */
[----:B------:R-:W-:-:S08]  /*1c030*/  WARPGROUP.ARRIVE ;  /* 0x00000000000079c5 */ /* 0x000fd00000000000 */
[----:B------:R-:W-:Y:S01]  /*1c040*/  HGMMA.64x128x16.F32.BF16 R24, R140, gdesc[UR4].tnspB, R24, gsb0 ;  /* 0x41e000048c187df0 */ /* 0x000fe20008001818 */
[----:B------:R-:W-:Y:S01]  /*1c050*/  R2UR UR6, R2 ;  /* 0x00000000020672ca */ /* 0x000fe200000e0000 */
[----:B0-----:R-:W-:Y:S01]  /*1c060*/  @P2 IMAD.HI.U32 R2, R15, R0, RZ ;  /* 0x000000000f022227 */ /* 0x001fe200078e00ff */
[----:B------:R-:W-:Y:S02]  /*1c070*/  R2UR UR7, R3 ;  /* 0x00000000030772ca */ /* 0x000fe400000e0000 */
[----:B------:R-:W0:Y:S01]  /*1c080*/  @P2 LDC R3, c[0x0][0x450] ;  /* 0x00011400ff032b82 */ /* 0x000e220000000800 */
[----:B------:R-:W-:-:S04]  /*1c090*/  @!P1 IMAD R0, R4, 0x8, R16 ;  /* 0x0000000804009824 */ /* 0x000fc800078e0210 */
[----:B------:R-:W-:-:S05]  /*1c0a0*/  @!P1 VIADD R0, R0, 0x2a840 ;  /* 0x0002a84000009836 */ /* 0x000fca0000000000 */
[----:B------:R-:W-:Y:S02]  /*1c0b0*/  @!P1 PRMT R0, RZ, 0x654, R0 ;  /* 0x00000654ff009816 */ /* 0x000fe40000000000 */
[----:B0-----:R-:W-:Y:S02]  /*1c0c0*/  @P2 SHF.R.U32.HI R15, RZ, R3, R2 ;  /* 0x00000003ff0f2219 */ /* 0x001fe40000011602 */
[----:B------:R-:W-:-:S03]  /*1c0d0*/  ISETP.GE.AND P2, PT, R20, 0x1, PT ;  /* 0x000000011400780c */ /* 0x000fc60003f46270 */
[----:B------:R-:W0:Y:S01]  /*1c0e0*/  SHFL.IDX PT, R2, R15, RZ, 0x1c1f ;  /* 0x001c1fff0f027589 */ /* 0x000e2200000e0000 */
[----:B------:R-:W-:Y:S02]  /*1c0f0*/  WARPGROUP.DEPBAR.LE gsb0, 0x0 ;  /* 0x00008000000079c5 */ /* 0x000fe40000010000 */
[----:B------:R-:W-:Y:S01]  /*1c100*/  WARPGROUP.ARRIVE ;  /* 0x00000000000079c5 */ /* 0x000fe20000000000 */
[----:B------:R-:W-:-:S04]  /*1c110*/  IMAD R140, R10, -0x60, RZ ;  /* 0xffffffa00a8c7824 */ /* 0x000fc800078e02ff */
[----:B------:R-:W-:Y:S01]  /*1c120*/  VIADD R3, R140, 0x1 ;  /* 0x000000018c037836 */ /* 0x000fe20000000000 */
[----:B------:R-:W-:Y:S03]  /*1c130*/  HGMMA.64x128x16.F32.BF16 R24, R136, gdesc[UR4].tnspB, R24, gsb0 ;  /* 0x41e0000488187df0 */ /* 0x000fe60008001818 */
[----:B------:R-:W-:-:S04]  /*1c140*/  IMAD R3, R180, -0x2, R3 ;  /* 0xfffffffeb4037824 */ /* 0x000fc800078e0203 */
[----:B------:R-:W-:Y:S01]  /*1c150*/  VIADD R7, R3, 0xffffffff ;  /* 0xffffffff03077836 */ /* 0x000fe20000000000 */
[----:B------:R-:W-:-:S05]  /*1c160*/  IADD3 R13, -R163, R3, R164 ;  /* 0x00000003a30d7210 */ /* 0x000fca0007ffe1a4 */
[C---:B------:R-:W-:Y:S02]  /*1c170*/  VIADD R21, R13.reuse, UR50 ;  /* 0x000000320d157c36 */ /* 0x040fe40008000000 */
[----:B------:R-:W-:Y:S01]  /*1c180*/  VIADD R13, R13, UR4 ;  /* 0x000000040d0d7c36 */ /* 0x000fe20008000000 */
[----:B------:R-:W-:Y:S02]  /*1c190*/  WARPGROUP.DEPBAR.LE gsb0, 0x0 ;  /* 0x00008000000079c5 */ /* 0x000fe40000010000 */
[----:B------:R1:W-:Y:S01]  /*1c1a0*/  @!P1 SYNCS.ARRIVE.TRANS64.RED.A1T0 RZ, [R0+URZ], RZ ;  /* 0x000000ff00ff99a7 */ /* 0x0003e2000810043f */
[--C-:B0-----:R-:W-:Y:S02]  /*1c1b0*/  IMAD.IADD R139, R21, 0x1, R2.reuse ;  /* 0x00000001158b7824 */ /* 0x101fe400078e0202 */
[----:B------:R-:W-:Y:S01]  /*1c1c0*/  IMAD.IADD R137, R13, 0x1, R2 ;  /* 0x000000010d897824 */ /* 0x000fe200078e0202 */
[----:B------:R-:W-:Y:S06]  /*1c1d0*/  @!P2 BRA `(.L_x_1907) ;  /* 0x000000000054a947 */ /* 0x000fec0003800000 */
[----:B-1----:R-:W-:Y:S01]  /*1c1e0*/  IADD3 R0, -R163, R164, R2 ;  /* 0x000000a4a3007210 */ /* 0x002fe20007ffe102 */
        /* <DEDUP_REMOVED lines=11> */
.L_x_1909:
[----:B------:R-:W-:-:S05]  /*1c2a0*/  IMAD.U32 R4, RZ, RZ, UR39 ;  /* 0x00000027ff047e24 */ /* 0x000fca000f8e00ff */
[----:B------:R-:W-:-:S13]  /*1c2b0*/  ISETP.NE.AND P2, PT, R4, 0x1, PT ;  /* 0x000000010400780c */ /* 0x000fda0003f45270 */
[----:B------:R-:W0:Y:S02]  /*1c2c0*/  @P2 LDC.64 R2, c[0x0][0x9e8] ;  /* 0x00027a00ff022b82 */ /* 0x000e240000000a00 */
[----:B0-----:R-:W-:-:S05]  /*1c2d0*/  @P2 IMAD.HI.U32 R2, R0, R2, RZ ;  /* 0x0000000200022227 */ /* 0x001fca00078e00ff */
[----:B------:R-:W-:-:S07]  /*1c2e0*/  @P2 SHF.R.U32.HI R0, RZ, R3, R2 ;  /* 0x00000003ff002219 */ /* 0x000fce0000011602 */
.L_x_1910:
[----:B------:R-:W-:Y:S05]  /*1c2f0*/  BSYNC B1 ;  /* 0x0000000000017941 */ /* 0x000fea0003800000 */
.L_x_1908:
[----:B------:R-:W-:-:S05]  /*1c300*/  IMAD R0, R0, R4, R7 ;  /* 0x0000000400007224 */ /* 0x000fca00078e0207 */
[----:B------:R-:W-:Y:S02]  /*1c310*/  VIADDMNMX R139, R0, R4, R139, PT ;  /* 0x00000004008b7246 */ /* 0x000fe4000380018b */
[----:B------:R-:W-:-:S07]  /*1c320*/  VIMNMX R137, R137, R0, !PT ;  /* 0x0000000089897248 */ /* 0x000fce0007fe0100 */
.L_x_1907:
[C---:B------:R-:W-:Y:S01]  /*1c330*/  ISETP.GE.AND P2, PT, R140.reuse, 0x2, PT ;  /* 0x000000028c00780c */ /* 0x040fe20003f46270 */
[----:B------:R-:W0:Y:S01]  /*1c340*/  SHFL.IDX PT, R2, R15, 0x1, 0x1c1f ;  /* 0x003c1f000f027f89 */ /* 0x000e2200000e0000 */
[C---:B------:R-:W-:Y:S02]  /*1c350*/  ISETP.GE.AND P5, PT, R140.reuse, 0xa, PT ;  /* 0x0000000a8c00780c */ /* 0x040fe40003fa6270 */
[----:B------:R-:W-:Y:S02]  /*1c360*/  ISETP.GT.AND P3, PT, R137, 0x1, !P2 ;  /* 0x000000018900780c */ /* 0x000fe40005764270 */
[----:B------:R-:W-:Y:S02]  /*1c370*/  P2R R143, PR, RZ, 0x20 ;  /* 0x00000020ff8f7803 */ /* 0x000fe40000000000 */
[----:B------:R-:W-:Y:S02]  /*1c380*/  ISETP.LT.OR P4, PT, R139, 0x2, P3 ;  /* 0x000000028b00780c */ /* 0x000fe40001f81670 */
[----:B------:R-:W-:-:S02]  /*1c390*/  ISETP.GE.AND P3, PT, R140, 0x9, PT ;  /* 0x000000098c00780c */ /* 0x000fc40003f66270 */
[----:B-1----:R-:W-:Y:S02]  /*1c3a0*/  FSEL R0, R89, -INF , !P4 ;  /* 0xff80000059007808 */ /* 0x002fe40006000000 */
[----:B------:R-:W-:-:S04]  /*1c3b0*/  ISETP.GT.AND P4, PT, R137, 0x8, !P3 ;  /* 0x000000088900780c */ /* 0x000fc80005f84270 */
[----:B------:R-:W-:-:S04]  /*1c3c0*/  ISETP.LT.OR P4, PT, R139, 0x9, P4 ;  /* 0x000000098b00780c */ /* 0x000fc80002781670 */
[----:B------:R-:W-:Y:S02]  /*1c3d0*/  FSEL R92, R92, -INF , !P4 ;  /* 0xff8000005c5c7808 */ /* 0x000fe40006000000 */
[----:B------:R-:W-:Y:S01]  /*1c3e0*/  ISETP.GT.AND P4, PT, R137, 0x9, !P5 ;  /* 0x000000098900780c */ /* 0x000fe20006f84270 */
[--C-:B0-----:R-:W-:Y:S01]  /*1c3f0*/  IMAD.IADD R21, R21, 0x1, R2.reuse ;  /* 0x0000000115157824 */ /* 0x101fe200078e0202 */
[----:B------:R-:W-:Y:S01]  /*1c400*/  ISETP.GE.AND P5, PT, R140, 0x11, PT ;  /* 0x000000118c00780c */ /* 0x000fe20003fa6270 */
[----:B------:R-:W-:Y:S01]  /*1c410*/  IMAD.IADD R13, R13, 0x1, R2 ;  /* 0x000000010d0d7824 */ /* 0x000fe200078e0202 */
        /* <DEDUP_REMOVED lines=118> */
.L_x_1913:
[----:B------:R-:W-:-:S05]  /*1cb80*/  IMAD.U32 R154, RZ, RZ, UR39 ;  /* 0x00000027ff9a7e24 */ /* 0x000fca000f8e00ff */
[----:B------:R-:W-:-:S13]  /*1cb90*/  ISETP.NE.AND P6, PT, R154, 0x1, PT ;  /* 0x000000019a00780c */ /* 0x000fda0003fc5270 */
[----:B------:R-:W0:Y:S02]  /*1cba0*/  @P6 LDC.64 R2, c[0x0][0x9e8] ;  /* 0x00027a00ff026b82 */ /* 0x000e240000000a00 */
[----:B0-----:R-:W-:-:S05]  /*1cbb0*/  @P6 IMAD.HI.U32 R2, R15, R2, RZ ;  /* 0x000000020f026227 */ /* 0x001fca00078e00ff */
[----:B------:R-:W-:-:S07]  /*1cbc0*/  @P6 SHF.R.U32.HI R15, RZ, R3, R2 ;  /* 0x00000003ff0f6219 */ /* 0x000fce0000011602 */
.L_x_1914:
[----:B------:R-:W-:Y:S05]  /*1cbd0*/  BSYNC B1 ;  /* 0x0000000000017941 */ /* 0x000fea0003800000 */
.L_x_1912:
[----:B------:R-:W-:-:S05]  /*1cbe0*/  IMAD R2, R15, R154, R7 ;  /* 0x0000009a0f027224 */ /* 0x000fca00078e0207 */
[----:B------:R-:W-:Y:S02]  /*1cbf0*/  VIADDMNMX R21, R2, R154, R21, PT ;  /* 0x0000009a02157246 */ /* 0x000fe40003800115 */
[----:B------:R-:W-:-:S07]  /*1cc00*/  VIMNMX R13, R13, R2, !PT ;  /* 0x000000020d0d7248 */ /* 0x000fce0007fe0100 */
.L_x_1911:
[C---:B------:R-:W-:Y:S01]  /*1cc10*/  ISETP.GT.AND P2, PT, R13.reuse, 0x1, !P2 ;  /* 0x000000010d00780c */ /* 0x040fe20005744270 */
[----:B------:R-:W-:Y:S01]  /*1cc20*/  IMAD.U32 R7, RZ, RZ, UR38 ;  /* 0x00000026ff077e24 */ /* 0x000fe2000f8e00ff */
[----:B------:R-:W-:Y:S01]  /*1cc30*/  ISETP.GT.AND P3, PT, R13, 0x8, !P3 ;  /* 0x000000080d00780c */ /* 0x000fe20005f64270 */
[----:B------:R-:W-:Y:S01]  /*1cc40*/  @!P1 VIADD R12, R12, 0x2a860 ;  /* 0x0002a8600c0c9836 */ /* 0x000fe20000000000 */
        /* <DEDUP_REMOVED lines=82> */
[----:B0-----:R-:W-:-:S02]  /*1d170*/  FMNMX.FTZ R89, R15, R218, !PT ;  /* 0x000000da0f597209 */ /* 0x001fc40007810000 */
[----:B------:R-:W-:Y:S02]  /*1d180*/  FSEL R118, R118, -INF , !P2 ;  /* 0xff80000076767808 */ /* 0x000fe40005000000 */
        /* <DEDUP_REMOVED lines=62> */
[--C-:B0-----:R-:W-:Y:S01]  /*1d570*/  FFMA.FTZ R92, R100, R7, -R101.reuse ;  /* 0x00000007645c7223 */ /* 0x101fe20000010865 */
[----:B------:R-:W-:Y:S01]  /*1d580*/  FMNMX.FTZ R93, R106, R93, !PT ;  /* 0x0000005d6a5d7209 */ /* 0x000fe20007810000 */
[-CC-:B------:R-:W-:Y:S01]  /*1d590*/  FFMA.FTZ R100, R142, R7.reuse, -R101.reuse ;  /* 0x000000078e647223 */ /* 0x180fe20000010865 */
[-CC-:B------:R-:W-:Y:S01]  /*1d5a0*/  FFMA.FTZ R142, R124, R7.reuse, -R101.reuse ;  /* 0x000000077c8e7223 */ /* 0x180fe20000010865 */
[----:B------:R-:W-:Y:S01]  /*1d5b0*/  FFMA.FTZ R140, R140, R7, -R101 ;  /* 0x000000078c8c7223 */ /* 0x000fe20000010865 */
[----:B------:R-:W-:-:S02]  /*1d5c0*/  FMNMX.FTZ R93, R198, R93, !PT ;  /* 0x0000005dc65d7209 */ /* 0x000fc40007810000 */
[----:B------:R-:W-:Y:S01]  /*1d5d0*/  MUFU.EX2 R15, R15 ;  /* 0x0000000f000f7308 */ /* 0x000fe20000000800 */
[--C-:B-1----:R-:W-:Y:S01]  /*1d5e0*/  FFMA.FTZ R96, R138, R7, -R101.reuse ;  /* 0x000000078a607223 */ /* 0x102fe20000010865 */
[----:B------:R-:W-:Y:S01]  /*1d5f0*/  FMNMX.FTZ R93, R110, R93, !PT ;  /* 0x0000005d6e5d7209 */ /* 0x000fe20007810000 */
[----:B------:R-:W-:-:S03]  /*1d600*/  FFMA.FTZ R138, R132, R7, -R101 ;  /* 0x00000007848a7223 */ /* 0x000fc60000010865 */
[----:B------:R-:W-:Y:S02]  /*1d610*/  FMNMX.FTZ R93, R200, R93, !PT ;  /* 0x0000005dc85d7209 */ /* 0x000fe40007810000 */
[----:B------:R-:W-:Y:S02]  /*1d620*/  MUFU.EX2 R88, R88 ;  /* 0x0000005800587308 */ /* 0x000fe40000000800 */
[----:B------:R-:W-:-:S04]  /*1d630*/  FMNMX.FTZ R93, R114, R93, !PT ;  /* 0x0000005d725d7209 */ /* 0x000fc80007810000 */
[----:B------:R-:W-:Y:S02]  /*1d640*/  FMNMX.FTZ R95, R208, R93, !PT ;  /* 0x0000005dd05f7209 */ /* 0x000fe40007810000 */
[----:B------:R0:W-:Y:S02]  /*1d650*/  MUFU.EX2 R93, R136 ;  /* 0x00000088005d7308 */ /* 0x0001e40000000800 */
[----:B------:R-:W-:-:S04]  /*1d660*/  FMNMX.FTZ R95, R118, R95, !PT ;  /* 0x0000005f765f7209 */ /* 0x000fc80007810000 */
[----:B------:R-:W-:Y:S02]  /*1d670*/  FMNMX.FTZ R97, R210, R95, !PT ;  /* 0x0000005fd2617209 */ /* 0x000fe40007810000 */
[----:B------:R1:W-:Y:S01]  /*1d680*/  MUFU.EX2 R95, R104 ;  /* 0x00000068005f7308 */ /* 0x0003e20000000800 */
[----:B0-----:R-:W-:Y:S01]  /*1d690*/  FFMA.FTZ R136, R128, R7, -R101 ;  /* 0x0000000780887223 */ /* 0x001fe20000010865 */
[----:B------:R-:W-:-:S04]  /*1d6a0*/  FMNMX.FTZ R97, R122, R97, !PT ;  /* 0x000000617a617209 */ /* 0x000fc80007810000 */
[----:B------:R-:W-:Y:S02]  /*1d6b0*/  FMNMX.FTZ R97, R212, R97, !PT ;  /* 0x00000061d4617209 */ /* 0x000fe40007810000 */
[----:B------:R-:W-:Y:S01]  /*1d6c0*/  MUFU.EX2 R90, R90 ;  /* 0x0000005a005a7308 */ /* 0x000fe20000000800 */
[----:B-1----:R-:W-:Y:S01]  /*1d6d0*/  FFMA.FTZ R104, R148, R7, -R101 ;  /* 0x0000000794687223 */ /* 0x002fe20000010865 */
[----:B------:R-:W-:-:S04]  /*1d6e0*/  FMNMX.FTZ R97, R126, R97, !PT ;  /* 0x000000617e617209 */ /* 0x000fc80007810000 */
[----:B------:R-:W-:Y:S02]  /*1d6f0*/  FMNMX.FTZ R97, R214, R97, !PT ;  /* 0x00000061d6617209 */ /* 0x000fe40007810000 */
[----:B------:R-:W0:Y:S02]  /*1d700*/  MUFU.EX2 R14, R14 ;  /* 0x0000000e000e7308 */ /* 0x000e240000000800 */
[----:B------:R-:W-:-:S04]  /*1d710*/  FMNMX.FTZ R97, R130, R97, !PT ;  /* 0x0000006182617209 */ /* 0x000fc80007810000 */
[----:B------:R-:W-:Y:S02]  /*1d720*/  FMNMX.FTZ R97, R216, R97, !PT ;  /* 0x00000061d8617209 */ /* 0x000fe40007810000 */
[----:B------:R-:W-:Y:S02]  /*1d730*/  MUFU.EX2 R92, R92 ;  /* 0x0000005c005c7308 */ /* 0x000fe40000000800 */
[----:B------:R-:W-:-:S04]  /*1d740*/  FMNMX.FTZ R97, R134, R97, !PT ;  /* 0x0000006186617209 */ /* 0x000fc80007810000 */
[----:B------:R-:W-:Y:S01]  /*1d750*/  FMNMX.FTZ R0, R108, R97, !PT ;  /* 0x000000616c007209 */ /* 0x000fe20007810000 */
[----:B------:R-:W-:Y:S01]  /*1d760*/  FFMA.FTZ R97, R116, R7, -R101 ;  /* 0x0000000774617223 */ /* 0x000fe20000010865 */
[----:B------:R-:W1:Y:S01]  /*1d770*/  MUFU.EX2 R96, R96 ;  /* 0x0000006000607308 */ /* 0x000e620000000800 */
[----:B0-----:R-:W-:Y:S02]  /*1d780*/  F2FP.BF16.F32.PACK_AB R152, R14, R91 ;  /* 0x0000005b0e98723e */ /* 0x001fe400000010ff */
[----:B------:R-:W0:Y:S05]  /*1d790*/  SHFL.BFLY PT, R103, R0, 0x2, 0x1f ;  /* 0x0c401f0000677f89 */ /* 0x000e2a00000e0000 */
[----:B------:R-:W2:Y:S08]  /*1d7a0*/  MUFU.EX2 R100, R100 ;  /* 0x0000006400647308 */ /* 0x000eb00000000800 */
[----:B------:R-:W-:Y:S01]  /*1d7b0*/  MUFU.EX2 R21, R21 ;  /* 0x0000001500157308 */ /* 0x000fe20000000800 */
[----:B-1----:R-:W-:-:S07]  /*1d7c0*/  F2FP.BF16.F32.PACK_AB R148, R96, R95 ;  /* 0x0000005f6094723e */ /* 0x002fce00000010ff */
[----:B------:R-:W-:Y:S01]  /*1d7d0*/  MUFU.EX2 R144, R144 ;  /* 0x0000009000907308 */ /* 0x000fe20000000800 */
[----:B0-----:R-:W-:Y:S01]  /*1d7e0*/  FMNMX.FTZ R4, R0, R103, !PT ;  /* 0x0000006700047209 */ /* 0x001fe20007810000 */
[----:B------:R-:W-:Y:S01]  /*1d7f0*/  FFMA.FTZ R103, R150, R7, -R101 ;  /* 0x0000000796677223 */ /* 0x000fe20000010865 */
[----:B------:R-:W-:Y:S02]  /*1d800*/  FSEL R0, R3, RZ, P2 ;  /* 0x000000ff03007208 */ /* 0x000fe40001000000 */
[----:B--2---:R-:W-:Y:S01]  /*1d810*/  F2FP.BF16.F32.PACK_AB R150, R100, R13 ;  /* 0x0000000d6496723e */ /* 0x004fe200000010ff */
[----:B------:R-:W0:Y:S02]  /*1d820*/  SHFL.BFLY PT, R107, R4, 0x1, 0x1f ;  /* 0x0c201f00046b7f89 */ /* 0x000e2400000e0000 */
        /* <DEDUP_REMOVED lines=45> */
[----:B------:R-:W-:Y:S01]  /*1db00*/  FADD.FTZ R118, R92, R9 ;  /* 0x000000095c767221 */ /* 0x000fe20000010000 */
[-CC-:B------:R-:W-:Y:S01]  /*1db10*/  FFMA.FTZ R214, R214, R7.reuse, -R101.reuse ;  /* 0x00000007d6d67223 */ /* 0x180fe20000010865 */
[-CC-:B------:R-:W-:Y:S01]  /*1db20*/  FFMA.FTZ R130, R130, R7.reuse, -R101.reuse ;  /* 0x0000000782827223 */ /* 0x180fe20000010865 */
[-CC-:B------:R-:W-:Y:S01]  /*1db30*/  FFMA.FTZ R216, R216, R7.reuse, -R101.reuse ;  /* 0x00000007d8d87223 */ /* 0x180fe20000010865 */
[----:B------:R-:W-:Y:S01]  /*1db40*/  FADD.FTZ R118, R93, R118 ;  /* 0x000000765d767221 */ /* 0x000fe20000010000 */
[-CC-:B------:R-:W-:Y:S01]  /*1db50*/  FFMA.FTZ R134, R134, R7.reuse, -R101.reuse ;  /* 0x0000000786867223 */ /* 0x180fe20000010865 */
[----:B------:R-:W-:Y:S01]  /*1db60*/  FFMA.FTZ R101, R108, R7, -R101 ;  /* 0x000000076c657223 */ /* 0x000fe20000010865 */
[----:B------:R-:W3:Y:S01]  /*1db70*/  MUFU.EX2 R94, R94 ;  /* 0x0000005e005e7308 */ /* 0x000ee20000000800 */
[----:B-1----:R-:W-:Y:S01]  /*1db80*/  FFMA.FTZ R5, R2, R5, R157 ;  /* 0x0000000502057223 */ /* 0x002fe2000001009d */
[----:B------:R-:W-:Y:S01]  /*1db90*/  FADD.FTZ R9, R95, R118 ;  /* 0x000000765f097221 */ /* 0x000fe20000010000 */
[C---:B------:R-:W-:Y:S01]  /*1dba0*/  ISETP.GT.AND P2, PT, R10.reuse, R179, PT ;  /* 0x000000b30a00720c */ /* 0x040fe20003f44270 */
[----:B------:R-:W-:-:S02]  /*1dbb0*/  VIADD R10, R10, 0xffffffff ;  /* 0xffffffff0a0a7836 */ /* 0x000fc40000000000 */
[----:B------:R-:W-:Y:S01]  /*1dbc0*/  FADD.FTZ R6, R112, R5 ;  /* 0x0000000570067221 */ /* 0x000fe20000010000 */
[----:B------:R-:W-:Y:S01]  /*1dbd0*/  FADD.FTZ R118, R96, R9 ;  /* 0x0000000960767221 */ /* 0x000fe20000010000 */
[----:B------:R-:W-:Y:S01]  /*1dbe0*/  F2FP.BF16.F32.PACK_AB R156, R88, R15 ;  /* 0x0000000f589c723e */ /* 0x000fe200000010ff */
[----:B------:R-:W1:Y:S01]  /*1dbf0*/  MUFU.EX2 R153, R153 ;  /* 0x0000009900997308 */ /* 0x000e620000000800 */
[----:B--2---:R-:W-:Y:S01]  /*1dc00*/  FADD.FTZ R5, R159, R6 ;  /* 0x000000069f057221 */ /* 0x004fe20000010000 */
[----:B------:R-:W-:Y:S01]  /*1dc10*/  FADD.FTZ R9, R13, R118 ;  /* 0x000000760d097221 */ /* 0x000fe20000010000 */
[----:B------:R-:W-:Y:S01]  /*1dc20*/  F2FP.BF16.F32.PACK_AB R158, R90, R89 ;  /* 0x000000595a9e723e */ /* 0x000fe200000010ff */
[----:B------:R-:W-:Y:S01]  /*1dc30*/  IMAD.MOV.U32 R198, RZ, RZ, R22 ;  /* 0x000000ffffc67224 */ /* 0x000fe200078e0016 */
[----:B------:R-:W-:Y:S01]  /*1dc40*/  F2FP.BF16.F32.PACK_AB R154, R93, R92 ;  /* 0x0000005c5d9a723e */ /* 0x000fe200000010ff */
[----:B------:R-:W-:Y:S01]  /*1dc50*/  FADD.FTZ R118, R100, R9 ;  /* 0x0000000964767221 */ /* 0x000fe20000010000 */
[----:B------:R-:W-:Y:S01]  /*1dc60*/  F2FP.BF16.F32.PACK_AB R157, R112, R157 ;  /* 0x0000009d709d723e */ /* 0x000fe200000010ff */
[----:B------:R-:W2:Y:S01]  /*1dc70*/  MUFU.EX2 R98, R98 ;  /* 0x0000006200627308 */ /* 0x000ea20000000800 */
[C---:B---3--:R-:W-:Y:S01]  /*1dc80*/  FADD.FTZ R6, R94.reuse, R5 ;  /* 0x000000055e067221 */ /* 0x048fe20000010000 */
[----:B------:R-:W-:Y:S01]  /*1dc90*/  FADD.FTZ R9, R21, R118 ;  /* 0x0000007615097221 */ /* 0x000fe20000010000 */
[----:B------:R-:W-:-:S03]  /*1dca0*/  F2FP.BF16.F32.PACK_AB R159, R94, R159 ;  /* 0x0000009f5e9f723e */ /* 0x000fc600000010ff */
[C---:B------:R-:W-:Y:S01]  /*1dcb0*/  FADD.FTZ R118, R144.reuse, R9 ;  /* 0x0000000990767221 */ /* 0x040fe20000010000 */
[----:B------:R-:W-:Y:S01]  /*1dcc0*/  F2FP.BF16.F32.PACK_AB R144, R144, R21 ;  /* 0x000000159090723e */ /* 0x000fe200000010ff */
[----:B------:R-:W3:Y:S01]  /*1dcd0*/  MUFU.EX2 R155, R155 ;  /* 0x0000009b009b7308 */ /* 0x000ee20000000800 */
[----:B-1----:R-:W-:Y:S01]  /*1dce0*/  FADD.FTZ R5, R153, R6 ;  /* 0x0000000699057221 */ /* 0x002fe20000010000 */
[----:B------:R-:W-:Y:S01]  /*1dcf0*/  FADD.FTZ R9, R97, R118 ;  /* 0x0000007661097221 */ /* 0x000fe20000010000 */
[----:B------:R-:W-:-:S03]  /*1dd00*/  IMAD.MOV.U32 R21, RZ, RZ, R23 ;  /* 0x000000ffff157224 */ /* 0x000fc600078e0017 */
[C---:B------:R-:W-:Y:S01]  /*1dd10*/  FADD.FTZ R118, R146.reuse, R9 ;  /* 0x0000000992767221 */ /* 0x040fe20000010000 */
[----:B------:R-:W-:Y:S01]  /*1dd20*/  F2FP.BF16.F32.PACK_AB R146, R146, R97 ;  /* 0x000000619292723e */ /* 0x000fe200000010ff */
        /* <DEDUP_REMOVED lines=56> */
[----:B--2---:R-:W-:Y:S01]  /*1e0b0*/  FADD.FTZ R14, R138, R9 ;  /* 0x000000098a0e7221 */ /* 0x004fe20000010000 */
[----:B------:R-:W-:-:S06]  /*1e0c0*/  IMAD.MOV.U32 R9, RZ, RZ, R4 ;  /* 0x000000ffff097224 */ /* 0x000fcc00078e0004 */
[----:B------:R-:W2:Y:S01]  /*1e0d0*/  MUFU.EX2 R101, R101 ;  /* 0x0000006500657308 */ /* 0x000ea20000000800 */
[----:B---3--:R-:W-:Y:S01]  /*1e0e0*/  FADD.FTZ R5, R134, R5 ;  /* 0x0000000586057221 */ /* 0x008fe20000010000 */
[----:B-1----:R-:W-:Y:S01]  /*1e0f0*/  F2FP.BF16.F32.PACK_AB R140, R104, R99 ;  /* 0x00000063688c723e */ /* 0x002fe200000010ff */
[C---:B----4-:R-:W-:Y:S01]  /*1e100*/  FADD.FTZ R6, R11.reuse, R14 ;  /* 0x0000000e0b067221 */ /* 0x050fe20000010000 */
[----:B------:R-:W-:Y:S01]  /*1e110*/  F2FP.BF16.F32.PACK_AB R138, R11, R138 ;  /* 0x0000008a0b8a723e */ /* 0x000fe200000010ff */
[----:B------:R-:W-:Y:S02]  /*1e120*/  IMAD.MOV.U32 R11, RZ, RZ, R3 ;  /* 0x000000ffff0b7224 */ /* 0x000fe400078e0003 */
[C---:B--2---:R-:W-:Y:S01]  /*1e130*/  FADD.FTZ R5, R101.reuse, R5 ;  /* 0x0000000565057221 */ /* 0x044fe20000010000 */
[----:B------:R-:W-:Y:S01]  /*1e140*/  F2FP.BF16.F32.PACK_AB R139, R101, R134 ;  /* 0x00000086658b723e */ /* 0x000fe200000010ff */
[----:B0-----:R-:W-:Y:S06]  /*1e150*/  @P2 BRA `(.L_x_1915) ;  /* 0xffffffcc00c42947 */ /* 0x001fec000383ffff */
.L_x_1896:
[----:B------:R-:W-:Y:S05]  /*1e160*/  BSYNC B0 ;  /* 0x0000000000007941 */ /* 0x000fea0003800000 */
.L_x_1895:
        /* <DEDUP_REMOVED lines=67> */
.L_x_1916:
[----:B------:R-:W-:Y:S01]  /*1e5a0*/  IMAD R13, R22, 0x8, R16 ;  /* 0x00000008160d7824 */ /* 0x000fe200078e0210 */
[----:B------:R-:W-:-:S04]  /*1e5b0*/  SHF.L.U32 R0, R23, 0x1f, RZ ;  /* 0x0000001f17007819 */ /* 0x000fc800000006ff */
[----:B------:R0:W1:Y:S01]  /*1e5c0*/  SYNCS.PHASECHK.TRANS64.TRYWAIT P2, [R13+URZ+0x2a850], R0 ;  /* 0x02a850000d0075a7 */ /* 0x000062000804017f */
[----:B------:R-:W-:Y:S05]  /*1e5d0*/  @!P0 BRA `(.L_x_1917) ;  /* 0x0000000000048947 */ /* 0x000fea0003800000 */
[----:B------:R-:W-:Y:S01]  /*1e5e0*/  BPT.TRAP 0x1 ;  /* 0x000000040000795c */ /* 0x000fe20000300000 */
.L_x_1917:
        /* <DEDUP_REMOVED lines=9> */
.L_x_1919:
[----:B------:R-:W-:Y:S05]  /*1e680*/  BSYNC B0 ;  /* 0x0000000000007941 */ /* 0x000fea0003800000 */
.L_x_1918:
[----:B------:R-:W-:Y:S01]  /*1e690*/  IMAD.MOV.U32 R9, RZ, RZ, 0x40000040 ;  /* 0x40000040ff097424 */ /* 0x000fe200078e00ff */
[C---:B------:R-:W-:Y:S01]  /*1e6a0*/  R2UR UR6, R8.reuse ;  /* 0x00000000080672ca */ /* 0x040fe200000e0000 */
[----:B------:R-:W-:Y:S01]  /*1e6b0*/  WARPGROUP.ARRIVE ;  /* 0x00000000000079c5 */ /* 0x000fe20000000000 */
[----:B------:R-:W-:Y:S01]  /*1e6c0*/  VIADD R10, R8, 0x80 ;  /* 0x00000080080a7836 */ /* 0x000fe20000000000 */
[----:B01----:R-:W0:Y:S01]  /*1e6d0*/  SHFL.BFLY PT, R0, R5, 0x2, 0x1f ;  /* 0x0c401f0005007f89 */ /* 0x003e2200000e0000 */
[----:B------:R-:W-:Y:S01]  /*1e6e0*/  R2UR UR7, R9 ;  /* 0x00000000090772ca */ /* 0x000fe200000e0000 */
[----:B------:R-:W-:Y:S02]  /*1e6f0*/  IMAD.MOV.U32 R11, RZ, RZ, 0x40000040 ;  /* 0x40000040ff0b7424 */ /* 0x000fe400078e00ff */
[----:B------:R-:W-:Y:S02]  /*1e700*/  IMAD.MOV.U32 R9, RZ, RZ, 0x40000040 ;  /* 0x40000040ff097424 */ /* 0x000fe400078e00ff */
[----:B------:R-:W-:-:S02]  /*1e710*/  VIADD R22, R22, 0x1 ;  /* 0x0000000116167836 */ /* 0x000fc40000000000 */
[----:B------:R-:W-:Y:S02]  /*1e720*/  IMAD.MOV.U32 R20, RZ, RZ, -0x800000 ;  /* 0xff800000ff147424 */ /* 0x000fe400078e00ff */
[----:B------:R-:W-:Y:S01]  /*1e730*/  VIADD R187, R187, 0x1 ;  /* 0x00000001bbbb7836 */ /* 0x000fe20000000000 */
[----:B------:R-:W-:-:S03]  /*1e740*/  ISETP.NE.AND P2, PT, R22, 0x2, PT ;  /* 0x000000021600780c */ /* 0x000fc60003f45270 */
[----:B------:R-:W-:Y:S01]  /*1e750*/  HGMMA.64x128x16.F32.BF16 R24, R156, gdesc[UR4].tnspB, R24, gsb0 ;  /* 0x41e000049c187df0 */ /* 0x000fe20008001818 */
[----:B------:R-:W-:Y:S01]  /*1e760*/  R2UR UR6, R10 ;  /* 0x000000000a0672ca */ /* 0x000fe200000e0000 */
[----:B------:R-:W-:Y:S01]  /*1e770*/  VIADD R10, R8, 0x100 ;  /* 0x00000100080a7836 */ /* 0x000fe20000000000 */
[----:B------:R-:W-:Y:S01]  /*1e780*/  R2UR UR7, R11 ;  /* 0x000000000b0772ca */ /* 0x000fe200000e0000 */
[----:B------:R-:W-:Y:S01]  /*1e790*/  IMAD.MOV.U32 R11, RZ, RZ, 0x40000040 ;  /* 0x40000040ff0b7424 */ /* 0x000fe200078e00ff */
[----:B------:R-:W-:Y:S01]  /*1e7a0*/  SEL R22, R22, RZ, P2 ;  /* 0x000000ff16167207 */ /* 0x000fe20001000000 */
[----:B0-----:R-:W-:Y:S01]  /*1e7b0*/  FADD.FTZ R2, R0, R5 ;  /* 0x0000000500027221 */ /* 0x001fe20000010000 */
[----:B------:R-:W-:Y:S01]  /*1e7c0*/  IMAD.MOV.U32 R5, RZ, RZ, RZ ;  /* 0x000000ffff057224 */ /* 0x000fe200078e00ff */
        /* <DEDUP_REMOVED lines=19> */
[----:B------:R-:W-:Y:S02]  /*1e900*/  R2UR UR7, R11 ;  /* 0x000000000b0772ca */ /* 0x000fe400000e0000 */
[----:B------:R-:W0:Y:S02]  /*1e910*/  SHFL.BFLY PT, R11, R2, 0x1, 0x1f ;  /* 0x0c201f00020b7f89 */ /* 0x000e2400000e0000 */
[----:B0-----:R-:W-:Y:S01]  /*1e920*/  FADD.FTZ R14, R2, R11 ;  /* 0x0000000b020e7221 */ /* 0x001fe20000010000 */
[----:B------:R-:W-:-:S04]  /*1e930*/  @!P1 VIADD R11, R13, 0x2a860 ;  /* 0x0002a8600d0b9836 */ /* 0x000fc80000000000 */
[----:B------:R-:W-:Y:S02]  /*1e940*/  FSETP.NE.FTZ.AND P3, PT, R14, RZ, PT ;  /* 0x000000ff0e00720b */ /* 0x000fe40003f75000 */
[----:B------:R-:W-:-:S11]  /*1e950*/  @!P1 PRMT R11, RZ, 0x654, R11 ;  /* 0x00000654ff0b9816 */ /* 0x000fd6000000000b */
[----:B------:R-:W0:Y:S01]  /*1e960*/  @P3 MUFU.LG2 R10, R14 ;  /* 0x0000000e000a3308 */ /* 0x000e220000000c00 */
[----:B------:R-:W-:Y:S01]  /*1e970*/  @P3 FMUL.FTZ R16, R7, 0.69314718246459960938 ;  /* 0x3f31721807103820 */ /* 0x000fe20000410000 */
[----:B------:R-:W-:Y:S02]  /*1e980*/  WARPGROUP.DEPBAR.LE gsb0, 0x0 ;  /* 0x00008000000079c5 */ /* 0x000fe40000010000 */
[----:B------:R-:W-:-:S06]  /*1e990*/  WARPGROUP.ARRIVE ;  /* 0x00000000000079c5 */ /* 0x000fcc0000000000 */
[----:B------:R-:W-:Y:S01]  /*1e9a0*/  HGMMA.64x128x16.F32.BF16 R24, R140, gdesc[UR4].tnspB, R24, gsb0 ;  /* 0x41e000048c187df0 */ /* 0x000fe20008001818 */
[----:B------:R-:W-:Y:S01]  /*1e9b0*/  R2UR UR6, R8 ;  /* 0x00000000080672ca */ /* 0x000fe200000e0000 */
[----:B------:R-:W-:Y:S01]  /*1e9c0*/  IMAD.MOV.U32 R8, RZ, RZ, RZ ;  /* 0x000000ffff087224 */ /* 0x000fe200078e00ff */
[----:B------:R-:W-:Y:S02]  /*1e9d0*/  R2UR UR7, R9 ;  /* 0x00000000090772ca */ /* 0x000fe400000e0000 */
[----:B------:R-:W1:Y:S03]  /*1e9e0*/  SHFL.BFLY PT, R9, R6, 0x2, 0x1f ;  /* 0x0c401f0006097f89 */ /* 0x000e6600000e0000 */
[----:B------:R-:W-:Y:S01]  /*1e9f0*/  @P3 MUFU.RCP R8, R14 ;  /* 0x0000000e00083308 */ /* 0x000fe20000001000 */
[----:B-1----:R-:W-:-:S05]  /*1ea00*/  FADD.FTZ R9, R9, R6 ;  /* 0x0000000609097221 */ /* 0x002fca0000010000 */
[----:B------:R-:W1:Y:S02]  /*1ea10*/  SHFL.BFLY PT, R0, R9, 0x1, 0x1f ;  /* 0x0c201f0009007f89 */ /* 0x000e6400000e0000 */
[----:B-1----:R-:W-:Y:S01]  /*1ea20*/  FADD.FTZ R12, R9, R0 ;  /* 0x00000000090c7221 */ /* 0x002fe20000010000 */
[----:B------:R-:W-:Y:S01]  /*1ea30*/  SEL R0, RZ, 0x1, P2 ;  /* 0x00000001ff007807 */ /* 0x000fe20001000000 */
[----:B0-----:R-:W-:-:S03]  /*1ea40*/  @P3 FMUL.FTZ R9, R10, 0.69314718246459960938 ;  /* 0x3f3172180a093820 */ /* 0x001fc60000410000 */
[----:B------:R-:W-:Y:S01]  /*1ea50*/  FSETP.NE.FTZ.AND P0, PT, R12, RZ, PT ;  /* 0x000000ff0c00720b */ /* 0x000fe20003f15000 */
[----:B------:R-:W-:Y:S01]  /*1ea60*/  @P3 FFMA.FTZ R20, R16, R4, R9 ;  /* 0x0000000410143223 */ /* 0x000fe20000010009 */
[----:B------:R-:W-:Y:S01]  /*1ea70*/  LOP3.LUT R23, R23, R0, RZ, 0x3c, !PT ;  /* 0x0000000017177212 */ /* 0x000fe200078e3cff */
[----:B------:R-:W-:-:S10]  /*1ea80*/  IMAD.MOV.U32 R0, RZ, RZ, -0x800000 ;  /* 0xff800000ff007424 */ /* 0x000fd400078e00ff */
[----:B------:R-:W0:Y:S01]  /*1ea90*/  @P0 MUFU.LG2 R6, R12 ;  /* 0x0000000c00060308 */ /* 0x000e220000000c00 */
[----:B------:R-:W-:-:S07]  /*1eaa0*/  @P0 FMUL.FTZ R2, R7, 0.69314718246459960938 ;  /* 0x3f31721807020820 */ /* 0x000fce0000410000 */
        /* <DEDUP_REMOVED lines=8> */
[----:B------:R0:W-:Y:S01]  /*1eb30*/  @!P1 SYNCS.ARRIVE.TRANS64.RED.A1T0 RZ, [R11+URZ], RZ ;  /* 0x000000ff0bff99a7 */ /* 0x0001e2000810043f */
[-C--:B-1----:R-:W-:Y:S01]  /*1eb40*/  FMUL.FTZ R21, R36, R5.reuse ;  /* 0x0000000524157220 */ /* 0x082fe20000410000 */
        /* <DEDUP_REMOVED lines=62> */
[----:B0-----:R-:W-:-:S07]  /*1ef30*/  FMUL.FTZ R87, R87, R8 ;  /* 0x0000000857577220 */ /* 0x001fce0000410000 */
.L_x_1781:
        /* <DEDUP_REMOVED lines=10> */
[----:B------:R-:W-:Y:S01]  /*1efe0*/  ULDC.64 UR4, c[0x0][0xc00] ;  /* 0x0003000000047ab9 */ /* 0x000fe20000000a00 */
[----:B------:R-:W-:Y:S01]  /*1eff0*/  F2FP.BF16.F32.PACK_AB R35, R35, R70 ;  /* 0x000000462323723e */ /* 0x000fe200000010ff */
[----:B------:R-:W-:Y:S01]  /*1f000*/  ULDC.64 UR6, c[0x0][0x208] ;  /* 0x0000820000067ab9 */ /* 0x000fe20000000a00 */
[----:B------:R-:W-:Y:S02]  /*1f010*/  F2FP.BF16.F32.PACK_AB R36, R73, R36 ;  /* 0x000000244924723e */ /* 0x000fe400000010ff */
[----:B------:R-:W-:Y:S02]  /*1f020*/  F2FP.BF16.F32.PACK_AB R37, R37, R74 ;  /* 0x0000004a2525723e */ /* 0x000fe400000010ff */
[----:B------:R-:W-:Y:S02]  /*1f030*/  F2FP.BF16.F32.PACK_AB R39, R39, R78 ;  /* 0x0000004e2727723e */ /* 0x000fe400000010ff */
[----:B------:R-:W-:-:S02]  /*1f040*/  MOV R2, R16 ;  /* 0x0000001000027202 */ /* 0x000fc40000000f00 */
[----:B--2---:R-:W-:-:S03]  /*1f050*/  MOV R3, R5 ;  /* 0x0000000500037202 */ /* 0x004fc60000000f00 */
[----:B------:R-:W-:-:S03]  /*1f060*/  IMAD.WIDE R4, R226, 0x2, R2 ;  /* 0x00000002e2047825 */ /* 0x000fc600078e0202 */
[C---:B------:R-:W-:Y:S02]  /*1f070*/  IADD3 R101, P3, R4.reuse, 0x4000, RZ ;  /* 0x0000400004657810 */ /* 0x040fe40007f7e0ff */
[C---:B------:R-:W-:Y:S02]  /*1f080*/  LOP3.LUT R15, R4.reuse, 0x380, RZ, 0xc0, !PT ;  /* 0x00000380040f7812 */ /* 0x040fe400078ec0ff */
[----:B------:R-:W-:Y:S02]  /*1f090*/  IADD3 R79, P4, R4, 0x60, RZ ;  /* 0x00000060044f7810 */ /* 0x000fe40007f9e0ff */
[----:B------:R-:W-:Y:S02]  /*1f0a0*/  LOP3.LUT R14, R101, 0x380, RZ, 0xc0, !PT ;  /* 0x00000380650e7812 */ /* 0x000fe400078ec0ff */
[----:B------:R-:W-:Y:S01]  /*1f0b0*/  SHF.R.U64 R15, R15, 0x3, RZ ;  /* 0x000000030f0f7819 */ /* 0x000fe200000012ff */
[----:B------:R-:W-:Y:S01]  /*1f0c0*/  IMAD.X R13, RZ, RZ, R5, P4 ;  /* 0x000000ffff0d7224 */ /* 0x000fe200020e0605 */
[----:B------:R-:W-:-:S02]  /*1f0d0*/  LOP3.LUT R12, R79, 0x380, RZ, 0xc0, !PT ;  /* 0x000003804f0c7812 */ /* 0x000fc400078ec0ff */
[----:B------:R-:W-:Y:S01]  /*1f0e0*/  SHF.R.U64 R14, R14, 0x3, RZ ;  /* 0x000000030e0e7819 */ /* 0x000fe200000012ff */
[----:B------:R-:W-:Y:S01]  /*1f0f0*/  BAR.SYNC.DEFER_BLOCKING 0x1, 0x100 ;  /* 0x0044000000007b1d */ /* 0x000fe20000010000 */
[C---:B------:R-:W-:Y:S02]  /*1f100*/  IADD3 R71, P6, R4.reuse, 0x20, RZ ;  /* 0x0000002004477810 */ /* 0x040fe40007fde0ff */
[C---:B------:R-:W-:Y:S02]  /*1f110*/  IADD3 R75, P5, R4.reuse, 0x40, RZ ;  /* 0x00000040044b7810 */ /* 0x040fe40007fbe0ff */
[C---:B------:R-:W-:Y:S01]  /*1f120*/  IADD3 R103, P2, R4.reuse, 0x4020, RZ ;  /* 0x0000402004677810 */ /* 0x040fe20007f5e0ff */
[--C-:B------:R-:W-:Y:S01]  /*1f130*/  IMAD.X R9, RZ, RZ, R5.reuse, P6 ;  /* 0x000000ffff097224 */ /* 0x100fe200030e0605 */
[C---:B------:R-:W-:Y:S01]  /*1f140*/  IADD3 R105, P1, R4.reuse, 0x4040, RZ ;  /* 0x0000404004697810 */ /* 0x040fe20007f3e0ff */
[--C-:B------:R-:W-:Y:S01]  /*1f150*/  IMAD.X R11, RZ, RZ, R5.reuse, P5 ;  /* 0x000000ffff0b7224 */ /* 0x100fe200028e0605 */
[----:B------:R-:W-:Y:S01]  /*1f160*/  IADD3 R107, P0, R4, 0x4060, RZ ;  /* 0x00004060046b7810 */ /* 0x000fe20007f1e0ff */
[--C-:B------:R-:W-:Y:S01]  /*1f170*/  IMAD.X R29, RZ, RZ, R5.reuse, P2 ;  /* 0x000000ffff1d7224 */ /* 0x100fe200010e0605 */
[----:B------:R-:W-:Y:S01]  /*1f180*/  LOP3.LUT R4, R15, R4, RZ, 0x3c, !PT ;  /* 0x000000040f047212 */ /* 0x000fe200078e3cff */
[--C-:B------:R-:W-:Y:S01]  /*1f190*/  IMAD.X R15, RZ, RZ, R5.reuse, P3 ;  /* 0x000000ffff0f7224 */ /* 0x100fe200018e0605 */
[----:B------:R-:W-:Y:S01]  /*1f1a0*/  SHF.R.U64 R12, R12, 0x3, RZ ;  /* 0x000000030c0c7819 */ /* 0x000fe200000012ff */
[--C-:B------:R-:W-:Y:S01]  /*1f1b0*/  IMAD.X R33, RZ, RZ, R5.reuse, P0 ;  /* 0x000000ffff217224 */ /* 0x100fe200000e0605 */
[----:B------:R-:W-:Y:S01]  /*1f1c0*/  LOP3.LUT R14, R14, R101, RZ, 0x3c, !PT ;  /* 0x000000650e0e7212 */ /* 0x000fe200078e3cff */
[----:B------:R-:W-:Y:S01]  /*1f1d0*/  IMAD.X R31, RZ, RZ, R5, P1 ;  /* 0x000000ffff1f7224 */ /* 0x000fe200008e0605 */
[----:B------:R-:W-:-:S02]  /*1f1e0*/  LOP3.LUT R12, R12, R79, RZ, 0x3c, !PT ;  /* 0x0000004f0c0c7212 */ /* 0x000fc400078e3cff */
[----:B------:R-:W-:Y:S02]  /*1f1f0*/  MOV R79, R14 ;  /* 0x0000000e004f7202 */ /* 0x000fe40000000f00 */
[----:B------:R-:W-:Y:S02]  /*1f200*/  F2FP.BF16.F32.PACK_AB R15, R55, R54 ;  /* 0x00000036370f723e */ /* 0x000fe400000010ff */
[----:B------:R-:W2:Y:S01]  /*1f210*/  LDC R55, c[0x0][0xbe8] ;  /* 0x0002fa00ff377b82 */ /* 0x000ea20000000800 */
[----:B------:R-:W-:Y:S02]  /*1f220*/  ISETP.NE.U32.AND P0, PT, RZ, UR4, PT ;  /* 0x00000004ff007c0c */ /* 0x000fe4000bf05070 */
[----:B------:R-:W-:Y:S02]  /*1f230*/  LOP3.LUT R8, R71, 0x380, RZ, 0xc0, !PT ;  /* 0x0000038047087812 */ /* 0x000fe400078ec0ff */
[----:B------:R-:W-:Y:S02]  /*1f240*/  MOV R94, R4 ;  /* 0x00000004005e7202 */ /* 0x000fe40000000f00 */
[----:B------:R-:W-:Y:S01]  /*1f250*/  ISETP.NE.AND.EX P0, PT, RZ, UR5, PT, P0 ;  /* 0x00000005ff007c0c */ /* 0x000fe2000bf05300 */
[----:B------:R-:W-:Y:S01]  /*1f260*/  ULDC.64 UR4, c[0x0][0xc08] ;  /* 0x0003020000047ab9 */ /* 0x000fe20000000a00 */
[----:B------:R-:W-:-:S02]  /*1f270*/  LOP3.LUT R10, R75, 0x380, RZ, 0xc0, !PT ;  /* 0x000003804b0a7812 */ /* 0x000fc400078ec0ff */
[----:B------:R-:W-:Y:S02]  /*1f280*/  F2FP.BF16.F32.PACK_AB R5, R32, R99 ;  /* 0x000000632005723e */ /* 0x000fe400000010ff */
[----:B------:R-:W-:Y:S02]  /*1f290*/  LOP3.LUT R32, R105, 0x380, RZ, 0xc0, !PT ;  /* 0x0000038069207812 */ /* 0x000fe400078ec0ff */
[----:B-1----:R-:W-:Y:S02]  /*1f2a0*/  LOP3.LUT R24, R103, 0x380, RZ, 0xc0, !PT ;  /* 0x0000038067187812 */ /* 0x002fe400078ec0ff */
[----:B------:R-:W-:Y:S02]  /*1f2b0*/  LOP3.LUT R38, R107, 0x380, RZ, 0xc0, !PT ;  /* 0x000003806b267812 */ /* 0x000fe400078ec0ff */
[----:B------:R-:W-:Y:S02]  /*1f2c0*/  ISETP.NE.U32.AND P2, PT, RZ, UR4, PT ;  /* 0x00000004ff007c0c */ /* 0x000fe4000bf45070 */
[----:B------:R-:W-:-:S02]  /*1f2d0*/  SHF.R.U64 R8, R8, 0x3, RZ ;  /* 0x0000000308087819 */ /* 0x000fc400000012ff */
[----:B------:R-:W-:Y:S02]  /*1f2e0*/  SHF.R.U64 R10, R10, 0x3, RZ ;  /* 0x000000030a0a7819 */ /* 0x000fe400000012ff */
[----:B------:R-:W-:Y:S02]  /*1f2f0*/  F2FP.BF16.F32.PACK_AB R4, R7, R6 ;  /* 0x000000060704723e */ /* 0x000fe400000010ff */
[----:B------:R-:W-:Y:S02]  /*1f300*/  F2FP.BF16.F32.PACK_AB R6, R91, R28 ;  /* 0x0000001c5b06723e */ /* 0x000fe400000010ff */
[----:B------:R-:W-:Y:S02]  /*1f310*/  SHF.R.U64 R32, R32, 0x3, RZ ;  /* 0x0000000320207819 */ /* 0x000fe400000012ff */
[----:B------:R-:W-:Y:S02]  /*1f320*/  F2FP.BF16.F32.PACK_AB R7, R30, R97 ;  /* 0x000000611e07723e */ /* 0x000fe400000010ff */
[----:B------:R-:W-:-:S02]  /*1f330*/  SHF.R.U64 R24, R24, 0x3, RZ ;  /* 0x0000000318187819 */ /* 0x000fc400000012ff */
[----:B------:R-:W-:Y:S01]  /*1f340*/  SHF.R.U64 R38, R38, 0x3, RZ ;  /* 0x0000000326267819 */ /* 0x000fe200000012ff */
[----:B------:R1:W-:Y:S01]  /*1f350*/  STSM.16.M88.4 [R94], R4 ;  /* 0x000000045e007844 */ /* 0x0003e20000000200 */
[----:B------:R-:W-:Y:S02]  /*1f360*/  ISETP.NE.AND.EX P2, PT, RZ, UR5, PT, P2 ;  /* 0x00000005ff007c0c */ /* 0x000fe4000bf45320 */
[----:B------:R-:W-:Y:S02]  /*1f370*/  LOP3.LUT R8, R8, R71, RZ, 0x3c, !PT ;  /* 0x0000004708087212 */ /* 0x000fe400078e3cff */
[----:B------:R-:W-:Y:S02]  /*1f380*/  LOP3.LUT R10, R10, R75, RZ, 0x3c, !PT ;  /* 0x0000004b0a0a7212 */ /* 0x000fe400078e3cff */
[----:B------:R-:W-:Y:S02]  /*1f390*/  LOP3.LUT R30, R32, R105, RZ, 0x3c, !PT ;  /* 0x00000069201e7212 */ /* 0x000fe400078e3cff */
[----:B------:R-:W-:-:S02]  /*1f3a0*/  LOP3.LUT R28, R24, R103, RZ, 0x3c, !PT ;  /* 0x00000067181c7212 */ /* 0x000fc400078e3cff */
[----:B------:R-:W-:Y:S02]  /*1f3b0*/  LOP3.LUT R32, R38, R107, RZ, 0x3c, !PT ;  /* 0x0000006b26207212 */ /* 0x000fe400078e3cff */
[----:B------:R-:W-:Y:S02]  /*1f3c0*/  MOV R38, R8 ;  /* 0x0000000800267202 */ /* 0x000fe40000000f00 */
[----:B------:R-:W-:Y:S02]  /*1f3d0*/  MOV R92, R10 ;  /* 0x0000000a005c7202 */ /* 0x000fe40000000f00 */
[----:B-1----:R-:W-:Y:S02]  /*1f3e0*/  F2FP.BF16.F32.PACK_AB R4, R88, R89 ;  /* 0x000000595804723e */ /* 0x002fe400000010ff */
[----:B------:R-:W-:Y:S02]  /*1f3f0*/  F2FP.BF16.F32.PACK_AB R5, R72, R95 ;  /* 0x0000005f4805723e */ /* 0x000fe400000010ff */
[----:B------:R-:W-:-:S02]  /*1f400*/  F2FP.BF16.F32.PACK_AB R6, R90, R21 ;  /* 0x000000155a06723e */ /* 0x000fc400000010ff */
[----:B------:R-:W-:Y:S02]  /*1f410*/  F2FP.BF16.F32.PACK_AB R7, R34, R93 ;  /* 0x0000005d2207723e */ /* 0x000fe400000010ff */
[----:B------:R-:W-:Y:S02]  /*1f420*/  MOV R91, R12 ;  /* 0x0000000c005b7202 */ /* 0x000fe40000000f00 */
[----:B------:R-:W-:Y:S01]  /*1f430*/  F2FP.BF16.F32.PACK_AB R8, R41, R40 ;  /* 0x000000282908723e */ /* 0x000fe200000010ff */
[----:B------:R-:W-:Y:S01]  /*1f440*/  STSM.16.M88.4 [R38], R4 ;  /* 0x0000000426007844 */ /* 0x000fe20000000200 */
[----:B------:R-:W-:Y:S01]  /*1f450*/  F2FP.BF16.F32.PACK_AB R9, R43, R42 ;  /* 0x0000002a2b09723e */ /* 0x000fe200000010ff */
[----:B------:R-:W1:Y:S01]  /*1f460*/  LDC.64 R40, c[0x0][0xc00] ;  /* 0x00030000ff287b82 */ /* 0x000e620000000a00 */
[----:B------:R-:W-:Y:S02]  /*1f470*/  F2FP.BF16.F32.PACK_AB R10, R45, R44 ;  /* 0x0000002c2d0a723e */ /* 0x000fe400000010ff */
[----:B------:R-:W-:-:S02]  /*1f480*/  F2FP.BF16.F32.PACK_AB R11, R47, R46 ;  /* 0x0000002e2f0b723e */ /* 0x000fc400000010ff */
[----:B------:R-:W-:Y:S02]  /*1f490*/  MOV R75, R28 ;  /* 0x0000001c004b7202 */ /* 0x000fe40000000f00 */
[----:B------:R-:W-:Y:S01]  /*1f4a0*/  MOV R71, R30 ;  /* 0x0000001e00477202 */ /* 0x000fe20000000f00 */
[----:B------:R3:W-:Y:S01]  /*1f4b0*/  STSM.16.M88.4 [R92], R8 ;  /* 0x000000085c007844 */ /* 0x0007e20000000200 */
[----:B------:R-:W-:Y:S02]  /*1f4c0*/  F2FP.BF16.F32.PACK_AB R12, R49, R48 ;  /* 0x00000030310c723e */ /* 0x000fe400000010ff */
[----:B------:R-:W-:Y:S02]  /*1f4d0*/  F2FP.BF16.F32.PACK_AB R14, R53, R52 ;  /* 0x00000034350e723e */ /* 0x000fe400000010ff */
[----:B--2---:R-:W-:Y:S01]  /*1f4e0*/  ISETP.NE.AND P1, PT, R55, 0x1, PT ;  /* 0x000000013700780c */ /* 0x004fe20003f25270 */
[----:B------:R-:W-:Y:S01]  /*1f4f0*/  ULDC UR4, c[0x0][0xa88] ;  /* 0x0002a20000047ab9 */ /* 0x000fe20000000800 */
[----:B------:R-:W-:Y:S01]  /*1f500*/  F2FP.BF16.F32.PACK_AB R13, R51, R50 ;  /* 0x00000032330d723e */ /* 0x000fe200000010ff */
[----:B------:R-:W-:Y:S01]  /*1f510*/  IMAD.MOV.U32 R48, RZ, RZ, RZ ;  /* 0x000000ffff307224 */ /* 0x000fe200078e00ff */
[----:B------:R-:W-:-:S02]  /*1f520*/  MOV R24, R32 ;  /* 0x0000002000187202 */ /* 0x000fc40000000f00 */
[----:B------:R-:W-:Y:S01]  /*1f530*/  F2FP.BF16.F32.PACK_AB R28, R57, R56 ;  /* 0x00000038391c723e */ /* 0x000fe200000010ff */
[----:B------:R2:W-:Y:S01]  /*1f540*/  STSM.16.M88.4 [R91], R12 ;  /* 0x0000000c5b007844 */ /* 0x0005e20000000200 */
[----:B------:R-:W-:Y:S02]  /*1f550*/  F2FP.BF16.F32.PACK_AB R29, R59, R58 ;  /* 0x0000003a3b1d723e */ /* 0x000fe400000010ff */
[----:B------:R-:W-:Y:S01]  /*1f560*/  F2FP.BF16.F32.PACK_AB R30, R61, R60 ;  /* 0x0000003c3d1e723e */ /* 0x000fe200000010ff */
[----:B---3--:R-:W3:Y:S01]  /*1f570*/  @P2 LDC.64 R8, c[0x0][0xc08] ;  /* 0x00030200ff082b82 */ /* 0x008ee20000000a00 */
[----:B------:R-:W-:Y:S01]  /*1f580*/  F2FP.BF16.F32.PACK_AB R31, R63, R62 ;  /* 0x0000003e3f1f723e */ /* 0x000fe200000010ff */
[----:B-1----:R-:W-:Y:S01]  /*1f590*/  IMAD.WIDE R40, R186, 0x4, R40 ;  /* 0x00000004ba287825 */ /* 0x002fe200078e0228 */
[----:B------:R-:W-:Y:S02]  /*1f5a0*/  F2FP.BF16.F32.PACK_AB R32, R65, R64 ;  /* 0x000000404120723e */ /* 0x000fe400000010ff */
[----:B------:R-:W-:Y:S01]  /*1f5b0*/  F2FP.BF16.F32.PACK_AB R33, R67, R66 ;  /* 0x000000424321723e */ /* 0x000fe200000010ff */
[----:B------:R-:W-:Y:S01]  /*1f5c0*/  STSM.16.M88.4 [R79], R28 ;  /* 0x0000001c4f007844 */ /* 0x000fe20000000200 */
[----:B------:R-:W-:Y:S01]  /*1f5d0*/  F2FP.BF16.F32.PACK_AB R34, R69, R68 ;  /* 0x000000444522723e */ /* 0x000fe200000010ff */
[----:B------:R-:W1:Y:S01]  /*1f5e0*/  @P1 LDC R10, c[0x0][0xbec] ;  /* 0x0002fb00ff0a1b82 */ /* 0x000e620000000800 */
[----:B------:R-:W-:-:S02]  /*1f5f0*/  F2FP.BF16.F32.PACK_AB R38, R77, R76 ;  /* 0x0000004c4d26723e */ /* 0x000fc400000010ff */
[----:B------:R-:W-:Y:S01]  /*1f600*/  F2FP.BF16.F32.PACK_AB R4, R81, R80 ;  /* 0x000000505104723e */ /* 0x000fe200000010ff */
[----:B------:R-:W-:Y:S01]  /*1f610*/  STSM.16.M88.4 [R75], R32 ;  /* 0x000000204b007844 */ /* 0x000fe20000000200 */
[----:B------:R-:W-:Y:S02]  /*1f620*/  F2FP.BF16.F32.PACK_AB R5, R83, R82 ;  /* 0x000000525305723e */ /* 0x000fe400000010ff */
[----:B------:R-:W-:Y:S01]  /*1f630*/  F2FP.BF16.F32.PACK_AB R6, R85, R84 ;  /* 0x000000545506723e */ /* 0x000fe200000010ff */
[----:B------:R-:W-:Y:S01]  /*1f640*/  STSM.16.M88.4 [R71], R36 ;  /* 0x0000002447007844 */ /* 0x000fe20000000200 */
[----:B------:R-:W-:Y:S01]  /*1f650*/  F2FP.BF16.F32.PACK_AB R7, R87, R86 ;  /* 0x000000565707723e */ /* 0x000fe200000010ff */
[----:B--2---:R-:W2:Y:S04]  /*1f660*/  @P1 LDC R13, c[0x0][0xbf0] ;  /* 0x0002fc00ff0d1b82 */ /* 0x004ea80000000800 */
[----:B------:R4:W-:Y:S04]  /*1f670*/  STSM.16.M88.4 [R24], R4 ;  /* 0x0000000418007844 */ /* 0x0009e80000000200 */
[----:B------:R-:W-:Y:S01]  /*1f680*/  BAR.SYNC.DEFER_BLOCKING 0x1, 0x100 ;  /* 0x0044000000007b1d */ /* 0x000fe20000010000 */
[----:B----4-:R-:W-:-:S02]  /*1f690*/  IMAD.U32 R6, RZ, RZ, UR4 ;  /* 0x00000004ff067e24 */ /* 0x010fc4000f8e00ff */
[----:B---3--:R-:W-:-:S03]  /*1f6a0*/  @P2 IMAD.WIDE R4, R186, 0x4, R8 ;  /* 0x00000004ba042825 */ /* 0x008fc600078e0208 */
[----:B------:R3:W5:Y:S04]  /*1f6b0*/  @P0 LDG.E R48, desc[UR6][R40.64] ;  /* 0x0000000628300981 */ /* 0x000768000c1e1900 */
[----:B------:R3:W5:Y:S01]  /*1f6c0*/  @P2 LDG.E R6, desc[UR6][R4.64] ;  /* 0x0000000604062981 */ /* 0x000762000c1e1900 */
[----:B------:R-:W-:Y:S05]  /*1f6d0*/  @P2 BRA `(.L_x_1923) ;  /* 0x0000000000142947 */ /* 0x000fea0003800000 */
[----:B------:R-:W-:Y:S05]  /*1f6e0*/  @!P0 BRA `(.L_x_1923) ;  /* 0x0000000000108947 */ /* 0x000fea0003800000 */
[----:B------:R-:W-:Y:S02]  /*1f6f0*/  ULDC.64 UR4, c[0x0][0x208] ;  /* 0x0000820000047ab9 */ /* 0x000fe40000000a00 */
[----:B---3--:R-:W3:Y:S04]  /*1f700*/  LDG.E R5, desc[UR4][R40.64] ;  /* 0x0000000428057981 */ /* 0x008ee8000c1e1900 */
[----:B-----5:R-:W3:Y:S02]  /*1f710*/  LDG.E R6, desc[UR4][R40.64+0x4] ;  /* 0x0000040428067981 */ /* 0x020ee4000c1e1900 */
[----:B---3--:R-:W-:-:S07]  /*1f720*/  IMAD.IADD R6, R6, 0x1, -R5 ;  /* 0x0000000106067824 */ /* 0x008fce00078e0a05 */
.L_x_1923:
[----:B------:R-:W-:Y:S01]  /*1f730*/  SHF.R.S32.HI R54, RZ, 0x1f, R185 ;  /* 0x0000001fff367819 */ /* 0x000fe200000114b9 */
[----:B------:R-:W-:Y:S01]  /*1f740*/  IMAD.IADD R15, R181, 0x1, R177 ;  /* 0x00000001b50f7824 */ /* 0x000fe200078e02b1 */
[----:B------:R-:W-:Y:S01]  /*1f750*/  ULDC.64 UR4, c[0x0][0xb90] ;  /* 0x0002e40000047ab9 */ /* 0x000fe20000000a00 */
[----:B-----5:R-:W-:Y:S01]  /*1f760*/  SHF.R.S32.HI R49, RZ, 0x1f, R48 ;  /* 0x0000001fff317819 */ /* 0x020fe20000011430 */
[----:B------:R-:W-:Y:S01]  /*1f770*/  IMAD R9, R190, 0x40, R182 ;  /* 0x00000040be097824 */ /* 0x000fe200078e02b6 */
[----:B------:R-:W-:Y:S01]  /*1f780*/  SEL R57, R186, RZ, !P0 ;  /* 0x000000ffba397207 */ /* 0x000fe20004000000 */
[----:B---3--:R-:W-:Y:S01]  /*1f790*/  IMAD R4, R54, UR4, RZ ;  /* 0x0000000436047c24 */ /* 0x008fe2000f8e02ff */
[----:B------:R-:W-:Y:S01]  /*1f7a0*/  ULDC.64 UR6, c[0x0][0x208] ;  /* 0x0000820000067ab9 */ /* 0x000fe20000000a00 */
[----:B-1----:R-:W-:Y:S01]  /*1f7b0*/  @P1 IMAD.HI.U32 R8, R15, R10, RZ ;  /* 0x0000000a0f081227 */ /* 0x002fe200078e00ff */
[----:B------:R-:W-:-:S03]  /*1f7c0*/  SHF.R.S32.HI R10, RZ, 0x1f, R186 ;  /* 0x0000001fff0a7819 */ /* 0x000fc600000114ba */
[----:B------:R-:W-:Y:S01]  /*1f7d0*/  IMAD.MOV.U32 R7, RZ, RZ, R15 ;  /* 0x000000ffff077224 */ /* 0x000fe200078e000f */
[----:B--2---:R-:W-:Y:S01]  /*1f7e0*/  @P1 SHF.R.U32.HI R7, RZ, R13, R8 ;  /* 0x0000000dff071219 */ /* 0x004fe20000011608 */
[C---:B------:R-:W-:Y:S01]  /*1f7f0*/  IMAD R11, R185.reuse, UR5, R4 ;  /* 0x00000005b90b7c24 */ /* 0x040fe2000f8e0204 */
[----:B------:R-:W-:Y:S01]  /*1f800*/  SEL R24, R10, RZ, !P0 ;  /* 0x000000ff0a187207 */ /* 0x000fe20004000000 */
        /* <DEDUP_REMOVED lines=14> */
[----:B------:R-:W-:Y:S01]  /*1f8f0*/  IMAD.IADD R14, R225, 0x1, R177 ;  /* 0x00000001e10e7824 */ /* 0x000fe200078e02b1 */
[----:B------:R-:W-:Y:S01]  /*1f900*/  SHF.R.S32.HI R7, RZ, 0x1f, R9 ;  /* 0x0000001fff077819 */ /* 0x000fe20000011409 */
[----:B------:R-:W-:Y:S01]  /*1f910*/  IMAD R59, R6, R55, RZ ;  /* 0x00000037063b7224 */ /* 0x000fe200078e02ff */
[----:B------:R-:W-:Y:S02]  /*1f920*/  IADD3.X R5, R11, R5, R8, P2, !PT ;  /* 0x000000050b057210 */ /* 0x000fe400017fe408 */
[----:B------:R-:W-:Y:S01]  /*1f930*/  IADD3 R29, P2, R2, 0x3000, RZ ;  /* 0x00003000021d7810 */ /* 0x000fe20007f5e0ff */
[----:B------:R-:W-:Y:S01]  /*1f940*/  IMAD R10, R7, UR4, RZ ;  /* 0x00000004070a7c24 */ /* 0x000fe2000f8e02ff */
[----:B------:R-:W-:Y:S01]  /*1f950*/  LOP3.LUT R12, R13, 0x380, RZ, 0xc0, !PT ;  /* 0x000003800d0c7812 */ /* 0x000fe200078ec0ff */
[----:B------:R-:W-:Y:S01]  /*1f960*/  IMAD.WIDE.U32 R4, R9, UR4, R4 ;  /* 0x0000000409047c25 */ /* 0x000fe2000f8e0004 */
[----:B------:R-:W-:-:S02]  /*1f970*/  LOP3.LUT R28, R29, 0x380, RZ, 0xc0, !PT ;  /* 0x000003801d1c7812 */ /* 0x000fc400078ec0ff */
[----:B------:R-:W-:Y:S01]  /*1f980*/  SHF.R.U64 R12, R12, 0x3, RZ ;  /* 0x000000030c0c7819 */ /* 0x000fe200000012ff */
[----:B------:R-:W-:Y:S01]  /*1f990*/  IMAD R7, R9, UR5, R10 ;  /* 0x0000000509077c24 */ /* 0x000fe2000f8e020a */
[----:B------:R-:W-:Y:S01]  /*1f9a0*/  ULDC.64 UR4, c[0x0][0xb50] ;  /* 0x0002d40000047ab9 */ /* 0x000fe20000000a00 */
[----:B------:R-:W-:Y:S01]  /*1f9b0*/  SHF.R.U64 R28, R28, 0x3, RZ ;  /* 0x000000031c1c7819 */ /* 0x000fe200000012ff */
[----:B------:R-:W-:Y:S01]  /*1f9c0*/  IMAD.X R9, RZ, RZ, R3, P0 ;  /* 0x000000ffff097224 */ /* 0x000fe200000e0603 */
[----:B------:R-:W-:Y:S01]  /*1f9d0*/  LEA R10, P4, R4, UR4, 0x2 ;  /* 0x00000004040a7c11 */ /* 0x000fe2000f8810ff */
[----:B------:R-:W-:Y:S01]  /*1f9e0*/  IMAD.IADD R5, R5, 0x1, R7 ;  /* 0x0000000105057824 */ /* 0x000fe200078e0207 */
[----:B------:R-:W-:Y:S02]  /*1f9f0*/  LOP3.LUT P0, RZ, R201, 0x3, RZ, 0xc0, !PT ;  /* 0x00000003c9ff7812 */ /* 0x000fe4000780c0ff */
[----:B------:R-:W-:Y:S01]  /*1fa00*/  LOP3.LUT R28, R28, R29, RZ, 0x3c, !PT ;  /* 0x0000001d1c1c7212 */ /* 0x000fe200078e3cff */
[----:B------:R-:W-:Y:S01]  /*1fa10*/  SHFL.IDX PT, R50, R10, RZ, 0x1c1f ;  /* 0x001c1fff0a327589 */ /* 0x000fe200000e0000 */
[----:B------:R-:W-:Y:S01]  /*1fa20*/  LEA.HI.X R11, R4, UR5, R5, 0x2, P4 ;  /* 0x00000005040b7c11 */ /* 0x000fe2000a0f1405 */
[--C-:B------:R-:W-:Y:S01]  /*1fa30*/  IMAD.X R29, RZ, RZ, R3.reuse, P2 ;  /* 0x000000ffff1d7224 */ /* 0x100fe200010e0603 */
[C---:B------:R-:W-:Y:S01]  /*1fa40*/  ISETP.GE.OR P2, PT, R14.reuse, R59, P0 ;  /* 0x0000003b0e00720c */ /* 0x040fe20000746670 */
[----:B------:R-:W-:Y:S01]  /*1fa50*/  SHFL.IDX PT, R52, R10, 0x1, 0x1c1f ;  /* 0x003c1f000a347f89 */ /* 0x000fe200000e0000 */
[----:B------:R-:W-:Y:S01]  /*1fa60*/  VIADD R4, R14, 0x8 ;  /* 0x000000080e047836 */ /* 0x000fe20000000000 */
[----:B------:R-:W-:Y:S01]  /*1fa70*/  LOP3.LUT R12, R12, R13, RZ, 0x3c, !PT ;  /* 0x0000000d0c0c7212 */ /* 0x000fe200078e3cff */
[----:B------:R-:W-:Y:S01]  /*1fa80*/  IMAD.X R13, RZ, RZ, R3, P3 ;  /* 0x000000ffff0d7224 */ /* 0x000fe200018e0603 */
[----:B------:R-:W1:Y:S01]  /*1fa90*/  SHFL.IDX PT, R51, R11, RZ, 0x1c1f ;  /* 0x001c1fff0b337589 */ /* 0x000e6200000e0000 */
[----:B------:R-:W-:Y:S01]  /*1faa0*/  IADD3 R5, P3, R2, 0x7000, RZ ;  /* 0x0000700002057810 */ /* 0x000fe20007f7e0ff */
[----:B------:R-:W-:Y:S01]  /*1fab0*/  ULDC.64 UR4, c[0x0][0xaa0] ;  /* 0x0002a80000047ab9 */ /* 0x000fe20000000a00 */
[----:B------:R-:W-:Y:S01]  /*1fac0*/  ISETP.GE.OR P0, PT, R4, R59, P0 ;  /* 0x0000003b0400720c */ /* 0x000fe20000706670 */
[----:B------:R-:W2:Y:S01]  /*1fad0*/  SHFL.IDX PT, R53, R11, 0x1, 0x1c1f ;  /* 0x003c1f000b357f89 */ /* 0x000ea200000e0000 */
[----:B------:R-:W-:-:S02]  /*1fae0*/  IADD3 R33, P6, R2, 0x4000, RZ ;  /* 0x0000400002217810 */ /* 0x000fc40007fde0ff */
[C---:B------:R-:W-:Y:S02]  /*1faf0*/  IADD3 R37, P5, R2.reuse, 0x5000, RZ ;  /* 0x0000500002257810 */ /* 0x040fe40007fbe0ff */
[C---:B------:R-:W-:Y:S02]  /*1fb00*/  IADD3 R41, P4, R2.reuse, 0x6000, RZ ;  /* 0x0000600002297810 */ /* 0x040fe40007f9e0ff */
[----:B------:R-:W-:Y:S01]  /*1fb10*/  LOP3.LUT R7, R2, 0x380, RZ, 0xc0, !PT ;  /* 0x0000038002077812 */ /* 0x000fe200078ec0ff */
[----:B------:R-:W-:Y:S01]  /*1fb20*/  IMAD R21, R49, UR4, RZ ;  /* 0x0000000431157c24 */ /* 0x000fe2000f8e02ff */
[----:B------:R-:W-:Y:S01]  /*1fb30*/  LOP3.LUT R4, R5, 0x380, RZ, 0xc0, !PT ;  /* 0x0000038005047812 */ /* 0x000fe200078ec0ff */
[----:B------:R-:W3:Y:S01]  /*1fb40*/  @P1 LDC R49, c[0x0][0xbf0] ;  /* 0x0002fc00ff311b82 */ /* 0x000ee20000000800 */
[----:B------:R-:W-:Y:S01]  /*1fb50*/  LOP3.LUT R32, R33, 0x380, RZ, 0xc0, !PT ;  /* 0x0000038021207812 */ /* 0x000fe200078ec0ff */
[----:B------:R-:W-:Y:S01]  /*1fb60*/  IMAD.X R45, RZ, RZ, R3, P3 ;  /* 0x000000ffff2d7224 */ /* 0x000fe200018e0603 */
[----:B------:R-:W-:-:S02]  /*1fb70*/  LOP3.LUT R36, R37, 0x380, RZ, 0xc0, !PT ;  /* 0x0000038025247812 */ /* 0x000fc400078ec0ff */
[----:B------:R-:W-:Y:S02]  /*1fb80*/  LOP3.LUT R40, R41, 0x380, RZ, 0xc0, !PT ;  /* 0x0000038029287812 */ /* 0x000fe400078ec0ff */
[----:B------:R-:W-:Y:S02]  /*1fb90*/  SHF.R.U64 R7, R7, 0x3, RZ ;  /* 0x0000000307077819 */ /* 0x000fe400000012ff */
[----:B------:R-:W-:Y:S01]  /*1fba0*/  SHF.R.U64 R4, R4, 0x3, RZ ;  /* 0x0000000304047819 */ /* 0x000fe200000012ff */
[----:B-1----:R1:W-:Y:S01]  /*1fbb0*/  @!P2 ST.E desc[UR6][R50.64], R0 ;  /* 0x000000003200a985 */ /* 0x0023e2000c101906 */
[----:B------:R-:W-:Y:S02]  /*1fbc0*/  SHF.R.U64 R32, R32, 0x3, RZ ;  /* 0x0000000320207819 */ /* 0x000fe400000012ff */
[----:B------:R-:W-:Y:S01]  /*1fbd0*/  SHF.R.U64 R36, R36, 0x3, RZ ;  /* 0x0000000324247819 */ /* 0x000fe200000012ff */
[----:B--2---:R2:W-:Y:S01]  /*1fbe0*/  @!P0 ST.E desc[UR6][R52.64], R20 ;  /* 0x0000001434008985 */ /* 0x0045e2000c101906 */
[----:B------:R-:W-:-:S02]  /*1fbf0*/  SHF.R.U64 R40, R40, 0x3, RZ ;  /* 0x0000000328287819 */ /* 0x000fc400000012ff */
[----:B------:R-:W-:Y:S01]  /*1fc00*/  LOP3.LUT R2, R7, R2, RZ, 0x3c, !PT ;  /* 0x0000000207027212 */ /* 0x000fe200078e3cff */
[----:B------:R-:W-:Y:S01]  /*1fc10*/  IMAD R21, R48, UR5, R21 ;  /* 0x0000000530157c24 */ /* 0x000fe2000f8e0215 */
[----:B------:R-:W-:Y:S01]  /*1fc20*/  LOP3.LUT R32, R32, R33, RZ, 0x3c, !PT ;  /* 0x0000002120207212 */ /* 0x000fe200078e3cff */
[--C-:B------:R-:W-:Y:S01]  /*1fc30*/  IMAD.X R33, RZ, RZ, R3.reuse, P6 ;  /* 0x000000ffff217224 */ /* 0x100fe200030e0603 */
[----:B------:R-:W-:Y:S01]  /*1fc40*/  LOP3.LUT R36, R36, R37, RZ, 0x3c, !PT ;  /* 0x0000002524247212 */ /* 0x000fe200078e3cff */
[----:B-1----:R-:W1:Y:S01]  /*1fc50*/  @P1 LDC R51, c[0x0][0xbec] ;  /* 0x0002fb00ff331b82 */ /* 0x002e620000000800 */
[----:B------:R-:W-:Y:S01]  /*1fc60*/  LOP3.LUT R40, R40, R41, RZ, 0x3c, !PT ;  /* 0x0000002928287212 */ /* 0x000fe200078e3cff */
[--C-:B------:R-:W-:Y:S01]  /*1fc70*/  IMAD.X R37, RZ, RZ, R3.reuse, P5 ;  /* 0x000000ffff257224 */ /* 0x100fe200028e0603 */
[----:B------:R-:W-:Y:S01]  /*1fc80*/  LOP3.LUT R44, R4, R5, RZ, 0x3c, !PT ;  /* 0x00000005042c7212 */ /* 0x000fe200078e3cff */
[----:B------:R-:W-:Y:S01]  /*1fc90*/  IMAD.X R41, RZ, RZ, R3, P4 ;  /* 0x000000ffff297224 */ /* 0x000fe200020e0603 */
[----:B------:R4:W5:Y:S01]  /*1fca0*/  LD.E.128 R4, desc[UR6][R2.64] ;  /* 0x0000000602047980 */ /* 0x000962000c101d00 */
[----:B------:R-:W-:Y:S01]  /*1fcb0*/  IMAD R0, R184, 0x20, R190 ;  /* 0x00000020b8007824 */ /* 0x000fe200078e02be */
[----:B------:R-:W-:-:S02]  /*1fcc0*/  LOP3.LUT R8, R15, 0x380, RZ, 0xc0, !PT ;  /* 0x000003800f087812 */ /* 0x000fc400078ec0ff */
[----:B------:R-:W5:Y:S02]  /*1fcd0*/  LD.E.128 R28, desc[UR6][R28.64] ;  /* 0x000000061c1c7980 */ /* 0x000f64000c101d00 */
[----:B------:R-:W-:Y:S02]  /*1fce0*/  SHF.R.U64 R8, R8, 0x3, RZ ;  /* 0x0000000308087819 */ /* 0x000fe400000012ff */
[----:B------:R-:W5:Y:S01]  /*1fcf0*/  LD.E.128 R32, desc[UR6][R32.64] ;  /* 0x0000000620207980 */ /* 0x000f62000c101d00 */
[----:B----4-:R-:W-:Y:S01]  /*1fd00*/  IMAD.WIDE.U32 R2, R48, UR4, RZ ;  /* 0x0000000430027c25 */ /* 0x010fe2000f8e00ff */
[----:B------:R-:W-:Y:S01]  /*1fd10*/  ULDC.64 UR4, c[0x0][0xae8] ;  /* 0x0002ba0000047ab9 */ /* 0x000fe20000000a00 */
[----:B------:R-:W-:Y:S01]  /*1fd20*/  LOP3.LUT R8, R8, R15, RZ, 0x3c, !PT ;  /* 0x0000000f08087212 */ /* 0x000fe200078e3cff */
[----:B------:R-:W5:Y:S01]  /*1fd30*/  LD.E.128 R36, desc[UR6][R36.64] ;  /* 0x0000000624247980 */ /* 0x000f62000c101d00 */
[----:B------:R-:W-:Y:S02]  /*1fd40*/  IMAD.IADD R3, R3, 0x1, R21 ;  /* 0x0000000103037824 */ /* 0x000fe400078e0215 */
[----:B--2---:R-:W-:Y:S01]  /*1fd50*/  IMAD R20, R54, UR4, RZ ;  /* 0x0000000436147c24 */ /* 0x004fe2000f8e02ff */
[----:B------:R-:W5:Y:S01]  /*1fd60*/  LD.E.128 R12, desc[UR6][R12.64] ;  /* 0x000000060c0c7980 */ /* 0x000f62000c101d00 */
[----:B------:R-:W-:-:S02]  /*1fd70*/  IMAD.IADD R48, R177, 0x1, R0 ;  /* 0x00000001b1307824 */ /* 0x000fc400078e0200 */
[C---:B------:R-:W-:Y:S01]  /*1fd80*/  IMAD R21, R185.reuse, UR5, R20 ;  /* 0x00000005b9157c24 */ /* 0x040fe2000f8e0214 */
[----:B------:R-:W5:Y:S01]  /*1fd90*/  LD.E.128 R8, desc[UR6][R8.64] ;  /* 0x0000000608087980 */ /* 0x000f62000c101d00 */
[----:B------:R-:W-:Y:S01]  /*1fda0*/  IMAD.WIDE.U32 R2, R185, UR4, R2 ;  /* 0x00000004b9027c25 */ /* 0x000fe2000f8e0002 */
[----:B------:R-:W-:Y:S02]  /*1fdb0*/  ULDC.64 UR4, c[0x0][0xaf0] ;  /* 0x0002bc0000047ab9 */ /* 0x000fe40000000a00 */
[----:B------:R-:W5:Y:S01]  /*1fdc0*/  LD.E.128 R40, desc[UR6][R40.64] ;  /* 0x0000000628287980 */ /* 0x000f62000c101d00 */
[----:B-1----:R-:W-:-:S03]  /*1fdd0*/  @P1 IMAD.HI.U32 R0, R48, R51, RZ ;  /* 0x0000003330001227 */ /* 0x002fc600078e00ff */
[----:B------:R-:W5:Y:S01]  /*1fde0*/  LD.E.128 R44, desc[UR6][R44.64] ;  /* 0x000000062c2c7980 */ /* 0x000f62000c101d00 */
[----:B------:R-:W-:Y:S02]  /*1fdf0*/  IMAD.IADD R3, R3, 0x1, R21 ;  /* 0x0000000103037824 */ /* 0x000fe400078e0215 */
[----:B------:R-:W-:Y:S01]  /*1fe00*/  IMAD.MOV.U32 R21, RZ, RZ, R48 ;  /* 0x000000ffff157224 */ /* 0x000fe200078e0030 */
[----:B---3--:R-:W-:Y:S01]  /*1fe10*/  @P1 SHF.R.U32.HI R21, RZ, R49, R0 ;  /* 0x00000031ff151219 */ /* 0x008fe20000011600 */
[----:B------:R-:W-:Y:S01]  /*1fe20*/  IMAD R20, R24, UR4, RZ ;  /* 0x0000000418147c24 */ /* 0x000fe2000f8e02ff */
[----:B------:R-:W-:Y:S01]  /*1fe30*/  @!PT LDS RZ, [RZ] ;  /* 0x00000000fffff984 */ /* 0x000fe20000000800 */
[----:B------:R-:W-:Y:S01]  /*1fe40*/  @!PT LDS RZ, [RZ] ;  /* 0x00000000fffff984 */ /* 0x000fe20000000800 */
[----:B------:R-:W-:Y:S01]  /*1fe50*/  @!PT LDS RZ, [RZ] ;  /* 0x00000000fffff984 */ /* 0x000fe20000000800 */
[----:B------:R-:W-:Y:S01]  /*1fe60*/  @!PT LDS RZ, [RZ] ;  /* 0x00000000fffff984 */ /* 0x000fe20000000800 */
[----:B------:R1:W-:Y:S06]  /*1fe70*/  MEMBAR.ALL.CTA ;  /* 0x0000000000007992 */ /* 0x0003ec0000008000 */
[----:B-1----:R-:W1:Y:S01]  /*1fe80*/  FENCE.VIEW.ASYNC.S ;  /* 0x00000000000073c6 */ /* 0x002e620000000000 */
[----:B------:R-:W-:Y:S01]  /*1fe90*/  IMAD.WIDE.U32 R2, R57, UR4, R2 ;  /* 0x0000000439027c25 */ /* 0x000fe2000f8e0002 */
[----:B------:R-:W-:-:S03]  /*1fea0*/  SHF.R.S32.HI R0, RZ, 0x1f, R21 ;  /* 0x0000001fff007819 */ /* 0x000fc60000011415 */
        /* <DEDUP_REMOVED lines=11> */
[----:B------:R-:W-:Y:S02]  /*1ff60*/  IMAD.IADD R3, R3, 0x1, R51 ;  /* 0x0000000103037824 */ /* 0x000fe400078e0233 */
[----:B------:R-:W-:Y:S02]  /*1ff70*/  IMAD R20, R0, UR4, RZ ;  /* 0x0000000400147c24 */ /* 0x000fe4000f8e02ff */
[----:B------:R-:W-:-:S02]  /*1ff80*/  VIADD R0, R50, 0x20 ;  /* 0x0000002032007836 */ /* 0x000fc40000000000 */
[C---:B------:R-:W-:Y:S02]  /*1ff90*/  IMAD R21, R49.reuse, UR5, R20 ;  /* 0x0000000531157c24 */ /* 0x040fe4000f8e0214 */
[----:B------:R-:W-:Y:S01]  /*1ffa0*/  IMAD.WIDE.U32 R2, R49, UR4, R2 ;  /* 0x0000000431027c25 */ /* 0x000fe2000f8e0002 */
[-C--:B------:R-:W-:Y:S01]  /*1ffb0*/  ISETP.GE.AND P0, PT, R0, R59.reuse, PT ;  /* 0x0000003b0000720c */ /* 0x080fe20003f06270 */
[----:B------:R-:W-:Y:S01]  /*1ffc0*/  ULDC.64 UR4, c[0x0][0xa80] ;  /* 0x0002a00000047ab9 */ /* 0x000fe20000000a00 */
[----:B------:R-:W-:Y:S01]  /*1ffd0*/  ISETP.GE.AND P2, PT, R50, R59, PT ;  /* 0x0000003b3200720c */ /* 0x000fe20003f46270 */
[----:B------:R-:W-:Y:S01]  /*1ffe0*/  VIADD R0, R16, 0x2a820 ;  /* 0x0002a82010007836 */ /* 0x000fe20000000000 */
[----:B------:R-:W-:Y:S01]  /*1fff0*/  LEA R24, P3, R2, UR4, 0x1 ;  /* 0x0000000402187c11 */ /* 0x000fe2000f8608ff */
[----:B------:R-:W-:Y:S02]  /*20000*/  IMAD.IADD R3, R3, 0x1, R21 ;  /* 0x0000000103037824 */ /* 0x000fe400078e0215 */
[----:B------:R-:W-:Y:S01]  /*20010*/  VIADD R20, R50, 0x40 ;  /* 0x0000004032147836 */ /* 0x000fe20000000000 */
[----:B------:R-:W-:-:S02]  /*20020*/  PRMT R0, RZ, 0x654, R0 ;  /* 0x00000654ff007816 */ /* 0x000fc40000000000 */
[----:B------:R-:W-:Y:S01]  /*20030*/  LEA.HI.X R48, R2, UR5, R3, 0x1, P3 ;  /* 0x0000000502307c11 */ /* 0x000fe200098f0c03 */
[----:B------:R-:W-:Y:S01]  /*20040*/  BSSY B1, `(.L_x_1924) ;  /* 0x0000010000017945 */ /* 0x000fe20003800000 */
[----:B------:R-:W-:Y:S01]  /*20050*/  ISETP.GE.AND P1, PT, R20, R59, PT ;  /* 0x0000003b1400720c */ /* 0x000fe20003f26270 */
[----:B-1----:R1:W-:Y:S01]  /*20060*/  SYNCS.ARRIVE.TRANS64.RED.A1T0 RZ, [R0+URZ], RZ ;  /* 0x000000ff00ff79a7 */ /* 0x0023e2000810043f */
[----:B------:R2:W3:Y:S04]  /*20070*/  SHFL.IDX PT, R20, R24, RZ, 0x181f ;  /* 0x00181fff18147589 */ /* 0x0004e800000e0000 */
[----:B-1----:R2:W1:Y:S01]  /*20080*/  SHFL.IDX PT, R0, R48, RZ, 0x181f ;  /* 0x00181fff30007589 */ /* 0x00246200000e0000 */
[----:B------:R-:W-:Y:S06]  /*20090*/  @P2 BRA `(.L_x_1925) ;  /* 0x0000000000282947 */ /* 0x000fec0003800000 */
[----:B------:R-:W-:Y:S01]  /*200a0*/  ULDC UR4, c[0x0][0xac8] ;  /* 0x0002b20000047ab9 */ /* 0x000fe20000000800 */
[----:B------:R-:W-:Y:S01]  /*200b0*/  ULDC.64 UR6, c[0x0][0x208] ;  /* 0x0000820000067ab9 */ /* 0x000fe20000000a00 */
[----:B------:R-:W-:Y:S02]  /*200c0*/  ISETP.GE.AND P2, PT, R182, UR4, PT ;  /* 0x00000004b6007c0c */ /* 0x000fe4000bf46270 */
[----:B------:R-:W-:-:S11]  /*200d0*/  ISETP.GE.AND P3, PT, R183, UR4, PT ;  /* 0x00000004b7007c0c */ /* 0x000fd6000bf66270 */
[CC--:B---3--:R-:W-:Y:S02]  /*200e0*/  @!P2 LEA R2, P4, R182.reuse, R20.reuse, 0x1 ;  /* 0x00000014b602a211 */ /* 0x0c8fe400078808ff */
[C---:B------:R-:W-:Y:S02]  /*200f0*/  @!P3 LEA R20, P5, R183.reuse, R20, 0x1 ;  /* 0x00000014b714b211 */ /* 0x040fe400078a08ff */
[-C--:B-1----:R-:W-:Y:S02]  /*20100*/  @!P2 LEA.HI.X R3, R182, R0.reuse, R228, 0x1, P4 ;  /* 0x00000000b603a211 */ /* 0x082fe400020f0ce4 */
[----:B------:R-:W-:-:S03]  /*20110*/  @!P3 LEA.HI.X R21, R183, R0, R227, 0x1, P5 ;  /* 0x00000000b715b211 */ /* 0x000fc600028f0ce3 */
[----:B-----5:R4:W-:Y:S04]  /*20120*/  @!P2 ST.E.128 desc[UR6][R2.64], R4 ;  /* 0x000000040200a985 */ /* 0x0209e8000c101d06 */
[----:B------:R4:W-:Y:S02]  /*20130*/  @!P3 ST.E.128 desc[UR6][R20.64], R32 ;  /* 0x000000201400b985 */ /* 0x0009e4000c101d06 */
.L_x_1925:
[----:B------:R-:W-:Y:S05]  /*20140*/  BSYNC B1 ;  /* 0x0000000000017941 */ /* 0x000fea0003800000 */
.L_x_1924:
[----:B-1----:R1:W0:Y:S01]  /*20150*/  SHFL.IDX PT, R0, R48, 0x1, 0x181f ;  /* 0x00381f0030007f89 */ /* 0x00222200000e0000 */
[----:B------:R-:W-:Y:S03]  /*20160*/  BSSY B1, `(.L_x_1926) ;  /* 0x000000d000017945 */ /* 0x000fe60003800000 */
[----:B----45:R1:W4:Y:S01]  /*20170*/  SHFL.IDX PT, R4, R24, 0x1, 0x181f ;  /* 0x00381f0018047f89 */ /* 0x03032200000e0000 */
[----:B------:R-:W-:Y:S05]  /*20180*/  @P0 BRA `(.L_x_1927) ;  /* 0x0000000000280947 */ /* 0x000fea0003800000 */
[----:B------:R-:W-:Y:S01]  /*20190*/  ULDC UR4, c[0x0][0xac8] ;  /* 0x0002b20000047ab9 */ /* 0x000fe20000000800 */
[----:B------:R-:W-:Y:S01]  /*201a0*/  ULDC.64 UR6, c[0x0][0x208] ;  /* 0x0000820000067ab9 */ /* 0x000fe20000000a00 */
[----:B------:R-:W-:Y:S02]  /*201b0*/  ISETP.GE.AND P3, PT, R182, UR4, PT ;  /* 0x00000004b6007c0c */ /* 0x000fe4000bf66270 */
[----:B------:R-:W-:-:S11]  /*201c0*/  ISETP.GE.AND P4, PT, R183, UR4, PT ;  /* 0x00000004b7007c0c */ /* 0x000fd6000bf86270 */
[CC--:B----4-:R-:W-:Y:S02]  /*201d0*/  @!P3 LEA R2, P0, R182.reuse, R4.reuse, 0x1 ;  /* 0x00000004b602b211 */ /* 0x0d0fe400078008ff */
[C---:B------:R-:W-:Y:S02]  /*201e0*/  @!P4 LEA R4, P2, R183.reuse, R4, 0x1 ;  /* 0x00000004b704c211 */ /* 0x040fe400078408ff */
[-C--:B0-----:R-:W-:Y:S02]  /*201f0*/  @!P3 LEA.HI.X R3, R182, R0.reuse, R228, 0x1, P0 ;  /* 0x00000000b603b211 */ /* 0x081fe400000f0ce4 */
[----:B------:R-:W-:-:S03]  /*20200*/  @!P4 LEA.HI.X R5, R183, R0, R227, 0x1, P2 ;  /* 0x00000000b705c211 */ /* 0x000fc600010f0ce3 */
[----:B------:R0:W-:Y:S04]  /*20210*/  @!P3 ST.E.128 desc[UR6][R2.64], R8 ;  /* 0x000000080200b985 */ /* 0x0001e8000c101d06 */
[----:B------:R0:W-:Y:S02]  /*20220*/  @!P4 ST.E.128 desc[UR6][R4.64], R36 ;  /* 0x000000240400c985 */ /* 0x0001e4000c101d06 */
.L_x_1927:
[----:B------:R-:W-:Y:S05]  /*20230*/  BSYNC B1 ;  /* 0x0000000000017941 */ /* 0x000fea0003800000 */
.L_x_1926:
[----:B0-----:R0:W0:Y:S01]  /*20240*/  SHFL.IDX PT, R0, R48, 0x2, 0x181f ;  /* 0x00581f0030007f89 */ /* 0x00102200000e0000 */
[----:B------:R-:W-:Y:S03]  /*20250*/  BSSY B1, `(.L_x_1928) ;  /* 0x000000d000017945 */ /* 0x000fe60003800000 */
[----:B----4-:R4:W0:Y:S01]  /*20260*/  SHFL.IDX PT, R4, R24, 0x2, 0x181f ;  /* 0x00581f0018047f89 */ /* 0x01082200000e0000 */
[----:B------:R-:W-:Y:S05]  /*20270*/  @P1 BRA `(.L_x_1929) ;  /* 0x0000000000281947 */ /* 0x000fea0003800000 */
[----:B------:R-:W-:Y:S01]  /*20280*/  ULDC UR4, c[0x0][0xac8] ;  /* 0x0002b20000047ab9 */ /* 0x000fe20000000800 */
[----:B------:R-:W-:Y:S01]  /*20290*/  ULDC.64 UR6, c[0x0][0x208] ;  /* 0x0000820000067ab9 */ /* 0x000fe20000000a00 */
        /* <DEDUP_REMOVED lines=8> */
.L_x_1929:
[----:B------:R-:W-:Y:S05]  /*20320*/  BSYNC B1 ;  /* 0x0000000000017941 */ /* 0x000fea0003800000 */
.L_x_1928:
[----:B0-----:R-:W-:Y:S01]  /*20330*/  VIADD R0, R50, 0x60 ;  /* 0x0000006032007836 */ /* 0x001fe20000000000 */
[----:B-12---:R-:W0:Y:S04]  /*20340*/  SHFL.IDX PT, R48, R48, 0x3, 0x181f ;  /* 0x00781f0030307f89 */ /* 0x006e2800000e0000 */
[----:B------:R-:W-:Y:S01]  /*20350*/  ISETP.GE.AND P0, PT, R0, R59, PT ;  /* 0x0000003b0000720c */ /* 0x000fe20003f06270 */
[----:B----4-:R-:W1:-:S12]  /*20360*/  SHFL.IDX PT, R24, R24, 0x3, 0x181f ;  /* 0x00781f0018187f89 */ /* 0x010e5800000e0000 */
[----:B------:R-:W-:Y:S05]  /*20370*/  @P0 BRA `(.L_x_1930) ;  /* 0x0000000c00040947 */ /* 0x000fea0003800000 */
[----:B------:R-:W-:Y:S01]  /*20380*/  ULDC UR4, c[0x0][0xac8] ;  /* 0x0002b20000047ab9 */ /* 0x000fe20000000800 */
[----:B------:R-:W-:Y:S01]  /*20390*/  ULDC.64 UR6, c[0x0][0x208] ;  /* 0x0000820000067ab9 */ /* 0x000fe20000000a00 */
[----:B------:R-:W-:-:S13]  /*203a0*/  ISETP.GE.AND P1, PT, R182, UR4, PT ;  /* 0x00000004b6007c0c */ /* 0x000fda000bf26270 */
[----:B-1----:R-:W-:-:S04]  /*203b0*/  @!P1 LEA R2, P0, R182, R24, 0x1 ;  /* 0x00000018b6029211 */ /* 0x002fc800078008ff */
[----:B0-----:R-:W-:Y:S02]  /*203c0*/  @!P1 LEA.HI.X R3, R182, R48, R228, 0x1, P0 ;  /* 0x00000030b6039211 */ /* 0x001fe400000f0ce4 */
[----:B------:R-:W-:-:S03]  /*203d0*/  ISETP.GE.AND P0, PT, R183, UR4, PT ;  /* 0x00000004b7007c0c */ /* 0x000fc6000bf06270 */
[----:B------:R0:W-:Y:S10]  /*203e0*/  @!P1 ST.E.128 desc[UR6][R2.64], R28 ;  /* 0x0000001c02009985 */ /* 0x0001f4000c101d06 */
[----:B------:R-:W-:Y:S05]  /*203f0*/  @P0 BRA `(.L_x_1930) ;  /* 0x0000000800e40947 */ /* 0x000fea0003800000 */
[----:B0-----:R-:W-:Y:S01]  /*20400*/  LEA R2, P0, R183, R24, 0x1 ;  /* 0x00000018b7027211 */ /* 0x001fe200078008ff */
[----:B------:R-:W-:-:S03]  /*20410*/  ULDC.64 UR4, c[0x0][0x208] ;  /* 0x0000820000047ab9 */ /* 0x000fc60000000a00 */
[----:B------:R-:W-:-:S05]  /*20420*/  LEA.HI.X R3, R183, R48, R227, 0x1, P0 ;  /* 0x00000030b7037211 */ /* 0x000fca00000f0ce3 */
[----:B------:R0:W-:Y:S01]  /*20430*/  ST.E.128 desc[UR4][R2.64], R44 ;  /* 0x0000002c02007985 */ /* 0x0001e2000c101d04 */
[----:B------:R-:W-:Y:S05]  /*20440*/  BRA `(.L_x_1930) ;  /* 0x0000000800d07947 */ /* 0x000fea0003800000 */
.L_x_1922:
[----:B------:R-:W-:Y:S01]  /*20450*/  ULDC.64 UR4, c[0x0][0xc00] ;  /* 0x0003000000047ab9 */ /* 0x000fe20000000a00 */
[----:B------:R-:W2:Y:S01]  /*20460*/  LDC R21, c[0x0][0xbe8] ;  /* 0x0002fa00ff157b82 */ /* 0x000ea20000000800 */
[----:B------:R-:W-:Y:S01]  /*20470*/  ISETP.NE.U32.AND P0, PT, RZ, UR4, PT ;  /* 0x00000004ff007c0c */ /* 0x000fe2000bf05070 */
[----:B------:R-:W-:Y:S01]  /*20480*/  IMAD.MOV.U32 R6, RZ, RZ, RZ ;  /* 0x000000ffff067224 */ /* 0x000fe200078e00ff */
[----:B------:R-:W-:Y:S02]  /*20490*/  ULDC.64 UR6, c[0x0][0x208] ;  /* 0x0000820000067ab9 */ /* 0x000fe40000000a00 */
[----:B------:R-:W-:Y:S01]  /*204a0*/  ISETP.NE.AND.EX P0, PT, RZ, UR5, PT, P0 ;  /* 0x00000005ff007c0c */ /* 0x000fe2000bf05300 */
[----:B------:R-:W-:Y:S02]  /*204b0*/  ULDC.64 UR4, c[0x0][0xc08] ;  /* 0x0003020000047ab9 */ /* 0x000fe40000000a00 */
[----:B------:R-:W-:Y:S01]  /*204c0*/  ISETP.NE.U32.AND P1, PT, RZ, UR4, PT ;  /* 0x00000004ff007c0c */ /* 0x000fe2000bf25070 */
[----:B------:R-:W3:Y:S03]  /*204d0*/  LDC.64 R2, c[0x0][0xc00] ;  /* 0x00030000ff027b82 */ /* 0x000ee60000000a00 */
[----:B------:R-:W-:Y:S01]  /*204e0*/  ISETP.NE.AND.EX P1, PT, RZ, UR5, PT, P1 ;  /* 0x00000005ff007c0c */ /* 0x000fe2000bf25310 */
[----:B------:R-:W4:Y:S01]  /*204f0*/  S2R R8, SR_TID.X ;  /* 0x0000000000087919 */ /* 0x000f220000002100 */
[----:B--2---:R-:W-:-:S11]  /*20500*/  ISETP.NE.AND P2, PT, R21, 0x1, PT ;  /* 0x000000011500780c */ /* 0x004fd60003f45270 */
[----:B------:R-:W2:Y:S01]  /*20510*/  @P1 LDC.64 R4, c[0x0][0xc08] ;  /* 0x00030200ff041b82 */ /* 0x000ea20000000a00 */
[----:B------:R-:W-:Y:S01]  /*20520*/  ULDC UR4, c[0x0][0xa88] ;  /* 0x0002a20000047ab9 */ /* 0x000fe20000000800 */
[----:B---3--:R-:W-:-:S06]  /*20530*/  IMAD.WIDE R2, R186, 0x4, R2 ;  /* 0x00000004ba027825 */ /* 0x008fcc00078e0202 */
[----:B------:R-:W3:Y:S08]  /*20540*/  @P2 LDC R20, c[0x0][0xbec] ;  /* 0x0002fb00ff142b82 */ /* 0x000ef00000000800 */
[----:B------:R-:W0:Y:S01]  /*20550*/  @P2 LDC R29, c[0x0][0xbf0] ;  /* 0x0002fc00ff1d2b82 */ /* 0x000e220000000800 */
[----:B------:R-:W-:Y:S01]  /*20560*/  IMAD.U32 R0, RZ, RZ, UR4 ;  /* 0x00000004ff007e24 */ /* 0x000fe2000f8e00ff */
[----:B------:R0:W5:Y:S01]  /*20570*/  @P0 LDG.E R6, desc[UR6][R2.64] ;  /* 0x0000000602060981 */ /* 0x000162000c1e1900 */
[----:B--2---:R-:W-:-:S04]  /*20580*/  @P1 IMAD.WIDE R4, R186, 0x4, R4 ;  /* 0x00000004ba041825 */ /* 0x004fc800078e0204 */
[----:B----4-:R-:W-:Y:S01]  /*20590*/  VIADD R7, R8, 0xffffff80 ;  /* 0xffffff8008077836 */ /* 0x010fe20000000000 */
[----:B------:R2:W5:Y:S04]  /*205a0*/  @P1 LDG.E R0, desc[UR6][R4.64] ;  /* 0x0000000604001981 */ /* 0x000568000c1e1900 */
[----:B------:R-:W-:Y:S02]  /*205b0*/  ISETP.GE.AND P3, PT, R7, 0x80, PT ;  /* 0x000000800700780c */ /* 0x000fe40003f66270 */
[----:B------:R-:W-:Y:S01]  /*205c0*/  SHF.R.S32.HI R7, RZ, 0x1f, R186 ;  /* 0x0000001fff077819 */ /* 0x000fe200000114ba */
[----:B---3--:R-:W-:Y:S10]  /*205d0*/  @P1 BRA `(.L_x_1931) ;  /* 0x0000000000141947 */ /* 0x008ff40003800000 */
[----:B------:R-:W-:Y:S05]  /*205e0*/  @!P0 BRA `(.L_x_1931) ;  /* 0x0000000000108947 */ /* 0x000fea0003800000 */
[----:B------:R-:W-:Y:S02]  /*205f0*/  ULDC.64 UR4, c[0x0][0x208] ;  /* 0x0000820000047ab9 */ /* 0x000fe40000000a00 */
[----:B--2---:R-:W2:Y:S04]  /*20600*/  LDG.E R5, desc[UR4][R2.64] ;  /* 0x0000000402057981 */ /* 0x004ea8000c1e1900 */
[----:B-----5:R-:W2:Y:S02]  /*20610*/  LDG.E R0, desc[UR4][R2.64+0x4] ;  /* 0x0000040402007981 */ /* 0x020ea4000c1e1900 */
[----:B--2---:R-:W-:-:S07]  /*20620*/  IMAD.IADD R0, R0, 0x1, -R5 ;  /* 0x0000000100007824 */ /* 0x004fce00078e0a05 */
.L_x_1931:
[----:B------:R-:W-:Y:S01]  /*20630*/  BSSY B1, `(.L_x_1932) ;  /* 0x000002d000017945 */ /* 0x000fe20003800000 */
[----:B------:R-:W-:Y:S02]  /*20640*/  SHF.R.S32.HI R10, RZ, 0x1f, R185 ;  /* 0x0000001fff0a7819 */ /* 0x000fe400000114b9 */
[----:B------:R-:W-:Y:S02]  /*20650*/  SEL R13, R186, RZ, !P0 ;  /* 0x000000ffba0d7207 */ /* 0x000fe40004000000 */
[----:B------:R-:W-:Y:S02]  /*20660*/  SEL R12, R7, RZ, !P0 ;  /* 0x000000ff070c7207 */ /* 0x000fe40004000000 */
[----:B-----5:R-:W-:Y:S01]  /*20670*/  SHF.R.S32.HI R11, RZ, 0x1f, R6 ;  /* 0x0000001fff0b7819 */ /* 0x020fe20000011406 */
[----:B------:R-:W-:Y:S06]  /*20680*/  @P3 BRA `(.L_x_1933) ;  /* 0x00000000009c3947 */ /* 0x000fec0003800000 */
[----:B------:R-:W0:Y:S01]  /*20690*/  LDC R14, c[0x0][0xbe8] ;  /* 0x0002fa00ff0e7b82 */ /* 0x000e220000000800 */
[----:B------:R-:W-:Y:S01]  /*206a0*/  IADD3 R9, R177, -0x80, R8 ;  /* 0xffffff80b1097810 */ /* 0x000fe20007ffe008 */
[----:B0-----:R-:W-:-:S05]  /*206b0*/  IMAD R2, R0, R14, RZ ;  /* 0x0000000e00027224 */ /* 0x001fca00078e02ff */
[----:B------:R-:W-:-:S13]  /*206c0*/  ISETP.GE.AND P0, PT, R9, R2, PT ;  /* 0x000000020900720c */ /* 0x000fda0003f06270 */
[----:B------:R-:W-:Y:S05]  /*206d0*/  @P0 BRA `(.L_x_1933) ;  /* 0x0000000000880947 */ /* 0x000fea0003800000 */
[----:B------:R-:W-:Y:S01]  /*206e0*/  ISETP.NE.AND P0, PT, R14, 0x1, PT ;  /* 0x000000010e00780c */ /* 0x000fe20003f05270 */
[----:B------:R-:W-:Y:S01]  /*206f0*/  ULDC.64 UR4, c[0x0][0xb90] ;  /* 0x0002e40000047ab9 */ /* 0x000fe20000000a00 */
[----:B------:R-:W-:Y:S01]  /*20700*/  IMAD.MOV.U32 R2, RZ, RZ, R6 ;  /* 0x000000ffff027224 */ /* 0x000fe200078e0006 */
[----:B------:R-:W-:Y:S01]  /*20710*/  ULDC.64 UR6, c[0x0][0x208] ;  /* 0x0000820000067ab9 */ /* 0x000fe20000000a00 */
[----:B------:R-:W-:Y:S02]  /*20720*/  IMAD R8, R10, UR4, RZ ;  /* 0x000000040a087c24 */ /* 0x000fe4000f8e02ff */
[----:B------:R-:W-:Y:S02]  /*20730*/  IMAD.MOV.U32 R3, RZ, RZ, R11 ;  /* 0x000000ffff037224 */ /* 0x000fe400078e000b */
[----:B--2---:R-:W-:Y:S02]  /*20740*/  IMAD.MOV.U32 R5, RZ, RZ, R9 ;  /* 0x000000ffff057224 */ /* 0x004fe400078e0009 */
[----:B------:R-:W-:-:S03]  /*20750*/  IMAD.WIDE.U32 R2, R185, UR4, R2 ;  /* 0x00000004b9027c25 */ /* 0x000fc6000f8e0002 */
[----:B------:R-:W0:Y:S01]  /*20760*/  @P0 LDC R4, c[0x0][0xbec] ;  /* 0x0002fb00ff040b82 */ /* 0x000e220000000800 */
[----:B------:R-:W-:Y:S01]  /*20770*/  IMAD R7, R185, UR5, R8 ;  /* 0x00000005b9077c24 */ /* 0x000fe2000f8e0208 */
[----:B------:R-:W-:-:S03]  /*20780*/  ULDC.64 UR4, c[0x0][0xb98] ;  /* 0x0002e60000047ab9 */ /* 0x000fc60000000a00 */
[----:B------:R-:W-:-:S03]  /*20790*/  IMAD.IADD R3, R3, 0x1, R7 ;  /* 0x0000000103037824 */ /* 0x000fc600078e0207 */
[----:B------:R-:W2:Y:S01]  /*207a0*/  @P0 LDC R15, c[0x0][0xbf0] ;  /* 0x0002fc00ff0f0b82 */ /* 0x000ea20000000800 */
[----:B------:R-:W-:-:S04]  /*207b0*/  IMAD.WIDE.U32 R2, R13, UR4, R2 ;  /* 0x000000040d027c25 */ /* 0x000fc8000f8e0002 */
[----:B0-----:R-:W-:-:S05]  /*207c0*/  @P0 IMAD.HI.U32 R4, R9, R4, RZ ;  /* 0x0000000409040227 */ /* 0x001fca00078e00ff */
[----:B--2---:R-:W-:Y:S01]  /*207d0*/  @P0 SHF.R.U32.HI R5, RZ, R15, R4 ;  /* 0x0000000fff050219 */ /* 0x004fe20000011604 */
        /* <DEDUP_REMOVED lines=18> */
.L_x_1933:
[----:B------:R-:W-:Y:S05]  /*20900*/  BSYNC B1 ;  /* 0x0000000000017941 */ /* 0x000fea0003800000 */
.L_x_1932:
[----:B------:R-:W-:Y:S01]  /*20910*/  ULDC.64 UR4, c[0x0][0xaa0] ;  /* 0x0002a80000047ab9 */ /* 0x000fe20000000a00 */
[----:B--23--:R-:W-:Y:S01]  /*20920*/  IMAD R4, R184, 0x20, R190 ;  /* 0x00000020b8047824 */ /* 0x00cfe200078e02be */
        /* <DEDUP_REMOVED lines=8> */
[----:B------:R-:W-:-:S04]  /*209b0*/  @P2 IMAD.HI.U32 R4, R9, R20, RZ ;  /* 0x0000001409042227 */ /* 0x000fc800078e00ff */
[C---:B------:R-:W-:Y:S02]  /*209c0*/  IMAD R7, R185.reuse, UR5, R6 ;  /* 0x00000005b9077c24 */ /* 0x040fe4000f8e0206 */
[----:B------:R-:W-:Y:S01]  /*209d0*/  IMAD.WIDE.U32 R2, R185, UR4, R2 ;  /* 0x00000004b9027c25 */ /* 0x000fe2000f8e0002 */
[----:B------:R-:W-:-:S03]  /*209e0*/  ULDC.64 UR4, c[0x0][0xaf0] ;  /* 0x0002bc0000047ab9 */ /* 0x000fc60000000a00 */
[----:B------:R-:W-:Y:S01]  /*209f0*/  IMAD.MOV.U32 R5, RZ, RZ, R9 ;  /* 0x000000ffff057224 */ /* 0x000fe200078e0009 */
[----:B------:R-:W-:Y:S01]  /*20a00*/  @P2 SHF.R.U32.HI R5, RZ, R29, R4 ;  /* 0x0000001dff052219 */ /* 0x000fe20000011604 */
        /* <DEDUP_REMOVED lines=32> */
[----:B------:R-:W-:Y:S01]  /*20c10*/  ULDC UR4, c[0x0][0xac8] ;  /* 0x0002b20000047ab9 */ /* 0x000fe20000000800 */
[----:B------:R-:W-:Y:S01]  /*20c20*/  ULDC.64 UR6, c[0x0][0x208] ;  /* 0x0000820000067ab9 */ /* 0x000fe20000000a00 */
        /* <DEDUP_REMOVED lines=8> */
.L_x_1935:
[----:B------:R-:W-:Y:S05]  /*20cb0*/  BSYNC B1 ;  /* 0x0000000000017941 */ /* 0x000fea0003800000 */
.L_x_1934:
[----:B---3--:R3:W0:Y:S01]  /*20cc0*/  SHFL.IDX PT, R0, R5, 0x1, 0x181f ;  /* 0x00381f0005007f89 */ /* 0x00862200000e0000 */
[----:B------:R-:W-:Y:S03]  /*20cd0*/  BSSY B1, `(.L_x_1936) ;  /* 0x000000d000017945 */ /* 0x000fe60003800000 */
[----:B--2-4-:R3:W2:Y:S01]  /*20ce0*/  SHFL.IDX PT, R2, R4, 0x1, 0x181f ;  /* 0x00381f0004027f89 */ /* 0x0146a200000e0000 */
[----:B------:R-:W-:Y:S05]  /*20cf0*/  @P1 BRA `(.L_x_1937) ;  /* 0x0000000000281947 */ /* 0x000fea0003800000 */
        /* <DEDUP_REMOVED lines=10> */
.L_x_1937:
[----:B------:R-:W-:Y:S05]  /*20da0*/  BSYNC B1 ;  /* 0x0000000000017941 */ /* 0x000fea0003800000 */
.L_x_1936:
[----:B0-----:R0:W0:Y:S01]  /*20db0*/  SHFL.IDX PT, R0, R5, 0x2, 0x181f ;  /* 0x00581f0005007f89 */ /* 0x00102200000e0000 */
[----:B------:R-:W-:Y:S03]  /*20dc0*/  BSSY B1, `(.L_x_1938) ;  /* 0x000000d000017945 */ /* 0x000fe60003800000 */
[----:B--2-4-:R2:W4:Y:S01]  /*20dd0*/  SHFL.IDX PT, R2, R4, 0x2, 0x181f ;  /* 0x00581f0004027f89 */ /* 0x01452200000e0000 */
        /* <DEDUP_REMOVED lines=11> */
.L_x_1939:
[----:B------:R-:W-:Y:S05]  /*20e90*/  BSYNC B1 ;  /* 0x0000000000017941 */ /* 0x000fea0003800000 */
.L_x_1938:
[----:B0-----:R-:W-:Y:S01]  /*20ea0*/  VIADD R0, R6, 0x60 ;  /* 0x0000006006007836 */ /* 0x001fe20000000000 */
[----:B---3--:R-:W0:Y:S04]  /*20eb0*/  SHFL.IDX PT, R5, R5, 0x3, 0x181f ;  /* 0x00781f0005057f89 */ /* 0x008e2800000e0000 */
[----:B------:R-:W-:Y:S01]  /*20ec0*/  ISETP.GE.AND P0, PT, R0, R21, PT ;  /* 0x000000150000720c */ /* 0x000fe20003f06270 */
[----:B----4-:R3:W4:-:S12]  /*20ed0*/  SHFL.IDX PT, R2, R4, 0x3, 0x181f ;  /* 0x00781f0004027f89 */ /* 0x01071800000e0000 */
[----:B---3--:R-:W-:Y:S05]  /*20ee0*/  @P0 BRA `(.L_x_1930) ;  /* 0x0000000000280947 */ /* 0x008fea0003800000 */
        /* <DEDUP_REMOVED lines=10> */
.L_x_1930:
[----:B------:R-:W-:Y:S05]  /*20f90*/  BSYNC B0 ;  /* 0x0000000000007941 */ /* 0x000fea0003800000 */
.L_x_1921:
[----:B------:R-:W-:Y:S02]  /*20fa0*/  ULDC UR4, c[0x0][0xc3c] ;  /* 0x00030f0000047ab9 */ /* 0x000fe40000000800 */
[----:B-1----:R-:W-:-:S13]  /*20fb0*/  ISETP.GE.AND P0, PT, R27, UR4, PT ;  /* 0x000000041b007c0c */ /* 0x002fda000bf06270 */
[----:B------:R-:W-:Y:S05]  /*20fc0*/  @!P0 BRA `(.L_x_1940) ;  /* 0xfffffe0000a08947 */ /* 0x000fea000383ffff */
[----:B------:R-:W-:Y:S05]  /*20fd0*/  BRA `(.L_x_1654) ;  /* 0x0000008000c47947 */ /* 0x000fea0003800000 */
.L_x_1652:
        /* <DEDUP_REMOVED lines=18> */
.L_x_1941:
[----:B------:R-:W-:Y:S01]  /*21100*/  LOP3.LUT R0, R4, 0x1f, RZ, 0xc0, !PT ;  /* 0x0000001f04007812 */ /* 0x000fe200078ec0ff */
[----:B------:R-:W-:Y:S01]  /*21110*/  ULDC UR4, c[0x0][0xc3c] ;  /* 0x00030f0000047ab9 */ /* 0x000fe20000000800 */
[----:B------:R-:W-:Y:S01]  /*21120*/  ULDC.64 UR6, c[0x0][0x208] ;  /* 0x0000820000067ab9 */ /* 0x000fe20000000a00 */
[----:B------:R-:W-:Y:S01]  /*21130*/  ULDC UR5, c[0x0][0xc38] ;  /* 0x00030e0000057ab9 */ /* 0x000fe20000000800 */
[----:B------:R-:W-:-:S04]  /*21140*/  ISETP.NE.AND P0, PT, R0, 0x1f, PT ;  /* 0x0000001f0000780c */ /* 0x000fc80003f05270 */
[----:B------:R-:W-:-:S13]  /*21150*/  ISETP.GE.OR P1, PT, R0, UR4, !P0 ;  /* 0x0000000400007c0c */ /* 0x000fda000c726670 */
[----:B0-----:R-:W0:Y:S02]  /*21160*/  @!P1 LDC.64 R2, c[0x0][0xc80] ;  /* 0x00032000ff029b82 */ /* 0x001e240000000a00 */
        /* <DEDUP_REMOVED lines=35> */
.L_x_1947:
        /* <DEDUP_REMOVED lines=13> */
.L_x_1946:
[----:B------:R-:W-:Y:S05]  /*21470*/  BSYNC B0 ;  /* 0x0000000000007941 */ /* 0x000fea0003800000 */
.L_x_1945:
        /* <DEDUP_REMOVED lines=21> */
.L_x_1943:
[----:B------:R-:W-:Y:S01]  /*215d0*/  IMAD.IADD R7, R7, 0x1, -R2 ;  /* 0x0000000107077824 */ /* 0x000fe200078e0a02 */
[----:B------:R-:W-:-:S03]  /*215e0*/  ULDC.64 UR8, c[0x0][0x208] ;  /* 0x0000820000087ab9 */ /* 0x000fc60000000a00 */
        /* <DEDUP_REMOVED lines=19> */
.L_x_1948:
[----:B-1----:R-:W-:Y:S02]  /*21720*/  IMAD.MOV R2, RZ, RZ, -R3 ;  /* 0x000000ffff027224 */ /* 0x002fe400078e0a03 */
[----:B---3--:R-:W-:Y:S02]  /*21730*/  IMAD R16, R16, UR5, R7 ;  /* 0x0000000510107c24 */ /* 0x008fe4000f8e0207 */
[----:B------:R-:W-:Y:S02]  /*21740*/  IMAD R7, R2, R11, RZ ;  /* 0x0000000b02077224 */ /* 0x000fe400078e02ff */
[----:B------:R-:W-:-:S04]  /*21750*/  IMAD.MOV.U32 R2, RZ, RZ, RZ ;  /* 0x000000ffff027224 */ /* 0x000fc800078e00ff */
[----:B------:R-:W-:Y:S01]  /*21760*/  IMAD.HI.U32 R3, R3, R7, R2 ;  /* 0x0000000703037227 */ /* 0x000fe200078e0002 */
[----:B------:R-:W-:Y:S02]  /*21770*/  IADD3 R2, -R16, UR6, RZ ;  /* 0x0000000610027c10 */ /* 0x000fe4000fffe1ff */
[----:B------:R-:W-:Y:S02]  /*21780*/  IABS R7, R9 ;  /* 0x0000000900077213 */ /* 0x000fe40000000000 */
[----:B--2---:R-:W-:-:S03]  /*21790*/  IABS R6, R2 ;  /* 0x0000000200067213 */ /* 0x004fc60000000000 */
        /* <DEDUP_REMOVED lines=18> */
[----:B------:R-:W-:-:S04]  /*218c0*/  VIADDMNMX R10, R3, UR5, R10, PT ;  /* 0x00000005030a7c46 */ /* 0x000fc8000b80010a */
[----:B------:R-:W-:-:S04]  /*218d0*/  IABS R7, R10 ;  /* 0x0000000a00077213 */ /* 0x000fc80000000000 */
[----:B------:R-:W1:Y:S08]  /*218e0*/  I2F.RP R8, R7 ;  /* 0x0000000700087306 */ /* 0x000e700000209400 */
[----:B-1----:R-:W1:Y:S02]  /*218f0*/  MUFU.RCP R8, R8 ;  /* 0x0000000800087308 */ /* 0x002e640000001000 */
[----:B-1----:R-:W-:Y:S01]  /*21900*/  VIADD R3, R8, 0xffffffe ;  /* 0x0ffffffe08037836 */ /* 0x002fe20000000000 */
[----:B------:R-:W-:-:S05]  /*21910*/  IABS R8, R10 ;  /* 0x0000000a00087213 */ /* 0x000fca0000000000 */
[----:B------:R-:W1:Y:S01]  /*21920*/  F2I.FTZ.U32.TRUNC.NTZ R3, R3 ;  /* 0x0000000300037305 */ /* 0x000e62000021f000 */
[----:B------:R-:W-:Y:S02]  /*21930*/  IMAD.MOV R8, RZ, RZ, -R8 ;  /* 0x000000ffff087224 */ /* 0x000fe400078e0a08 */
[----:B-1----:R-:W-:-:S04]  /*21940*/  IMAD.MOV R2, RZ, RZ, -R3 ;  /* 0x000000ffff027224 */ /* 0x002fc800078e0a03 */
[----:B------:R-:W-:Y:S02]  /*21950*/  IMAD R11, R2, R7, RZ ;  /* 0x00000007020b7224 */ /* 0x000fe400078e02ff */
[----:B------:R-:W-:-:S04]  /*21960*/  IMAD.MOV.U32 R2, RZ, RZ, RZ ;  /* 0x000000ffff027224 */ /* 0x000fc800078e00ff */
[----:B------:R-:W-:Y:S01]  /*21970*/  IMAD.HI.U32 R2, R3, R11, R2 ;  /* 0x0000000b03027227 */ /* 0x000fe200078e0002 */
[----:B------:R-:W-:Y:S02]  /*21980*/  IABS R11, R9 ;  /* 0x00000009000b7213 */ /* 0x000fe40000000000 */
[C---:B------:R-:W-:Y:S01]  /*21990*/  LOP3.LUT R3, R9.reuse, R10, RZ, 0x3c, !PT ;  /* 0x0000000a09037212 */ /* 0x040fe200078e3cff */
[----:B------:R-:W-:Y:S02]  /*219a0*/  IMAD.IADD R9, R9, 0x1, R6 ;  /* 0x0000000109097824 */ /* 0x000fe400078e0206 */
[----:B------:R-:W-:Y:S01]  /*219b0*/  IMAD.HI.U32 R2, R2, R11, RZ ;  /* 0x0000000b02027227 */ /* 0x000fe200078e00ff */
[----:B------:R-:W-:-:S03]  /*219c0*/  ISETP.GE.AND P2, PT, R3, RZ, PT ;  /* 0x000000ff0300720c */ /* 0x000fc60003f46270 */
        /* <DEDUP_REMOVED lines=9> */
[----:B------:R-:W-:-:S04]  /*21a60*/  IMAD.MOV R10, RZ, RZ, -R10 ;  /* 0x000000ffff0a7224 */ /* 0x000fc800078e0a0a */
[----:B------:R-:W-:Y:S01]  /*21a70*/  IMAD R18, R2, R10, R9 ;  /* 0x0000000a02127224 */ /* 0x000fe200078e0209 */
[----:B------:R-:W-:-:S05]  /*21a80*/  LOP3.LUT R2, RZ, R2, RZ, 0x33, !PT ;  /* 0x00000002ff027212 */ /* 0x000fca00078e33ff */
[----:B------:R-:W-:Y:S01]  /*21a90*/  IMAD.IADD R17, R5, 0x1, R2 ;  /* 0x0000000105117824 */ /* 0x000fe200078e0202 */
[----:B------:R-:W-:Y:S06]  /*21aa0*/  BRA `(.L_x_1949) ;  /* 0x00000000000c7947 */ /* 0x000fec0003800000 */
.L_x_1944:
[----:B------:R-:W-:Y:S02]  /*21ab0*/  IMAD.MOV.U32 R17, RZ, RZ, RZ ;  /* 0x000000ffff117224 */ /* 0x000fe400078e00ff */
[----:B------:R-:W-:Y:S02]  /*21ac0*/  IMAD.U32 R16, RZ, RZ, UR6 ;  /* 0x00000006ff107e24 */ /* 0x000fe4000f8e00ff */
[----:B------:R-:W-:-:S07]  /*21ad0*/  IMAD.MOV.U32 R18, RZ, RZ, RZ ;  /* 0x000000ffff127224 */ /* 0x000fce00078e00ff */
.L_x_1949:
[----:B------:R-:W-:-:S13]  /*21ae0*/  ISETP.NE.AND P0, PT, R0, RZ, PT ;  /* 0x000000ff0000720c */ /* 0x000fda0003f05270 */
[----:B------:R-:W1:Y:S01]  /*21af0*/  @!P0 S2R R3, SR_CgaCtaId ;  /* 0x0000000000038919 */ /* 0x000e620000008800 */
[----:B------:R-:W-:-:S04]  /*21b00*/  @!P0 MOV R0, 0x400 ;  /* 0x0000040000008802 */ /* 0x000fc80000000f00 */
[----:B-1----:R-:W-:-:S05]  /*21b10*/  @!P0 LEA R0, R3, R0, 0x18 ;  /* 0x0000000003008211 */ /* 0x002fca00078ec0ff */
[----:B------:R2:W-:Y:S01]  /*21b20*/  @!P0 STS.128 [R0+0x2a8d0], R16 ;  /* 0x02a8d01000008388 */ /* 0x0005e20000000c00 */
[----:B------:R-:W-:Y:S06]  /*21b30*/  BAR.ARV 0x5, 0x180 ;  /* 0x0146000000007b1d */ /* 0x000fec0000002000 */
.L_x_1942:
        /* <DEDUP_REMOVED lines=13> */
[C---:B------:R-:W-:Y:S01]  /*21c10*/  LOP3.LUT R3, R0.reuse, 0x1f8, RZ, 0xc0, !PT ;  /* 0x000001f800037812 */ /* 0x040fe200078ec0ff */
[----:B0-----:R-:W-:Y:S01]  /*21c20*/  IMAD.SHL.U32 R2, R5, 0x8, RZ ;  /* 0x0000000805027824 */ /* 0x001fe200078e00ff */
[----:B------:R-:W-:Y:S01]  /*21c30*/  LOP3.LUT R0, R0, 0x38, RZ, 0xc0, !PT ;  /* 0x0000003800007812 */ /* 0x000fe200078ec0ff */
[----:B------:R-:W-:Y:S01]  /*21c40*/  ULDC UR36, c[0x0][0xc] ;  /* 0x0000030000247ab9 */ /* 0x000fe20000000800 */
[----:B------:R-:W-:Y:S01]  /*21c50*/  LOP3.LUT R3, R3, 0x38, R4, 0x78, !PT ;  /* 0x0000003803037812 */ /* 0x000fe200078e7804 */
[----:B------:R-:W-:Y:S01]  /*21c60*/  IMAD.SHL.U32 R4, R4, 0x10, RZ ;  /* 0x0000001004047824 */ /* 0x000fe200078e00ff */
[----:B------:R-:W-:-:S02]  /*21c70*/  SHF.R.U32.HI R5, RZ, 0x3, R5 ;  /* 0x00000003ff057819 */ /* 0x000fc40000011605 */
[----:B------:R-:W-:Y:S02]  /*21c80*/  LOP3.LUT R2, R3, 0x200, R2, 0xf8, !PT ;  /* 0x0000020003027812 */ /* 0x000fe400078ef802 */
[----:B------:R-:W-:Y:S01]  /*21c90*/  LOP3.LUT R4, R5, 0x70, R4, 0xf8, !PT ;  /* 0x0000007005047812 */ /* 0x000fe200078ef804 */
[----:B-1----:R-:W-:-:S06]  /*21ca0*/  ULEA UR4, UR5, UR4, 0x18 ;  /* 0x0000000405047291 */ /* 0x002fcc000f8ec03f */
[----:B------:R-:W-:-:S05]  /*21cb0*/  IMAD.U32 R3, RZ, RZ, UR4 ;  /* 0x00000004ff037e24 */ /* 0x000fca000f8e00ff */
[----:B------:R0:W-:Y:S02]  /*21cc0*/  STL [R1], R3 ;  /* 0x0000000301007387 */ /* 0x0001e40000100800 */
[----:B0-----:R-:W-:Y:S02]  /*21cd0*/  IMAD R3, R2, 0x2, R3 ;  /* 0x0000000202037824 */ /* 0x001fe400078e0203 */
[----:B------:R-:W-:-:S03]  /*21ce0*/  IMAD.MOV.U32 R2, RZ, RZ, 0x1 ;  /* 0x00000001ff027424 */ /* 0x000fc600078e00ff */
[----:B------:R0:W-:Y:S04]  /*21cf0*/  STL [R1+0x28], R3 ;  /* 0x0000280301007387 */ /* 0x0001e80000100800 */
[----:B------:R-:W-:Y:S04]  /*21d00*/  STL [R1+0x48], RZ ;  /* 0x000048ff01007387 */ /* 0x000fe80000100800 */
[----:B------:R1:W-:Y:S01]  /*21d10*/  STL [R1+0x20], R2 ;  /* 0x0000200201007387 */ /* 0x0003e20000100800 */
[----:B0-----:R-:W-:-:S03]  /*21d20*/  IMAD.MOV.U32 R3, RZ, RZ, 0x1 ;  /* 0x00000001ff037424 */ /* 0x001fc600078e00ff */
[----:B------:R0:W-:Y:S04]  /*21d30*/  STL [R1+0x8], RZ ;  /* 0x000008ff01007387 */ /* 0x0001e80000100800 */
[----:B------:R0:W-:Y:S01]  /*21d40*/  STL [R1+0x4], RZ ;  /* 0x000004ff01007387 */ /* 0x0001e20000100800 */
[----:B-1----:R-:W-:-:S03]  /*21d50*/  LOP3.LUT R2, R0, 0x40, RZ, 0xfc, !PT ;  /* 0x0000004000027812 */ /* 0x002fc600078efcff */
[----:B------:R0:W-:Y:S01]  /*21d60*/  STL [R1+0x18], R3 ;  /* 0x0000180301007387 */ /* 0x0001e20000100800 */
[----:B------:R-:W-:-:S07]  /*21d70*/  LOP3.LUT R0, R0, 0x80, RZ, 0xfc, !PT ;  /* 0x0000008000007812 */ /* 0x000fce00078efcff */
.L_x_2106:
[----:B------:R-:W-:Y:S05]  /*21d80*/  YIELD ;  /* 0x0000000000007946 */ /* 0x000fea0003800000 */
[----:B------:R-:W-:Y:S01]  /*21d90*/  ULDC.64 UR4, c[0x0][0xa28] ;  /* 0x00028a0000047ab9 */ /* 0x000fe20000000a00 */
[----:B------:R-:W-:Y:S02]  /*21da0*/  CS2R R6, SRZ ;  /* 0x0000000000067805 */ /* 0x000fe4000001ff00 */
[----:B------:R-:W-:Y:S01]  /*21db0*/  ISETP.NE.U32.AND P0, PT, RZ, UR4, PT ;  /* 0x00000004ff007c0c */ /* 0x000fe2000bf05070 */
[----:B01----:R-:W1:Y:S01]  /*21dc0*/  LDC.64 R12, c[0x0][0xa00] ;  /* 0x00028000ff0c7b82 */ /* 0x003e620000000a00 */
[----:B------:R-:W-:Y:S01]  /*21dd0*/  ULDC.64 UR10, c[0x0][0x208] ;  /* 0x00008200000a7ab9 */ /* 0x000fe20000000a00 */
[----:B------:R-:W-:Y:S01]  /*21de0*/  ULDC.64 UR6, c[0x0][0xa08] ;  /* 0x0002820000067ab9 */ /* 0x000fe20000000a00 */
[----:B------:R-:W-:Y:S01]  /*21df0*/  ISETP.NE.AND.EX P0, PT, RZ, UR5, PT, P0 ;  /* 0x00000005ff007c0c */ /* 0x000fe2000bf05300 */
[----:B------:R-:W-:Y:S01]  /*21e00*/  ULDC.64 UR4, c[0x0][0xa18] ;  /* 0x0002860000047ab9 */ /* 0x000fe20000000a00 */
[----:B------:R-:W-:-:S03]  /*21e10*/  ULDC.64 UR8, c[0x0][0xa10] ;  /* 0x0002840000087ab9 */ /* 0x000fc60000000a00 */
[----:B------:R-:W2:Y:S08]  /*21e20*/  LDC.64 R4, c[0x0][0xa08] ;  /* 0x00028200ff047b82 */ /* 0x000eb00000000a00 */
[----:B0--3--:R-:W0:Y:S02]  /*21e30*/  @P0 LDC.64 R2, c[0x0][0xa28] ;  /* 0x00028a00ff020b82 */ /* 0x009e240000000a00 */
[----:B0-----:R-:W-:-:S05]  /*21e40*/  @P0 IMAD.WIDE R2, R19, 0x4, R2 ;  /* 0x0000000413020825 */ /* 0x001fca00078e0202 */
[----:B------:R0:W5:Y:S01]  /*21e50*/  @P0 LDG.E R6, desc[UR10][R2.64] ;  /* 0x0000000a02060981 */ /* 0x000162000c1e1900 */
[----:B------:R-:W-:Y:S01]  /*21e60*/  ISETP.NE.U32.AND P0, PT, RZ, UR4, PT ;  /* 0x00000004ff007c0c */ /* 0x000fe2000bf05070 */
[----:B-1----:R-:W-:Y:S01]  /*21e70*/  IMAD.WIDE R12, R19, 0x4, R12 ;  /* 0x00000004130c7825 */ /* 0x002fe200078e020c */
[----:B------:R-:W-:Y:S02]  /*21e80*/  ISETP.NE.U32.AND P2, PT, RZ, UR6, PT ;  /* 0x00000006ff007c0c */ /* 0x000fe4000bf45070 */
[----:B------:R-:W-:Y:S01]  /*21e90*/  ISETP.NE.AND.EX P0, PT, RZ, UR5, PT, P0 ;  /* 0x00000005ff007c0c */ /* 0x000fe2000bf05300 */
[----:B------:R-:W-:Y:S01]  /*21ea0*/  ULDC.64 UR4, c[0x0][0xa00] ;  /* 0x0002800000047ab9 */ /* 0x000fe20000000a00 */
[----:B------:R-:W-:Y:S01]  /*21eb0*/  ISETP.NE.U32.AND P4, PT, RZ, UR8, PT ;  /* 0x00000008ff007c0c */ /* 0x000fe2000bf85070 */
[----:B------:R-:W-:Y:S01]  /*21ec0*/  IMAD.MOV.U32 R8, RZ, RZ, RZ ;  /* 0x000000ffff087224 */ /* 0x000fe200078e00ff */
[----:B------:R-:W-:Y:S01]  /*21ed0*/  ISETP.NE.U32.AND P1, PT, RZ, UR4, PT ;  /* 0x00000004ff007c0c */ /* 0x000fe2000bf25070 */
[----:B0-----:R-:W0:Y:S01]  /*21ee0*/  LDC.64 R2, c[0x0][0xa10] ;  /* 0x00028400ff027b82 */ /* 0x001e220000000a00 */
[----:B------:R-:W-:-:S02]  /*21ef0*/  IMAD.MOV.U32 R0, RZ, RZ, RZ ;  /* 0x000000ffff007224 */ /* 0x000fc400078e00ff */
[----:B------:R-:W-:Y:S01]  /*21f00*/  ISETP.NE.AND.EX P3, PT, RZ, UR5, PT, P1 ;  /* 0x00000005ff007c0c */ /* 0x000fe2000bf65310 */
[----:B--2---:R-:W-:-:S04]  /*21f10*/  IMAD.WIDE R4, R19, 0x4, R4 ;  /* 0x0000000413047825 */ /* 0x004fc800078e0204 */
[----:B------:R-:W1:Y:S01]  /*21f20*/  @P0 LDC.64 R10, c[0x0][0xa18] ;  /* 0x00028600ff0a0b82 */ /* 0x000e620000000a00 */
[----:B------:R-:W-:Y:S01]  /*21f30*/  ULDC UR4, c[0x0][0x288] ;  /* 0x0000a20000047ab9 */ /* 0x000fe20000000800 */
[----:B------:R-:W-:Y:S02]  /*21f40*/  ISETP.NE.AND.EX P1, PT, RZ, UR7, PT, P2 ;  /* 0x00000007ff007c0c */ /* 0x000fe4000bf25320 */
[----:B------:R-:W-:-:S04]  /*21f50*/  ISETP.NE.AND.EX P2, PT, RZ, UR9, PT, P4 ;  /* 0x00000009ff007c0c */ /* 0x000fc8000bf45340 */
[----:B------:R-:W2:Y:S07]  /*21f60*/  @P3 LDG.E R7, desc[UR10][R12.64] ;  /* 0x0000000a0c073981 */ /* 0x000eae000c1e1900 */
[----:B------:R-:W5:Y:S01]  /*21f70*/  @P1 LDG.E R8, desc[UR10][R4.64] ;  /* 0x0000000a04081981 */ /* 0x000f62000c1e1900 */
        /* <DEDUP_REMOVED lines=14> */
[----:B0-----:R-:W-:Y:S01]  /*22060*/  IMAD.U32 R10, RZ, RZ, UR5 ;  /* 0x00000005ff0a7e24 */ /* 0x001fe2000f8e00ff */
[----:B--2---:R0:W-:Y:S01]  /*22070*/  STL [R1+0x3c], R7 ;  /* 0x00003c0701007387 */ /* 0x0041e20000100800 */
[----:B------:R-:W-:Y:S02]  /*22080*/  IMAD.MOV.U32 R11, RZ, RZ, R7 ;  /* 0x000000ffff0b7224 */ /* 0x000fe400078e0007 */
[----:B0-----:R-:W-:Y:S01]  /*22090*/  IMAD.U32 R7, RZ, RZ, UR4 ;  /* 0x00000004ff077e24 */ /* 0x001fe2000f8e00ff */
[----:B------:R-:W-:Y:S06]  /*220a0*/  @P0 BRA `(.L_x_1951) ;  /* 0x0000000000180947 */ /* 0x000fec0003800000 */
[----:B------:R-:W-:Y:S05]  /*220b0*/  @!P3 BRA `(.L_x_1951) ;  /* 0x000000000014b947 */ /* 0x000fea0003800000 */
[----:B------:R-:W-:Y:S02]  /*220c0*/  ULDC.64 UR4, c[0x0][0x208] ;  /* 0x0000820000047ab9 */ /* 0x000fe40000000a00 */
[----:B------:R-:W2:Y:S04]  /*220d0*/  LDG.E R9, desc[UR4][R12.64] ;  /* 0x000000040c097981 */ /* 0x000ea8000c1e1900 */
[----:B------:R-:W2:Y:S02]  /*220e0*/  LDG.E R12, desc[UR4][R12.64+0x4] ;  /* 0x000004040c0c7981 */ /* 0x000ea4000c1e1900 */
[----:B--2---:R-:W-:-:S05]  /*220f0*/  IMAD.IADD R11, R12, 0x1, -R9 ;  /* 0x000000010c0b7824 */ /* 0x004fca00078e0a09 */
[----:B------:R0:W-:Y:S02]  /*22100*/  STL [R1+0x3c], R11 ;  /* 0x00003c0b01007387 */ /* 0x0001e40000100800 */
.L_x_1951:
[----:B-----5:R-:W-:Y:S01]  /*22110*/  IMAD.IADD R8, R8, 0x1, R6 ;  /* 0x0000000108087824 */ /* 0x020fe200078e0206 */
[----:B------:R-:W-:Y:S02]  /*22120*/  ULDC.64 UR4, c[0x0][0xa20] ;  /* 0x0002880000047ab9 */ /* 0x000fe40000000a00 */
[----:B------:R-:W-:Y:S02]  /*22130*/  ISETP.NE.U32.AND P0, PT, RZ, UR4, PT ;  /* 0x00000004ff007c0c */ /* 0x000fe4000bf05070 */
[----:B------:R1:W-:Y:S02]  /*22140*/  STL [R1+0x1c], R8 ;  /* 0x00001c0801007387 */ /* 0x0003e40000100800 */
[----:B------:R-:W-:-:S13]  /*22150*/  ISETP.NE.AND.EX P0, PT, RZ, UR5, PT, P0 ;  /* 0x00000005ff007c0c */ /* 0x000fda000bf05300 */
[----:B-1----:R-:W-:Y:S05]  /*22160*/  @!P0 BRA `(.L_x_1952) ;  /* 0x0000000000148947 */ /* 0x002fea0003800000 */
[----:B------:R-:W1:Y:S01]  /*22170*/  LDC.64 R4, c[0x0][0xa20] ;  /* 0x00028800ff047b82 */ /* 0x000e620000000a00 */
[----:B------:R-:W-:Y:S01]  /*22180*/  ULDC.64 UR4, c[0x0][0x208] ;  /* 0x0000820000047ab9 */ /* 0x000fe20000000a00 */
[----:B-1----:R-:W-:-:S05]  /*22190*/  IMAD.WIDE R4, R19, 0x4, R4 ;  /* 0x0000000413047825 */ /* 0x002fca00078e0204 */
[----:B------:R1:W5:Y:S01]  /*221a0*/  LDG.E R7, desc[UR4][R4.64] ;  /* 0x0000000404077981 */ /* 0x000362000c1e1900 */
[----:B------:R-:W-:Y:S05]  /*221b0*/  BRA `(.L_x_1953) ;  /* 0x0000000000147947 */ /* 0x000fea0003800000 */
.L_x_1952:
[----:B------:R-:W-:Y:S05]  /*221c0*/  @!P1 BRA `(.L_x_1953) ;  /* 0x0000000000109947 */ /* 0x000fea0003800000 */
[----:B------:R-:W-:Y:S02]  /*221d0*/  ULDC.64 UR4, c[0x0][0x208] ;  /* 0x0000820000047ab9 */ /* 0x000fe40000000a00 */
[----:B------:R-:W2:Y:S04]  /*221e0*/  LDG.E R7, desc[UR4][R4.64] ;  /* 0x0000000404077981 */ /* 0x000ea8000c1e1900 */
[----:B------:R-:W2:Y:S02]  /*221f0*/  LDG.E R4, desc[UR4][R4.64+0x4] ;  /* 0x0000040404047981 */ /* 0x000ea4000c1e1900 */
[----:B--2---:R-:W-:-:S07]  /*22200*/  IMAD.IADD R7, R4, 0x1, -R7 ;  /* 0x0000000104077824 */ /* 0x004fce00078e0a07 */
.L_x_1953:
[----:B------:R-:W-:Y:S02]  /*22210*/  ULDC.64 UR4, c[0x0][0x208] ;  /* 0x0000820000047ab9 */ /* 0x000fe40000000a00 */
[----:B-1----:R-:W2:Y:S04]  /*22220*/  @P2 LDG.E R4, desc[UR4][R2.64] ;  /* 0x0000000402042981 */ /* 0x002ea8000c1e1900 */
[----:B------:R1:W2:Y:S01]  /*22230*/  @P2 LDG.E R2, desc[UR4][R2.64+0x4] ;  /* 0x0000040402022981 */ /* 0x0002a2000c1e1900 */
[----:B------:R-:W-:Y:S02]  /*22240*/  IMAD.SHL.U32 R12, R17, 0x80, RZ ;  /* 0x00000080110c7824 */ /* 0x000fe400078e00ff */
[----:B-----5:R-:W-:Y:S02]  /*22250*/  IMAD.IADD R9, R7, 0x1, -R6 ;  /* 0x0000000107097824 */ /* 0x020fe400078e0a06 */
[----:B------:R-:W-:Y:S01]  /*22260*/  VIADD R7, R12, 0x7f ;  /* 0x0000007f0c077836 */ /* 0x000fe20000000000 */
[----:B------:R3:W-:Y:S01]  /*22270*/  STL [R1+0x30], R12 ;  /* 0x0000300c01007387 */ /* 0x0007e20000100800 */
[----:B-1----:R-:W1:Y:S02]  /*22280*/  LDC R3, c[0x0][0x448] ;  /* 0x00011200ff037b82 */ /* 0x002e640000000800 */
[----:B-1----:R-:W-:-:S13]  /*22290*/  ISETP.NE.AND P1, PT, R3, 0x1, PT ;  /* 0x000000010300780c */ /* 0x002fda0003f25270 */
[----:B------:R-:W1:Y:S08]  /*222a0*/  @P1 LDC R3, c[0x0][0x44c] ;  /* 0x00011300ff031b82 */ /* 0x000e700000000800 */
[----:B------:R-:W4:Y:S01]  /*222b0*/  @P1 LDC R5, c[0x0][0x450] ;  /* 0x00011400ff051b82 */ /* 0x000f220000000800 */
[----:B--2---:R-:W-:Y:S02]  /*222c0*/  @P2 IMAD.IADD R10, R2, 0x1, -R4 ;  /* 0x00000001020a2824 */ /* 0x004fe400078e0a04 */
[----:B-1----:R-:W-:-:S04]  /*222d0*/  @P1 IMAD.HI.U32 R2, R7, R3, RZ ;  /* 0x0000000307021227 */ /* 0x002fc800078e00ff */
[----:B------:R-:W-:Y:S01]  /*222e0*/  IMAD.IADD R6, R9, 0x1, R10 ;  /* 0x0000000109067824 */ /* 0x000fe200078e020a */
[----:B----4-:R-:W-:-:S03]  /*222f0*/  @P1 SHF.R.U32.HI R7, RZ, R5, R2 ;  /* 0x00000005ff071219 */ /* 0x010fc60000011602 */
[C---:B------:R-:W-:Y:S01]  /*22300*/  VIADD R2, R6.reuse, 0x5f ;  /* 0x0000005f06027836 */ /* 0x040fe20000000000 */
[----:B------:R-:W-:-:S03]  /*22310*/  IADD3 R17, R6, 0x1, -R11 ;  /* 0x0000000106117810 */ /* 0x000fc60007ffe80b */
[----:B------:R-:W-:-:S04]  /*22320*/  IMAD.HI R2, R2, 0x2aaaaaab, RZ ;  /* 0x2aaaaaab02027827 */ /* 0x000fc800078e02ff */
[----:B------:R-:W-:Y:S01]  /*22330*/  IMAD.IADD R7, R17, 0x1, R7 ;  /* 0x0000000111077824 */ /* 0x000fe200078e0207 */
[----:B------:R-:W-:-:S04]  /*22340*/  SHF.R.U32.HI R21, RZ, 0x1f, R2 ;  /* 0x0000001fff157819 */ /* 0x000fc80000011602 */
[----:B------:R-:W-:Y:S02]  /*22350*/  LEA.HI.SX32 R21, R2, R21, 0x1c ;  /* 0x0000001502157211 */ /* 0x000fe400078fe2ff */
[----:B------:R-:W1:Y:S02]  /*22360*/  LDC.64 R2, c[0x0][0x9e0] ;  /* 0x00027800ff027b82 */ /* 0x000e640000000a00 */
[----:B-1----:R-:W-:Y:S01]  /*22370*/  ISETP.GE.AND P3, PT, R3, 0x1, PT ;  /* 0x000000010300780c */ /* 0x002fe20003f66270 */
        /* <DEDUP_REMOVED lines=13> */
.L_x_1956:
[----:B------:R-:W-:-:S13]  /*22450*/  ISETP.NE.AND P0, PT, R3, 0x1, PT ;  /* 0x000000010300780c */ /* 0x000fda0003f05270 */
[----:B------:R-:W1:Y:S02]  /*22460*/  @P0 LDC.64 R4, c[0x0][0x9e8] ;  /* 0x00027a00ff040b82 */ /* 0x000e640000000a00 */
[----:B-1----:R-:W-:-:S05]  /*22470*/  @P0 IMAD.HI.U32 R4, R2, R4, RZ ;  /* 0x0000000402040227 */ /* 0x002fca00078e00ff */
[----:B------:R-:W-:-:S07]  /*22480*/  @P0 SHF.R.U32.HI R2, RZ, R5, R4 ;  /* 0x00000005ff020219 */ /* 0x000fce0000011604 */
.L_x_1957:
[----:B------:R-:W-:Y:S05]  /*22490*/  BSYNC B0 ;  /* 0x0000000000007941 */ /* 0x000fea0003800000 */
.L_x_1955:
[----:B------:R-:W-:-:S05]  /*224a0*/  IMAD R2, R2, R3, R3 ;  /* 0x0000000302027224 */ /* 0x000fca00078e0203 */
[----:B------:R-:W-:-:S07]  /*224b0*/  VIMNMX R8, R8, R2, PT ;  /* 0x0000000208087248 */ /* 0x000fce0003fe0100 */
.L_x_1954:
[----:B------:R-:W1:Y:S01]  /*224c0*/  @P1 LDC R4, c[0x0][0x44c] ;  /* 0x00011300ff041b82 */ /* 0x000e620000000800 */
[----:B------:R-:W-:Y:S01]  /*224d0*/  IMAD.MOV.U32 R2, RZ, RZ, R12 ;  /* 0x000000ffff027224 */ /* 0x000fe200078e000c */
[----:B------:R-:W-:Y:S01]  /*224e0*/  ULDC UR4, c[0x0][0x9dc] ;  /* 0x0002770000047ab9 */ /* 0x000fe20000000800 */
[----:B------:R-:W-:-:S05]  /*224f0*/  IMAD.IADD R20, R6, 0x1, -R11 ;  /* 0x0000000106147824 */ /* 0x000fca00078e0a0b */
[----:B------:R-:W2:Y:S01]  /*22500*/  @P1 LDC R5, c[0x0][0x450] ;  /* 0x00011400ff051b82 */ /* 0x000ea20000000800 */
[----:B-1----:R-:W-:-:S05]  /*22510*/  @P1 IMAD.HI.U32 R4, R12, R4, RZ ;  /* 0x000000040c041227 */ /* 0x002fca00078e00ff */
[----:B--2---:R-:W-:-:S05]  /*22520*/  @P1 SHF.R.U32.HI R2, RZ, R5, R4 ;  /* 0x00000005ff021219 */ /* 0x004fca0000011604 */
        /* <DEDUP_REMOVED lines=13> */
.L_x_1960:
[----:B------:R-:W-:-:S13]  /*22600*/  ISETP.NE.AND P0, PT, R3, 0x1, PT ;  /* 0x000000010300780c */ /* 0x000fda0003f05270 */
[----:B------:R-:W1:Y:S02]  /*22610*/  @P0 LDC.64 R4, c[0x0][0x9e8] ;  /* 0x00027a00ff040b82 */ /* 0x000e640000000a00 */
[----:B-1----:R-:W-:-:S05]  /*22620*/  @P0 IMAD.HI.U32 R4, R2, R4, RZ ;  /* 0x0000000402040227 */ /* 0x002fca00078e00ff */
[----:B------:R-:W-:-:S07]  /*22630*/  @P0 SHF.R.U32.HI R2, RZ, R5, R4 ;  /* 0x00000005ff020219 */ /* 0x000fce0000011604 */
.L_x_1961:
[----:B------:R-:W-:Y:S05]  /*22640*/  BSYNC B0 ;  /* 0x0000000000007941 */ /* 0x000fea0003800000 */
.L_x_1959:
[----:B------:R-:W-:-:S05]  /*22650*/  IMAD R2, R2, R3, RZ ;  /* 0x0000000302027224 */ /* 0x000fca00078e02ff */
[----:B------:R-:W-:-:S07]  /*22660*/  VIMNMX R6, R6, R2, !PT ;  /* 0x0000000206067248 */ /* 0x000fce0007fe0100 */
.L_x_1958:
[----:B------:R-:W-:Y:S01]  /*22670*/  VIADD R8, R8, 0x5f ;  /* 0x0000005f08087836 */ /* 0x000fe20000000000 */
[----:B------:R-:W-:Y:S01]  /*22680*/  BSSY B0, `(.L_x_1962) ;  /* 0x0000151000007945 */ /* 0x000fe20003800000 */
        /* <DEDUP_REMOVED lines=19> */
[----:B------:R-:W-:Y:S02]  /*227c0*/  @P0 LEA.HI.SX32 R4, R2, R5, 0x1c ;  /* 0x0000000502040211 */ /* 0x000fe400078fe2ff */
[----:B------:R-:W-:Y:S02]  /*227d0*/  PLOP3.LUT P0, PT, PT, PT, PT, 0x80, 0x0 ;  /* 0x000000000000781c */ /* 0x000fe40003f0f070 */
[----:B------:R-:W-:-:S13]  /*227e0*/  ISETP.GT.AND P1, PT, R4, R3, PT ;  /* 0x000000030400720c */ /* 0x000fda0003f24270 */
[----:B------:R-:W-:Y:S05]  /*227f0*/  @!P1 BRA `(.L_x_1963) ;  /* 0x0000001000e49947 */ /* 0x000fea0003800000 */
[----:B------:R-:W-:Y:S01]  /*22800*/  UMOV UR4, 0xffffffff ;  /* 0xffffffff00047882 */ /* 0x000fe20000000000 */
[----:B------:R-:W-:Y:S02]  /*22810*/  SEL R2, R19, RZ, !P2 ;  /* 0x000000ff13027207 */ /* 0x000fe40005000000 */
[----:B------:R-:W-:Y:S05]  /*22820*/  BRA.DIV UR4, `(.L_x_1964) ;  /* 0x0000007604a47947 */ /* 0x000fea000b800000 */
[----:B------:R-:W1:Y:S02]  /*22830*/  S2R R5, SR_TID.X ;  /* 0x0000000000057919 */ /* 0x000e640000002100 */
[----:B-1----:R-:W-:-:S04]  /*22840*/  SHF.R.U32.HI R5, RZ, 0x5, R5 ;  /* 0x00000005ff057819 */ /* 0x002fc80000011605 */
[----:B------:R-:W-:-:S05]  /*22850*/  LOP3.LUT R5, R5, 0x3, RZ, 0xc0, !PT ;  /* 0x0000000305057812 */ /* 0x000fca00078ec0ff */
[----:B------:R1:W2:Y:S02]  /*22860*/  SHFL.IDX PT, R14, R5, RZ, 0x1f ;  /* 0x00001fff050e7589 */ /* 0x0002a400000e0000 */
.L_x_2149:
[----:B--2---:R-:W-:Y:S02]  /*22870*/  ISETP.NE.AND P0, PT, R14, RZ, PT ;  /* 0x000000ff0e00720c */ /* 0x004fe40003f05270 */
[----:B------:R-:W-:-:S11]  /*22880*/  PLOP3.LUT P6, PT, PT, PT, PT, 0x8, 0x0 ;  /* 0x000000000000781c */ /* 0x000fd60003fce170 */
[----:B------:R-:W-:Y:S05]  /*22890*/  @P0 BRA `(.L_x_1965) ;  /* 0x00000000000c0947 */ /* 0x000fea0003800000 */
[----:B------:R-:W-:-:S03]  /*228a0*/  UMOV UR4, 0xffffffff ;  /* 0xffffffff00047882 */ /* 0x000fc60000000000 */
[----:B------:R-:W-:Y:S05]  /*228b0*/  BRA.DIV UR4, `(.L_x_1966) ;  /* 0x0000007604b47947 */ /* 0x000fea000b800000 */
[----:B------:R-:W-:-:S13]  /*228c0*/  ELECT P6, URZ, PT ;  /* 0x00000000003f782f */ /* 0x000fda00038c0000 */
.L_x_1965:
[----:B-1----:R-:W2:Y:S04]  /*228d0*/  LDL R5, [R1+0x48] ;  /* 0x0000480001057983 */ /* 0x002ea80000100800 */
[----:B------:R-:W3:Y:S01]  /*228e0*/  LDL R7, [R1] ;  /* 0x0000000001077983 */ /* 0x000ee20000100800 */
[----:B------:R-:W-:Y:S01]  /*228f0*/  BSSY B1, `(.L_x_1967) ;  /* 0x0000008000017945 */ /* 0x000fe20003800000 */
[----:B--2---:R-:W-:-:S05]  /*22900*/  VIADD R5, R5, 0x1 ;  /* 0x0000000105057836 */ /* 0x004fca0000000000 */
[----:B------:R-:W-:-:S04]  /*22910*/  LEA.HI R6, R5, R5, RZ, 0x1 ;  /* 0x0000000505067211 */ /* 0x000fc800078f08ff */
[----:B------:R-:W-:-:S05]  /*22920*/  LOP3.LUT R6, R6, 0xfffffffe, RZ, 0xc0, !PT ;  /* 0xfffffffe06067812 */ /* 0x000fca00078ec0ff */
[----:B------:R-:W-:-:S05]  /*22930*/  IMAD.IADD R5, R5, 0x1, -R6 ;  /* 0x0000000105057824 */ /* 0x000fca00078e0a06 */
[----:B------:R-:W-:-:S04]  /*22940*/  SHF.L.U32 R5, R5, 0x1f, RZ ;  /* 0x0000001f05057819 */ /* 0x000fc800000006ff */
[----:B---3--:R-:W1:Y:S02]  /*22950*/  SYNCS.PHASECHK.TRANS64.TRYWAIT P0, [R7+URZ+0x2a820], R5 ;  /* 0x02a82005070075a7 */ /* 0x008e64000800017f */
[----:B-1----:R-:W-:Y:S05]  /*22960*/  @!P0 BRA `(.L_x_1968) ;  /* 0x0000007400a88947 */ /* 0x002fea0003800000 */
.L_x_2152:
[----:B------:R-:W-:Y:S05]  /*22970*/  BSYNC B1 ;  /* 0x0000000000017941 */ /* 0x000fea0003800000 */
.L_x_1967:
[----:B------:R-:W-:Y:S04]  /*22980*/  BSSY B1, `(.L_x_1969) ;  /* 0x0000083000017945 */ /* 0x000fe80003800000 */
[----:B------:R-:W-:Y:S05]  /*22990*/  @!P6 BRA `(.L_x_1970) ;  /* 0x000000080004e947 */ /* 0x000fea0003800000 */
[----:B------:R-:W2:Y:S04]  /*229a0*/  LDL R9, [R1] ;  /* 0x0000000001097983 */ /* 0x000ea80000100800 */
[----:B------:R-:W2:Y:S04]  /*229b0*/  LDL R7, [R1+0x8] ;  /* 0x0000080001077983 */ /* 0x000ea80000100800 */
[----:B------:R-:W3:Y:S01]  /*229c0*/  LDL R8, [R1+0x20] ;  /* 0x0000200001087983 */ /* 0x000ee20000100800 */
[----:B------:R-:W-:Y:S01]  /*229d0*/  BSSY B2, `(.L_x_1971) ;  /* 0x0000008000027945 */ /* 0x000fe20003800000 */
[----:B-1----:R-:W1:Y:S02]  /*229e0*/  S2R R6, SR_TID.X ;  /* 0x0000000000067919 */ /* 0x002e640000002100 */
[----:B-1----:R-:W-:-:S04]  /*229f0*/  LOP3.LUT R6, R6, 0x7f, RZ, 0xc0, !PT ;  /* 0x0000007f06067812 */ /* 0x002fc800078ec0ff */
[----:B------:R-:W-:Y:S01]  /*22a00*/  ISETP.NE.AND P1, PT, R6, RZ, PT ;  /* 0x000000ff0600720c */ /* 0x000fe20003f25270 */
[----:B--2---:R-:W-:Y:S01]  /*22a10*/  IMAD R7, R7, 0x8, R9 ;  /* 0x0000000807077824 */ /* 0x004fe200078e0209 */
[----:B---3--:R-:W-:-:S04]  /*22a20*/  SHF.L.U32 R10, R8, 0x1f, RZ ;  /* 0x0000001f080a7819 */ /* 0x008fc800000006ff */
[----:B------:R-:W1:Y:S02]  /*22a30*/  SYNCS.PHASECHK.TRANS64.TRYWAIT P0, [R7+URZ+0x2a8a0], R10 ;  /* 0x02a8a00a070075a7 */ /* 0x000e64000800017f */
[----:B-1----:R-:W-:Y:S05]  /*22a40*/  @!P0 BRA `(.L_x_1972) ;  /* 0x0000007400888947 */ /* 0x002fea0003800000 */
.L_x_2153:
[----:B------:R-:W-:Y:S05]  /*22a50*/  BSYNC B2 ;  /* 0x0000000000027941 */ /* 0x000fea0003800000 */
.L_x_1971:
        /* <DEDUP_REMOVED lines=9> */
.L_x_1974:
[----:B------:R-:W-:Y:S05]  /*22af0*/  BSYNC B2 ;  /* 0x0000000000027941 */ /* 0x000fea0003800000 */
.L_x_1973:
[----:B------:R-:W2:Y:S04]  /*22b00*/  LDL R8, [R1] ;  /* 0x0000000001087983 */ /* 0x000ea80000100800 */
        /* <DEDUP_REMOVED lines=13> */
.L_x_1975:
        /* <DEDUP_REMOVED lines=16> */
.L_x_1976:
        /* <DEDUP_REMOVED lines=15> */
.L_x_1977:
        /* <DEDUP_REMOVED lines=13> */
.L_x_2154:
[----:B------:R-:W-:Y:S05]  /*22ea0*/  BSYNC B2 ;  /* 0x0000000000027941 */ /* 0x000fea0003800000 */
.L_x_1978:
[----:B------:R-:W-:Y:S01]  /*22eb0*/  BSSY B2, `(.L_x_1980) ;  /* 0x000000b000027945 */ /* 0x000fe20003800000 */
[----:B-12---:R-:W-:Y:S02]  /*22ec0*/  IMAD.MOV.U32 R10, RZ, RZ, 0x0 ;  /* 0x00000000ff0a7424 */ /* 0x006fe400078e00ff */
[----:B0-----:R-:W-:Y:S01]  /*22ed0*/  IMAD.MOV.U32 R11, RZ, RZ, 0x12f00000 ;  /* 0x12f00000ff0b7424 */ /* 0x001fe200078e00ff */
[----:B------:R-:W-:Y:S06]  /*22ee0*/  @P1 BRA `(.L_x_1981) ;  /* 0x00000000001c1947 */ /* 0x000fec0003800000 */
[----:B------:R-:W0:Y:S01]  /*22ef0*/  S2R R8, SR_TID.X ;  /* 0x0000000000087919 */ /* 0x000e220000002100 */
[----:B------:R-:W-:-:S04]  /*22f00*/  IMAD.MOV.U32 R5, RZ, RZ, 0x6000 ;  /* 0x00006000ff057424 */ /* 0x000fc800078e00ff */
[----:B------:R1:W-:Y:S01]  /*22f10*/  SYNCS.ARRIVE.TRANS64 RZ, [R7+URZ+0x2a8b0], R5 ;  /* 0x02a8b00507ff79a7 */ /* 0x0003e2000800003f */
[----:B0-----:R-:W-:-:S04]  /*22f20*/  LOP3.LUT R8, R8, 0x1f, RZ, 0xc0, !PT ;  /* 0x0000001f08087812 */ /* 0x001fc800078ec0ff */
[----:B------:R-:W-:-:S13]  /*22f30*/  ISETP.NE.AND P0, PT, R8, RZ, PT ;  /* 0x000000ff0800720c */ /* 0x000fda0003f05270 */
[----:B-1----:R-:W-:Y:S05]  /*22f40*/  @!P0 BRA `(.L_x_1981) ;  /* 0x0000000000048947 */ /* 0x002fea0003800000 */
[----:B------:R-:W-:Y:S01]  /*22f50*/  BPT.TRAP 0x1 ;  /* 0x000000040000795c */ /* 0x000fe20000300000 */
.L_x_1981:
[----:B------:R-:W-:Y:S05]  /*22f60*/  BSYNC B2 ;  /* 0x0000000000027941 */ /* 0x000fea0003800000 */
.L_x_1980:
[----:B------:R-:W2:Y:S04]  /*22f70*/  LDL R8, [R1] ;  /* 0x0000000001087983 */ /* 0x000ea80000100800 */
[----:B------:R-:W2:Y:S01]  /*22f80*/  LDL R5, [R1+0x8] ;  /* 0x0000080001057983 */ /* 0x000ea20000100800 */
[----:B------:R-:W-:Y:S01]  /*22f90*/  R2UR UR10, R12 ;  /* 0x000000000c0a72ca */ /* 0x000fe200000e0000 */
[----:B------:R-:W-:Y:S01]  /*22fa0*/  UIADD3 UR4, UP0, UR38, 0x670, URZ ;  /* 0x0000067026047890 */ /* 0x000fe2000ff1e03f */
[----:B------:R-:W-:Y:S01]  /*22fb0*/  R2UR UR6, R10 ;  /* 0x000000000a0672ca */ /* 0x000fe200000e0000 */
[----:B------:R-:W-:Y:S01]  /*22fc0*/  VIADD R7, R7, 0x2a8b0 ;  /* 0x0002a8b007077836 */ /* 0x000fe20000000000 */
[----:B------:R-:W-:Y:S01]  /*22fd0*/  R2UR UR7, R11 ;  /* 0x000000000b0772ca */ /* 0x000fe200000e0000 */
[----:B------:R-:W-:Y:S01]  /*22fe0*/  UIADD3.X UR5, URZ, UR39, URZ, UP0, !UPT ;  /* 0x000000273f057290 */ /* 0x000fe200087fe43f */
[----:B------:R-:W-:Y:S01]  /*22ff0*/  PLOP3.LUT P0, PT, PT, PT, PT, 0x80, 0x0 ;  /* 0x000000000000781c */ /* 0x000fe20003f0f070 */
[----:B--2---:R-:W-:-:S04]  /*23000*/  IMAD R8, R5, 0x6000, R8 ;  /* 0x0000600005087824 */ /* 0x004fc800078e0208 */
[----:B------:R-:W-:-:S08]  /*23010*/  VIADD R5, R8, 0x400 ;  /* 0x0000040008057836 */ /* 0x000fd00000000000 */
.L_x_1982:
        /* <DEDUP_REMOVED lines=15> */
.L_x_1983:
        /* <DEDUP_REMOVED lines=10> */
.L_x_1970:
[----:B------:R-:W-:Y:S05]  /*231b0*/  BSYNC B1 ;  /* 0x0000000000017941 */ /* 0x000fea0003800000 */
.L_x_1969:
[----:B------:R-:W1:Y:S04]  /*231c0*/  LDL.LU R9, [R1+0x8] ;  /* 0x0000080001097983 */ /* 0x000e680000300800 */
[----:B------:R-:W2:Y:S01]  /*231d0*/  LDL.LU R8, [R1+0x20] ;  /* 0x0000200001087983 */ /* 0x000ea20000300800 */
[----:B------:R-:W-:Y:S01]  /*231e0*/  PLOP3.LUT P0, PT, PT, PT, PT, 0x8, 0x0 ;  /* 0x000000000000781c */ /* 0x000fe20003f0e170 */
[----:B-1----:R-:W-:Y:S02]  /*231f0*/  VIADD R5, R9, 0x1 ;  /* 0x0000000109057836 */ /* 0x002fe40000000000 */
[----:B------:R-:W-:-:S03]  /*23200*/  VIADD R9, R4, 0xfffffffe ;  /* 0xfffffffe04097836 */ /* 0x000fc60000000000 */
[----:B------:R-:W-:Y:S02]  /*23210*/  ISETP.NE.AND P1, PT, R5, 0x2, PT ;  /* 0x000000020500780c */ /* 0x000fe40003f25270 */
[----:B------:R-:W-:Y:S02]  /*23220*/  ISETP.GE.AND P2, PT, R9, R3, PT ;  /* 0x000000030900720c */ /* 0x000fe40003f46270 */
[----:B------:R-:W-:-:S04]  /*23230*/  SEL R4, RZ, 0x1, P1 ;  /* 0x00000001ff047807 */ /* 0x000fc80000800000 */
[----:B--2---:R-:W-:Y:S02]  /*23240*/  LOP3.LUT R8, R8, R4, RZ, 0x3c, !PT ;  /* 0x0000000408087212 */ /* 0x004fe400078e3cff */
[----:B------:R-:W-:-:S05]  /*23250*/  SEL R4, R5, RZ, P1 ;  /* 0x000000ff05047207 */ /* 0x000fca0000800000 */
[----:B------:R1:W-:Y:S04]  /*23260*/  STL [R1+0x8], R4 ;  /* 0x0000080401007387 */ /* 0x0003e80000100800 */
[----:B------:R1:W-:Y:S01]  /*23270*/  STL [R1+0x20], R8 ;  /* 0x0000200801007387 */ /* 0x0003e20000100800 */
[----:B------:R-:W-:Y:S05]  /*23280*/  @!P2 BRA `(.L_x_1963) ;  /* 0x000000080040a947 */ /* 0x000fea0003800000 */
.L_x_1999:
[----:B------:R-:W-:Y:S05]  /*23290*/  YIELD ;  /* 0x0000000000007946 */ /* 0x000fea0003800000 */
[----:B------:R-:W-:Y:S04]  /*232a0*/  BSSY B1, `(.L_x_1984) ;  /* 0x0000082000017945 */ /* 0x000fe80003800000 */
[----:B--2---:R-:W-:Y:S05]  /*232b0*/  @!P6 BRA `(.L_x_1985) ;  /* 0x000000080000e947 */ /* 0x004fea0003800000 */
        /* <DEDUP_REMOVED lines=11> */
.L_x_2155:
[----:B------:R-:W-:Y:S05]  /*23370*/  BSYNC B2 ;  /* 0x0000000000027941 */ /* 0x000fea0003800000 */
.L_x_1986:
        /* <DEDUP_REMOVED lines=9> */
.L_x_1989:
[----:B------:R-:W-:Y:S05]  /*23410*/  BSYNC B2 ;  /* 0x0000000000027941 */ /* 0x000fea0003800000 */
.L_x_1988:
[----:B------:R-:W2:Y:S04]  /*23420*/  LDL R5, [R1] ;  /* 0x0000000001057983 */ /* 0x000ea80000100800 */
        /* <DEDUP_REMOVED lines=12> */
.L_x_1990:
        /* <DEDUP_REMOVED lines=16> */
.L_x_1991:
        /* <DEDUP_REMOVED lines=15> */
.L_x_1992:
        /* <DEDUP_REMOVED lines=13> */
.L_x_2156:
[----:B------:R-:W-:Y:S05]  /*237b0*/  BSYNC B2 ;  /* 0x0000000000027941 */ /* 0x000fea0003800000 */
.L_x_1993:
[----:B------:R-:W-:Y:S01]  /*237c0*/  BSSY B2, `(.L_x_1995) ;  /* 0x000000b000027945 */ /* 0x000fe20003800000 */
[----:B------:R-:W-:Y:S02]  /*237d0*/  IMAD.MOV.U32 R10, RZ, RZ, 0x0 ;  /* 0x00000000ff0a7424 */ /* 0x000fe400078e00ff */
[----:B0-----:R-:W-:Y:S01]  /*237e0*/  IMAD.MOV.U32 R11, RZ, RZ, 0x12f00000 ;  /* 0x12f00000ff0b7424 */ /* 0x001fe200078e00ff */
[----:B------:R-:W-:Y:S06]  /*237f0*/  @P2 BRA `(.L_x_1996) ;  /* 0x00000000001c2947 */ /* 0x000fec0003800000 */
[----:B------:R-:W0:Y:S01]  /*23800*/  S2R R6, SR_TID.X ;  /* 0x0000000000067919 */ /* 0x000e220000002100 */
[----:B------:R-:W-:-:S04]  /*23810*/  IMAD.MOV.U32 R4, RZ, RZ, 0x6000 ;  /* 0x00006000ff047424 */ /* 0x000fc800078e00ff */
[----:B------:R3:W-:Y:S01]  /*23820*/  SYNCS.ARRIVE.TRANS64 RZ, [R8+URZ+0x2a8b0], R4 ;  /* 0x02a8b00408ff79a7 */ /* 0x0007e2000800003f */
[----:B0-----:R-:W-:-:S04]  /*23830*/  LOP3.LUT R6, R6, 0x1f, RZ, 0xc0, !PT ;  /* 0x0000001f06067812 */ /* 0x001fc800078ec0ff */
[----:B------:R-:W-:-:S13]  /*23840*/  ISETP.NE.AND P1, PT, R6, RZ, PT ;  /* 0x000000ff0600720c */ /* 0x000fda0003f25270 */
[----:B---3--:R-:W-:Y:S05]  /*23850*/  @!P1 BRA `(.L_x_1996) ;  /* 0x0000000000049947 */ /* 0x008fea0003800000 */
[----:B------:R-:W-:Y:S01]  /*23860*/  BPT.TRAP 0x1 ;  /* 0x000000040000795c */ /* 0x000fe20000300000 */
.L_x_1996:
[----:B------:R-:W-:Y:S05]  /*23870*/  BSYNC B2 ;  /* 0x0000000000027941 */ /* 0x000fea0003800000 */
.L_x_1995:
[----:B------:R-:W3:Y:S04]  /*23880*/  LDL R6, [R1] ;  /* 0x0000000001067983 */ /* 0x000ee80000100800 */
[----:B------:R-:W3:Y:S01]  /*23890*/  LDL R4, [R1+0x8] ;  /* 0x0000080001047983 */ /* 0x000ee20000100800 */
[----:B------:R-:W-:Y:S01]  /*238a0*/  R2UR UR10, R12 ;  /* 0x000000000c0a72ca */ /* 0x000fe200000e0000 */
[----:B------:R-:W-:Y:S01]  /*238b0*/  UIADD3 UR4, UP0, UR38, 0x670, URZ ;  /* 0x0000067026047890 */ /* 0x000fe2000ff1e03f */
[----:B------:R-:W-:Y:S01]  /*238c0*/  R2UR UR6, R10 ;  /* 0x000000000a0672ca */ /* 0x000fe200000e0000 */
[----:B-12---:R-:W-:Y:S01]  /*238d0*/  VIADD R8, R8, 0x2a8b0 ;  /* 0x0002a8b008087836 */ /* 0x006fe20000000000 */
[----:B------:R-:W-:Y:S01]  /*238e0*/  R2UR UR7, R11 ;  /* 0x000000000b0772ca */ /* 0x000fe200000e0000 */
[----:B------:R-:W-:Y:S01]  /*238f0*/  UIADD3.X UR5, URZ, UR39, URZ, UP0, !UPT ;  /* 0x000000273f057290 */ /* 0x000fe200087fe43f */
[----:B------:R-:W-:Y:S01]  /*23900*/  PLOP3.LUT P1, PT, PT, PT, PT, 0x80, 0x0 ;  /* 0x000000000000781c */ /* 0x000fe20003f2f070 */
[----:B---3--:R-:W-:-:S04]  /*23910*/  IMAD R4, R4, 0x6000, R6 ;  /* 0x0000600004047824 */ /* 0x008fc800078e0206 */
[----:B------:R-:W-:-:S08]  /*23920*/  VIADD R6, R4, 0x400 ;  /* 0x0000040004067836 */ /* 0x000fd00000000000 */
.L_x_1997:
        /* <DEDUP_REMOVED lines=15> */
.L_x_1998:
        /* <DEDUP_REMOVED lines=10> */
.L_x_1985:
[----:B------:R-:W-:Y:S05]  /*23ac0*/  BSYNC B1 ;  /* 0x0000000000017941 */ /* 0x000fea0003800000 */
.L_x_1984:
[----:B------:R-:W1:Y:S04]  /*23ad0*/  LDL.LU R7, [R1+0x8] ;  /* 0x0000080001077983 */ /* 0x000e680000300800 */
[----:B------:R-:W2:Y:S01]  /*23ae0*/  LDL.LU R6, [R1+0x20] ;  /* 0x0000200001067983 */ /* 0x000ea20000300800 */
[C---:B------:R-:W-:Y:S01]  /*23af0*/  ISETP.GT.AND P2, PT, R9.reuse, R3, PT ;  /* 0x000000030900720c */ /* 0x040fe20003f44270 */
[----:B------:R-:W-:Y:S02]  /*23b00*/  VIADD R9, R9, 0xffffffff ;  /* 0xffffffff09097836 */ /* 0x000fe40000000000 */
[----:B-1----:R-:W-:-:S05]  /*23b10*/  VIADD R4, R7, 0x1 ;  /* 0x0000000107047836 */ /* 0x002fca0000000000 */
[----:B------:R-:W-:-:S04]  /*23b20*/  ISETP.NE.AND P1, PT, R4, 0x2, PT ;  /* 0x000000020400780c */ /* 0x000fc80003f25270 */
[----:B------:R-:W-:Y:S02]  /*23b30*/  SEL R5, RZ, 0x1, P1 ;  /* 0x00000001ff057807 */ /* 0x000fe40000800000 */
[----:B------:R-:W-:Y:S02]  /*23b40*/  SEL R4, R4, RZ, P1 ;  /* 0x000000ff04047207 */ /* 0x000fe40000800000 */
[----:B--2---:R-:W-:-:S05]  /*23b50*/  LOP3.LUT R6, R6, R5, RZ, 0x3c, !PT ;  /* 0x0000000506067212 */ /* 0x004fca00078e3cff */
[----:B------:R2:W-:Y:S04]  /*23b60*/  STL [R1+0x20], R6 ;  /* 0x0000200601007387 */ /* 0x0005e80000100800 */
[----:B------:R2:W-:Y:S01]  /*23b70*/  STL [R1+0x8], R4 ;  /* 0x0000080401007387 */ /* 0x0005e20000100800 */
[----:B------:R-:W-:Y:S05]  /*23b80*/  @P2 BRA `(.L_x_1999) ;  /* 0xfffffff400c02947 */ /* 0x000fea000383ffff */
.L_x_1963:
[----:B------:R-:W-:Y:S05]  /*23b90*/  BSYNC B0 ;  /* 0x0000000000007941 */ /* 0x000fea0003800000 */
.L_x_1962:
[----:B------:R-:W3:Y:S01]  /*23ba0*/  LDL R7, [R1+0x30] ;  /* 0x0000300001077983 */ /* 0x000ee20000100800 */
[----:B------:R-:W4:Y:S01]  /*23bb0*/  LDC R0, c[0x0][0x448] ;  /* 0x00011200ff007b82 */ /* 0x000f220000000800 */
[----:B------:R-:W-:Y:S07]  /*23bc0*/  @!P0 WARPSYNC.ALL ;  /* 0x0000000000008948 */ /* 0x000fee0003800000 */
[----:B------:R-:W-:Y:S01]  /*23bd0*/  @!P0 BAR.SYNC.DEFER_BLOCKING 0xc, 0x180 ;  /* 0x0306000000008b1d */ /* 0x000fe20000010000 */
[----:B----4-:R-:W-:-:S13]  /*23be0*/  ISETP.NE.AND P1, PT, R0, 0x1, PT ;  /* 0x000000010000780c */ /* 0x010fda0003f25270 */
[----:B------:R-:W4:Y:S08]  /*23bf0*/  @P1 LDC R2, c[0x0][0x44c] ;  /* 0x00011300ff021b82 */ /* 0x000f300000000800 */
[----:B------:R-:W5:Y:S01]  /*23c00*/  @P1 LDC R3, c[0x0][0x450] ;  /* 0x00011400ff031b82 */ /* 0x000f620000000800 */
[----:B---3--:R-:W-:-:S04]  /*23c10*/  VIADD R0, R7, 0x7f ;  /* 0x0000007f07007836 */ /* 0x008fc80000000000 */
[----:B----4-:R-:W-:-:S05]  /*23c20*/  @P1 IMAD.HI.U32 R2, R0, R2, RZ ;  /* 0x0000000200021227 */ /* 0x010fca00078e00ff */
[----:B-----5:R-:W-:Y:S02]  /*23c30*/  @P1 SHF.R.U32.HI R0, RZ, R3, R2 ;  /* 0x00000003ff001219 */ /* 0x020fe40000011602 */
[----:B------:R-:W3:Y:S03]  /*23c40*/  LDC.64 R2, c[0x0][0x9e0] ;  /* 0x00027800ff027b82 */ /* 0x000ee60000000a00 */
[----:B------:R-:W-:Y:S01]  /*23c50*/  IMAD.IADD R0, R17, 0x1, R0 ;  /* 0x0000000111007824 */ /* 0x000fe200078e0200 */
[----:B---3--:R-:W-:-:S03]  /*23c60*/  ISETP.GE.AND P2, PT, R3, 0x1, PT ;  /* 0x000000010300780c */ /* 0x008fc60003f46270 */
[----:B------:R-:W-:-:S10]  /*23c70*/  IMAD.IADD R2, R0, 0x1, R2 ;  /* 0x0000000100027824 */ /* 0x000fd400078e0202 */
[----:B------:R-:W-:Y:S05]  /*23c80*/  @!P2 BRA `(.L_x_2000) ;  /* 0x000000000048a947 */ /* 0x000fea0003800000 */
[C---:B------:R-:W-:Y:S01]  /*23c90*/  ISETP.GT.AND P0, PT, R0.reuse, RZ, PT ;  /* 0x000000ff0000720c */ /* 0x040fe20003f04270 */
[----:B------:R-:W-:Y:S01]  /*23ca0*/  BSSY B0, `(.L_x_2001) ;  /* 0x000000e000007945 */ /* 0x000fe20003800000 */
[----:B--2---:R-:W-:-:S11]  /*23cb0*/  VIADD R6, R0, 0xffffffff ;  /* 0xffffffff00067836 */ /* 0x004fd60000000000 */
[----:B------:R-:W-:Y:S05]  /*23cc0*/  @P0 BRA `(.L_x_2002) ;  /* 0x00000000001c0947 */ /* 0x000fea0003800000 */
[----:B------:R-:W-:Y:S01]  /*23cd0*/  ISETP.NE.AND P0, PT, R3, 0x1, PT ;  /* 0x000000010300780c */ /* 0x000fe20003f05270 */
[----:B------:R-:W-:-:S12]  /*23ce0*/  IMAD.MOV R0, RZ, RZ, -R0 ;  /* 0x000000ffff007224 */ /* 0x000fd800078e0a00 */
[----:B-1----:R-:W1:Y:S02]  /*23cf0*/  @P0 LDC.64 R4, c[0x0][0x9e8] ;  /* 0x00027a00ff040b82 */ /* 0x002e640000000a00 */
[----:B-1----:R-:W-:-:S05]  /*23d00*/  @P0 IMAD.HI.U32 R4, R0, R4, RZ ;  /* 0x0000000400040227 */ /* 0x002fca00078e00ff */
[----:B------:R-:W-:-:S04]  /*23d10*/  @P0 SHF.R.U32.HI R0, RZ, R5, R4 ;  /* 0x00000005ff000219 */ /* 0x000fc80000011604 */
[----:B------:R-:W-:Y:S01]  /*23d20*/  LOP3.LUT R6, RZ, R0, RZ, 0x33, !PT ;  /* 0x00000000ff067212 */ /* 0x000fe200078e33ff */
[----:B------:R-:W-:Y:S06]  /*23d30*/  BRA `(.L_x_2003) ;  /* 0x0000000000107947 */ /* 0x000fec0003800000 */
.L_x_2002:
[----:B------:R-:W-:-:S13]  /*23d40*/  ISETP.NE.AND P0, PT, R3, 0x1, PT ;  /* 0x000000010300780c */ /* 0x000fda0003f05270 */
[----:B-1----:R-:W1:Y:S02]  /*23d50*/  @P0 LDC.64 R4, c[0x0][0x9e8] ;  /* 0x00027a00ff040b82 */ /* 0x002e640000000a00 */
[----:B-1----:R-:W-:-:S05]  /*23d60*/  @P0 IMAD.HI.U32 R4, R6, R4, RZ ;  /* 0x0000000406040227 */ /* 0x002fca00078e00ff */
[----:B------:R-:W-:-:S07]  /*23d70*/  @P0 SHF.R.U32.HI R6, RZ, R5, R4 ;  /* 0x00000005ff060219 */ /* 0x000fce0000011604 */
.L_x_2003:
[----:B------:R-:W-:Y:S05]  /*23d80*/  BSYNC B0 ;  /* 0x0000000000007941 */ /* 0x000fea0003800000 */
.L_x_2001:
[----:B------:R-:W-:-:S05]  /*23d90*/  IMAD R6, R6, R3, R3 ;  /* 0x0000000306067224 */ /* 0x000fca00078e0203 */
[----:B------:R-:W-:-:S07]  /*23da0*/  VIMNMX R2, R2, R6, PT ;  /* 0x0000000602027248 */ /* 0x000fce0003fe0100 */
.L_x_2000:
[----:B------:R-:W-:Y:S01]  /*23db0*/  VIADD R0, R2, 0x5f ;  /* 0x0000005f02007836 */ /* 0x000fe20000000000 */
[----:B-12---:R-:W1:Y:S01]  /*23dc0*/  @P1 LDC R4, c[0x0][0x450] ;  /* 0x00011400ff041b82 */ /* 0x006e620000000800 */
[----:B------:R-:W-:Y:S02]  /*23dd0*/  ULDC UR4, c[0x0][0x9dc] ;  /* 0x0002770000047ab9 */ /* 0x000fe40000000800 */
[----:B------:R-:W-:-:S05]  /*23de0*/  IMAD.HI R0, R0, 0x2aaaaaab, RZ ;  /* 0x2aaaaaab00007827 */ /* 0x000fca00078e02ff */
[----:B------:R-:W-:-:S04]  /*23df0*/  SHF.R.U32.HI R2, RZ, 0x1f, R0 ;  /* 0x0000001fff027819 */ /* 0x000fc80000011600 */
[----:B------:R-:W-:Y:S02]  /*23e00*/  LEA.HI.SX32 R2, R0, R2, 0x1c ;  /* 0x0000000200027211 */ /* 0x000fe400078fe2ff */
[----:B------:R-:W2:Y:S02]  /*23e10*/  @P1 LDC R0, c[0x0][0x44c] ;  /* 0x00011300ff001b82 */ /* 0x000ea40000000800 */
[----:B------:R-:W-:Y:S01]  /*23e20*/  VIMNMX R6, R21, R2, PT ;  /* 0x0000000215067248 */ /* 0x000fe20003fe0100 */
[----:B------:R-:W-:-:S04]  /*23e30*/  IMAD.MOV.U32 R2, RZ, RZ, R7 ;  /* 0x000000ffff027224 */ /* 0x000fc800078e0007 */
[----:B------:R3:W-:Y:S01]  /*23e40*/  STL [R1+0x34], R6 ;  /* 0x0000340601007387 */ /* 0x0007e20000100800 */
[----:B--2---:R-:W-:-:S05]  /*23e50*/  @P1 IMAD.HI.U32 R0, R7, R0, RZ ;  /* 0x0000000007001227 */ /* 0x004fca00078e00ff */
[----:B-1----:R-:W-:-:S05]  /*23e60*/  @P1 SHF.R.U32.HI R2, RZ, R4, R0 ;  /* 0x00000004ff021219 */ /* 0x002fca0000011600 */
[----:B------:R-:W-:-:S04]  /*23e70*/  IMAD.IADD R0, R20, 0x1, R2 ;  /* 0x0000000114007824 */ /* 0x000fc800078e0202 */
[----:B------:R-:W-:Y:S01]  /*23e80*/  VIADD R2, R0, -UR4 ;  /* 0x8000000400027c36 */ /* 0x000fe20008000000 */
[----:B---3--:R-:W-:Y:S06]  /*23e90*/  @!P2 BRA `(.L_x_2004) ;  /* 0x000000000044a947 */ /* 0x008fec0003800000 */
        /* <DEDUP_REMOVED lines=10> */
.L_x_2006:
[----:B------:R-:W-:-:S13]  /*23f40*/  ISETP.NE.AND P0, PT, R3, 0x1, PT ;  /* 0x000000010300780c */ /* 0x000fda0003f05270 */
[----:B------:R-:W1:Y:S02]  /*23f50*/  @P0 LDC.64 R4, c[0x0][0x9e8] ;  /* 0x00027a00ff040b82 */ /* 0x000e640000000a00 */
[----:B-1----:R-:W-:-:S05]  /*23f60*/  @P0 IMAD.HI.U32 R4, R0, R4, RZ ;  /* 0x0000000400040227 */ /* 0x002fca00078e00ff */
[----:B------:R-:W-:-:S07]  /*23f70*/  @P0 SHF.R.U32.HI R0, RZ, R5, R4 ;  /* 0x00000005ff000219 */ /* 0x000fce0000011604 */
.L_x_2007:
[----:B------:R-:W-:Y:S05]  /*23f80*/  BSYNC B0 ;  /* 0x0000000000007941 */ /* 0x000fea0003800000 */
.L_x_2005:
[----:B------:R-:W-:-:S05]  /*23f90*/  IMAD R0, R0, R3, RZ ;  /* 0x0000000300007224 */ /* 0x000fca00078e02ff */
[----:B------:R-:W-:-:S07]  /*23fa0*/  VIMNMX R2, R2, R0, !PT ;  /* 0x0000000002027248 */ /* 0x000fce0007fe0100 */
.L_x_2004:
[----:B------:R-:W-:Y:S01]  /*23fb0*/  IMAD.HI R2, R2, 0x2aaaaaab, RZ ;  /* 0x2aaaaaab02027827 */ /* 0x000fe200078e02ff */
[----:B------:R-:W-:Y:S04]  /*23fc0*/  BSSY B7, `(.L_x_2008) ;  /* 0x000042e000077945 */ /* 0x000fe80003800000 */
[----:B------:R-:W-:-:S04]  /*23fd0*/  SHF.R.U32.HI R0, RZ, 0x1f, R2 ;  /* 0x0000001fff007819 */ /* 0x000fc80000011602 */
[----:B------:R-:W-:-:S04]  /*23fe0*/  LEA.HI.SX32 R0, R2, R0, 0x1c ;  /* 0x0000000002007211 */ /* 0x000fc800078fe2ff */
[----:B------:R-:W-:-:S04]  /*23ff0*/  VIMNMX R3, RZ, R0, !PT ;  /* 0x00000000ff037248 */ /* 0x000fc80007fe0100 */
[----:B------:R-:W-:Y:S01]  /*24000*/  ISETP.GT.AND P0, PT, R6, R3, PT ;  /* 0x000000030600720c */ /* 0x000fe20003f04270 */
[----:B------:R1:W-:-:S12]  /*24010*/  STL [R1+0x2c], R3 ;  /* 0x00002c0301007387 */ /* 0x0003d80000100800 */
[----:B-1----:R-:W-:Y:S05]  /*24020*/  @P0 BRA `(.L_x_2009) ;  /* 0x0000000000480947 */ /* 0x002fea0003800000 */
[----:B------:R-:W1:Y:S02]  /*24030*/  S2R R3, SR_TID.X ;  /* 0x0000000000037919 */ /* 0x000e640000002100 */
[----:B-1----:R-:W-:-:S04]  /*24040*/  LOP3.LUT R3, R3, 0x7f, RZ, 0xc0, !PT ;  /* 0x0000007f03037812 */ /* 0x002fc800078ec0ff */
[----:B------:R-:W-:-:S13]  /*24050*/  ISETP.NE.AND P0, PT, R3, RZ, PT ;  /* 0x000000ff0300720c */ /* 0x000fda0003f05270 */
[----:B------:R-:W-:Y:S05]  /*24060*/  @P0 BRA `(.L_x_2010) ;  /* 0x00000040008c0947 */ /* 0x000fea0003800000 */
[----:B------:R-:W1:Y:S01]  /*24070*/  S2R R3, SR_LANEID ;  /* 0x0000000000037919 */ /* 0x000e620000000000 */
[----:B------:R-:W-:Y:S01]  /*24080*/  VOTEU.ANY UR4, UPT, PT ;  /* 0x0000000000047886 */ /* 0x000fe200038e0100 */
[----:B------:R-:W-:Y:S01]  /*24090*/  ULDC.64 UR6, c[0x0][0x208] ;  /* 0x0000820000067ab9 */ /* 0x000fe20000000a00 */
[----:B------:R-:W1:Y:S08]  /*240a0*/  FLO.U32 R0, UR4 ;  /* 0x0000000400007d00 */ /* 0x000e7000080e0000 */
[----:B------:R-:W2:Y:S01]  /*240b0*/  POPC R5, UR4 ;  /* 0x0000000400057d09 */ /* 0x000ea20008000000 */
[----:B-1----:R-:W-:-:S02]  /*240c0*/  ISETP.EQ.U32.AND P0, PT, R0, R3, PT ;  /* 0x000000030000720c */ /* 0x002fc40003f02070 */
[----:B------:R-:W2:Y:S11]  /*240d0*/  LDC.64 R2, c[0x0][0xc60] ;  /* 0x00031800ff027b82 */ /* 0x000eb60000000a00 */
[----:B--2---:R-:W2:Y:S01]  /*240e0*/  @P0 ATOMG.E.ADD.STRONG.GPU PT, R3, desc[UR6][R2.64], R5 ;  /* 0x00000005020309a8 */ /* 0x004ea200081ee1c6 */
[----:B------:R-:W1:Y:S02]  /*240f0*/  S2R R4, SR_LTMASK ;  /* 0x0000000000047919 */ /* 0x000e640000003900 */
[----:B-1----:R-:W-:-:S04]  /*24100*/  LOP3.LUT R4, R4, UR4, RZ, 0xc0, !PT ;  /* 0x0000000404047c12 */ /* 0x002fc8000f8ec0ff */
[----:B------:R-:W1:Y:S01]  /*24110*/  POPC R7, R4 ;  /* 0x0000000400077309 */ /* 0x000e620000000000 */
[----:B--2---:R-:W1:Y:S02]  /*24120*/  SHFL.IDX PT, R0, R3, R0, 0x1f ;  /* 0x00001f0003007589 */ /* 0x004e6400000e0000 */
[----:B-1----:R-:W-:Y:S01]  /*24130*/  IADD3 R16, R0, UR36, R7 ;  /* 0x0000002400107c10 */ /* 0x002fe2000fffe007 */
[----:B------:R-:W-:Y:S06]  /*24140*/  BRA `(.L_x_2010) ;  /* 0x0000004000547947 */ /* 0x000fec0003800000 */
.L_x_2009:
[----:B------:R-:W2:Y:S01]  /*24150*/  LDL R17, [R1] ;  /* 0x0000000001117983 */ /* 0x000ea20000100800 */
        /* <DEDUP_REMOVED lines=14> */
[----:B0-----:R-:W-:Y:S02]  /*24240*/  IMAD.U32 R11, RZ, RZ, UR5 ;  /* 0x00000005ff0b7e24 */ /* 0x001fe4000f8e00ff */
[----:B------:R-:W-:Y:S02]  /*24250*/  IMAD.MOV.U32 R8, RZ, RZ, 0x70 ;  /* 0x00000070ff087424 */ /* 0x000fe400078e00ff */
[----:B------:R-:W-:Y:S02]  /*24260*/  IMAD.MOV.U32 R12, RZ, RZ, 0x1 ;  /* 0x00000001ff0c7424 */ /* 0x000fe400078e00ff */
[----:B------:R-:W-:-:S07]  /*24270*/  IMAD.MOV.U32 R13, RZ, RZ, RZ ;  /* 0x000000ffff0d7224 */ /* 0x000fce00078e00ff */
[----:B------:R-:W-:-:S07]  /*24280*/  LEPC R20, `(.L_x_2012) ;  /* 0x000000001014794e */ /* 0x000fce0000000000 */
[----:B-1----:R-:W-:Y:S05]  /*24290*/  CALL.ABS.NOINC R2 ;  /* 0x0000000002007343 */ /* 0x002fea0003c00000 */
.L_x_2012:
[----:B------:R-:W-:Y:S05]  /*242a0*/  BSYNC B6 ;  /* 0x0000000000067941 */ /* 0x000fea0003800000 */
.L_x_2011:
        /* <DEDUP_REMOVED lines=14> */
[----:B0-----:R-:W-:Y:S02]  /*24390*/  IMAD.U32 R11, RZ, RZ, UR5 ;  /* 0x00000005ff0b7e24 */ /* 0x001fe4000f8e00ff */
[----:B------:R-:W-:Y:S02]  /*243a0*/  IMAD.MOV.U32 R8, RZ, RZ, 0x70 ;  /* 0x00000070ff087424 */ /* 0x000fe400078e00ff */
[----:B------:R-:W-:Y:S02]  /*243b0*/  IMAD.MOV.U32 R12, RZ, RZ, 0x1 ;  /* 0x00000001ff0c7424 */ /* 0x000fe400078e00ff */
[----:B-1----:R-:W-:-:S07]  /*243c0*/  IMAD.MOV.U32 R13, RZ, RZ, RZ ;  /* 0x000000ffff0d7224 */ /* 0x002fce00078e00ff */
[----:B------:R-:W-:-:S07]  /*243d0*/  LEPC R20, `(.L_x_2015) ;  /* 0x000000001014794e */ /* 0x000fce0000000000 */
[----:B--2---:R-:W-:Y:S05]  /*243e0*/  CALL.ABS.NOINC R2 ;  /* 0x0000000002007343 */ /* 0x004fea0003c00000 */
.L_x_2015:
        /* <DEDUP_REMOVED lines=15> */
.L_x_2014:
[----:B------:R-:W-:Y:S05]  /*244e0*/  BSYNC B6 ;  /* 0x0000000000067941 */ /* 0x000fea0003800000 */
.L_x_2013:
[----:B------:R-:W-:Y:S01]  /*244f0*/  ULDC.64 UR4, c[0x0][0x9f8] ;  /* 0x00027e0000047ab9 */ /* 0x000fe20000000a00 */
[----:B------:R-:W2:Y:S01]  /*24500*/  LDL R17, [R1+0x34] ;  /* 0x0000340001117983 */ /* 0x000ea20000100800 */
[----:B------:R-:W-:Y:S01]  /*24510*/  ISETP.NE.U32.AND P0, PT, RZ, UR4, PT ;  /* 0x00000004ff007c0c */ /* 0x000fe2000bf05070 */
[----:B------:R-:W-:Y:S01]  /*24520*/  IMAD.MOV.U32 R7, RZ, RZ, R19 ;  /* 0x000000ffff077224 */ /* 0x000fe200078e0013 */
[----:B------:R-:W-:Y:S02]  /*24530*/  ULDC.64 UR6, c[0x0][0x208] ;  /* 0x0000820000067ab9 */ /* 0x000fe40000000a00 */
[----:B------:R-:W-:Y:S01]  /*24540*/  ISETP.NE.AND.EX P0, PT, RZ, UR5, PT, P0 ;  /* 0x00000005ff007c0c */ /* 0x000fe2000bf05300 */
[----:B------:R-:W-:-:S12]  /*24550*/  ULDC.64 UR4, c[0x0][0xa08] ;  /* 0x0002820000047ab9 */ /* 0x000fd80000000a00 */
[----:B------:R-:W1:Y:S02]  /*24560*/  @P0 LDC.64 R2, c[0x0][0x9f8] ;  /* 0x00027e00ff020b82 */ /* 0x000e640000000a00 */
[----:B-1----:R-:W-:-:S05]  /*24570*/  @P0 IMAD.WIDE R2, R19, 0x4, R2 ;  /* 0x0000000413020825 */ /* 0x002fca00078e0202 */
[----:B------:R1:W3:Y:S02]  /*24580*/  @P0 LDG.E R7, desc[UR6][R2.64] ;  /* 0x0000000602070981 */ /* 0x0002e4000c1e1900 */
[----:B-1----:R-:W1:Y:S02]  /*24590*/  LDC.64 R2, c[0x0][0x418] ;  /* 0x00010600ff027b82 */ /* 0x002e640000000a00 */
[----:B-1----:R-:W-:Y:S01]  /*245a0*/  LOP3.LUT P0, RZ, R2, UR4, RZ, 0xfc, !PT ;  /* 0x0000000402ff7c12 */ /* 0x002fe2000f80fcff */
[----:B------:R-:W-:-:S03]  /*245b0*/  UMOV UR4, 0xffffffff ;  /* 0xffffffff00047882 */ /* 0x000fc60000000000 */
[----:B------:R-:W-:Y:S01]  /*245c0*/  LOP3.LUT P0, RZ, R3, UR5, RZ, 0xfc, P0 ;  /* 0x0000000503ff7c12 */ /* 0x000fe2000800fcff */
[----:B--2---:R-:W-:Y:S01]  /*245d0*/  VIADD R0, R17, 0xffffffff ;  /* 0xffffffff11007836 */ /* 0x004fe20000000000 */
[----:B---3--:R-:W-:Y:S01]  /*245e0*/  SHF.R.S32.HI R8, RZ, 0x1f, R7 ;  /* 0x0000001fff087819 */ /* 0x008fe20000011407 */
[----:B------:R1:W-:Y:S01]  /*245f0*/  STL [R1+0x14], R7 ;  /* 0x0000140701007387 */ /* 0x0003e20000100800 */
[----:B------:R-:W-:-:S03]  /*24600*/  SEL R17, R7, RZ, !P0 ;  /* 0x000000ff07117207 */ /* 0x000fc60004000000 */
[----:B------:R1:W-:Y:S01]  /*24610*/  STL [R1+0x24], R8 ;  /* 0x0000240801007387 */ /* 0x0003e20000100800 */
[----:B------:R-:W-:Y:S05]  /*24620*/  BRA.DIV UR4, `(.L_x_2016) ;  /* 0x0000005a04e07947 */ /* 0x000fea000b800000 */
[----:B------:R-:W2:Y:S02]  /*24630*/  S2R R4, SR_TID.X ;  /* 0x0000000000047919 */ /* 0x000ea40000002100 */
[----:B--2---:R-:W-:-:S04]  /*24640*/  SHF.R.U32.HI R4, RZ, 0x5, R4 ;  /* 0x00000005ff047819 */ /* 0x004fc80000011604 */
[----:B------:R-:W-:-:S05]  /*24650*/  LOP3.LUT R4, R4, 0x3, RZ, 0xc0, !PT ;  /* 0x0000000304047812 */ /* 0x000fca00078ec0ff */
[----:B------:R2:W3:Y:S02]  /*24660*/  SHFL.IDX PT, R14, R4, RZ, 0x1f ;  /* 0x00001fff040e7589 */ /* 0x0004e400000e0000 */
.L_x_2159:
[----:B--2---:R-:W2:Y:S01]  /*24670*/  LDL.LU R4, [R1+0xc] ;  /* 0x00000c0001047983 */ /* 0x004ea20000300800 */
[----:B------:R-:W-:Y:S02]  /*24680*/  PLOP3.LUT P1, PT, PT, PT, PT, 0x8, 0x0 ;  /* 0x000000000000781c */ /* 0x000fe40003f2e170 */
[----:B---3--:R-:W-:Y:S01]  /*24690*/  ISETP.NE.AND P0, PT, R14, RZ, PT ;  /* 0x000000ff0e00720c */ /* 0x008fe20003f05270 */
[----:B------:R3:W-:Y:S01]  /*246a0*/  STL [R1+0x10], R0 ;  /* 0x0000100001007387 */ /* 0x0007e20000100800 */
[----:B--2---:R-:W-:-:S09]  /*246b0*/  LOP3.LUT R4, R4, 0xfffffffe, RZ, 0xc0, !PT ;  /* 0xfffffffe04047812 */ /* 0x004fd200078ec0ff */
[----:B------:R-:W-:-:S05]  /*246c0*/  @P1 LOP3.LUT R4, R4, 0x1, RZ, 0xfc, !PT ;  /* 0x0000000104041812 */ /* 0x000fca00078efcff */
[----:B------:R3:W-:Y:S01]  /*246d0*/  STL [R1+0xc], R4 ;  /* 0x00000c0401007387 */ /* 0x0007e20000100800 */
[----:B------:R-:W-:Y:S05]  /*246e0*/  @P0 BRA `(.L_x_2017) ;  /* 0x00000004004c0947 */ /* 0x000fea0003800000 */
[----:B------:R-:W-:-:S03]  /*246f0*/  UMOV UR4, 0xffffffff ;  /* 0xffffffff00047882 */ /* 0x000fc60000000000 */
[----:B------:R-:W-:Y:S05]  /*24700*/  BRA.DIV UR4, `(.L_x_2018) ;  /* 0x0000005a04dc7947 */ /* 0x000fea000b800000 */
[----:B------:R-:W-:-:S13]  /*24710*/  ELECT P6, URZ, PT ;  /* 0x00000000003f782f */ /* 0x000fda00038c0000 */
.L_x_2162:
[----:B------:R-:W-:Y:S05]  /*24720*/  @!P6 BRA `(.L_x_2017) ;  /* 0x00000004003ce947 */ /* 0x000fea0003800000 */
[----:B------:R-:W-:-:S04]  /*24730*/  ISETP.NE.U32.AND P0, PT, R2, RZ, PT ;  /* 0x000000ff0200720c */ /* 0x000fc80003f05070 */
[----:B------:R-:W-:-:S13]  /*24740*/  ISETP.NE.AND.EX P0, PT, R3, RZ, PT, P0 ;  /* 0x000000ff0300720c */ /* 0x000fda0003f05300 */
[----:B------:R-:W-:Y:S05]  /*24750*/  @!P0 BRA `(.L_x_2019) ;  /* 0x0000000000548947 */ /* 0x000fea0003800000 */
[----:B------:R-:W2:Y:S01]  /*24760*/  LDC R6, c[0x0][0x43c] ;  /* 0x00010f00ff067b82 */ /* 0x000ea20000000800 */
[----:B------:R-:W-:Y:S01]  /*24770*/  IMAD.MOV.U32 R9, RZ, RZ, R0 ;  /* 0x000000ffff097224 */ /* 0x000fe200078e0000 */
[----:B------:R-:W-:Y:S01]  /*24780*/  ULDC.64 UR4, c[0x0][0x428] ;  /* 0x00010a0000047ab9 */ /* 0x000fe20000000a00 */
[----:B------:R-:W-:Y:S02]  /*24790*/  ULDC.64 UR6, c[0x0][0x208] ;  /* 0x0000820000067ab9 */ /* 0x000fe40000000a00 */
[----:B---3--:R-:W-:Y:S01]  /*247a0*/  IMAD.MOV.U32 R0, RZ, RZ, R9 ;  /* 0x000000ffff007224 */ /* 0x008fe200078e0009 */
[----:B--2---:R-:W-:-:S13]  /*247b0*/  ISETP.NE.AND P0, PT, R6, 0x1, PT ;  /* 0x000000010600780c */ /* 0x004fda0003f05270 */
[----:B------:R-:W2:Y:S02]  /*247c0*/  @P0 LDC.64 R4, c[0x0][0x440] ;  /* 0x00011000ff040b82 */ /* 0x000ea40000000a00 */
[----:B--2---:R-:W-:-:S05]  /*247d0*/  @P0 IMAD.HI.U32 R4, R9, R4, RZ ;  /* 0x0000000409040227 */ /* 0x004fca00078e00ff */
        /* <DEDUP_REMOVED lines=13> */
.L_x_2019:
[----:B-1----:R-:W4:Y:S04]  /*248b0*/  LDL R7, [R1] ;  /* 0x0000000001077983 */ /* 0x002f280000100800 */
[----:B---3--:R-:W4:Y:S04]  /*248c0*/  LDL R0, [R1+0x4] ;  /* 0x0000040001007983 */ /* 0x008f280000100800 */
[----:B--2---:R-:W2:Y:S01]  /*248d0*/  LDL R2, [R1+0x18] ;  /* 0x0000180001027983 */ /* 0x004ea20000100800 */
[----:B----4-:R-:W-:Y:S01]  /*248e0*/  IMAD R0, R0, 0x8, R7 ;  /* 0x0000000800007824 */ /* 0x010fe200078e0207 */
[----:B--2---:R-:W-:-:S04]  /*248f0*/  SHF.L.U32 R2, R2, 0x1f, RZ ;  /* 0x0000001f02027819 */ /* 0x004fc800000006ff */
[----:B------:R-:W1:Y:S02]  /*24900*/  SYNCS.PHASECHK.TRANS64.TRYWAIT P0, [R0+URZ+0x2a840], R2 ;  /* 0x02a84002000075a7 */ /* 0x000e64000800017f */
[----:B-1----:R-:W-:Y:S05]  /*24910*/  @!P0 BRA `(.L_x_2020) ;  /* 0x0000005800788947 */ /* 0x002fea0003800000 */
.L_x_2163:
        /* <DEDUP_REMOVED lines=11> */
.L_x_2021:
[----:B------:R-:W2:Y:S04]  /*249d0*/  LDL R6, [R1] ;  /* 0x0000000001067983 */ /* 0x000ea80000100800 */
[----:B------:R-:W2:Y:S04]  /*249e0*/  LDL R5, [R1+0x4] ;  /* 0x0000040001057983 */ /* 0x000ea80000100800 */
[----:B------:R-:W3:Y:S04]  /*249f0*/  LDL R4, [R1+0x10] ;  /* 0x0000100001047983 */ /* 0x000ee80000100800 */
[----:B------:R-:W4:Y:S04]  /*24a00*/  LDL R3, [R1+0x1c] ;  /* 0x00001c0001037983 */ /* 0x000f280000100800 */
[----:B-1----:R-:W4:Y:S01]  /*24a10*/  LDL.LU R2, [R1+0xc] ;  /* 0x00000c0001027983 */ /* 0x002f220000300800 */
        /* <DEDUP_REMOVED lines=10> */
[----:B--2---:R-:W-:Y:S01]  /*24ac0*/  IMAD R0, R5, 0x9000, R6 ;  /* 0x0000900005007824 */ /* 0x004fe200078e0206 */
[----:B---3--:R-:W-:-:S04]  /*24ad0*/  R2UR UR11, R4 ;  /* 0x00000000040b72ca */ /* 0x008fc800000e0000 */
[----:B------:R-:W-:Y:S02]  /*24ae0*/  R2UR UR8, R0 ;  /* 0x00000000000872ca */ /* 0x000fe400000e0000 */
[----:B----4-:R-:W-:Y:S02]  /*24af0*/  R2UR UR5, R3 ;  /* 0x00000000030572ca */ /* 0x010fe400000e0000 */
[----:B------:R-:W-:-:S04]  /*24b00*/  LOP3.LUT R2, R2, 0xfffffffe, RZ, 0xc0, !PT ;  /* 0xfffffffe02027812 */ /* 0x000fc800078ec0ff */
        /* <DEDUP_REMOVED lines=17> */
.L_x_2017:
[----:B---3--:R-:W2:Y:S04]  /*24c20*/  LDL R4, [R1] ;  /* 0x0000000001047983 */ /* 0x008ea80000100800 */
[----:B------:R-:W3:Y:S01]  /*24c30*/  LDL.LU R3, [R1+0x40] ;  /* 0x0000400001037983 */ /* 0x000ee20000300800 */
[----:B------:R-:W-:Y:S05]  /*24c40*/  WARPSYNC.ALL ;  /* 0x0000000000007948 */ /* 0x000fea0003800000 */
[----:B------:R-:W-:Y:S01]  /*24c50*/  ULDC.64 UR4, c[0x0][0x298] ;  /* 0x0000a60000047ab9 */ /* 0x000fe20000000a00 */
[----:B------:R-:W-:Y:S01]  /*24c60*/  BSSY B6, `(.L_x_2022) ;  /* 0x000001c000067945 */ /* 0x000fe20003800000 */
[----:B------:R-:W-:Y:S01]  /*24c70*/  BAR.SYNC.DEFER_BLOCKING 0x8, 0x180 ;  /* 0x0206000000007b1d */ /* 0x000fe20000010000 */
[----:B---3--:R-:W-:-:S05]  /*24c80*/  SHF.R.S32.HI R0, RZ, 0x1f, R3 ;  /* 0x0000001fff007819 */ /* 0x008fca0000011403 */
[----:B------:R-:W-:Y:S02]  /*24c90*/  IMAD R2, R0, UR4, RZ ;  /* 0x0000000400027c24 */ /* 0x000fe4000f8e02ff */
[----:B--2---:R-:W-:Y:S02]  /*24ca0*/  VIADD R0, R4, 0xc400 ;  /* 0x0000c40004007836 */ /* 0x004fe40000000000 */
[C---:B------:R-:W-:Y:S02]  /*24cb0*/  IMAD R2, R3.reuse, UR5, R2 ;  /* 0x0000000503027c24 */ /* 0x040fe4000f8e0202 */
[----:B------:R-:W-:Y:S01]  /*24cc0*/  IMAD.WIDE.U32 R4, R3, UR4, RZ ;  /* 0x0000000403047c25 */ /* 0x000fe2000f8e00ff */
[----:B------:R-:W-:-:S03]  /*24cd0*/  LOP3.LUT P0, RZ, R0, 0x3ff, RZ, 0xc0, !PT ;  /* 0x000003ff00ff7812 */ /* 0x000fc6000780c0ff */
[----:B------:R-:W-:Y:S01]  /*24ce0*/  IMAD.IADD R0, R5, 0x1, R2 ;  /* 0x0000000105007824 */ /* 0x000fe200078e0202 */
[----:B------:R2:W-:Y:S04]  /*24cf0*/  STL.64 [R1+0x40], R4 ;  /* 0x0000400401007387 */ /* 0x0005e80000100a00 */
[----:B------:R2:W-:Y:S05]  /*24d00*/  STL [R1+0x4c], R0 ;  /* 0x00004c0001007387 */ /* 0x0005ea0000100800 */
[----:B------:R-:W-:Y:S05]  /*24d10*/  @!P0 BRA `(.L_x_2023) ;  /* 0x0000000000408947 */ /* 0x000fea0003800000 */
[----:B------:R-:W-:Y:S01]  /*24d20*/  MOV R2, 0x0 ;  /* 0x0000000000027802 */ /* 0x000fe20000000f00 */
[----:B------:R-:W-:Y:S01]  /*24d30*/  ULDC.64 UR4, c[0x4][0xb8] ;  /* 0x01002e0000047ab9 */ /* 0x000fe20000000a00 */
[----:B------:R-:W-:Y:S01]  /*24d40*/  ULDC.64 UR6, c[0x4][0xc0] ;  /* 0x0100300000067ab9 */ /* 0x000fe20000000a00 */
[----:B------:R-:W-:Y:S01]  /*24d50*/  ULDC.64 UR8, c[0x4][0x20] ;  /* 0x0100080000087ab9 */ /* 0x000fe20000000a00 */
[----:B--2---:R-:W-:Y:S02]  /*24d60*/  IMAD.U32 R4, RZ, RZ, UR4 ;  /* 0x00000004ff047e24 */ /* 0x004fe4000f8e00ff */
[----:B------:R-:W2:Y:S01]  /*24d70*/  LDC.64 R2, c[0x4][R2] ;  /* 0x0100000002027b82 */ /* 0x000ea20000000a00 */
[----:B------:R-:W-:Y:S02]  /*24d80*/  IMAD.U32 R5, RZ, RZ, UR5 ;  /* 0x00000005ff057e24 */ /* 0x000fe4000f8e00ff */
[----:B------:R-:W-:Y:S02]  /*24d90*/  IMAD.U32 R6, RZ, RZ, UR6 ;  /* 0x00000006ff067e24 */ /* 0x000fe4000f8e00ff */
[----:B-1----:R-:W-:-:S02]  /*24da0*/  IMAD.U32 R7, RZ, RZ, UR7 ;  /* 0x00000007ff077e24 */ /* 0x002fc4000f8e00ff */
[----:B------:R-:W-:Y:S02]  /*24db0*/  IMAD.U32 R10, RZ, RZ, UR8 ;  /* 0x00000008ff0a7e24 */ /* 0x000fe4000f8e00ff */
[----:B0-----:R-:W-:Y:S02]  /*24dc0*/  IMAD.U32 R11, RZ, RZ, UR9 ;  /* 0x00000009ff0b7e24 */ /* 0x001fe4000f8e00ff */
[----:B------:R-:W-:Y:S02]  /*24dd0*/  IMAD.MOV.U32 R8, RZ, RZ, 0x70 ;  /* 0x00000070ff087424 */ /* 0x000fe400078e00ff */
[----:B------:R-:W-:Y:S02]  /*24de0*/  IMAD.MOV.U32 R12, RZ, RZ, 0x1 ;  /* 0x00000001ff0c7424 */ /* 0x000fe400078e00ff */
[----:B------:R-:W-:-:S07]  /*24df0*/  IMAD.MOV.U32 R13, RZ, RZ, RZ ;  /* 0x000000ffff0d7224 */ /* 0x000fce00078e00ff */
[----:B------:R-:W-:-:S07]  /*24e00*/  LEPC R20, `(.L_x_2023) ;  /* 0x000000001014794e */ /* 0x000fce0000000000 */
[----:B--2---:R-:W-:Y:S05]  /*24e10*/  CALL.ABS.NOINC R2 ;  /* 0x0000000002007343 */ /* 0x004fea0003c00000 */
.L_x_2023:
[----:B------:R-:W-:Y:S05]  /*24e20*/  BSYNC B6 ;  /* 0x0000000000067941 */ /* 0x000fea0003800000 */
.L_x_2022:
[----:B--2---:R-:W2:Y:S01]  /*24e30*/  LDL.LU R0, [R1+0x4c] ;  /* 0x00004c0001007983 */ /* 0x004ea20000300800 */
[----:B-1----:R-:W1:Y:S01]  /*24e40*/  LDC R7, c[0x0][0x448] ;  /* 0x00011200ff077b82 */ /* 0x002e620000000800 */
[----:B------:R-:W-:Y:S01]  /*24e50*/  ULDC.64 UR4, c[0x0][0x2d8] ;  /* 0x0000b60000047ab9 */ /* 0x000fe20000000a00 */
[----:B------:R-:W-:Y:S01]  /*24e60*/  ULDC.64 UR6, c[0x0][0x280] ;  /* 0x0000a00000067ab9 */ /* 0x000fe20000000a00 */
[----:B------:R-:W2:Y:S04]  /*24e70*/  LDL.LU.64 R2, [R1+0x40] ;  /* 0x0000400001027983 */ /* 0x000ea80000300a00 */
[----:B------:R-:W3:Y:S01]  /*24e80*/  LDL R9, [R1+0x30] ;  /* 0x0000300001097983 */ /* 0x000ee20000100800 */
[----:B------:R-:W4:Y:S01]  /*24e90*/  S2R R5, SR_TID.X ;  /* 0x0000000000057919 */ /* 0x000f220000002100 */
[----:B------:R-:W0:Y:S01]  /*24ea0*/  S2R R8, SR_TID.X ;  /* 0x0000000000087919 */ /* 0x000e220000002100 */
[----:B------:R-:W0:Y:S01]  /*24eb0*/  S2R R10, SR_TID.X ;  /* 0x00000000000a7919 */ /* 0x000e220000002100 */
[----:B----4-:R-:W-:-:S04]  /*24ec0*/  LOP3.LUT R5, R5, 0x7f, RZ, 0xc0, !PT ;  /* 0x0000007f05057812 */ /* 0x010fc800078ec0ff */
[----:B------:R-:W-:Y:S01]  /*24ed0*/  SHF.R.U32.HI R5, RZ, 0x3, R5 ;  /* 0x00000003ff057819 */ /* 0x000fe20000011605 */
[----:B0-----:R-:W-:-:S05]  /*24ee0*/  IMAD.SHL.U32 R8, R8, 0x10, RZ ;  /* 0x0000001008087824 */ /* 0x001fca00078e00ff */
[----:B------:R-:W-:Y:S01]  /*24ef0*/  LOP3.LUT R8, R5, 0x70, R8, 0xf8, !PT ;  /* 0x0000007005087812 */ /* 0x000fe200078ef808 */
[----:B------:R-:W-:-:S05]  /*24f00*/  IMAD.SHL.U32 R10, R10, 0x8, RZ ;  /* 0x000000080a0a7824 */ /* 0x000fca00078e00ff */
[----:B------:R-:W-:-:S04]  /*24f10*/  LOP3.LUT R10, R10, 0x38, RZ, 0xc0, !PT ;  /* 0x000000380a0a7812 */ /* 0x000fc800078ec0ff */
[C---:B------:R-:W-:Y:S02]  /*24f20*/  LOP3.LUT R11, R10.reuse, 0x40, RZ, 0xfc, !PT ;  /* 0x000000400a0b7812 */ /* 0x040fe400078efcff */
[----:B------:R-:W-:Y:S01]  /*24f30*/  LOP3.LUT R10, R10, 0x80, RZ, 0xfc, !PT ;  /* 0x000000800a0a7812 */ /* 0x000fe200078efcff */
[----:B--2---:R-:W-:Y:S01]  /*24f40*/  IMAD.MOV.U32 R3, RZ, RZ, R0 ;  /* 0x000000ffff037224 */ /* 0x004fe200078e0000 */
        /* <DEDUP_REMOVED lines=12> */
[----:B-1----:R-:W-:-:S13]  /*25010*/  ISETP.NE.AND P0, PT, R7, 0x1, PT ;  /* 0x000000010700780c */ /* 0x002fda0003f05270 */
[----:B------:R-:W0:Y:S08]  /*25020*/  @P0 LDC R5, c[0x0][0x44c] ;  /* 0x00011300ff050b82 */ /* 0x000e300000000800 */
[----:B------:R-:W1:Y:S01]  /*25030*/  @P0 LDC R6, c[0x0][0x450] ;  /* 0x00011400ff060b82 */ /* 0x000e620000000800 */
[----:B------:R-:W-:Y:S02]  /*25040*/  IMAD R4, R4, UR4, RZ ;  /* 0x0000000404047c24 */ /* 0x000fe4000f8e02ff */
[----:B------:R-:W-:-:S04]  /*25050*/  IMAD.WIDE.U32 R2, R0, UR4, R2 ;  /* 0x0000000400027c25 */ /* 0x000fc8000f8e0002 */
[----:B------:R-:W-:Y:S01]  /*25060*/  IMAD R0, R0, UR5, R4 ;  /* 0x0000000500007c24 */ /* 0x000fe2000f8e0204 */
[----:B------:R-:W-:Y:S01]  /*25070*/  ULDC.64 UR4, c[0x0][0x2d0] ;  /* 0x0000b40000047ab9 */ /* 0x000fe20000000a00 */
[----:B---3--:R-:W-:Y:S02]  /*25080*/  IMAD.IADD R4, R8, 0x1, R9 ;  /* 0x0000000108047824 */ /* 0x008fe400078e0209 */
[----:B------:R-:W-:Y:S02]  /*25090*/  IMAD.IADD R3, R3, 0x1, R0 ;  /* 0x0000000103037824 */ /* 0x000fe400078e0200 */
        /* <DEDUP_REMOVED lines=32> */
[----:B------:R-:W3:Y:S01]  /*252a0*/  LDL.LU R6, [R1+0x3c] ;  /* 0x00003c0001067983 */ /* 0x000ee20000300800 */
[----:B------:R-:W0:Y:S01]  /*252b0*/  S2R R11, SR_TID.X ;  /* 0x00000000000b7919 */ /* 0x000e220000002100 */
[----:B------:R-:W-:Y:S01]  /*252c0*/  ULDC.64 UR4, c[0x0][0x208] ;  /* 0x0000820000047ab9 */ /* 0x000fe20000000a00 */
[----:B0-----:R-:W-:-:S05]  /*252d0*/  IMAD.SHL.U32 R11, R11, 0x8, RZ ;  /* 0x000000080b0b7824 */ /* 0x001fca00078e00ff */
[----:B------:R-:W-:Y:S01]  /*252e0*/  LOP3.LUT R11, R11, 0x38, RZ, 0xc0, !PT ;  /* 0x000000380b0b7812 */ /* 0x000fe200078ec0ff */
[----:B--2---:R-:W-:-:S04]  /*252f0*/  IMAD.IADD R0, R8, 0x1, R9 ;  /* 0x0000000108007824 */ /* 0x004fc800078e0209 */
[----:B------:R-:W-:Y:S01]  /*25300*/  VIADD R5, R0, 0x10 ;  /* 0x0000001000057836 */ /* 0x000fe20000000000 */
[----:B------:R-:W-:Y:S01]  /*25310*/  SHFL.IDX PT, R9, R3, 0x1, 0x181f ;  /* 0x00381f0003097f89 */ /* 0x000fe200000e0000 */
[----:B---3--:R-:W-:-:S03]  /*25320*/  IMAD R2, R6, R7, RZ ;  /* 0x0000000706027224 */ /* 0x008fc600078e02ff */
[----:B------:R-:W0:Y:S04]  /*25330*/  SHFL.IDX PT, R7, R4, RZ, 0x181f ;  /* 0x00181fff04077589 */ /* 0x000e2800000e0000 */
[----:B------:R-:W1:Y:S01]  /*25340*/  SHFL.IDX PT, R6, R3, RZ, 0x181f ;  /* 0x00181fff03067589 */ /* 0x000e6200000e0000 */
[-C--:B------:R-:W-:Y:S02]  /*25350*/  ISETP.GE.AND P4, PT, R0, R2.reuse, PT ;  /* 0x000000020000720c */ /* 0x080fe40003f86270 */
[----:B------:R-:W-:Y:S02]  /*25360*/  ISETP.GE.AND P3, PT, R5, R2, PT ;  /* 0x000000020500720c */ /* 0x000fe40003f66270 */
[----:B------:R-:W2:Y:S09]  /*25370*/  SHFL.IDX PT, R5, R4, 0x1, 0x181f ;  /* 0x00381f0004057f89 */ /* 0x000eb200000e0000 */
[----:B0-----:R-:W-:-:S05]  /*25380*/  @!P4 LEA R7, P5, R11, R7, 0x1 ;  /* 0x000000070b07c211 */ /* 0x001fca00078a08ff */
[----:B-1----:R-:W-:-:S05]  /*25390*/  @!P4 IMAD.X R6, RZ, RZ, R6, P5 ;  /* 0x000000ffff06c224 */ /* 0x002fca00028e0606 */
        /* <DEDUP_REMOVED lines=65> */
[----:B------:R0:W1:Y:S04]  /*257b0*/  SHFL.IDX PT, R5, R3, 0x7, 0x181f ;  /* 0x00f81f0003057f89 */ /* 0x00006800000e0000 */
[----:B------:R0:W-:Y:S04]  /*257c0*/  @!P4 LDGSTS.E.BYPASS.LTC128B.128 [R10+0xf400], desc[UR4][R6.64], !P2 ;  /* 0x0f400000060acfae */ /* 0x0001e8000d101d44 */
[----:B------:R0:W-:Y:S04]  /*257d0*/  @!P4 LDGSTS.E.BYPASS.LTC128B.128 [R10+0x13400], desc[UR4][R6.64+0x80], !P1 ;  /* 0x13400080060acfae */ /* 0x0001e8000c901d44 */
[----:B------:R0:W-:Y:S04]  /*257e0*/  @!P4 LDGSTS.E.BYPASS.LTC128B.128 [R10+0x17400], desc[UR4][R6.64+0x100], !P0 ;  /* 0x17400100060acfae */ /* 0x0001e8000c101d44 */
[----:B------:R0:W2:Y:S02]  /*257f0*/  SHFL.IDX PT, R3, R4, 0x7, 0x181f ;  /* 0x00f81f0004037f89 */ /* 0x0000a400000e0000 */
.L_x_2180:
[----:B------:R-:W-:Y:S01]  /*25800*/  VIADD R0, R0, 0x70 ;  /* 0x0000007000007836 */ /* 0x000fe20000000000 */
[----:B------:R-:W-:Y:S04]  /*25810*/  BSSY B0, `(.L_x_2025) ;  /* 0x000000f000007945 */ /* 0x000fe80003800000 */
[----:B------:R-:W-:-:S13]  /*25820*/  ISETP.GE.AND P3, PT, R0, R2, PT ;  /* 0x000000020000720c */ /* 0x000fda0003f66270 */
[----:B------:R-:W-:Y:S05]  /*25830*/  @P3 BRA `(.L_x_2026) ;  /* 0x0000000000303947 */ /* 0x000fea0003800000 */
[----:B0-----:R-:W0:Y:S01]  /*25840*/  S2R R4, SR_TID.X ;  /* 0x0000000000047919 */ /* 0x001e220000002100 */
[----:B------:R-:W-:Y:S01]  /*25850*/  ULDC.64 UR4, c[0x0][0x208] ;  /* 0x0000820000047ab9 */ /* 0x000fe20000000a00 */
[----:B0-----:R-:W-:-:S05]  /*25860*/  IMAD.SHL.U32 R4, R4, 0x8, RZ ;  /* 0x0000000804047824 */ /* 0x001fca00078e00ff */
[----:B------:R-:W-:-:S04]  /*25870*/  LOP3.LUT R4, R4, 0x38, RZ, 0xc0, !PT ;  /* 0x0000003804047812 */ /* 0x000fc800078ec0ff */
[----:B--2---:R-:W-:-:S05]  /*25880*/  LEA R2, P3, R4, R3, 0x1 ;  /* 0x0000000304027211 */ /* 0x004fca00078608ff */
[----:B-1----:R-:W-:-:S05]  /*25890*/  IMAD.X R3, RZ, RZ, R5, P3 ;  /* 0x000000ffff037224 */ /* 0x002fca00018e0605 */
[----:B------:R-:W-:Y:S01]  /*258a0*/  @!PT LDS RZ, [RZ] ;  /* 0x00000000fffff984 */ /* 0x000fe20000000800 */
[----:B------:R-:W-:Y:S01]  /*258b0*/  @!PT LDS RZ, [RZ] ;  /* 0x00000000fffff984 */ /* 0x000fe20000000800 */
[----:B------:R-:W-:Y:S01]  /*258c0*/  @!PT LDS RZ, [RZ] ;  /* 0x00000000fffff984 */ /* 0x000fe20000000800 */
[----:B------:R3:W-:Y:S04]  /*258d0*/  LDGSTS.E.BYPASS.LTC128B.128 [R10+0xfc00], desc[UR4][R2.64], !P2 ;  /* 0x0fc00000020a7fae */ /* 0x0007e8000d101d44 */
[----:B------:R3:W-:Y:S04]  /*258e0*/  LDGSTS.E.BYPASS.LTC128B.128 [R10+0x13c00], desc[UR4][R2.64+0x80], !P1 ;  /* 0x13c00080020a7fae */ /* 0x0007e8000c901d44 */
[----:B------:R3:W-:Y:S02]  /*258f0*/  LDGSTS.E.BYPASS.LTC128B.128 [R10+0x17c00], desc[UR4][R2.64+0x100], !P0 ;  /* 0x17c00100020a7fae */ /* 0x0007e4000c101d44 */
.L_x_2026:
[----:B------:R-:W-:Y:S05]  /*25900*/  BSYNC B0 ;  /* 0x0000000000007941 */ /* 0x000fea0003800000 */
.L_x_2025:
[----:B0--3--:R-:W3:Y:S01]  /*25910*/  LDL R10, [R1] ;  /* 0x00000000010a7983 */ /* 0x009ee20000100800 */
[----:B------:R-:W-:Y:S01]  /*25920*/  PLOP3.LUT P0, PT, PT, PT, PT, 0x80, 0x0 ;  /* 0x000000000000781c */ /* 0x000fe20003f0f070 */
[----:B------:R-:W-:Y:S01]  /*25930*/  NOP ;  /* 0x0000000000007918 */ /* 0x000fe20000000000 */
[----:B---3--:R-:W-:-:S11]  /*25940*/  VIADD R11, R10, 0x2a800 ;  /* 0x0002a8000a0b7836 */ /* 0x008fd60000000000 */
.L_x_2027:
[----:B------:R-:W3:Y:S01]  /*25950*/  LDL R2, [R1] ;  /* 0x0000000001027983 */ /* 0x000ee20000100800 */
[----:B------:R-:W-:Y:S02]  /*25960*/  PLOP3.LUT P1, PT, P1, P0, PT, 0xa2, 0x0 ;  /* 0x000000000000781c */ /* 0x000fe40000f21472 */
[----:B---3--:R-:W-:-:S08]  /*25970*/  @P0 R2UR P1, UR4, R2 ;  /* 0x00000000020402ca */ /* 0x008fd00000020000 */
[----:B------:R-:W-:-:S05]  /*25980*/  @P0 PLOP3.LUT P0, PT, P1, PT, PT, 0x80, 0x0 ;  /* 0x000000000000081c */ /* 0x000fca0000f0f070 */
[----:B------:R-:W-:Y:S01]  /*25990*/  @!P1 SYNCS.ARRIVE.TRANS64.RED.A0T1 RZ, [UR4+0x2a800], RZ ;  /* 0x02a800ffffff99a7 */ /* 0x000fe20008200404 */
[----:B------:R-:W-:Y:S07]  /*259a0*/  @!P1 ARRIVES.LDGSTSBAR.64.TRANSCNT [UR4+0x2a800] ;  /* 0x02a80000ff0099b0 */ /* 0x000fee0008000a84 */
[----:B------:R-:W-:Y:S05]  /*259b0*/  @P0 BRA.U.ANY `(.L_x_2027) ;  /* 0xfffffffd00e40947 */ /* 0x000fea000393ffff */
[----:B--2---:R-:W2:Y:S02]  /*259c0*/  LDL.LU R3, [R1+0x48] ;  /* 0x0000480001037983 */ /* 0x004ea40000300800 */
        /* <DEDUP_REMOVED lines=9> */
[----:B------:R-:W2:Y:S03]  /*25a60*/  SYNCS.PHASECHK.TRANS64.TRYWAIT P0, [R2+URZ+0x2a820], R0 ;  /* 0x02a82000020075a7 */ /* 0x000ea6000800017f */
[----:B0-2---:R-:W-:Y:S05]  /*25a70*/  @!P0 BRA `(.L_x_2029) ;  /* 0x0000005400308947 */ /* 0x005fea0003800000 */
.L_x_2181:
[----:B------:R-:W-:Y:S05]  /*25a80*/  BSYNC B0 ;  /* 0x0000000000007941 */ /* 0x000fea0003800000 */
.L_x_2028:
[----:B------:R-:W2:Y:S04]  /*25a90*/  LDL R3, [R1+0x34] ;  /* 0x0000340001037983 */ /* 0x000ea80000100800 */
[----:B0-----:R-:W3:Y:S01]  /*25aa0*/  LDL R2, [R1+0x2c] ;  /* 0x00002c0001027983 */ /* 0x001ee20000100800 */
[----:B------:R-:W-:Y:S01]  /*25ab0*/  BSSY B0, `(.L_x_2030) ;  /* 0x0000222000007945 */ /* 0x000fe20003800000 */
[----:B--2---:R-:W-:-:S05]  /*25ac0*/  VIADD R0, R3, 0xfffffffe ;  /* 0xfffffffe03007836 */ /* 0x004fca0000000000 */
[----:B---3--:R-:W-:-:S13]  /*25ad0*/  ISETP.GE.AND P0, PT, R0, R2, PT ;  /* 0x000000020000720c */ /* 0x008fda0003f06270 */
[----:B------:R-:W-:Y:S05]  /*25ae0*/  @!P0 BRA `(.L_x_2031) ;  /* 0x0000002000788947 */ /* 0x000fea0003800000 */
[----:B------:R-:W-:Y:S01]  /*25af0*/  IMAD.MOV R8, RZ, RZ, -R3 ;  /* 0x000000ffff087224 */ /* 0x000fe200078e0a03 */
[----:B------:R-:W-:Y:S01]  /*25b00*/  LOP3.LUT R2, RZ, R2, RZ, 0x33, !PT ;  /* 0x00000002ff027212 */ /* 0x000fe200078e33ff */
[----:B------:R-:W-:Y:S03]  /*25b10*/  BSSY B2, `(.L_x_2032) ;  /* 0x00000b8000027945 */ /* 0x000fe60003800000 */
[----:B------:R-:W-:-:S05]  /*25b20*/  VIADDMNMX R8, R8, 0x1, R2, !PT ;  /* 0x0000000108087846 */ /* 0x000fca0007800102 */
[----:B------:R-:W-:-:S05]  /*25b30*/  IMAD.IADD R2, R3, 0x1, R8 ;  /* 0x0000000103027824 */ /* 0x000fca00078e0208 */
[----:B------:R-:W-:-:S04]  /*25b40*/  LOP3.LUT R2, R2, 0x1, RZ, 0xc0, !PT ;  /* 0x0000000102027812 */ /* 0x000fc800078ec0ff */
[----:B------:R-:W-:-:S13]  /*25b50*/  ISETP.NE.U32.AND P0, PT, R2, 0x1, PT ;  /* 0x000000010200780c */ /* 0x000fda0003f05070 */
[----:B------:R-:W-:Y:S05]  /*25b60*/  @P0 BRA `(.L_x_2033) ;  /* 0x0000000800c80947 */ /* 0x000fea0003800000 */
[----:B-1----:R-:W2:Y:S04]  /*25b70*/  LDL R5, [R1+0xc] ;  /* 0x00000c0001057983 */ /* 0x002ea80000100800 */
        /* <DEDUP_REMOVED lines=19> */
[----:B------:R-:W-:Y:S01]  /*25cb0*/  ULDC.64 UR8, c[0x0][0x208] ;  /* 0x0000820000087ab9 */ /* 0x000fe20000000a00 */
        /* <DEDUP_REMOVED lines=15> */
.L_x_2036:
[----:B------:R-:W2:Y:S01]  /*25db0*/  LDL R2, [R1] ;  /* 0x0000000001027983 */ /* 0x000ea20000100800 */
[----:B------:R-:W-:Y:S01]  /*25dc0*/  BSSY B3, `(.L_x_2037) ;  /* 0x0000005000037945 */ /* 0x000fe20003800000 */
[----:B--2---:R-:W-:Y:S01]  /*25dd0*/  IMAD R3, R7, 0x8, R2 ;  /* 0x0000000807037824 */ /* 0x004fe200078e0202 */
[----:B------:R-:W-:-:S04]  /*25de0*/  SHF.L.U32 R2, R9, 0x1f, RZ ;  /* 0x0000001f09027819 */ /* 0x000fc800000006ff */
[----:B------:R-:W1:Y:S02]  /*25df0*/  SYNCS.PHASECHK.TRANS64.TRYWAIT P0, [R3+URZ+0x2a840], R2 ;  /* 0x02a84002030075a7 */ /* 0x000e64000800017f */
[----:B-1----:R-:W-:Y:S05]  /*25e00*/  @!P0 BRA `(.L_x_2038) ;  /* 0x0000005000648947 */ /* 0x002fea0003800000 */
.L_x_2182:
[----:B------:R-:W-:Y:S05]  /*25e10*/  BSYNC B3 ;  /* 0x0000000000037941 */ /* 0x000fea0003800000 */
.L_x_2037:
        /* <DEDUP_REMOVED lines=12> */
.L_x_2040:
[----:B------:R-:W-:Y:S05]  /*25ee0*/  BSYNC B3 ;  /* 0x0000000000037941 */ /* 0x000fea0003800000 */
.L_x_2039:
        /* <DEDUP_REMOVED lines=13> */
.L_x_2041:
        /* <DEDUP_REMOVED lines=16> */
.L_x_2042:
        /* <DEDUP_REMOVED lines=15> */
.L_x_2043:
        /* <DEDUP_REMOVED lines=17> */
.L_x_2183:
[----:B------:R-:W-:Y:S05]  /*262c0*/  BSYNC B3 ;  /* 0x0000000000037941 */ /* 0x000fea0003800000 */
.L_x_2044:
[----:B------:R1:W5:Y:S04]  /*262d0*/  LDL R15, [R1] ;  /* 0x00000000010f7983 */ /* 0x0003680000100800 */
        /* <DEDUP_REMOVED lines=13> */
.L_x_2047:
[----:B------:R-:W-:Y:S05]  /*263b0*/  BSYNC B3 ;  /* 0x0000000000037941 */ /* 0x000fea0003800000 */
.L_x_2046:
        /* <DEDUP_REMOVED lines=13> */
.L_x_2048:
        /* <DEDUP_REMOVED lines=15> */
.L_x_2049:
        /* <DEDUP_REMOVED lines=12> */
.L_x_2035:
[----:B------:R-:W-:Y:S05]  /*26640*/  BSYNC B1 ;  /* 0x0000000000017941 */ /* 0x000fea0003800000 */
.L_x_2034:
[----:B0-----:R-:W2:Y:S04]  /*26650*/  LDL R0, [R1+0x34] ;  /* 0x0000340001007983 */ /* 0x001ea80000100800 */
[----:B------:R0:W-:Y:S04]  /*26660*/  STL [R1+0x4], R7 ;  /* 0x0000040701007387 */ /* 0x0001e80000100800 */
[----:B------:R0:W-:Y:S02]  /*26670*/  STL [R1+0x18], R9 ;  /* 0x0000180901007387 */ /* 0x0001e40000100800 */
[----:B0-2---:R-:W-:-:S07]  /*26680*/  VIADD R0, R0, 0xfffffffd ;  /* 0xfffffffd00007836 */ /* 0x005fce0000000000 */
.L_x_2033:
[----:B------:R-:W-:Y:S05]  /*26690*/  BSYNC B2 ;  /* 0x0000000000027941 */ /* 0x000fea0003800000 */
.L_x_2032:
[----:B------:R-:W2:Y:S01]  /*266a0*/  LDL.LU R2, [R1+0x34] ;  /* 0x0000340001027983 */ /* 0x000ea20000300800 */
[----:B------:R-:W-:Y:S01]  /*266b0*/  VIADD R8, R8, 0xfffffffe ;  /* 0xfffffffe08087836 */ /* 0x000fe20000000000 */
[----:B--2---:R-:W-:-:S04]  /*266c0*/  LOP3.LUT R2, RZ, R2, RZ, 0x33, !PT ;  /* 0x00000002ff027212 */ /* 0x004fc800078e33ff */
[----:B------:R-:W-:-:S13]  /*266d0*/  ISETP.NE.AND P0, PT, R8, R2, PT ;  /* 0x000000020800720c */ /* 0x000fda0003f05270 */
[----:B------:R-:W-:Y:S05]  /*266e0*/  @!P0 BRA `(.L_x_2031) ;  /* 0x0000001400788947 */ /* 0x000fea0003800000 */
[----:B------:R-:W-:-:S07]  /*266f0*/  IMAD.MOV.U32 R9, RZ, RZ, R17 ;  /* 0x000000ffff097224 */ /* 0x000fce00078e0011 */
.L_x_2082:
[----:B------:R-:W2:Y:S04]  /*26700*/  LDL R4, [R1+0xc] ;  /* 0x00000c0001047983 */ /* 0x000ea80000100800 */
[----:B------:R-:W3:Y:S04]  /*26710*/  LDL R3, [R1+0x4] ;  /* 0x0000040001037983 */ /* 0x000ee80000100800 */
[----:B------:R-:W4:Y:S01]  /*26720*/  LDL R2, [R1+0x18] ;  /* 0x0000180001027983 */ /* 0x000f220000100800 */
[----:B------:R-:W-:Y:S05]  /*26730*/  YIELD ;  /* 0x0000000000007946 */ /* 0x000fea0003800000 */
[----:B------:R-:W-:Y:S01]  /*26740*/  BSSY B1, `(.L_x_2050) ;  /* 0x00000a8000017945 */ /* 0x000fe20003800000 */
[----:B--2---:R-:W-:Y:S01]  /*26750*/  LOP3.LUT P1, RZ, R4, 0x1, RZ, 0xc0, !PT ;  /* 0x0000000104ff7812 */ /* 0x004fe2000782c0ff */
[----:B---3--:R-:W-:-:S05]  /*26760*/  VIADD R4, R3, 0x1 ;  /* 0x0000000103047836 */ /* 0x008fca0000000000 */
[----:B------:R-:W-:-:S04]  /*26770*/  ISETP.NE.AND P0, PT, R4, 0x2, PT ;  /* 0x000000020400780c */ /* 0x000fc80003f05270 */
[----:B-1----:R-:W-:Y:S02]  /*26780*/  SEL R5, RZ, 0x1, P0 ;  /* 0x00000001ff057807 */ /* 0x002fe40000000000 */
        /* <DEDUP_REMOVED lines=26> */
[----:B------:R-:W-:-:S06]  /*26930*/  LEA.HI.X R9, R2, UR5, R3, 0x2, P0 ;  /* 0x0000000502097c11 */ /* 0x000fcc00080f1403 */
[----:B------:R0:W5:Y:S03]  /*26940*/  LDG.E R9, desc[UR8][R8.64] ;  /* 0x0000000808097981 */ /* 0x000166000c1e1900 */
.L_x_2052:
[----:B------:R-:W2:Y:S01]  /*26950*/  LDL R2, [R1] ;  /* 0x0000000001027983 */ /* 0x000ea20000100800 */
[----:B------:R-:W-:Y:S01]  /*26960*/  BSSY B2, `(.L_x_2053) ;  /* 0x0000005000027945 */ /* 0x000fe20003800000 */
[----:B--2---:R-:W-:Y:S01]  /*26970*/  IMAD R3, R4, 0x8, R2 ;  /* 0x0000000804037824 */ /* 0x004fe200078e0202 */
[----:B------:R-:W-:-:S04]  /*26980*/  SHF.L.U32 R2, R5, 0x1f, RZ ;  /* 0x0000001f05027819 */ /* 0x000fc800000006ff */
[----:B------:R-:W1:Y:S02]  /*26990*/  SYNCS.PHASECHK.TRANS64.TRYWAIT P0, [R3+URZ+0x2a840], R2 ;  /* 0x02a84002030075a7 */ /* 0x000e64000800017f */
[----:B-1----:R-:W-:Y:S05]  /*269a0*/  @!P0 BRA `(.L_x_2054) ;  /* 0x0000004400a48947 */ /* 0x002fea0003800000 */
.L_x_2184:
[----:B------:R-:W-:Y:S05]  /*269b0*/  BSYNC B2 ;  /* 0x0000000000027941 */ /* 0x000fea0003800000 */
.L_x_2053:
        /* <DEDUP_REMOVED lines=12> */
.L_x_2056:
[----:B------:R-:W-:Y:S05]  /*26a80*/  BSYNC B2 ;  /* 0x0000000000027941 */ /* 0x000fea0003800000 */
.L_x_2055:
        /* <DEDUP_REMOVED lines=12> */
[----:B0-----:R-:W-:-:S08]  /*26b50*/  VIADD R8, R7, 0x18400 ;  /* 0x0001840007087836 */ /* 0x001fd00000000000 */
.L_x_2057:
        /* <DEDUP_REMOVED lines=16> */
.L_x_2058:
        /* <DEDUP_REMOVED lines=15> */
.L_x_2059:
        /* <DEDUP_REMOVED lines=17> */
.L_x_2185:
[----:B------:R-:W-:Y:S05]  /*26e60*/  BSYNC B2 ;  /* 0x0000000000027941 */ /* 0x000fea0003800000 */
.L_x_2060:
        /* <DEDUP_REMOVED lines=11> */
.L_x_2063:
[----:B------:R-:W-:Y:S05]  /*26f20*/  BSYNC B2 ;  /* 0x0000000000027941 */ /* 0x000fea0003800000 */
.L_x_2062:
        /* <DEDUP_REMOVED lines=14> */
.L_x_2064:
        /* <DEDUP_REMOVED lines=15> */
.L_x_2065:
        /* <DEDUP_REMOVED lines=12> */
.L_x_2051:
[----:B------:R-:W-:Y:S05]  /*271c0*/  BSYNC B1 ;  /* 0x0000000000017941 */ /* 0x000fea0003800000 */
.L_x_2050:
[----:B------:R-:W2:Y:S01]  /*271d0*/  LDL R2, [R1+0xc] ;  /* 0x00000c0001027983 */ /* 0x000ea20000100800 */
[----:B------:R-:W-:Y:S01]  /*271e0*/  VIADD R3, R4, 0x1 ;  /* 0x0000000104037836 */ /* 0x000fe20000000000 */
[----:B------:R-:W-:Y:S01]  /*271f0*/  BSSY B1, `(.L_x_2066) ;  /* 0x00000a9000017945 */ /* 0x000fe20003800000 */
[----:B0-----:R-:W-:-:S03]  /*27200*/  VIADD R6, R0, 0xffffffff ;  /* 0xffffffff00067836 */ /* 0x001fc60000000000 */
        /* <DEDUP_REMOVED lines=13> */
[----:B------:R-:W2:Y:S01]  /*272e0*/  LDL R14, [R1+0x24] ;  /* 0x00002400010e7983 */ /* 0x000ea20000100800 */
[----:B------:R-:W1:Y:S01]  /*272f0*/  LDC R8, c[0x0][0x43c] ;  /* 0x00010f00ff087b82 */ /* 0x000e620000000800 */
[----:B------:R-:W-:Y:S02]  /*27300*/  ULDC.64 UR6, c[0x0][0x428] ;  /* 0x00010a0000067ab9 */ /* 0x000fe40000000a00 */
[----:B------:R-:W3:Y:S01]  /*27310*/  LDL R13, [R1+0x14] ;  /* 0x00001400010d7983 */ /* 0x000ee20000100800 */
[----:B------:R-:W-:Y:S01]  /*27320*/  ULDC.64 UR8, c[0x0][0x208] ;  /* 0x0000820000087ab9 */ /* 0x000fe20000000a00 */
[----:B-1----:R-:W-:-:S13]  /*27330*/  ISETP.NE.AND P0, PT, R8, 0x1, PT ;  /* 0x000000010800780c */ /* 0x002fda0003f05270 */
[----:B------:R-:W1:Y:S02]  /*27340*/  @P0 LDC.64 R2, c[0x0][0x440] ;  /* 0x00011000ff020b82 */ /* 0x000e640000000a00 */
[----:B-1----:R-:W-:-:S04]  /*27350*/  @P0 IMAD.HI.U32 R7, R6, R2, RZ ;  /* 0x0000000206070227 */ /* 0x002fc800078e00ff */
        /* <DEDUP_REMOVED lines=12> */
.L_x_2068:
[----:B------:R-:W2:Y:S01]  /*27420*/  LDL R2, [R1] ;  /* 0x0000000001027983 */ /* 0x000ea20000100800 */
[----:B------:R-:W-:Y:S01]  /*27430*/  SHF.L.U32 R3, R10, 0x1f, RZ ;  /* 0x0000001f0a037819 */ /* 0x000fe200000006ff */
[----:B------:R-:W-:Y:S01]  /*27440*/  BSSY B2, `(.L_x_2069) ;  /* 0x0000004000027945 */ /* 0x000fe20003800000 */
[----:B--2---:R-:W-:-:S04]  /*27450*/  IMAD R2, R12, 0x8, R2 ;  /* 0x000000080c027824 */ /* 0x004fc800078e0202 */
[----:B------:R-:W2:Y:S02]  /*27460*/  SYNCS.PHASECHK.TRANS64.TRYWAIT P0, [R2+URZ+0x2a840], R3 ;  /* 0x02a84003020075a7 */ /* 0x000ea4000800017f */
[----:B--2---:R-:W-:Y:S05]  /*27470*/  @!P0 BRA `(.L_x_2070) ;  /* 0x0000003c00188947 */ /* 0x004fea0003800000 */
.L_x_2186:
[----:B------:R-:W-:Y:S05]  /*27480*/  BSYNC B2 ;  /* 0x0000000000027941 */ /* 0x000fea0003800000 */
.L_x_2069:
        /* <DEDUP_REMOVED lines=12> */
.L_x_2072:
[----:B------:R-:W-:Y:S05]  /*27550*/  BSYNC B2 ;  /* 0x0000000000027941 */ /* 0x000fea0003800000 */
.L_x_2071:
[----:B------:R-:W3:Y:S04]  /*27560*/  LDL R8, [R1+0x4] ;  /* 0x0000040001087983 */ /* 0x000ee80000100800 */
[----:B0-----:R-:W4:Y:S04]  /*27570*/  LDL R10, [R1] ;  /* 0x00000000010a7983 */ /* 0x001f280000100800 */
[----:B--2---:R-:W2:Y:S01]  /*27580*/  LDL R2, [R1+0x1c] ;  /* 0x00001c0001027983 */ /* 0x004ea20000100800 */
        /* <DEDUP_REMOVED lines=8> */
[----:B----4-:R-:W-:Y:S02]  /*27610*/  IMAD R8, R8, 0x9000, R10 ;  /* 0x0000900008087824 */ /* 0x010fe400078e020a */
[----:B------:R-:W-:-:S02]  /*27620*/  VIADD R3, R3, 0x30 ;  /* 0x0000003003037836 */ /* 0x000fc40000000000 */
[----:B--2---:R-:W-:Y:S02]  /*27630*/  IMAD R2, R7, 0x60, R2 ;  /* 0x0000006007027824 */ /* 0x004fe400078e0202 */
[----:B------:R-:W-:-:S07]  /*27640*/  VIADD R10, R8, 0x18400 ;  /* 0x00018400080a7836 */ /* 0x000fce0000000000 */
.L_x_2073:
        /* <DEDUP_REMOVED lines=16> */
.L_x_2074:
        /* <DEDUP_REMOVED lines=15> */
.L_x_2075:
        /* <DEDUP_REMOVED lines=15> */
.L_x_2187:
[----:B------:R-:W-:Y:S05]  /*27930*/  BSYNC B2 ;  /* 0x0000000000027941 */ /* 0x000fea0003800000 */
.L_x_2076:
        /* <DEDUP_REMOVED lines=11> */
.L_x_2079:
[----:B------:R-:W-:Y:S05]  /*279f0*/  BSYNC B2 ;  /* 0x0000000000027941 */ /* 0x000fea0003800000 */
.L_x_2078:
        /* <DEDUP_REMOVED lines=13> */
.L_x_2080:
        /* <DEDUP_REMOVED lines=15> */
.L_x_2081:
        /* <DEDUP_REMOVED lines=12> */
.L_x_2067:
[----:B------:R-:W-:Y:S05]  /*27c80*/  BSYNC B1 ;  /* 0x0000000000017941 */ /* 0x000fea0003800000 */
.L_x_2066:
[----:B------:R-:W2:Y:S01]  /*27c90*/  LDL R2, [R1+0x2c] ;  /* 0x00002c0001027983 */ /* 0x000ea20000100800 */
[----:B------:R-:W-:Y:S01]  /*27ca0*/  VIADD R0, R0, 0xfffffffe ;  /* 0xfffffffe00007836 */ /* 0x000fe20000000000 */
[----:B--2---:R-:W-:-:S13]  /*27cb0*/  ISETP.GT.AND P0, PT, R6, R2, PT ;  /* 0x000000020600720c */ /* 0x004fda0003f04270 */
[----:B------:R-:W-:Y:S05]  /*27cc0*/  @P0 BRA `(.L_x_2082) ;  /* 0xffffffe8008c0947 */ /* 0x000fea000383ffff */
.L_x_2031:
[----:B------:R-:W-:Y:S05]  /*27cd0*/  BSYNC B0 ;  /* 0x0000000000007941 */ /* 0x000fea0003800000 */
.L_x_2030:
[----:B------:R-:W2:Y:S01]  /*27ce0*/  S2R R3, SR_TID.X ;  /* 0x0000000000037919 */ /* 0x000ea20000002100 */
[----:B------:R-:W-:Y:S01]  /*27cf0*/  BSSY B0, `(.L_x_2083) ;  /* 0x0000011000007945 */ /* 0x000fe20003800000 */
[----:B--2---:R-:W-:-:S04]  /*27d00*/  LOP3.LUT R3, R3, 0x7f, RZ, 0xc0, !PT ;  /* 0x0000007f03037812 */ /* 0x004fc800078ec0ff */
[----:B------:R-:W-:-:S13]  /*27d10*/  ISETP.NE.AND P0, PT, R3, RZ, PT ;  /* 0x000000ff0300720c */ /* 0x000fda0003f05270 */
[----:B------:R-:W-:Y:S05]  /*27d20*/  @P0 BRA `(.L_x_2084) ;  /* 0x0000000000340947 */ /* 0x000fea0003800000 */
[----:B------:R-:W2:Y:S01]  /*27d30*/  S2R R2, SR_LANEID ;  /* 0x0000000000027919 */ /* 0x000ea20000000000 */
[----:B------:R-:W-:Y:S01]  /*27d40*/  VOTEU.ANY UR4, UPT, PT ;  /* 0x0000000000047886 */ /* 0x000fe200038e0100 */
[----:B-1----:R-:W1:Y:S01]  /*27d50*/  LDC.64 R4, c[0x0][0xc60] ;  /* 0x00031800ff047b82 */ /* 0x002e620000000a00 */
[----:B------:R-:W2:Y:S01]  /*27d60*/  FLO.U32 R0, UR4 ;  /* 0x0000000400007d00 */ /* 0x000ea200080e0000 */
[----:B------:R-:W-:Y:S01]  /*27d70*/  ULDC.64 UR6, c[0x0][0x208] ;  /* 0x0000820000067ab9 */ /* 0x000fe20000000a00 */
[----:B--2---:R-:W-:-:S06]  /*27d80*/  ISETP.EQ.U32.AND P0, PT, R0, R2, PT ;  /* 0x000000020000720c */ /* 0x004fcc0003f02070 */
[----:B------:R-:W1:Y:S07]  /*27d90*/  POPC R2, UR4 ;  /* 0x0000000400027d09 */ /* 0x000e6e0008000000 */
[----:B-1----:R-:W2:Y:S04]  /*27da0*/  @P0 ATOMG.E.ADD.STRONG.GPU PT, R2, desc[UR6][R4.64], R2 ;  /* 0x00000002040209a8 */ /* 0x002ea800081ee1c6 */
[----:B--2---:R1:W2:Y:S02]  /*27db0*/  SHFL.IDX PT, R2, R2, R0, 0x1f ;  /* 0x00001f0002027589 */ /* 0x0042a400000e0000 */
[----:B-1----:R-:W1:Y:S02]  /*27dc0*/  S2R R0, SR_LTMASK ;  /* 0x0000000000007919 */ /* 0x002e640000003900 */
[----:B-1----:R-:W-:-:S06]  /*27dd0*/  LOP3.LUT R0, R0, UR4, RZ, 0xc0, !PT ;  /* 0x0000000400007c12 */ /* 0x002fcc000f8ec0ff */
[----:B------:R-:W2:Y:S02]  /*27de0*/  POPC R0, R0 ;  /* 0x0000000000007309 */ /* 0x000ea40000000000 */
[----:B--2---:R-:W-:-:S07]  /*27df0*/  IADD3 R16, R2, UR36, R0 ;  /* 0x0000002402107c10 */ /* 0x004fce000fffe000 */
.L_x_2084:
[----:B------:R-:W-:Y:S05]  /*27e00*/  BSYNC B0 ;  /* 0x0000000000007941 */ /* 0x000fea0003800000 */
.L_x_2083:
[----:B------:R-:W2:Y:S01]  /*27e10*/  LDL R0, [R1+0xc] ;  /* 0x00000c0001007983 */ /* 0x000ea20000100800 */
[----:B------:R-:W-:Y:S01]  /*27e20*/  BSSY B0, `(.L_x_2085) ;  /* 0x000003e000007945 */ /* 0x000fe20003800000 */
[----:B--2---:R-:W-:-:S13]  /*27e30*/  LOP3.LUT P0, RZ, R0, 0x1, RZ, 0xc0, !PT ;  /* 0x0000000100ff7812 */ /* 0x004fda000780c0ff */
[----:B------:R-:W-:Y:S05]  /*27e40*/  @!P0 BRA `(.L_x_2086) ;  /* 0x0000000000ec8947 */ /* 0x000fea0003800000 */
[----:B------:R-:W2:Y:S04]  /*27e50*/  LDL R4, [R1] ;  /* 0x0000000001047983 */ /* 0x000ea80000100800 */
[----:B------:R-:W2:Y:S04]  /*27e60*/  LDL R0, [R1+0x4] ;  /* 0x0000040001007983 */ /* 0x000ea80000100800 */
[----:B------:R-:W3:Y:S01]  /*27e70*/  LDL R2, [R1+0x18] ;  /* 0x0000180001027983 */ /* 0x000ee20000100800 */
[----:B------:R-:W-:Y:S01]  /*27e80*/  BSSY B1, `(.L_x_2087) ;  /* 0x0000006000017945 */ /* 0x000fe20003800000 */
[----:B------:R-:W-:Y:S01]  /*27e90*/  ISETP.NE.AND P1, PT, R3, RZ, PT ;  /* 0x000000ff0300720c */ /* 0x000fe20003f25270 */
[----:B--2---:R-:W-:Y:S01]  /*27ea0*/  IMAD R0, R0, 0x8, R4 ;  /* 0x0000000800007824 */ /* 0x004fe200078e0204 */
[----:B---3--:R-:W-:-:S04]  /*27eb0*/  SHF.L.U32 R2, R2, 0x1f, RZ ;  /* 0x0000001f02027819 */ /* 0x008fc800000006ff */
[----:B------:R-:W2:Y:S02]  /*27ec0*/  SYNCS.PHASECHK.TRANS64.TRYWAIT P0, [R0+URZ+0x2a860], R2 ;  /* 0x02a86002000075a7 */ /* 0x000ea4000800017f */
[----:B--2---:R-:W-:Y:S05]  /*27ed0*/  @!P0 BRA `(.L_x_2088) ;  /* 0x0000003000a88947 */ /* 0x004fea0003800000 */
.L_x_2188:
[----:B------:R-:W-:Y:S05]  /*27ee0*/  BSYNC B1 ;  /* 0x0000000000017941 */ /* 0x000fea0003800000 */
.L_x_2087:
[----:B------:R-:W-:Y:S04]  /*27ef0*/  BSSY B1, `(.L_x_2089) ;  /* 0x0000009000017945 */ /* 0x000fe80003800000 */
        /* <DEDUP_REMOVED lines=8> */
.L_x_2090:
[----:B------:R-:W-:Y:S05]  /*27f80*/  BSYNC B1 ;  /* 0x0000000000017941 */ /* 0x000fea0003800000 */
.L_x_2089:
[----:B-1----:R-:W3:Y:S04]  /*27f90*/  LDL.LU R5, [R1+0x1c] ;  /* 0x00001c0001057983 */ /* 0x002ee80000300800 */
[----:B------:R-:W3:Y:S04]  /*27fa0*/  LDL.LU R3, [R1+0x10] ;  /* 0x0000100001037983 */ /* 0x000ee80000300800 */
[----:B------:R-:W4:Y:S04]  /*27fb0*/  LDL R4, [R1] ;  /* 0x0000000001047983 */ /* 0x000f280000100800 */
[----:B--2---:R-:W4:Y:S01]  /*27fc0*/  LDL R2, [R1+0x4] ;  /* 0x0000040001027983 */ /* 0x004f220000100800 */
        /* <DEDUP_REMOVED lines=8> */
[----:B----4-:R-:W-:-:S04]  /*28050*/  IMAD R2, R2, 0x6000, R4 ;  /* 0x0000600002027824 */ /* 0x010fc800078e0204 */
[----:B------:R-:W-:-:S07]  /*28060*/  VIADD R4, R2, 0x400 ;  /* 0x0000040002047836 */ /* 0x000fce0000000000 */
.L_x_2091:
        /* <DEDUP_REMOVED lines=15> */
.L_x_2092:
        /* <DEDUP_REMOVED lines=10> */
.L_x_2086:
[----:B------:R-:W-:Y:S05]  /*28200*/  BSYNC B0 ;  /* 0x0000000000007941 */ /* 0x000fea0003800000 */
.L_x_2085:
[----:B-1----:R-:W2:Y:S04]  /*28210*/  LDL.LU R5, [R1+0x4] ;  /* 0x0000040001057983 */ /* 0x002ea80000300800 */
        /* <DEDUP_REMOVED lines=8> */
.L_x_2010:
[----:B------:R-:W-:Y:S05]  /*282a0*/  BSYNC B7 ;  /* 0x0000000000077941 */ /* 0x000fea0003800000 */
.L_x_2008:
[----:B-1----:R-:W2:Y:S02]  /*282b0*/  LDL R0, [R1+0xc] ;  /* 0x00000c0001007983 */ /* 0x002ea40000100800 */
[----:B--2---:R-:W-:-:S13]  /*282c0*/  LOP3.LUT P0, RZ, R0, 0x2, RZ, 0xc0, !PT ;  /* 0x0000000200ff7812 */ /* 0x004fda000780c0ff */
[----:B------:R-:W-:Y:S05]  /*282d0*/  @!P0 BRA `(.L_x_2093) ;  /* 0x0000000000288947 */ /* 0x000fea0003800000 */
[----:B------:R-:W-:Y:S05]  /*282e0*/  WARPSYNC.ALL ;  /* 0x0000000000007948 */ /* 0x000fea0003800000 */
[----:B------:R-:W1:Y:S08]  /*282f0*/  S2UR UR5, SR_CgaCtaId ;  /* 0x00000000000579c3 */ /* 0x000e700000008800 */
[----:B------:R-:W-:Y:S06]  /*28300*/  BAR.SYNC.DEFER_BLOCKING 0x5, 0x180 ;  /* 0x0146000000007b1d */ /* 0x000fec0000010000 */
[----:B------:R-:W-:-:S02]  /*28310*/  UMOV UR4, 0x400 ;  /* 0x0000040000047882 */ /* 0x000fc40000000000 */
[----:B-1----:R-:W-:-:S06]  /*28320*/  ULEA UR4, UR5, UR4, 0x18 ;  /* 0x0000000405047291 */ /* 0x002fcc000f8ec03f */
[----:B------:R-:W-:-:S05]  /*28330*/  IMAD.U32 R0, RZ, RZ, UR4 ;  /* 0x00000004ff007e24 */ /* 0x000fca000f8e00ff */
[----:B------:R1:W2:Y:S04]  /*28340*/  LDS.128 R16, [R0+0x2a8d0] ;  /* 0x02a8d00000107984 */ /* 0x0002a80000000c00 */
[----:B------:R1:W-:Y:S01]  /*28350*/  STL [R1], R0 ;  /* 0x0000000001007387 */ /* 0x0003e20000100800 */
[----:B------:R-:W-:Y:S06]  /*28360*/  BAR.ARV 0x4, 0x180 ;  /* 0x0106000000007b1d */ /* 0x000fec0000002000 */
[----:B------:R-:W-:Y:S05]  /*28370*/  BRA `(.L_x_2094) ;  /* 0x0000000800e47947 */ /* 0x000fea0003800000 */
.L_x_2093:
[----:B------:R-:W1:Y:S01]  /*28380*/  S2R R6, SR_TID.X ;  /* 0x0000000000067919 */ /* 0x000e620000002100 */
[----:B------:R-:W-:Y:S01]  /*28390*/  UMOV UR4, 0xffffffff ;  /* 0xffffffff00047882 */ /* 0x000fe20000000000 */
[----:B-1----:R-:W-:-:S04]  /*283a0*/  LOP3.LUT R6, R6, 0x1f, RZ, 0xc0, !PT ;  /* 0x0000001f06067812 */ /* 0x002fc800078ec0ff */
[----:B------:R-:W-:Y:S01]  /*283b0*/  ISETP.NE.AND P0, PT, R6, 0x1f, PT ;  /* 0x0000001f0600780c */ /* 0x000fe20003f05270 */
[----:B------:R-:W-:-:S12]  /*283c0*/  BRA.DIV UR4, `(.L_x_2095) ;  /* 0x0000002e04807947 */ /* 0x000fd8000b800000 */
[----:B------:R-:W-:Y:S01]  /*283d0*/  IMAD.IADD R5, R19, 0x1, R6 ;  /* 0x0000000113057824 */ /* 0x000fe200078e0206 */
[----:B------:R-:W-:Y:S01]  /*283e0*/  ULDC UR4, c[0x0][0xc3c] ;  /* 0x00030f0000047ab9 */ /* 0x000fe20000000800 */
[----:B------:R-:W-:-:S03]  /*283f0*/  ULDC.64 UR6, c[0x0][0x208] ;  /* 0x0000820000067ab9 */ /* 0x000fc60000000a00 */
[----:B------:R-:W-:-:S13]  /*28400*/  ISETP.GE.OR P1, PT, R5, UR4, !P0 ;  /* 0x0000000405007c0c */ /* 0x000fda000c726670 */
[----:B------:R-:W1:Y:S02]  /*28410*/  @!P1 LDC.64 R2, c[0x0][0xc80] ;  /* 0x00032000ff029b82 */ /* 0x000e640000000a00 */
[----:B-1----:R-:W-:-:S06]  /*28420*/  @!P1 IMAD.WIDE R2, R5, 0x4, R2 ;  /* 0x0000000405029825 */ /* 0x002fcc00078e0202 */
[----:B------:R1:W2:Y:S01]  /*28430*/  @!P1 LDG.E R2, desc[UR6][R2.64] ;  /* 0x0000000602029981 */ /* 0x0002a2000c1e1900 */
[C---:B------:R-:W-:Y:S02]  /*28440*/  ISETP.GE.U32.AND P2, PT, R6.reuse, 0x2, PT ;  /* 0x000000020600780c */ /* 0x040fe40003f46070 */
[C---:B------:R-:W-:Y:S02]  /*28450*/  ISETP.GE.U32.AND P3, PT, R6.reuse, 0x4, PT ;  /* 0x000000040600780c */ /* 0x040fe40003f66070 */
[C---:B------:R-:W-:Y:S02]  /*28460*/  ISETP.GE.U32.AND P4, PT, R6.reuse, 0x8, PT ;  /* 0x000000080600780c */ /* 0x040fe40003f86070 */
[C---:B------:R-:W-:Y:S01]  /*28470*/  ISETP.GE.U32.AND P5, PT, R6.reuse, 0x10, PT ;  /* 0x000000100600780c */ /* 0x040fe20003fa6070 */
[----:B-1----:R-:W-:Y:S02]  /*28480*/  IMAD.MOV.U32 R3, RZ, RZ, RZ ;  /* 0x000000ffff037224 */ /* 0x002fe400078e00ff */
[----:B--2---:R-:W-:Y:S01]  /*28490*/  @!P1 IMAD.MOV.U32 R3, RZ, RZ, R2 ;  /* 0x000000ffff039224 */ /* 0x004fe200078e0002 */
[----:B------:R-:W-:-:S04]  /*284a0*/  ISETP.NE.AND P1, PT, R6, RZ, PT ;  /* 0x000000ff0600720c */ /* 0x000fc80003f25270 */
[----:B------:R-:W1:Y:S02]  /*284b0*/  SHFL.UP PT, R2, R3, 0x1, RZ ;  /* 0x0420000003027989 */ /* 0x000e6400000e00ff */
[----:B-1----:R-:W-:-:S05]  /*284c0*/  SEL R0, R2, RZ, P1 ;  /* 0x000000ff02007207 */ /* 0x002fca0000800000 */
[----:B------:R-:W-:Y:S02]  /*284d0*/  IMAD.IADD R2, R3, 0x1, R0 ;  /* 0x0000000103027824 */ /* 0x000fe400078e0200 */
[----:B------:R-:W-:Y:S04]  /*284e0*/  SHFL.IDX PT, R0, R16, RZ, 0x1f ;  /* 0x00001fff10007589 */ /* 0x000fe800000e0000 */
        /* <DEDUP_REMOVED lines=11> */
[----:B------:R-:W-:Y:S02]  /*285a0*/  IMAD.IADD R2, R2, 0x1, R5 ;  /* 0x0000000102027824 */ /* 0x000fe400078e0205 */
[----:B------:R1:W2:Y:S04]  /*285b0*/  SHFL.IDX PT, R5, R16, 0x1, 0x1f ;  /* 0x00201f0010057f89 */ /* 0x0002a800000e0000 */
[----:B------:R1:W3:Y:S02]  /*285c0*/  SHFL.IDX PT, R16, R2, 0x1f, 0x1f ;  /* 0x03e01f0002107f89 */ /* 0x0002e400000e0000 */
.L_x_2198:
[----:B------:R-:W-:Y:S02]  /*285d0*/  ULDC UR4, c[0x0][0xc38] ;  /* 0x00030e0000047ab9 */ /* 0x000fe40000000800 */
[----:B------:R-:W-:-:S04]  /*285e0*/  IMAD.U32 R4, RZ, RZ, UR4 ;  /* 0x00000004ff047e24 */ /* 0x000fc8000f8e00ff */
[----:B-1-3--:R-:W-:-:S04]  /*285f0*/  IMAD R16, R16, R4, RZ ;  /* 0x0000000410107224 */ /* 0x00afc800078e02ff */
[----:B--2---:R-:W-:-:S05]  /*28600*/  IMAD.IADD R5, R5, 0x1, R16 ;  /* 0x0000000105057824 */ /* 0x004fca00078e0210 */
[----:B------:R-:W-:-:S13]  /*28610*/  ISETP.GT.AND P6, PT, R5, R0, PT ;  /* 0x000000000500720c */ /* 0x000fda0003fc4270 */
[----:B------:R-:W-:Y:S05]  /*28620*/  @P6 BRA `(.L_x_2096) ;  /* 0x0000000000a06947 */ /* 0x000fea0003800000 */
.L_x_2101:
[----:B-1----:R-:W1:Y:S01]  /*28630*/  LDC R3, c[0x0][0xc3c] ;  /* 0x00030f00ff037b82 */ /* 0x002e620000000800 */
[----:B------:R-:W-:-:S05]  /*28640*/  VIADD R19, R19, 0x1f ;  /* 0x0000001f13137836 */ /* 0x000fca0000000000 */
[----:B-1----:R-:W-:-:S13]  /*28650*/  ISETP.GE.AND P6, PT, R19, R3, PT ;  /* 0x000000031300720c */ /* 0x002fda0003fc6270 */
[----:B------:R-:W-:Y:S05]  /*28660*/  @P6 BRA `(.L_x_2097) ;  /* 0x0000000400dc6947 */ /* 0x000fea0003800000 */
[----:B------:R-:W1:Y:S01]  /*28670*/  S2R R2, SR_TID.X ;  /* 0x0000000000027919 */ /* 0x000e620000002100 */
[----:B------:R-:W-:Y:S01]  /*28680*/  BSSY B0, `(.L_x_2098) ;  /* 0x000000a000007945 */ /* 0x000fe20003800000 */
[----:B-1----:R-:W-:-:S05]  /*28690*/  LOP3.LUT R2, R2, 0x1f, RZ, 0xc0, !PT ;  /* 0x0000001f02027812 */ /* 0x002fca00078ec0ff */
[----:B------:R-:W-:-:S05]  /*286a0*/  IMAD.IADD R4, R19, 0x1, R2 ;  /* 0x0000000113047824 */ /* 0x000fca00078e0202 */
[----:B------:R-:W-:Y:S01]  /*286b0*/  ISETP.GE.OR P6, PT, R4, R3, !P0 ;  /* 0x000000030400720c */ /* 0x000fe200047c6670 */
[----:B------:R-:W-:-:S12]  /*286c0*/  IMAD.MOV.U32 R3, RZ, RZ, RZ ;  /* 0x000000ffff037224 */ /* 0x000fd800078e00ff */
[----:B------:R-:W-:Y:S05]  /*286d0*/  @P6 BRA `(.L_x_2099) ;  /* 0x0000000000106947 */ /* 0x000fea0003800000 */
[----:B------:R-:W1:Y:S01]  /*286e0*/  LDC.64 R2, c[0x0][0xc80] ;  /* 0x00032000ff027b82 */ /* 0x000e620000000a00 */
[----:B------:R-:W-:Y:S01]  /*286f0*/  ULDC.64 UR4, c[0x0][0x208] ;  /* 0x0000820000047ab9 */ /* 0x000fe20000000a00 */
[----:B-1----:R-:W-:-:S06]  /*28700*/  IMAD.WIDE R2, R4, 0x4, R2 ;  /* 0x0000000404027825 */ /* 0x002fcc00078e0202 */
[----:B------:R1:W5:Y:S02]  /*28710*/  LDG.E R3, desc[UR4][R2.64] ;  /* 0x0000000402037981 */ /* 0x000364000c1e1900 */
.L_x_2099:
[----:B------:R-:W-:Y:S05]  /*28720*/  BSYNC B0 ;  /* 0x0000000000007941 */ /* 0x000fea0003800000 */
.L_x_2098:
[----:B------:R-:W-:-:S03]  /*28730*/  UMOV UR4, 0xffffffff ;  /* 0xffffffff00047882 */ /* 0x000fc60000000000 */
[----:B------:R-:W-:Y:S05]  /*28740*/  BRA.DIV UR4, `(.L_x_2100) ;  /* 0x0000002e04e07947 */ /* 0x000fea000b800000 */
[----:B-----5:R-:W1:Y:S02]  /*28750*/  SHFL.UP PT, R14, R3, 0x1, RZ ;  /* 0x04200000030e7989 */ /* 0x020e6400000e00ff */
        /* <DEDUP_REMOVED lines=14> */
[----:B------:R1:W2:Y:S02]  /*28840*/  SHFL.IDX PT, R16, R2, 0x1f, 0x1f ;  /* 0x03e01f0002107f89 */ /* 0x0002a400000e0000 */
.L_x_2206:
[----:B------:R-:W-:Y:S02]  /*28850*/  ULDC UR4, c[0x0][0xc38] ;  /* 0x00030e0000047ab9 */ /* 0x000fe40000000800 */
[----:B------:R-:W-:-:S04]  /*28860*/  IMAD.U32 R4, RZ, RZ, UR4 ;  /* 0x00000004ff047e24 */ /* 0x000fc8000f8e00ff */
[----:B--2---:R-:W-:-:S04]  /*28870*/  IMAD R16, R16, R4, RZ ;  /* 0x0000000410107224 */ /* 0x004fc800078e02ff */
[----:B------:R-:W-:-:S05]  /*28880*/  IMAD.IADD R5, R16, 0x1, R5 ;  /* 0x0000000110057824 */ /* 0x000fca00078e0205 */
[----:B------:R-:W-:-:S13]  /*28890*/  ISETP.GT.AND P6, PT, R5, R0, PT ;  /* 0x000000000500720c */ /* 0x000fda0003fc4270 */
[----:B------:R-:W-:Y:S05]  /*288a0*/  @!P6 BRA `(.L_x_2101) ;  /* 0xfffffffc0060e947 */ /* 0x000fea000383ffff */
.L_x_2096:
        /* <DEDUP_REMOVED lines=8> */
.L_x_2210:
[----:B------:R-:W-:Y:S01]  /*28930*/  ISETP.NE.AND P0, PT, R5, RZ, PT ;  /* 0x000000ff0500720c */ /* 0x000fe20003f05270 */
[----:B------:R-:W-:-:S12]  /*28940*/  IMAD.MOV.U32 R5, RZ, RZ, RZ ;  /* 0x000000ffff057224 */ /* 0x000fd800078e00ff */
[----:B------:R-:W-:Y:S05]  /*28950*/  @!P0 BRA `(.L_x_2103) ;  /* 0x0000000000148947 */ /* 0x000fea0003800000 */
[----:B------:R-:W-:Y:S01]  /*28960*/  UMOV UR4, 0xffffffff ;  /* 0xffffffff00047882 */ /* 0x000fe20000000000 */
[----:B0-----:R-:W-:Y:S02]  /*28970*/  VIADD R12, R6, 0xffffffff ;  /* 0xffffffff060c7836 */ /* 0x001fe40000000000 */
[----:B------:R-:W-:Y:S05]  /*28980*/  BRA.DIV UR4, `(.L_x_2104) ;  /* 0x00000032046c7947 */ /* 0x000fea000b800000 */
[----:B-1----:R0:W1:Y:S02]  /*28990*/  SHFL.IDX PT, R2, R2, R12, 0x1f ;  /* 0x00001f0c02027589 */ /* 0x00206400000e0000 */
.L_x_2213:
[----:B-1----:R-:W-:-:S07]  /*289a0*/  IMAD.MOV.U32 R5, RZ, RZ, R2 ;  /* 0x000000ffff057224 */ /* 0x002fce00078e0002 */
.L_x_2103:
[----:B-12---:R-:W1:Y:S01]  /*289b0*/  LDC.64 R2, c[0x0][0xc90] ;  /* 0x00032400ff027b82 */ /* 0x006e620000000a00 */
[----:B------:R-:W-:Y:S01]  /*289c0*/  IMAD.IADD R19, R6, 0x1, R19 ;  /* 0x0000000106137824 */ /* 0x000fe200078e0213 */
[----:B------:R-:W-:-:S03]  /*289d0*/  ULDC.64 UR4, c[0x0][0x208] ;  /* 0x0000820000047ab9 */ /* 0x000fc60000000a00 */
[----:B-1----:R-:W-:-:S05]  /*289e0*/  IMAD.WIDE R2, R19, 0x4, R2 ;  /* 0x0000000413027825 */ /* 0x002fca00078e0202 */
[----:B------:R-:W3:Y:S01]  /*289f0*/  LDG.E R7, desc[UR4][R2.64] ;  /* 0x0000000402077981 */ /* 0x000ee2000c1e1900 */
[----:B------:R-:W-:-:S04]  /*28a00*/  IMAD R16, R5, R4, R16 ;  /* 0x0000000405107224 */ /* 0x000fc800078e0210 */
[----:B------:R-:W-:Y:S02]  /*28a10*/  IMAD.IADD R0, R0, 0x1, -R16 ;  /* 0x0000000100007824 */ /* 0x000fe400078e0a10 */
[----:B---3--:R-:W-:-:S05]  /*28a20*/  IMAD R6, R17, R7, RZ ;  /* 0x0000000711067224 */ /* 0x008fca00078e02ff */
[----:B------:R-:W-:-:S04]  /*28a30*/  IABS R8, R6 ;  /* 0x0000000600087213 */ /* 0x000fc80000000000 */
[----:B------:R-:W1:Y:S08]  /*28a40*/  I2F.RP R2, R8 ;  /* 0x0000000800027306 */ /* 0x000e700000209400 */
[----:B-1----:R-:W1:Y:S02]  /*28a50*/  MUFU.RCP R2, R2 ;  /* 0x0000000200027308 */ /* 0x002e640000001000 */
[----:B-1----:R-:W-:-:S06]  /*28a60*/  VIADD R2, R2, 0xffffffe ;  /* 0x0ffffffe02027836 */ /* 0x002fcc0000000000 */
[----:B------:R-:W1:Y:S02]  /*28a70*/  F2I.FTZ.U32.TRUNC.NTZ R3, R2 ;  /* 0x0000000200037305 */ /* 0x000e64000021f000 */
[----:B-1----:R-:W-:-:S04]  /*28a80*/  IMAD.MOV R2, RZ, RZ, -R3 ;  /* 0x000000ffff027224 */ /* 0x002fc800078e0a03 */
        /* <DEDUP_REMOVED lines=22> */
[----:B------:R-:W-:-:S04]  /*28bf0*/  VIADDMNMX R4, R3, R4, R7, PT ;  /* 0x0000000403047246 */ /* 0x000fc80003800107 */
        /* <DEDUP_REMOVED lines=19> */
[C---:B------:R-:W-:Y:S01]  /*28d30*/  LOP3.LUT R3, R0.reuse, R4, RZ, 0x3c, !PT ;  /* 0x0000000400037212 */ /* 0x040fe200078e3cff */
[----:B------:R-:W-:-:S03]  /*28d40*/  IMAD.IADD R0, R0, 0x1, R5 ;  /* 0x0000000100007824 */ /* 0x000fc600078e0205 */
        /* <DEDUP_REMOVED lines=9> */
.L_x_2097:
[----:B------:R-:W-:Y:S01]  /*28de0*/  UMOV UR4, URZ ;  /* 0x0000003f00047c82 */ /* 0x000fe20008000000 */
[----:B------:R-:W-:Y:S01]  /*28df0*/  UMOV UR5, URZ ;  /* 0x0000003f00057c82 */ /* 0x000fe20008000000 */
[----:B------:R-:W-:Y:S01]  /*28e00*/  ULDC UR6, c[0x0][0xc3c] ;  /* 0x00030f0000067ab9 */ /* 0x000fe20000000800 */
[----:B------:R-:W-:Y:S02]  /*28e10*/  IMAD.MOV.U32 R16, RZ, RZ, R0 ;  /* 0x000000ffff107224 */ /* 0x000fe400078e0000 */
[----:B------:R-:W-:Y:S02]  /*28e20*/  IMAD.U32 R17, RZ, RZ, UR4 ;  /* 0x00000004ff117e24 */ /* 0x000fe4000f8e00ff */
[----:B------:R-:W-:Y:S02]  /*28e30*/  IMAD.U32 R18, RZ, RZ, UR5 ;  /* 0x00000005ff127e24 */ /* 0x000fe4000f8e00ff */
[----:B------:R-:W-:-:S07]  /*28e40*/  IMAD.U32 R19, RZ, RZ, UR6 ;  /* 0x00000006ff137e24 */ /* 0x000fce000f8e00ff */
.L_x_2105:
[----:B------:R3:W2:Y:S01]  /*28e50*/  LDL R3, [R1] ;  /* 0x0000000001037983 */ /* 0x0006a20000100800 */
[----:B------:R-:W1:Y:S01]  /*28e60*/  S2R R0, SR_TID.X ;  /* 0x0000000000007919 */ /* 0x000e620000002100 */
[----:B------:R-:W-:Y:S05]  /*28e70*/  WARPSYNC.ALL ;  /* 0x0000000000007948 */ /* 0x000fea0003800000 */
[----:B-1----:R-:W-:Y:S01]  /*28e80*/  LOP3.LUT R0, R0, 0x1f, RZ, 0xc0, !PT ;  /* 0x0000001f00007812 */ /* 0x002fe200078ec0ff */
[----:B------:R-:W-:Y:S03]  /*28e90*/  BAR.SYNC.DEFER_BLOCKING 0x4, 0x180 ;  /* 0x0106000000007b1d */ /* 0x000fe60000010000 */
[----:B------:R-:W-:-:S13]  /*28ea0*/  ISETP.NE.AND P0, PT, R0, RZ, PT ;  /* 0x000000ff0000720c */ /* 0x000fda0003f05270 */
[----:B------:R-:W2:Y:S01]  /*28eb0*/  @!P0 S2R R0, SR_CgaCtaId ;  /* 0x0000000000008919 */ /* 0x000ea20000008800 */
[----:B------:R-:W-:-:S04]  /*28ec0*/  @!P0 MOV R2, 0x400 ;  /* 0x0000040000028802 */ /* 0x000fc80000000f00 */
[----:B--2---:R-:W-:-:S05]  /*28ed0*/  @!P0 LEA R3, R0, R2, 0x18 ;  /* 0x0000000200038211 */ /* 0x004fca00078ec0ff */
[----:B------:R3:W-:Y:S04]  /*28ee0*/  @!P0 STS.128 [R3+0x2a8d0], R16 ;  /* 0x02a8d01003008388 */ /* 0x0007e80000000c00 */
[----:B------:R3:W-:Y:S01]  /*28ef0*/  @!P0 STL [R1], R3 ;  /* 0x0000000301008387 */ /* 0x0007e20000100800 */
[----:B------:R-:W-:Y:S06]  /*28f00*/  BAR.ARV 0x5, 0x180 ;  /* 0x0146000000007b1d */ /* 0x000fec0000002000 */
.L_x_2094:
[----:B------:R-:W-:Y:S02]  /*28f10*/  ULDC UR4, c[0x0][0xc3c] ;  /* 0x00030f0000047ab9 */ /* 0x000fe40000000800 */
[----:B--2---:R-:W-:-:S13]  /*28f20*/  ISETP.GE.AND P0, PT, R19, UR4, PT ;  /* 0x0000000413007c0c */ /* 0x004fda000bf06270 */
[----:B------:R-:W-:Y:S05]  /*28f30*/  @!P0 BRA `(.L_x_2106) ;  /* 0xffffff8c00908947 */ /* 0x000fea000383ffff */
[----:B------:R-:W-:Y:S05]  /*28f40*/  BSYNC B8 ;  /* 0x0000000000087941 */ /* 0x000fea0003800000 */
.L_x_1950:
[----:B-1----:R-:W2:Y:S01]  /*28f50*/  LDL.LU R0, [R1+0x48] ;  /* 0x0000480001007983 */ /* 0x002ea20000300800 */
[----:B------:R-:W-:Y:S01]  /*28f60*/  BSSY B0, `(.L_x_2107) ;  /* 0x000000b000007945 */ /* 0x000fe20003800000 */
[----:B------:R-:W1:Y:S01]  /*28f70*/  S2R R5, SR_CgaCtaId ;  /* 0x0000000000057919 */ /* 0x000e620000008800 */
[----:B--2---:R-:W-:-:S05]  /*28f80*/  VIADD R0, R0, 0x1 ;  /* 0x0000000100007836 */ /* 0x004fca0000000000 */
[----:B0-----:R-:W-:-:S04]  /*28f90*/  LEA.HI R2, R0, R0, RZ, 0x1 ;  /* 0x0000000000027211 */ /* 0x001fc800078f08ff */
[----:B---3--:R-:W-:-:S05]  /*28fa0*/  LOP3.LUT R3, R2, 0xfffffffe, RZ, 0xc0, !PT ;  /* 0xfffffffe02037812 */ /* 0x008fca00078ec0ff */
[----:B------:R-:W-:Y:S01]  /*28fb0*/  IMAD.IADD R3, R0, 0x1, -R3 ;  /* 0x0000000100037824 */ /* 0x000fe200078e0a03 */
[----:B------:R-:W-:-:S04]  /*28fc0*/  MOV R0, 0x400 ;  /* 0x0000040000007802 */ /* 0x000fc80000000f00 */
[----:B-1----:R-:W-:Y:S02]  /*28fd0*/  LEA R0, R5, R0, 0x18 ;  /* 0x0000000005007211 */ /* 0x002fe400078ec0ff */
[----:B------:R-:W-:-:S04]  /*28fe0*/  SHF.L.U32 R3, R3, 0x1f, RZ ;  /* 0x0000001f03037819 */ /* 0x000fc800000006ff */
[----:B------:R-:W0:Y:S02]  /*28ff0*/  SYNCS.PHASECHK.TRANS64.TRYWAIT P0, [R0+URZ+0x2a820], R3 ;  /* 0x02a82003000075a7 */ /* 0x000e24000800017f */
[----:B0-----:R-:W-:Y:S05]  /*29000*/  @!P0 BRA `(.L_x_2108) ;  /* 0x0000002800f48947 */ /* 0x001fea0003800000 */
.L_x_2214:
[----:B------:R-:W-:Y:S05]  /*29010*/  BSYNC B0 ;  /* 0x0000000000007941 */ /* 0x000fea0003800000 */
.L_x_2107:
[----:B------:R-:W-:-:S03]  /*29020*/  UMOV UR4, 0xffffffff ;  /* 0xffffffff00047882 */ /* 0x000fc60000000000 */
[----:B------:R-:W-:Y:S05]  /*29030*/  BRA.DIV UR4, `(.L_x_2109) ;  /* 0x0000002a04fc7947 */ /* 0x000fea000b800000 */
[----:B------:R-:W1:Y:S02]  /*29040*/  S2R R2, SR_TID.X ;  /* 0x0000000000027919 */ /* 0x000e640000002100 */
[----:B-1----:R-:W-:-:S04]  /*29050*/  SHF.R.U32.HI R2, RZ, 0x5, R2 ;  /* 0x00000005ff027819 */ /* 0x002fc80000011602 */
[----:B------:R-:W-:-:S05]  /*29060*/  LOP3.LUT R2, R2, 0x3, RZ, 0xc0, !PT ;  /* 0x0000000302027812 */ /* 0x000fca00078ec0ff */
[----:B------:R1:W2:Y:S02]  /*29070*/  SHFL.IDX PT, R14, R2, RZ, 0x1f ;  /* 0x00001fff020e7589 */ /* 0x0002a400000e0000 */
.L_x_2217:
[----:B--2---:R-:W-:-:S13]  /*29080*/  ISETP.NE.AND P0, PT, R14, RZ, PT ;  /* 0x000000ff0e00720c */ /* 0x004fda0003f05270 */
[----:B------:R-:W-:Y:S05]  /*29090*/  @P0 BRA `(.L_x_1654) ;  /* 0x0000000000940947 */ /* 0x000fea0003800000 */
[----:B------:R-:W-:-:S03]  /*290a0*/  UMOV UR4, 0xffffffff ;  /* 0xffffffff00047882 */ /* 0x000fc60000000000 */
[----:B------:R-:W-:Y:S05]  /*290b0*/  BRA.DIV UR4, `(.L_x_2110) ;  /* 0x0000002e04107947 */ /* 0x000fea000b800000 */
[----:B------:R-:W-:-:S13]  /*290c0*/  ELECT P6, URZ, PT ;  /* 0x00000000003f782f */ /* 0x000fda00038c0000 */
.L_x_2220:
[----:B------:R-:W-:Y:S05]  /*290d0*/  @!P6 BRA `(.L_x_1654) ;  /* 0x000000000084e947 */ /* 0x000fea0003800000 */
[----:B------:R-:W-:-:S06]  /*290e0*/  ULOP3.LUT UR4, UR60, 0x2, URZ, 0xfc, !UPT ;  /* 0x000000023c047892 */ /* 0x000fcc000f8efc3f */
[----:B-1----:R-:W-:-:S05]  /*290f0*/  IMAD.U32 R2, RZ, RZ, UR4 ;  /* 0x00000004ff027e24 */ /* 0x002fca000f8e00ff */
[----:B------:R-:W-:-:S13]  /*29100*/  ISETP.NE.AND P2, PT, R2, 0x3, PT ;  /* 0x000000030200780c */ /* 0x000fda0003f45270 */
[----:B------:R-:W-:Y:S05]  /*29110*/  @!P2 BRA `(.L_x_2111) ;  /* 0x000000000004a947 */ /* 0x000fea0003800000 */
[----:B------:R-:W-:Y:S01]  /*29120*/  BPT.TRAP 0x1 ;  /* 0x000000040000795c */ /* 0x000fe20000300000 */
.L_x_2111:
[----:B0-----:R-:W2:Y:S04]  /*29130*/  LDL R3, [R1+0x4] ;  /* 0x0000040001037983 */ /* 0x001ea80000100800 */
[----:B------:R-:W3:Y:S01]  /*29140*/  LDL.LU R7, [R1+0x18] ;  /* 0x0000180001077983 */ /* 0x000ee20000300800 */
        /* <DEDUP_REMOVED lines=12> */
.L_x_2221:
[----:B------:R-:W1:Y:S02]  /*29210*/  SYNCS.PHASECHK.TRANS64.TRYWAIT P0, [R7+URZ], R2 ;  /* 0x00000002070075a7 */ /* 0x000e64000800017f */
[----:B-1----:R-:W-:Y:S05]  /*29220*/  @!P0 BRA `(.L_x_2113) ;  /* 0x0000002800e88947 */ /* 0x002fea0003800000 */
.L_x_2222:
[----:B------:R-:W-:Y:S05]  /*29230*/  @!P2 BRA `(.L_x_2114) ;  /* 0x000000000004a947 */ /* 0x000fea0003800000 */
[----:B------:R-:W-:Y:S01]  /*29240*/  BPT.TRAP 0x1 ;  /* 0x000000040000795c */ /* 0x000fe20000300000 */
.L_x_2114:
[----:B------:R-:W2:Y:S01]  /*29250*/  LDL.LU R4, [R1+0x4] ;  /* 0x0000040001047983 */ /* 0x000ea20000300800 */
[----:B------:R-:W-:-:S04]  /*29260*/  VIADD R0, R0, 0x2a860 ;  /* 0x0002a86000007836 */ /* 0x000fc80000000000 */
[----:B--2---:R-:W-:-:S04]  /*29270*/  IMAD R4, R4, 0x8, R0 ;  /* 0x0000000804047824 */ /* 0x004fc800078e0200 */
[----:B------:R-:W2:Y:S02]  /*29280*/  SYNCS.PHASECHK.TRANS64.TRYWAIT P0, [R4+URZ], R5 ;  /* 0x00000005040075a7 */ /* 0x000ea4000800017f */
[----:B--2---:R-:W-:Y:S05]  /*29290*/  @!P0 BRA `(.L_x_2115) ;  /* 0x0000002800e08947 */ /* 0x004fea0003800000 */
.L_x_2223:
[----:B------:R-:W-:-:S07]  /*292a0*/  IMAD R3, R3, 0x8, R0 ;  /* 0x0000000803037824 */ /* 0x000fce00078e0200 */
.L_x_2116:
[----:B---3--:R3:W4:Y:S02]  /*292b0*/  SYNCS.PHASECHK.TRANS64.TRYWAIT P0, [R3+URZ], R2 ;  /* 0x00000002030075a7 */ /* 0x008724000800017f */
[----:B----4-:R-:W-:Y:S05]  /*292c0*/  @!P0 NANOSLEEP.SYNCS 0x989680 ;  /* 0x009896800000895d */ /* 0x010fea0003900000 */
[----:B------:R-:W4:Y:S02]  /*292d0*/  @!P0 SYNCS.PHASECHK.TRANS64 P0, [R3+URZ], R2 ;  /* 0x00000002030085a7 */ /* 0x000f24000800007f */
[----:B----4-:R-:W-:Y:S05]  /*292e0*/  @!P0 BRA `(.L_x_2116) ;  /* 0xfffffffc00f08947 */ /* 0x010fea000383ffff */
.L_x_1654:
[----:B------:R-:W-:Y:S05]  /*292f0*/  BSYNC B9 ;  /* 0x0000000000097941 */ /* 0x000fea0003800000 */
.L_x_1651:
[----:B------:R-:W-:Y:S05]  /*29300*/  EXIT ;  /* 0x000000000000794d */ /* 0x000fea0003800000 */
.L_x_1680:
[----:B-1----:R1:W2:Y:S02]  /*29310*/  SYNCS.PHASECHK.TRANS64.TRYWAIT P5, [R3+URZ+0x2a890], R0 ;  /* 0x02a89000030075a7 */ /* 0x0022a400080a017f */
[----:B--2---:R-:W-:Y:S05]  /*29320*/  @!P5 NANOSLEEP.SYNCS 0x989680 ;  /* 0x009896800000d95d */ /* 0x004fea0003900000 */
[----:B------:R-:W2:Y:S02]  /*29330*/  @!P5 SYNCS.PHASECHK.TRANS64 P5, [R3+URZ+0x2a890], R0 ;  /* 0x02a890000300d5a7 */ /* 0x000ea400080a007f */
[----:B--2---:R-:W-:Y:S05]  /*29340*/  @!P5 BRA `(.L_x_1680) ;  /* 0xfffffffc00f0d947 */ /* 0x004fea000383ffff */
[----:B------:R-:W-:Y:S05]  /*29350*/  BRA `(.L_x_2117) ;  /* 0xfffffda8000c7947 */ /* 0x000fea000383ffff */
.L_x_1734:
[----:B-1----:R1:W3:Y:S02]  /*29360*/  SYNCS.PHASECHK.TRANS64.TRYWAIT P5, [R3+URZ+0x2a890], R0 ;  /* 0x02a89000030075a7 */ /* 0x0022e400080a017f */
[----:B---3--:R-:W-:Y:S05]  /*29370*/  @!P5 NANOSLEEP.SYNCS 0x989680 ;  /* 0x009896800000d95d */ /* 0x008fea0003900000 */
[----:B------:R-:W3:Y:S02]  /*29380*/  @!P5 SYNCS.PHASECHK.TRANS64 P5, [R3+URZ+0x2a890], R0 ;  /* 0x02a890000300d5a7 */ /* 0x000ee400080a007f */
[----:B---3--:R-:W-:Y:S05]  /*29390*/  @!P5 BRA `(.L_x_1734) ;  /* 0xfffffffc00f0d947 */ /* 0x008fea000383ffff */
[----:B------:R-:W-:Y:S05]  /*293a0*/  BRA `(.L_x_2118) ;  /* 0xfffffddc00a47947 */ /* 0x000fea000383ffff */
.L_x_1759:
[----:B-1----:R1:W2:Y:S02]  /*293b0*/  SYNCS.PHASECHK.TRANS64.TRYWAIT P4, [R3+URZ+0x2a890], R0 ;  /* 0x02a89000030075a7 */ /* 0x0022a4000808017f */
[----:B--2---:R-:W-:Y:S05]  /*293c0*/  @!P4 NANOSLEEP.SYNCS 0x989680 ;  /* 0x009896800000c95d */ /* 0x004fea0003900000 */
[----:B------:R-:W2:Y:S02]  /*293d0*/  @!P4 SYNCS.PHASECHK.TRANS64 P4, [R3+URZ+0x2a890], R0 ;  /* 0x02a890000300c5a7 */ /* 0x000ea4000808007f */
[----:B--2---:R-:W-:Y:S05]  /*293e0*/  @!P4 BRA `(.L_x_1759) ;  /* 0xfffffffc00f0c947 */ /* 0x004fea000383ffff */
[----:B------:R-:W-:Y:S05]  /*293f0*/  BRA `(.L_x_2119) ;  /* 0xfffffe10006c7947 */ /* 0x000fea000383ffff */
.L_x_1765:
[----:B0-----:R0:W2:Y:S02]  /*29400*/  SYNCS.PHASECHK.TRANS64.TRYWAIT P4, [R3+URZ+0x2a8b0], R0 ;  /* 0x02a8b000030075a7 */ /* 0x0010a4000808017f */
[----:B--2---:R-:W-:Y:S05]  /*29410*/  @!P4 NANOSLEEP.SYNCS 0x989680 ;  /* 0x009896800000c95d */ /* 0x004fea0003900000 */
[----:B------:R-:W2:Y:S02]  /*29420*/  @!P4 SYNCS.PHASECHK.TRANS64 P4, [R3+URZ+0x2a8b0], R0 ;  /* 0x02a8b0000300c5a7 */ /* 0x000ea4000808007f */
[----:B--2---:R-:W-:Y:S05]  /*29430*/  @!P4 BRA `(.L_x_1765) ;  /* 0xfffffffc00f0c947 */ /* 0x004fea000383ffff */
[----:B------:R-:W-:Y:S05]  /*29440*/  BRA `(.L_x_2120) ;  /* 0xfffffe1400787947 */ /* 0x000fea000383ffff */
.L_x_1791:
        /* <DEDUP_REMOVED lines=8> */
.L_x_2122:
[----:B------:R-:W-:Y:S05]  /*294d0*/  BSYNC B1 ;  /* 0x0000000000017941 */ /* 0x000fea0003800000 */
.L_x_2121:
        /* <DEDUP_REMOVED lines=8> */
.L_x_2123:
[----:B------:R-:W-:Y:S02]  /*29560*/  IMAD.MOV.U32 R13, RZ, RZ, R8 ;  /* 0x000000ffff0d7224 */ /* 0x000fe400078e0008 */
[----:B------:R-:W-:-:S07]  /*29570*/  IMAD.MOV.U32 R0, RZ, RZ, R14 ;  /* 0x000000ffff007224 */ /* 0x000fce00078e000e */
[----:B------:R-:W-:Y:S05]  /*29580*/  WARPSYNC.COLLECTIVE R15, `(.L_x_2124) ;  /* 0x000000000f087348 */ /* 0x000fea0003c00000 */
[----:B------:R0:W1:Y:S02]  /*29590*/  SHFL.IDX P6, R14, R13, R12, R11 ;  /* 0x0000000c0d0e7389 */ /* 0x00006400000c000b */
[----:B01----:R-:W-:Y:S01]  /*295a0*/  ENDCOLLECTIVE ;  /* 0x000000000000791b */ /* 0x003fe20003800000 */
.L_x_2124:
[----:B------:R-:W-:Y:S02]  /*295b0*/  IMAD.MOV.U32 R13, RZ, RZ, R4 ;  /* 0x000000ffff0d7224 */ /* 0x000fe400078e0004 */
[----:B------:R-:W-:-:S07]  /*295c0*/  IMAD.MOV.U32 R5, RZ, RZ, R14 ;  /* 0x000000ffff057224 */ /* 0x000fce00078e000e */
[----:B------:R-:W-:Y:S05]  /*295d0*/  WARPSYNC.COLLECTIVE R15, `(.L_x_2125) ;  /* 0x000000000f087348 */ /* 0x000fea0003c00000 */
[----:B------:R0:W1:Y:S02]  /*295e0*/  SHFL.IDX P6, R14, R13, R12, R11 ;  /* 0x0000000c0d0e7389 */ /* 0x00006400000c000b */
[----:B01----:R-:W-:Y:S01]  /*295f0*/  ENDCOLLECTIVE ;  /* 0x000000000000791b */ /* 0x003fe20003800000 */
.L_x_2125:
[----:B------:R-:W-:Y:S05]  /*29600*/  BRA `(.L_x_2126) ;  /* 0xfffffe2400c47947 */ /* 0x000fea000383ffff */
.L_x_1794:
[----:B------:R-:W-:Y:S01]  /*29610*/  BSSY B1, `(.L_x_2127) ;  /* 0x0000008000017945 */ /* 0x000fe20003800000 */
[----:B------:R-:W-:Y:S02]  /*29620*/  IMAD.MOV.U32 R13, RZ, RZ, R7 ;  /* 0x000000ffff0d7224 */ /* 0x000fe400078e0007 */
[----:B------:R-:W-:Y:S02]  /*29630*/  IMAD.MOV.U32 R12, RZ, RZ, 0x1 ;  /* 0x00000001ff0c7424 */ /* 0x000fe400078e00ff */
[----:B------:R-:W-:Y:S02]  /*29640*/  IMAD.MOV.U32 R11, RZ, RZ, 0x1c1f ;  /* 0x00001c1fff0b7424 */ /* 0x000fe400078e00ff */
[----:B------:R-:W-:-:S07]  /*29650*/  IMAD.MOV.U32 R15, RZ, RZ, -0x1 ;  /* 0xffffffffff0f7424 */ /* 0x000fce00078e00ff */
[----:B0---4-:R-:W-:Y:S05]  /*29660*/  WARPSYNC.COLLECTIVE R15, `(.L_x_2128) ;  /* 0x000000000f087348 */ /* 0x011fea0003c00000 */
[----:B----4-:R1:W2:Y:S02]  /*29670*/  SHFL.IDX P6, R14, R13, R12, R11 ;  /* 0x0000000c0d0e7389 */ /* 0x0102a400000c000b */
[----:B012---:R-:W-:Y:S01]  /*29680*/  ENDCOLLECTIVE ;  /* 0x000000000000791b */ /* 0x007fe20003800000 */
.L_x_2128:
[----:B------:R-:W-:Y:S05]  /*29690*/  BSYNC B1 ;  /* 0x0000000000017941 */ /* 0x000fea0003800000 */
.L_x_2127:
[----:B------:R-:W-:Y:S02]  /*296a0*/  IMAD.MOV.U32 R13, RZ, RZ, R6 ;  /* 0x000000ffff0d7224 */ /* 0x000fe400078e0006 */
[----:B------:R-:W-:Y:S02]  /*296b0*/  IMAD.MOV.U32 R12, RZ, RZ, 0x1 ;  /* 0x00000001ff0c7424 */ /* 0x000fe400078e00ff */
[----:B------:R-:W-:Y:S02]  /*296c0*/  IMAD.MOV.U32 R11, RZ, RZ, 0x1c1f ;  /* 0x00001c1fff0b7424 */ /* 0x000fe400078e00ff */
[----:B------:R-:W-:Y:S02]  /*296d0*/  IMAD.MOV.U32 R15, RZ, RZ, -0x1 ;  /* 0xffffffffff0f7424 */ /* 0x000fe400078e00ff */
[----:B------:R-:W-:-:S07]  /*296e0*/  IMAD.MOV.U32 R3, RZ, RZ, R14 ;  /* 0x000000ffff037224 */ /* 0x000fce00078e000e */
[----:B------:R-:W-:Y:S05]  /*296f0*/  WARPSYNC.COLLECTIVE R15, `(.L_x_2129) ;  /* 0x000000000f087348 */ /* 0x000fea0003c00000 */
[----:B------:R0:W1:Y:S02]  /*29700*/  SHFL.IDX P6, R14, R13, R12, R11 ;  /* 0x0000000c0d0e7389 */ /* 0x00006400000c000b */
[----:B01----:R-:W-:Y:S01]  /*29710*/  ENDCOLLECTIVE ;  /* 0x000000000000791b */ /* 0x003fe20003800000 */
.L_x_2129:
[----:B------:R-:W-:Y:S02]  /*29720*/  IMAD.MOV.U32 R13, RZ, RZ, R8 ;  /* 0x000000ffff0d7224 */ /* 0x000fe400078e0008 */
[----:B------:R-:W-:-:S07]  /*29730*/  IMAD.MOV.U32 R0, RZ, RZ, R14 ;  /* 0x000000ffff007224 */ /* 0x000fce00078e000e */
[----:B------:R-:W-:Y:S05]  /*29740*/  WARPSYNC.COLLECTIVE R15, `(.L_x_2130) ;  /* 0x000000000f087348 */ /* 0x000fea0003c00000 */
[----:B------:R0:W1:Y:S02]  /*29750*/  SHFL.IDX P6, R14, R13, R12, R11 ;  /* 0x0000000c0d0e7389 */ /* 0x00006400000c000b */
[----:B01----:R-:W-:Y:S01]  /*29760*/  ENDCOLLECTIVE ;  /* 0x000000000000791b */ /* 0x003fe20003800000 */
.L_x_2130:
[----:B------:R-:W-:Y:S02]  /*29770*/  IMAD.MOV.U32 R13, RZ, RZ, R4 ;  /* 0x000000ffff0d7224 */ /* 0x000fe400078e0004 */
[----:B------:R-:W-:-:S07]  /*29780*/  IMAD.MOV.U32 R5, RZ, RZ, R14 ;  /* 0x000000ffff057224 */ /* 0x000fce00078e000e */
[----:B------:R-:W-:Y:S05]  /*29790*/  WARPSYNC.COLLECTIVE R15, `(.L_x_2131) ;  /* 0x000000000f087348 */ /* 0x000fea0003c00000 */
[----:B------:R0:W1:Y:S02]  /*297a0*/  SHFL.IDX P6, R14, R13, R12, R11 ;  /* 0x0000000c0d0e7389 */ /* 0x00006400000c000b */
[----:B01----:R-:W-:Y:S01]  /*297b0*/  ENDCOLLECTIVE ;  /* 0x000000000000791b */ /* 0x003fe20003800000 */
.L_x_2131:
[----:B------:R-:W-:Y:S01]  /*297c0*/  IMAD.MOV.U32 R4, RZ, RZ, R14 ;  /* 0x000000ffff047224 */ /* 0x000fe200078e000e */
[----:B------:R-:W-:Y:S06]  /*297d0*/  BRA `(.L_x_2132) ;  /* 0xfffffe2c007c7947 */ /* 0x000fec000383ffff */
.L_x_1798:
[----:B0-----:R0:W1:Y:S02]  /*297e0*/  SYNCS.PHASECHK.TRANS64.TRYWAIT P0, [R16+URZ+0x2a800], R5 ;  /* 0x02a80005100075a7 */ /* 0x001064000800017f */
[----:B-1----:R-:W-:Y:S05]  /*297f0*/  @!P0 NANOSLEEP.SYNCS 0x989680 ;  /* 0x009896800000895d */ /* 0x002fea0003900000 */
[----:B------:R-:W1:Y:S02]  /*29800*/  @!P0 SYNCS.PHASECHK.TRANS64 P0, [R16+URZ+0x2a800], R5 ;  /* 0x02a80005100085a7 */ /* 0x000e64000800007f */
[----:B-1----:R-:W-:Y:S05]  /*29810*/  @!P0 BRA `(.L_x_1798) ;  /* 0xfffffffc00f08947 */ /* 0x002fea000383ffff */
[----:B------:R-:W-:Y:S05]  /*29820*/  BRA `(.L_x_2133) ;  /* 0xfffffe3400ac7947 */ /* 0x000fea000383ffff */
.L_x_1822:
        /* <DEDUP_REMOVED lines=8> */
.L_x_2135:
[----:B------:R-:W-:Y:S05]  /*298b0*/  BSYNC B1 ;  /* 0x0000000000017941 */ /* 0x000fea0003800000 */
.L_x_2134:
        /* <DEDUP_REMOVED lines=8> */
.L_x_2136:
[----:B------:R-:W-:Y:S02]  /*29940*/  IMAD.MOV.U32 R21, RZ, RZ, R3 ;  /* 0x000000ffff157224 */ /* 0x000fe400078e0003 */
[----:B------:R-:W-:Y:S02]  /*29950*/  IMAD.MOV.U32 R13, RZ, RZ, R7 ;  /* 0x000000ffff0d7224 */ /* 0x000fe400078e0007 */
[----:B------:R-:W-:-:S07]  /*29960*/  IMAD.MOV.U32 R0, RZ, RZ, R14 ;  /* 0x000000ffff007224 */ /* 0x000fce00078e000e */
[----:B------:R-:W-:Y:S05]  /*29970*/  WARPSYNC.COLLECTIVE R15, `(.L_x_2137) ;  /* 0x000000000f087348 */ /* 0x000fea0003c00000 */
[----:B------:R0:W1:Y:S02]  /*29980*/  SHFL.IDX P6, R14, R13, R12, R11 ;  /* 0x0000000c0d0e7389 */ /* 0x00006400000c000b */
[----:B01----:R-:W-:Y:S01]  /*29990*/  ENDCOLLECTIVE ;  /* 0x000000000000791b */ /* 0x003fe20003800000 */
.L_x_2137:
[----:B------:R-:W-:Y:S02]  /*299a0*/  IMAD.MOV.U32 R20, RZ, RZ, R0 ;  /* 0x000000ffff147224 */ /* 0x000fe400078e0000 */
[----:B------:R-:W-:Y:S02]  /*299b0*/  IMAD.MOV.U32 R13, RZ, RZ, R9 ;  /* 0x000000ffff0d7224 */ /* 0x000fe400078e0009 */
[----:B------:R-:W-:-:S07]  /*299c0*/  IMAD.MOV.U32 R5, RZ, RZ, R14 ;  /* 0x000000ffff057224 */ /* 0x000fce00078e000e */
[----:B------:R-:W-:Y:S05]  /*299d0*/  WARPSYNC.COLLECTIVE R15, `(.L_x_2138) ;  /* 0x000000000f087348 */ /* 0x000fea0003c00000 */
[----:B------:R0:W1:Y:S02]  /*299e0*/  SHFL.IDX P6, R14, R13, R12, R11 ;  /* 0x0000000c0d0e7389 */ /* 0x00006400000c000b */
[----:B01----:R-:W-:Y:S01]  /*299f0*/  ENDCOLLECTIVE ;  /* 0x000000000000791b */ /* 0x003fe20003800000 */
.L_x_2138:
[----:B------:R-:W-:Y:S05]  /*29a00*/  BRA `(.L_x_2139) ;  /* 0xfffffe5c00407947 */ /* 0x000fea000383ffff */
.L_x_1825:
[----:B------:R-:W-:Y:S01]  /*29a10*/  BSSY B1, `(.L_x_2140) ;  /* 0x0000008000017945 */ /* 0x000fe20003800000 */
[----:B------:R-:W-:Y:S02]  /*29a20*/  IMAD.MOV.U32 R13, RZ, RZ, R8 ;  /* 0x000000ffff0d7224 */ /* 0x000fe400078e0008 */
[----:B------:R-:W-:Y:S02]  /*29a30*/  IMAD.MOV.U32 R12, RZ, RZ, 0x1 ;  /* 0x00000001ff0c7424 */ /* 0x000fe400078e00ff */
[----:B------:R-:W-:Y:S02]  /*29a40*/  IMAD.MOV.U32 R11, RZ, RZ, 0x1c1f ;  /* 0x00001c1fff0b7424 */ /* 0x000fe400078e00ff */
[----:B------:R-:W-:-:S07]  /*29a50*/  IMAD.MOV.U32 R15, RZ, RZ, -0x1 ;  /* 0xffffffffff0f7424 */ /* 0x000fce00078e00ff */
[----:B------:R-:W-:Y:S05]  /*29a60*/  WARPSYNC.COLLECTIVE R15, `(.L_x_2141) ;  /* 0x000000000f087348 */ /* 0x000fea0003c00000 */
[----:B------:R0:W1:Y:S02]  /*29a70*/  SHFL.IDX P6, R14, R13, R12, R11 ;  /* 0x0000000c0d0e7389 */ /* 0x00006400000c000b */
[----:B01----:R-:W-:Y:S01]  /*29a80*/  ENDCOLLECTIVE ;  /* 0x000000000000791b */ /* 0x003fe20003800000 */
.L_x_2141:
[----:B------:R-:W-:Y:S05]  /*29a90*/  BSYNC B1 ;  /* 0x0000000000017941 */ /* 0x000fea0003800000 */
.L_x_2140:
        /* <DEDUP_REMOVED lines=8> */
.L_x_2142:
[----:B------:R-:W-:Y:S02]  /*29b20*/  IMAD.MOV.U32 R61, RZ, RZ, R3 ;  /* 0x000000ffff3d7224 */ /* 0x000fe400078e0003 */
[----:B------:R-:W-:Y:S02]  /*29b30*/  IMAD.MOV.U32 R13, RZ, RZ, R7 ;  /* 0x000000ffff0d7224 */ /* 0x000fe400078e0007 */
[----:B------:R-:W-:-:S07]  /*29b40*/  IMAD.MOV.U32 R0, RZ, RZ, R14 ;  /* 0x000000ffff007224 */ /* 0x000fce00078e000e */
[----:B------:R-:W-:Y:S05]  /*29b50*/  WARPSYNC.COLLECTIVE R15, `(.L_x_2143) ;  /* 0x000000000f087348 */ /* 0x000fea0003c00000 */
[----:B------:R0:W1:Y:S02]  /*29b60*/  SHFL.IDX P6, R14, R13, R12, R11 ;  /* 0x0000000c0d0e7389 */ /* 0x00006400000c000b */
[----:B01----:R-:W-:Y:S01]  /*29b70*/  ENDCOLLECTIVE ;  /* 0x000000000000791b */ /* 0x003fe20003800000 */
.L_x_2143:
[----:B------:R-:W-:Y:S02]  /*29b80*/  IMAD.MOV.U32 R60, RZ, RZ, R0 ;  /* 0x000000ffff3c7224 */ /* 0x000fe400078e0000 */
[----:B------:R-:W-:Y:S02]  /*29b90*/  IMAD.MOV.U32 R13, RZ, RZ, R9 ;  /* 0x000000ffff0d7224 */ /* 0x000fe400078e0009 */
[----:B------:R-:W-:-:S07]  /*29ba0*/  IMAD.MOV.U32 R7, RZ, RZ, R14 ;  /* 0x000000ffff077224 */ /* 0x000fce00078e000e */
[----:B------:R-:W-:Y:S05]  /*29bb0*/  WARPSYNC.COLLECTIVE R15, `(.L_x_2144) ;  /* 0x000000000f087348 */ /* 0x000fea0003c00000 */
[----:B------:R0:W1:Y:S02]  /*29bc0*/  SHFL.IDX P6, R14, R13, R12, R11 ;  /* 0x0000000c0d0e7389 */ /* 0x00006400000c000b */
[----:B01----:R-:W-:Y:S01]  /*29bd0*/  ENDCOLLECTIVE ;  /* 0x000000000000791b */ /* 0x003fe20003800000 */
.L_x_2144:
[----:B------:R-:W-:Y:S05]  /*29be0*/  BRA `(.L_x_2145) ;  /* 0xfffffe6000747947 */ /* 0x000fea000383ffff */
.L_x_1829:
[----:B0-----:R0:W1:Y:S02]  /*29bf0*/  SYNCS.PHASECHK.TRANS64.TRYWAIT P0, [R16+URZ+0x2a800], R61 ;  /* 0x02a8003d100075a7 */ /* 0x001064000800017f */
[----:B-1----:R-:W-:Y:S05]  /*29c00*/  @!P0 NANOSLEEP.SYNCS 0x989680 ;  /* 0x009896800000895d */ /* 0x002fea0003900000 */
[----:B------:R-:W1:Y:S02]  /*29c10*/  @!P0 SYNCS.PHASECHK.TRANS64 P0, [R16+URZ+0x2a800], R61 ;  /* 0x02a8003d100085a7 */ /* 0x000e64000800007f */
[----:B-1----:R-:W-:Y:S05]  /*29c20*/  @!P0 BRA `(.L_x_1829) ;  /* 0xfffffffc00f08947 */ /* 0x002fea000383ffff */
[----:B------:R-:W-:Y:S05]  /*29c30*/  BRA `(.L_x_2146) ;  /* 0xfffffe6400fc7947 */ /* 0x000fea000383ffff */
.L_x_1843:
[----:B-1----:R1:W2:Y:S02]  /*29c40*/  SYNCS.PHASECHK.TRANS64.TRYWAIT P2, [R7+URZ+0x2a830], R0 ;  /* 0x02a83000070075a7 */ /* 0x0022a4000804017f */
[----:B--2---:R-:W-:Y:S05]  /*29c50*/  @!P2 NANOSLEEP.SYNCS 0x989680 ;  /* 0x009896800000a95d */ /* 0x004fea0003900000 */
[----:B------:R-:W2:Y:S02]  /*29c60*/  @!P2 SYNCS.PHASECHK.TRANS64 P2, [R7+URZ+0x2a830], R0 ;  /* 0x02a830000700a5a7 */ /* 0x000ea4000804007f */
[----:B--2---:R-:W-:Y:S05]  /*29c70*/  @!P2 BRA `(.L_x_1843) ;  /* 0xfffffffc00f0a947 */ /* 0x004fea000383ffff */
[----:B------:R-:W-:Y:S05]  /*29c80*/  BRA `(.L_x_1842) ;  /* 0xfffffe9000647947 */ /* 0x000fea000383ffff */
.L_x_1863:
[----:B-1----:R1:W2:Y:S02]  /*29c90*/  SYNCS.PHASECHK.TRANS64.TRYWAIT P2, [R7+URZ+0x2a830], R14 ;  /* 0x02a8300e070075a7 */ /* 0x0022a4000804017f */
[----:B--2---:R-:W-:Y:S05]  /*29ca0*/  @!P2 NANOSLEEP.SYNCS 0x989680 ;  /* 0x009896800000a95d */ /* 0x004fea0003900000 */
[----:B------:R-:W2:Y:S02]  /*29cb0*/  @!P2 SYNCS.PHASECHK.TRANS64 P2, [R7+URZ+0x2a830], R14 ;  /* 0x02a8300e0700a5a7 */ /* 0x000ea4000804007f */
[----:B--2---:R-:W-:Y:S05]  /*29cc0*/  @!P2 BRA `(.L_x_1863) ;  /* 0xfffffffc00f0a947 */ /* 0x004fea000383ffff */
[----:B------:R-:W-:Y:S05]  /*29cd0*/  BRA `(.L_x_1862) ;  /* 0xfffffec000287947 */ /* 0x000fea000383ffff */
.L_x_1868:
[----:B-1----:R1:W2:Y:S02]  /*29ce0*/  SYNCS.PHASECHK.TRANS64.TRYWAIT P2, [R14+URZ+0x2a850], R9 ;  /* 0x02a850090e0075a7 */ /* 0x0022a4000804017f */
[----:B--2---:R-:W-:Y:S05]  /*29cf0*/  @!P2 NANOSLEEP.SYNCS 0x989680 ;  /* 0x009896800000a95d */ /* 0x004fea0003900000 */
[----:B------:R-:W2:Y:S02]  /*29d00*/  @!P2 SYNCS.PHASECHK.TRANS64 P2, [R14+URZ+0x2a850], R9 ;  /* 0x02a850090e00a5a7 */ /* 0x000ea4000804007f */
[----:B--2---:R-:W-:Y:S05]  /*29d10*/  @!P2 BRA `(.L_x_1868) ;  /* 0xfffffffc00f0a947 */ /* 0x004fea000383ffff */
[----:B------:R-:W-:Y:S05]  /*29d20*/  BRA `(.L_x_1867) ;  /* 0xfffffecc001c7947 */ /* 0x000fea000383ffff */
.L_x_1888:
[----:B-1----:R1:W2:Y:S02]  /*29d30*/  SYNCS.PHASECHK.TRANS64.TRYWAIT P2, [R3+URZ+0x2a830], R4 ;  /* 0x02a83004030075a7 */ /* 0x0022a4000804017f */
[----:B--2---:R-:W-:Y:S05]  /*29d40*/  @!P2 NANOSLEEP.SYNCS 0x989680 ;  /* 0x009896800000a95d */ /* 0x004fea0003900000 */
[----:B------:R-:W2:Y:S02]  /*29d50*/  @!P2 SYNCS.PHASECHK.TRANS64 P2, [R3+URZ+0x2a830], R4 ;  /* 0x02a830040300a5a7 */ /* 0x000ea4000804007f */
[----:B--2---:R-:W-:Y:S05]  /*29d60*/  @!P2 BRA `(.L_x_1888) ;  /* 0xfffffffc00f0a947 */ /* 0x004fea000383ffff */
[----:B------:R-:W-:Y:S05]  /*29d70*/  BRA `(.L_x_1887) ;  /* 0xfffffef400087947 */ /* 0x000fea000383ffff */
.L_x_1893:
[----:B-1----:R1:W2:Y:S02]  /*29d80*/  SYNCS.PHASECHK.TRANS64.TRYWAIT P2, [R198+URZ+0x2a850], R3 ;  /* 0x02a85003c60075a7 */ /* 0x0022a4000804017f */
[----:B--2---:R-:W-:Y:S05]  /*29d90*/  @!P2 NANOSLEEP.SYNCS 0x989680 ;  /* 0x009896800000a95d */ /* 0x004fea0003900000 */
[----:B------:R-:W2:Y:S02]  /*29da0*/  @!P2 SYNCS.PHASECHK.TRANS64 P2, [R198+URZ+0x2a850], R3 ;  /* 0x02a85003c600a5a7 */ /* 0x000ea4000804007f */
[----:B--2---:R-:W-:Y:S05]  /*29db0*/  @!P2 BRA `(.L_x_1893) ;  /* 0xfffffffc00f0a947 */ /* 0x004fea000383ffff */
[----:B------:R-:W-:Y:S05]  /*29dc0*/  BRA `(.L_x_1892) ;  /* 0xfffffefc00e87947 */ /* 0x000fea000383ffff */
.L_x_1901:
[----:B-1----:R1:W2:Y:S02]  /*29dd0*/  SYNCS.PHASECHK.TRANS64.TRYWAIT P2, [R3+URZ+0x2a830], R14 ;  /* 0x02a8300e030075a7 */ /* 0x0022a4000804017f */
[----:B--2---:R-:W-:Y:S05]  /*29de0*/  @!P2 NANOSLEEP.SYNCS 0x989680 ;  /* 0x009896800000a95d */ /* 0x004fea0003900000 */
[----:B------:R-:W2:Y:S02]  /*29df0*/  @!P2 SYNCS.PHASECHK.TRANS64 P2, [R3+URZ+0x2a830], R14 ;  /* 0x02a8300e0300a5a7 */ /* 0x000ea4000804007f */
[----:B--2---:R-:W-:Y:S05]  /*29e00*/  @!P2 BRA `(.L_x_1901) ;  /* 0xfffffffc00f0a947 */ /* 0x004fea000383ffff */
[----:B------:R-:W-:Y:S05]  /*29e10*/  BRA `(.L_x_1900) ;  /* 0xffffff1000e07947 */ /* 0x000fea000383ffff */
.L_x_1906:
[----:B-1----:R1:W2:Y:S02]  /*29e20*/  SYNCS.PHASECHK.TRANS64.TRYWAIT P2, [R12+URZ+0x2a850], R3 ;  /* 0x02a850030c0075a7 */ /* 0x0022a4000804017f */
[----:B--2---:R-:W-:Y:S05]  /*29e30*/  @!P2 NANOSLEEP.SYNCS 0x989680 ;  /* 0x009896800000a95d */ /* 0x004fea0003900000 */
[----:B------:R-:W2:Y:S02]  /*29e40*/  @!P2 SYNCS.PHASECHK.TRANS64 P2, [R12+URZ+0x2a850], R3 ;  /* 0x02a850030c00a5a7 */ /* 0x000ea4000804007f */
[----:B--2---:R-:W-:Y:S05]  /*29e50*/  @!P2 BRA `(.L_x_1906) ;  /* 0xfffffffc00f0a947 */ /* 0x004fea000383ffff */
[----:B------:R-:W-:Y:S05]  /*29e60*/  BRA `(.L_x_1905) ;  /* 0xffffff1c00d47947 */ /* 0x000fea000383ffff */
.L_x_1920:
[----:B-1----:R1:W2:Y:S02]  /*29e70*/  SYNCS.PHASECHK.TRANS64.TRYWAIT P0, [R13+URZ+0x2a850], R0 ;  /* 0x02a850000d0075a7 */ /* 0x0022a4000800017f */
[----:B--2---:R-:W-:Y:S05]  /*29e80*/  @!P0 NANOSLEEP.SYNCS 0x989680 ;  /* 0x009896800000895d */ /* 0x004fea0003900000 */
[----:B------:R-:W2:Y:S02]  /*29e90*/  @!P0 SYNCS.PHASECHK.TRANS64 P0, [R13+URZ+0x2a850], R0 ;  /* 0x02a850000d0085a7 */ /* 0x000ea4000800007f */
[----:B--2---:R-:W-:Y:S05]  /*29ea0*/  @!P0 BRA `(.L_x_1920) ;  /* 0xfffffffc00f08947 */ /* 0x004fea000383ffff */
[----:B------:R-:W-:Y:S05]  /*29eb0*/  BRA `(.L_x_1919) ;  /* 0xffffff4400f07947 */ /* 0x000fea000383ffff */
.L_x_1964:
[----:B------:R-:W1:Y:S01]  /*29ec0*/  S2R R7, SR_TID.X ;  /* 0x0000000000077919 */ /* 0x000e620000002100 */
[----:B------:R-:W-:Y:S01]  /*29ed0*/  BSSY B1, `(.L_x_2147) ;  /* 0x000000a000017945 */ /* 0x000fe20003800000 */
[----:B------:R-:W-:Y:S02]  /*29ee0*/  IMAD.MOV.U32 R12, RZ, RZ, RZ ;  /* 0x000000ffff0c7224 */ /* 0x000fe400078e00ff */
[----:B0-----:R-:W-:Y:S02]  /*29ef0*/  IMAD.MOV.U32 R11, RZ, RZ, 0x1f ;  /* 0x0000001fff0b7424 */ /* 0x001fe400078e00ff */
[----:B------:R-:W-:Y:S01]  /*29f00*/  IMAD.MOV.U32 R15, RZ, RZ, -0x1 ;  /* 0xffffffffff0f7424 */ /* 0x000fe200078e00ff */
[----:B-1----:R-:W-:-:S04]  /*29f10*/  SHF.R.U32.HI R7, RZ, 0x5, R7 ;  /* 0x00000005ff077819 */ /* 0x002fc80000011607 */
[----:B------:R-:W-:-:S05]  /*29f20*/  LOP3.LUT R7, R7, 0x3, RZ, 0xc0, !PT ;  /* 0x0000000307077812 */ /* 0x000fca00078ec0ff */
[----:B------:R-:W-:-:S07]  /*29f30*/  IMAD.MOV.U32 R13, RZ, RZ, R7 ;  /* 0x000000ffff0d7224 */ /* 0x000fce00078e0007 */
[----:B------:R-:W-:Y:S05]  /*29f40*/  WARPSYNC.COLLECTIVE R15, `(.L_x_2148) ;  /* 0x000000000f087348 */ /* 0x000fea0003c00000 */
[----:B------:R0:W1:Y:S02]  /*29f50*/  SHFL.IDX P6, R14, R13, R12, R11 ;  /* 0x0000000c0d0e7389 */ /* 0x00006400000c000b */
[----:B01----:R-:W-:Y:S01]  /*29f60*/  ENDCOLLECTIVE ;  /* 0x000000000000791b */ /* 0x003fe20003800000 */
.L_x_2148:
[----:B------:R-:W-:Y:S05]  /*29f70*/  BSYNC B1 ;  /* 0x0000000000017941 */ /* 0x000fea0003800000 */
.L_x_2147:
[----:B------:R-:W-:Y:S05]  /*29f80*/  BRA `(.L_x_2149) ;  /* 0xffffff8800387947 */ /* 0x000fea000383ffff */
.L_x_1966:
[----:B------:R-:W-:Y:S01]  /*29f90*/  BSSY B1, `(.L_x_2150) ;  /* 0x0000006000017945 */ /* 0x000fe20003800000 */
[----:B------:R-:W-:-:S07]  /*29fa0*/  IMAD.MOV.U32 R15, RZ, RZ, -0x1 ;  /* 0xffffffffff0f7424 */ /* 0x000fce00078e00ff */
[----:B01----:R-:W-:Y:S05]  /*29fb0*/  WARPSYNC.COLLECTIVE R15, `(.L_x_2151) ;  /* 0x000000000f0c7348 */ /* 0x003fea0003c00000 */
[----:B------:R-:W-:Y:S02]  /*29fc0*/  ELECT P6, UR62, PT ;  /* 0x00000000003e782f */ /* 0x000fe400038c0000 */
[----:B------:R-:W-:Y:S01]  /*29fd0*/  MOV R14, UR62 ;  /* 0x0000003e000e7c02 */ /* 0x000fe20008000f00 */
[----:B01----:R-:W-:Y:S10]  /*29fe0*/  ENDCOLLECTIVE ;  /* 0x000000000000791b */ /* 0x003ff40003800000 */
.L_x_2151:
[----:B------:R-:W-:Y:S05]  /*29ff0*/  BSYNC B1 ;  /* 0x0000000000017941 */ /* 0x000fea0003800000 */
.L_x_2150:
[----:B------:R-:W-:Y:S05]  /*2a000*/  BRA `(.L_x_1965) ;  /* 0xffffff8800307947 */ /* 0x000fea000383ffff */
.L_x_1968:
[----:B-1----:R-:W2:Y:S02]  /*2a010*/  LDL R6, [R1] ;  /* 0x0000000001067983 */ /* 0x002ea40000100800 */
[----:B--2---:R1:W2:Y:S02]  /*2a020*/  SYNCS.PHASECHK.TRANS64.TRYWAIT P0, [R6+URZ+0x2a820], R5 ;  /* 0x02a82005060075a7 */ /* 0x0042a4000800017f */
[----:B--2---:R-:W-:Y:S05]  /*2a030*/  @!P0 NANOSLEEP.SYNCS 0x989680 ;  /* 0x009896800000895d */ /* 0x004fea0003900000 */
[----:B------:R-:W2:Y:S02]  /*2a040*/  @!P0 SYNCS.PHASECHK.TRANS64 P0, [R6+URZ+0x2a820], R5 ;  /* 0x02a82005060085a7 */ /* 0x000ea4000800007f */
[----:B--2---:R-:W-:Y:S05]  /*2a050*/  @!P0 BRA `(.L_x_1968) ;  /* 0xfffffffc00ec8947 */ /* 0x004fea000383ffff */
[----:B------:R-:W-:Y:S05]  /*2a060*/  BRA `(.L_x_2152) ;  /* 0xffffff8800407947 */ /* 0x000fea000383ffff */
.L_x_1972:
[----:B-1----:R1:W2:Y:S02]  /*2a070*/  SYNCS.PHASECHK.TRANS64.TRYWAIT P0, [R7+URZ+0x2a8a0], R10 ;  /* 0x02a8a00a070075a7 */ /* 0x0022a4000800017f */
[----:B--2---:R-:W-:Y:S05]  /*2a080*/  @!P0 NANOSLEEP.SYNCS 0x989680 ;  /* 0x009896800000895d */ /* 0x004fea0003900000 */
[----:B------:R-:W2:Y:S02]  /*2a090*/  @!P0 SYNCS.PHASECHK.TRANS64 P0, [R7+URZ+0x2a8a0], R10 ;  /* 0x02a8a00a070085a7 */ /* 0x000ea4000800007f */
[----:B--2---:R-:W-:Y:S05]  /*2a0a0*/  @!P0 BRA `(.L_x_1972) ;  /* 0xfffffffc00f08947 */ /* 0x004fea000383ffff */
[----:B------:R-:W-:Y:S05]  /*2a0b0*/  BRA `(.L_x_2153) ;  /* 0xffffff8800647947 */ /* 0x000fea000383ffff */
.L_x_1979:
[----:B--2---:R2:W3:Y:S02]  /*2a0c0*/  SYNCS.PHASECHK.TRANS64.TRYWAIT P0, [R7+URZ+0x2a8c0], R10 ;  /* 0x02a8c00a070075a7 */ /* 0x0044e4000800017f */
[----:B---3--:R-:W-:Y:S05]  /*2a0d0*/  @!P0 NANOSLEEP.SYNCS 0x989680 ;  /* 0x009896800000895d */ /* 0x008fea0003900000 */
[----:B------:R-:W3:Y:S02]  /*2a0e0*/  @!P0 SYNCS.PHASECHK.TRANS64 P0, [R7+URZ+0x2a8c0], R10 ;  /* 0x02a8c00a070085a7 */ /* 0x000ee4000800007f */
[----:B---3--:R-:W-:Y:S05]  /*2a0f0*/  @!P0 BRA `(.L_x_1979) ;  /* 0xfffffffc00f08947 */ /* 0x008fea000383ffff */
[----:B------:R-:W-:Y:S05]  /*2a100*/  BRA `(.L_x_2154) ;  /* 0xffffff8c00647947 */ /* 0x000fea000383ffff */
.L_x_1987:
[----:B-1----:R1:W2:Y:S02]  /*2a110*/  SYNCS.PHASECHK.TRANS64.TRYWAIT P1, [R8+URZ+0x2a8a0], R7 ;  /* 0x02a8a007080075a7 */ /* 0x0022a4000802017f */
[----:B--2---:R-:W-:Y:S05]  /*2a120*/  @!P1 NANOSLEEP.SYNCS 0x989680 ;  /* 0x009896800000995d */ /* 0x004fea0003900000 */
[----:B------:R-:W2:Y:S02]  /*2a130*/  @!P1 SYNCS.PHASECHK.TRANS64 P1, [R8+URZ+0x2a8a0], R7 ;  /* 0x02a8a007080095a7 */ /* 0x000ea4000802007f */
[----:B--2---:R-:W-:Y:S05]  /*2a140*/  @!P1 BRA `(.L_x_1987) ;  /* 0xfffffffc00f09947 */ /* 0x004fea000383ffff */
[----:B------:R-:W-:Y:S05]  /*2a150*/  BRA `(.L_x_2155) ;  /* 0xffffff9000847947 */ /* 0x000fea000383ffff */
.L_x_1994:
[----:B--2---:R2:W3:Y:S02]  /*2a160*/  SYNCS.PHASECHK.TRANS64.TRYWAIT P1, [R8+URZ+0x2a8c0], R7 ;  /* 0x02a8c007080075a7 */ /* 0x0044e4000802017f */
[----:B---3--:R-:W-:Y:S05]  /*2a170*/  @!P1 NANOSLEEP.SYNCS 0x989680 ;  /* 0x009896800000995d */ /* 0x008fea0003900000 */
[----:B------:R-:W3:Y:S02]  /*2a180*/  @!P1 SYNCS.PHASECHK.TRANS64 P1, [R8+URZ+0x2a8c0], R7 ;  /* 0x02a8c007080095a7 */ /* 0x000ee4000802007f */
[----:B---3--:R-:W-:Y:S05]  /*2a190*/  @!P1 BRA `(.L_x_1994) ;  /* 0xfffffffc00f09947 */ /* 0x008fea000383ffff */
[----:B------:R-:W-:Y:S05]  /*2a1a0*/  BRA `(.L_x_2156) ;  /* 0xffffff9400807947 */ /* 0x000fea000383ffff */
.L_x_2016:
[----:B------:R-:W2:Y:S01]  /*2a1b0*/  S2R R4, SR_TID.X ;  /* 0x0000000000047919 */ /* 0x000ea20000002100 */
[----:B------:R-:W-:Y:S01]  /*2a1c0*/  BSSY B0, `(.L_x_2157) ;  /* 0x000000a000007945 */ /* 0x000fe20003800000 */
[----:B------:R-:W-:Y:S02]  /*2a1d0*/  IMAD.MOV.U32 R12, RZ, RZ, RZ ;  /* 0x000000ffff0c7224 */ /* 0x000fe400078e00ff */
[----:B0-----:R-:W-:Y:S02]  /*2a1e0*/  IMAD.MOV.U32 R11, RZ, RZ, 0x1f ;  /* 0x0000001fff0b7424 */ /* 0x001fe400078e00ff */
[----:B------:R-:W-:Y:S01]  /*2a1f0*/  IMAD.MOV.U32 R15, RZ, RZ, -0x1 ;  /* 0xffffffffff0f7424 */ /* 0x000fe200078e00ff */
[----:B--2---:R-:W-:-:S04]  /*2a200*/  SHF.R.U32.HI R4, RZ, 0x5, R4 ;  /* 0x00000005ff047819 */ /* 0x004fc80000011604 */
[----:B------:R-:W-:-:S05]  /*2a210*/  LOP3.LUT R4, R4, 0x3, RZ, 0xc0, !PT ;  /* 0x0000000304047812 */ /* 0x000fca00078ec0ff */
[----:B------:R-:W-:-:S07]  /*2a220*/  IMAD.MOV.U32 R13, RZ, RZ, R4 ;  /* 0x000000ffff0d7224 */ /* 0x000fce00078e0004 */
[----:B-1----:R-:W-:Y:S05]  /*2a230*/  WARPSYNC.COLLECTIVE R15, `(.L_x_2158) ;  /* 0x000000000f087348 */ /* 0x002fea0003c00000 */
[----:B------:R0:W2:Y:S02]  /*2a240*/  SHFL.IDX P6, R14, R13, R12, R11 ;  /* 0x0000000c0d0e7389 */ /* 0x0000a400000c000b */
[----:B012---:R-:W-:Y:S01]  /*2a250*/  ENDCOLLECTIVE ;  /* 0x000000000000791b */ /* 0x007fe20003800000 */
.L_x_2158:
[----:B------:R-:W-:Y:S05]  /*2a260*/  BSYNC B0 ;  /* 0x0000000000007941 */ /* 0x000fea0003800000 */
.L_x_2157:
[----:B------:R-:W-:Y:S05]  /*2a270*/  BRA `(.L_x_2159) ;  /* 0xffffffa000fc7947 */ /* 0x000fea000383ffff */
.L_x_2018:
[----:B------:R-:W-:Y:S01]  /*2a280*/  BSSY B0, `(.L_x_2160) ;  /* 0x0000006000007945 */ /* 0x000fe20003800000 */
[----:B------:R-:W-:-:S07]  /*2a290*/  IMAD.MOV.U32 R15, RZ, RZ, -0x1 ;  /* 0xffffffffff0f7424 */ /* 0x000fce00078e00ff */
[----:B01-3--:R-:W-:Y:S05]  /*2a2a0*/  WARPSYNC.COLLECTIVE R15, `(.L_x_2161) ;  /* 0x000000000f0c7348 */ /* 0x00bfea0003c00000 */
[----:B------:R-:W-:Y:S02]  /*2a2b0*/  ELECT P6, UR62, PT ;  /* 0x00000000003e782f */ /* 0x000fe400038c0000 */
[----:B------:R-:W-:Y:S01]  /*2a2c0*/  MOV R14, UR62 ;  /* 0x0000003e000e7c02 */ /* 0x000fe20008000f00 */
[----:B01-3--:R-:W-:Y:S10]  /*2a2d0*/  ENDCOLLECTIVE ;  /* 0x000000000000791b */ /* 0x00bff40003800000 */
.L_x_2161:
[----:B------:R-:W-:Y:S05]  /*2a2e0*/  BSYNC B0 ;  /* 0x0000000000007941 */ /* 0x000fea0003800000 */
.L_x_2160:
[----:B------:R-:W-:Y:S05]  /*2a2f0*/  BRA `(.L_x_2162) ;  /* 0xffffffa400087947 */ /* 0x000fea000383ffff */
.L_x_2020:
[----:B-1----:R1:W2:Y:S02]  /*2a300*/  SYNCS.PHASECHK.TRANS64.TRYWAIT P0, [R0+URZ+0x2a840], R2 ;  /* 0x02a84002000075a7 */ /* 0x0022a4000800017f */
[----:B--2---:R-:W-:Y:S05]  /*2a310*/  @!P0 NANOSLEEP.SYNCS 0x989680 ;  /* 0x009896800000895d */ /* 0x004fea0003900000 */
[----:B------:R-:W2:Y:S02]  /*2a320*/  @!P0 SYNCS.PHASECHK.TRANS64 P0, [R0+URZ+0x2a840], R2 ;  /* 0x02a84002000085a7 */ /* 0x000ea4000800007f */
[----:B--2---:R-:W-:Y:S05]  /*2a330*/  @!P0 BRA `(.L_x_2020) ;  /* 0xfffffffc00f08947 */ /* 0x004fea000383ffff */
[----:B------:R-:W-:Y:S05]  /*2a340*/  BRA `(.L_x_2163) ;  /* 0xffffffa400747947 */ /* 0x000fea000383ffff */
.L_x_2024:
[----:B------:R-:W2:Y:S01]  /*2a350*/  LDL.LU R11, [R1+0x3c] ;  /* 0x00003c00010b7983 */ /* 0x000ea20000300800 */
[----:B------:R-:W-:Y:S02]  /*2a360*/  IMAD.MOV.U32 R13, RZ, RZ, R3 ;  /* 0x000000ffff0d7224 */ /* 0x000fe400078e0003 */
[----:B------:R-:W-:Y:S01]  /*2a370*/  IMAD.MOV.U32 R12, RZ, RZ, RZ ;  /* 0x000000ffff0c7224 */ /* 0x000fe200078e00ff */
[----:B------:R-:W0:Y:S01]  /*2a380*/  S2R R5, SR_TID.X ;  /* 0x0000000000057919 */ /* 0x000e220000002100 */
[----:B------:R-:W-:Y:S01]  /*2a390*/  IMAD.MOV.U32 R15, RZ, RZ, -0x1 ;  /* 0xffffffffff0f7424 */ /* 0x000fe200078e00ff */
[----:B0-----:R-:W-:-:S04]  /*2a3a0*/  LOP3.LUT R5, R5, 0x7f, RZ, 0xc0, !PT ;  /* 0x0000007f05057812 */ /* 0x001fc800078ec0ff */
        /* <DEDUP_REMOVED lines=9> */
.L_x_2164:
[----:B------:R-:W-:Y:S02]  /*2a440*/  IMAD.MOV.U32 R13, RZ, RZ, R4 ;  /* 0x000000ffff0d7224 */ /* 0x000fe400078e0004 */
[----:B------:R-:W-:-:S07]  /*2a450*/  IMAD.MOV.U32 R6, RZ, RZ, R14 ;  /* 0x000000ffff067224 */ /* 0x000fce00078e000e */
[----:B------:R-:W-:Y:S05]  /*2a460*/  WARPSYNC.COLLECTIVE R15, `(.L_x_2165) ;  /* 0x000000000f087348 */ /* 0x000fea0003c00000 */
[----:B------:R0:W1:Y:S02]  /*2a470*/  SHFL.IDX P6, R14, R13, R12, R11 ;  /* 0x0000000c0d0e7389 */ /* 0x00006400000c000b */
[----:B01----:R-:W-:Y:S01]  /*2a480*/  ENDCOLLECTIVE ;  /* 0x000000000000791b */ /* 0x003fe20003800000 */
.L_x_2165:
        /* <DEDUP_REMOVED lines=19> */
.L_x_2166:
[----:B------:R-:W-:Y:S02]  /*2a5c0*/  IMAD.MOV.U32 R13, RZ, RZ, R4 ;  /* 0x000000ffff0d7224 */ /* 0x000fe400078e0004 */
[----:B------:R-:W-:-:S07]  /*2a5d0*/  IMAD.MOV.U32 R9, RZ, RZ, R14 ;  /* 0x000000ffff097224 */ /* 0x000fce00078e000e */
[----:B------:R-:W-:Y:S05]  /*2a5e0*/  WARPSYNC.COLLECTIVE R15, `(.L_x_2167) ;  /* 0x000000000f087348 */ /* 0x000fea0003c00000 */
[----:B------:R0:W1:Y:S02]  /*2a5f0*/  SHFL.IDX P6, R14, R13, R12, R11 ;  /* 0x0000000c0d0e7389 */ /* 0x00006400000c000b */
[----:B01----:R-:W-:Y:S01]  /*2a600*/  ENDCOLLECTIVE ;  /* 0x000000000000791b */ /* 0x003fe20003800000 */
.L_x_2167:
[----:B------:R-:W-:Y:S01]  /*2a610*/  ULDC.64 UR4, c[0x0][0x208] ;  /* 0x0000820000047ab9 */ /* 0x000fe20000000a00 */
[----:B------:R-:W-:Y:S02]  /*2a620*/  IMAD.MOV.U32 R13, RZ, RZ, R3 ;  /* 0x000000ffff0d7224 */ /* 0x000fe400078e0003 */
[----:B------:R-:W-:Y:S02]  /*2a630*/  IMAD.MOV.U32 R12, RZ, RZ, 0x2 ;  /* 0x00000002ff0c7424 */ /* 0x000fe400078e00ff */
[----:B------:R-:W-:-:S05]  /*2a640*/  IMAD.MOV.U32 R5, RZ, RZ, R14 ;  /* 0x000000ffff057224 */ /* 0x000fca00078e000e */
[----:B------:R-:W-:-:S05]  /*2a650*/  @!P3 LEA R8, P5, R8, R5, 0x1 ;  /* 0x000000050808b211 */ /* 0x000fca00078a08ff */
[----:B------:R-:W-:Y:S02]  /*2a660*/  @!P3 IMAD.X R5, RZ, RZ, R9, P5 ;  /* 0x000000ffff05b224 */ /* 0x000fe400028e0609 */
[----:B------:R-:W-:Y:S01]  /*2a670*/  @!P3 IMAD.MOV.U32 R6, RZ, RZ, R8 ;  /* 0x000000ffff06b224 */ /* 0x000fe200078e0008 */
[----:B------:R-:W0:Y:S01]  /*2a680*/  S2R R9, SR_TID.X ;  /* 0x0000000000097919 */ /* 0x000e220000002100 */
        /* <DEDUP_REMOVED lines=9> */
[----:B01----:R-:W-:Y:S05]  /*2a720*/  WARPSYNC.COLLECTIVE R15, `(.L_x_2168) ;  /* 0x000000000f087348 */ /* 0x003fea0003c00000 */
[----:B------:R2:W3:Y:S02]  /*2a730*/  SHFL.IDX P6, R14, R13, R12, R11 ;  /* 0x0000000c0d0e7389 */ /* 0x0004e400000c000b */
[----:B0123--:R-:W-:Y:S01]  /*2a740*/  ENDCOLLECTIVE ;  /* 0x000000000000791b */ /* 0x00ffe20003800000 */
.L_x_2168:
[----:B------:R-:W-:Y:S02]  /*2a750*/  IMAD.MOV.U32 R13, RZ, RZ, R4 ;  /* 0x000000ffff0d7224 */ /* 0x000fe400078e0004 */
[----:B------:R-:W-:-:S05]  /*2a760*/  IMAD.SHL.U32 R9, R9, 0x8, RZ ;  /* 0x0000000809097824 */ /* 0x000fca00078e00ff */
[----:B------:R-:W-:Y:S01]  /*2a770*/  LOP3.LUT R9, R9, 0x38, RZ, 0xc0, !PT ;  /* 0x0000003809097812 */ /* 0x000fe200078ec0ff */
[----:B------:R-:W-:-:S07]  /*2a780*/  IMAD.MOV.U32 R8, RZ, RZ, R14 ;  /* 0x000000ffff087224 */ /* 0x000fce00078e000e */
[----:B------:R-:W-:Y:S05]  /*2a790*/  WARPSYNC.COLLECTIVE R15, `(.L_x_2169) ;  /* 0x000000000f087348 */ /* 0x000fea0003c00000 */
[----:B------:R0:W1:Y:S02]  /*2a7a0*/  SHFL.IDX P6, R14, R13, R12, R11 ;  /* 0x0000000c0d0e7389 */ /* 0x00006400000c000b */
[----:B01----:R-:W-:Y:S01]  /*2a7b0*/  ENDCOLLECTIVE ;  /* 0x000000000000791b */ /* 0x003fe20003800000 */
.L_x_2169:
        /* <DEDUP_REMOVED lines=19> */
.L_x_2170:
[----:B------:R-:W-:Y:S02]  /*2a8f0*/  IMAD.MOV.U32 R13, RZ, RZ, R4 ;  /* 0x000000ffff0d7224 */ /* 0x000fe400078e0004 */
[----:B------:R-:W-:-:S07]  /*2a900*/  IMAD.MOV.U32 R6, RZ, RZ, R14 ;  /* 0x000000ffff067224 */ /* 0x000fce00078e000e */
[----:B------:R-:W-:Y:S05]  /*2a910*/  WARPSYNC.COLLECTIVE R15, `(.L_x_2171) ;  /* 0x000000000f087348 */ /* 0x000fea0003c00000 */
[----:B------:R0:W1:Y:S02]  /*2a920*/  SHFL.IDX P6, R14, R13, R12, R11 ;  /* 0x0000000c0d0e7389 */ /* 0x00006400000c000b */
[----:B01----:R-:W-:Y:S01]  /*2a930*/  ENDCOLLECTIVE ;  /* 0x000000000000791b */ /* 0x003fe20003800000 */
.L_x_2171:
        /* <DEDUP_REMOVED lines=19> */
.L_x_2172:
[----:B------:R-:W-:Y:S02]  /*2aa70*/  IMAD.MOV.U32 R13, RZ, RZ, R4 ;  /* 0x000000ffff0d7224 */ /* 0x000fe400078e0004 */
[----:B------:R-:W-:-:S07]  /*2aa80*/  IMAD.MOV.U32 R6, RZ, RZ, R14 ;  /* 0x000000ffff067224 */ /* 0x000fce00078e000e */
[----:B------:R-:W-:Y:S05]  /*2aa90*/  WARPSYNC.COLLECTIVE R15, `(.L_x_2173) ;  /* 0x000000000f087348 */ /* 0x000fea0003c00000 */
[----:B------:R0:W1:Y:S02]  /*2aaa0*/  SHFL.IDX P6, R14, R13, R12, R11 ;  /* 0x0000000c0d0e7389 */ /* 0x00006400000c000b */
[----:B01----:R-:W-:Y:S01]  /*2aab0*/  ENDCOLLECTIVE ;  /* 0x000000000000791b */ /* 0x003fe20003800000 */
.L_x_2173:
        /* <DEDUP_REMOVED lines=19> */
.L_x_2174:
[----:B------:R-:W-:Y:S02]  /*2abf0*/  IMAD.MOV.U32 R13, RZ, RZ, R4 ;  /* 0x000000ffff0d7224 */ /* 0x000fe400078e0004 */
[----:B------:R-:W-:-:S07]  /*2ac00*/  IMAD.MOV.U32 R6, RZ, RZ, R14 ;  /* 0x000000ffff067224 */ /* 0x000fce00078e000e */
[----:B------:R-:W-:Y:S05]  /*2ac10*/  WARPSYNC.COLLECTIVE R15, `(.L_x_2175) ;  /* 0x000000000f087348 */ /* 0x000fea0003c00000 */
[----:B------:R0:W1:Y:S02]  /*2ac20*/  SHFL.IDX P6, R14, R13, R12, R11 ;  /* 0x0000000c0d0e7389 */ /* 0x00006400000c000b */
[----:B01----:R-:W-:Y:S01]  /*2ac30*/  ENDCOLLECTIVE ;  /* 0x000000000000791b */ /* 0x003fe20003800000 */
.L_x_2175:
        /* <DEDUP_REMOVED lines=17> */
.L_x_2176:
[----:B------:R-:W-:-:S05]  /*2ad50*/  VIADD R7, R0, 0x60 ;  /* 0x0000006000077836 */ /* 0x000fca0000000000 */
[----:B------:R-:W-:Y:S01]  /*2ad60*/  ISETP.GE.AND P4, PT, R7, R2, PT ;  /* 0x000000020700720c */ /* 0x000fe20003f86270 */
[----:B------:R-:W-:Y:S02]  /*2ad70*/  IMAD.MOV.U32 R13, RZ, RZ, R4 ;  /* 0x000000ffff0d7224 */ /* 0x000fe400078e0004 */
[----:B------:R-:W-:-:S10]  /*2ad80*/  IMAD.MOV.U32 R6, RZ, RZ, R14 ;  /* 0x000000ffff067224 */ /* 0x000fd400078e000e */
[----:B------:R-:W-:Y:S05]  /*2ad90*/  WARPSYNC.COLLECTIVE R15, `(.L_x_2177) ;  /* 0x000000000f087348 */ /* 0x000fea0003c00000 */
[----:B------:R0:W1:Y:S02]  /*2ada0*/  SHFL.IDX P6, R14, R13, R12, R11 ;  /* 0x0000000c0d0e7389 */ /* 0x00006400000c000b */
[----:B01----:R-:W-:Y:S01]  /*2adb0*/  ENDCOLLECTIVE ;  /* 0x000000000000791b */ /* 0x003fe20003800000 */
.L_x_2177:
        /* <DEDUP_REMOVED lines=17> */
.L_x_2178:
[----:B------:R-:W-:Y:S02]  /*2aed0*/  IMAD.MOV.U32 R13, RZ, RZ, R4 ;  /* 0x000000ffff0d7224 */ /* 0x000fe400078e0004 */
[----:B------:R-:W-:-:S07]  /*2aee0*/  IMAD.MOV.U32 R5, RZ, RZ, R14 ;  /* 0x000000ffff057224 */ /* 0x000fce00078e000e */
[----:B------:R-:W-:Y:S05]  /*2aef0*/  WARPSYNC.COLLECTIVE R15, `(.L_x_2179) ;  /* 0x000000000f087348 */ /* 0x000fea0003c00000 */
[----:B------:R0:W1:Y:S02]  /*2af00*/  SHFL.IDX P6, R14, R13, R12, R11 ;  /* 0x0000000c0d0e7389 */ /* 0x00006400000c000b */
[----:B01----:R-:W-:Y:S01]  /*2af10*/  ENDCOLLECTIVE ;  /* 0x000000000000791b */ /* 0x003fe20003800000 */
.L_x_2179:
[----:B------:R-:W-:Y:S01]  /*2af20*/  IMAD.MOV.U32 R3, RZ, RZ, R14 ;  /* 0x000000ffff037224 */ /* 0x000fe200078e000e */
[----:B------:R-:W-:Y:S06]  /*2af30*/  BRA `(.L_x_2180) ;  /* 0xffffffa800307947 */ /* 0x000fec000383ffff */
.L_x_2029:
[----:B0-----:R-:W2:Y:S02]  /*2af40*/  LDL R2, [R1] ;  /* 0x0000000001027983 */ /* 0x001ea40000100800 */
[----:B--2---:R0:W2:Y:S02]  /*2af50*/  SYNCS.PHASECHK.TRANS64.TRYWAIT P0, [R2+URZ+0x2a820], R0 ;  /* 0x02a82000020075a7 */ /* 0x0040a4000800017f */
[----:B--2---:R-:W-:Y:S05]  /*2af60*/  @!P0 NANOSLEEP.SYNCS 0x989680 ;  /* 0x009896800000895d */ /* 0x004fea0003900000 */
[----:B------:R-:W2:Y:S02]  /*2af70*/  @!P0 SYNCS.PHASECHK.TRANS64 P0, [R2+URZ+0x2a820], R0 ;  /* 0x02a82000020085a7 */ /* 0x000ea4000800007f */
[----:B--2---:R-:W-:Y:S05]  /*2af80*/  @!P0 BRA `(.L_x_2029) ;  /* 0xfffffffc00ec8947 */ /* 0x004fea000383ffff */
[----:B------:R-:W-:Y:S05]  /*2af90*/  BRA `(.L_x_2181) ;  /* 0xffffffa800b87947 */ /* 0x000fea000383ffff */
.L_x_2038:
[----:B-1----:R1:W2:Y:S02]  /*2afa0*/  SYNCS.PHASECHK.TRANS64.TRYWAIT P0, [R3+URZ+0x2a840], R2 ;  /* 0x02a84002030075a7 */ /* 0x0022a4000800017f */
[----:B--2---:R-:W-:Y:S05]  /*2afb0*/  @!P0 NANOSLEEP.SYNCS 0x989680 ;  /* 0x009896800000895d */ /* 0x004fea0003900000 */
[----:B------:R-:W2:Y:S02]  /*2afc0*/  @!P0 SYNCS.PHASECHK.TRANS64 P0, [R3+URZ+0x2a840], R2 ;  /* 0x02a84002030085a7 */ /* 0x000ea4000800007f */
[----:B--2---:R-:W-:Y:S05]  /*2afd0*/  @!P0 BRA `(.L_x_2038) ;  /* 0xfffffffc00f08947 */ /* 0x004fea000383ffff */
[----:B------:R-:W-:Y:S05]  /*2afe0*/  BRA `(.L_x_2182) ;  /* 0xffffffac00887947 */ /* 0x000fea000383ffff */
.L_x_2045:
[----:B0-----:R0:W1:Y:S02]  /*2aff0*/  SYNCS.PHASECHK.TRANS64.TRYWAIT P0, [R3+URZ+0x60], R2 ;  /* 0x00006002030075a7 */ /* 0x001064000800017f */
[----:B-1----:R-:W-:Y:S05]  /*2b000*/  @!P0 NANOSLEEP.SYNCS 0x989680 ;  /* 0x009896800000895d */ /* 0x002fea0003900000 */
[----:B------:R-:W1:Y:S02]  /*2b010*/  @!P0 SYNCS.PHASECHK.TRANS64 P0, [R3+URZ+0x60], R2 ;  /* 0x00006002030085a7 */ /* 0x000e64000800007f */
[----:B-1----:R-:W-:Y:S05]  /*2b020*/  @!P0 BRA `(.L_x_2045) ;  /* 0xfffffffc00f08947 */ /* 0x002fea000383ffff */
[----:B------:R-:W-:Y:S05]  /*2b030*/  BRA `(.L_x_2183) ;  /* 0xffffffb000a07947 */ /* 0x000fea000383ffff */
.L_x_2054:
[----:B-1----:R1:W2:Y:S02]  /*2b040*/  SYNCS.PHASECHK.TRANS64.TRYWAIT P0, [R3+URZ+0x2a840], R2 ;  /* 0x02a84002030075a7 */ /* 0x0022a4000800017f */
[----:B--2---:R-:W-:Y:S05]  /*2b050*/  @!P0 NANOSLEEP.SYNCS 0x989680 ;  /* 0x009896800000895d */ /* 0x004fea0003900000 */
[----:B------:R-:W2:Y:S02]  /*2b060*/  @!P0 SYNCS.PHASECHK.TRANS64 P0, [R3+URZ+0x2a840], R2 ;  /* 0x02a84002030085a7 */ /* 0x000ea4000800007f */
[----:B--2---:R-:W-:Y:S05]  /*2b070*/  @!P0 BRA `(.L_x_2054) ;  /* 0xfffffffc00f08947 */ /* 0x004fea000383ffff */
[----:B------:R-:W-:Y:S05]  /*2b080*/  BRA `(.L_x_2184) ;  /* 0xffffffb800487947 */ /* 0x000fea000383ffff */
.L_x_2061:
[----:B0-----:R0:W1:Y:S02]  /*2b090*/  SYNCS.PHASECHK.TRANS64.TRYWAIT P0, [R2+URZ+0x60], R3 ;  /* 0x00006003020075a7 */ /* 0x001064000800017f */
[----:B-1----:R-:W-:Y:S05]  /*2b0a0*/  @!P0 NANOSLEEP.SYNCS 0x989680 ;  /* 0x009896800000895d */ /* 0x002fea0003900000 */
[----:B------:R-:W1:Y:S02]  /*2b0b0*/  @!P0 SYNCS.PHASECHK.TRANS64 P0, [R2+URZ+0x60], R3 ;  /* 0x00006003020085a7 */ /* 0x000e64000800007f */
[----:B-1----:R-:W-:Y:S05]  /*2b0c0*/  @!P0 BRA `(.L_x_2061) ;  /* 0xfffffffc00f08947 */ /* 0x002fea000383ffff */
[----:B------:R-:W-:Y:S05]  /*2b0d0*/  BRA `(.L_x_2185) ;  /* 0xffffffbc00607947 */ /* 0x000fea000383ffff */
.L_x_2070:
[----:B--2---:R2:W3:Y:S02]  /*2b0e0*/  SYNCS.PHASECHK.TRANS64.TRYWAIT P0, [R2+URZ+0x2a840], R3 ;  /* 0x02a84003020075a7 */ /* 0x0044e4000800017f */
[----:B---3--:R-:W-:Y:S05]  /*2b0f0*/  @!P0 NANOSLEEP.SYNCS 0x989680 ;  /* 0x009896800000895d */ /* 0x008fea0003900000 */
[----:B------:R-:W3:Y:S02]  /*2b100*/  @!P0 SYNCS.PHASECHK.TRANS64 P0, [R2+URZ+0x2a840], R3 ;  /* 0x02a84003020085a7 */ /* 0x000ee4000800007f */
[----:B---3--:R-:W-:Y:S05]  /*2b110*/  @!P0 BRA `(.L_x_2070) ;  /* 0xfffffffc00f08947 */ /* 0x008fea000383ffff */
[----:B------:R-:W-:Y:S05]  /*2b120*/  BRA `(.L_x_2186) ;  /* 0xffffffc000d47947 */ /* 0x000fea000383ffff */
.L_x_2077:
[----:B0-----:R0:W1:Y:S02]  /*2b130*/  SYNCS.PHASECHK.TRANS64.TRYWAIT P0, [R2+URZ+0x60], R5 ;  /* 0x00006005020075a7 */ /* 0x001064000800017f */
[----:B-1----:R-:W-:Y:S05]  /*2b140*/  @!P0 NANOSLEEP.SYNCS 0x989680 ;  /* 0x009896800000895d */ /* 0x002fea0003900000 */
[----:B------:R-:W1:Y:S02]  /*2b150*/  @!P0 SYNCS.PHASECHK.TRANS64 P0, [R2+URZ+0x60], R5 ;  /* 0x00006005020085a7 */ /* 0x000e64000800007f */
[----:B-1----:R-:W-:Y:S05]  /*2b160*/  @!P0 BRA `(.L_x_2077) ;  /* 0xfffffffc00f08947 */ /* 0x002fea000383ffff */
[----:B------:R-:W-:Y:S05]  /*2b170*/  BRA `(.L_x_2187) ;  /* 0xffffffc400ec7947 */ /* 0x000fea000383ffff */
.L_x_2088:
[----:B--2---:R2:W3:Y:S02]  /*2b180*/  SYNCS.PHASECHK.TRANS64.TRYWAIT P0, [R0+URZ+0x2a860], R2 ;  /* 0x02a86002000075a7 */ /* 0x0044e4000800017f */
[----:B---3--:R-:W-:Y:S05]  /*2b190*/  @!P0 NANOSLEEP.SYNCS 0x989680 ;  /* 0x009896800000895d */ /* 0x008fea0003900000 */
[----:B------:R-:W3:Y:S02]  /*2b1a0*/  @!P0 SYNCS.PHASECHK.TRANS64 P0, [R0+URZ+0x2a860], R2 ;  /* 0x02a86002000085a7 */ /* 0x000ee4000800007f */
[----:B---3--:R-:W-:Y:S05]  /*2b1b0*/  @!P0 BRA `(.L_x_2088) ;  /* 0xfffffffc00f08947 */ /* 0x008fea000383ffff */
[----:B------:R-:W-:Y:S05]  /*2b1c0*/  BRA `(.L_x_2188) ;  /* 0xffffffcc00447947 */ /* 0x000fea000383ffff */
.L_x_2095:
[----:B------:R-:W-:Y:S01]  /*2b1d0*/  BSSY B0, `(.L_x_2189) ;  /* 0x0000008000007945 */ /* 0x000fe20003800000 */
[----:B------:R-:W-:Y:S02]  /*2b1e0*/  IMAD.MOV.U32 R13, RZ, RZ, R16 ;  /* 0x000000ffff0d7224 */ /* 0x000fe400078e0010 */
[----:B0-----:R-:W-:Y:S02]  /*2b1f0*/  IMAD.MOV.U32 R12, RZ, RZ, RZ ;  /* 0x000000ffff0c7224 */ /* 0x001fe400078e00ff */
[----:B------:R-:W-:Y:S02]  /*2b200*/  IMAD.MOV.U32 R11, RZ, RZ, 0x1f ;  /* 0x0000001fff0b7424 */ /* 0x000fe400078e00ff */
[----:B------:R-:W-:-:S07]  /*2b210*/  IMAD.MOV.U32 R15, RZ, RZ, -0x1 ;  /* 0xffffffffff0f7424 */ /* 0x000fce00078e00ff */
[----:B------:R-:W-:Y:S05]  /*2b220*/  WARPSYNC.COLLECTIVE R15, `(.L_x_2190) ;  /* 0x000000000f087348 */ /* 0x000fea0003c00000 */
[----:B------:R0:W1:Y:S02]  /*2b230*/  SHFL.IDX P6, R14, R13, R12, R11 ;  /* 0x0000000c0d0e7389 */ /* 0x00006400000c000b */
[----:B01----:R-:W-:Y:S01]  /*2b240*/  ENDCOLLECTIVE ;  /* 0x000000000000791b */ /* 0x003fe20003800000 */
.L_x_2190:
[----:B------:R-:W-:Y:S05]  /*2b250*/  BSYNC B0 ;  /* 0x0000000000007941 */ /* 0x000fea0003800000 */
.L_x_2189:
        /* <DEDUP_REMOVED lines=9> */
.L_x_2191:
        /* <DEDUP_REMOVED lines=19> */
.L_x_2192:
        /* <DEDUP_REMOVED lines=8> */
.L_x_2193:
        /* <DEDUP_REMOVED lines=8> */
.L_x_2194:
        /* <DEDUP_REMOVED lines=8> */
.L_x_2195:
        /* <DEDUP_REMOVED lines=8> */
.L_x_2196:
        /* <DEDUP_REMOVED lines=9> */
.L_x_2197:
[----:B------:R-:W-:Y:S01]  /*2b6b0*/  IMAD.MOV.U32 R16, RZ, RZ, R14 ;  /* 0x000000ffff107224 */ /* 0x000fe200078e000e */
[----:B------:R-:W-:Y:S06]  /*2b6c0*/  BRA `(.L_x_2198) ;  /* 0xffffffcc00c07947 */ /* 0x000fec000383ffff */
.L_x_2100:
[----:B------:R-:W-:Y:S01]  /*2b6d0*/  BSSY B0, `(.L_x_2199) ;  /* 0x0000008000007945 */ /* 0x000fe20003800000 */
[----:B-----5:R-:W-:Y:S02]  /*2b6e0*/  IMAD.MOV.U32 R13, RZ, RZ, R3 ;  /* 0x000000ffff0d7224 */ /* 0x020fe400078e0003 */
[----:B0-----:R-:W-:Y:S02]  /*2b6f0*/  IMAD.MOV.U32 R12, RZ, RZ, 0x1 ;  /* 0x00000001ff0c7424 */ /* 0x001fe400078e00ff */
[----:B------:R-:W-:Y:S02]  /*2b700*/  IMAD.MOV.U32 R11, RZ, RZ, RZ ;  /* 0x000000ffff0b7224 */ /* 0x000fe400078e00ff */
[----:B------:R-:W-:-:S07]  /*2b710*/  IMAD.MOV.U32 R15, RZ, RZ, -0x1 ;  /* 0xffffffffff0f7424 */ /* 0x000fce00078e00ff */
[----:B-1----:R-:W-:Y:S05]  /*2b720*/  WARPSYNC.COLLECTIVE R15, `(.L_x_2200) ;  /* 0x000000000f087348 */ /* 0x002fea0003c00000 */
[----:B------:R0:W2:Y:S02]  /*2b730*/  SHFL.UP P6, R14, R13, R12, R11 ;  /* 0x0400000c0d0e7389 */ /* 0x0000a400000c000b */
[----:B012---:R-:W-:Y:S01]  /*2b740*/  ENDCOLLECTIVE ;  /* 0x000000000000791b */ /* 0x007fe20003800000 */
.L_x_2200:
[----:B------:R-:W-:Y:S05]  /*2b750*/  BSYNC B0 ;  /* 0x0000000000007941 */ /* 0x000fea0003800000 */
.L_x_2199:
        /* <DEDUP_REMOVED lines=9> */
.L_x_2201:
        /* <DEDUP_REMOVED lines=8> */
.L_x_2202:
        /* <DEDUP_REMOVED lines=8> */
.L_x_2203:
        /* <DEDUP_REMOVED lines=8> */
.L_x_2204:
        /* <DEDUP_REMOVED lines=9> */
.L_x_2205:
[----:B------:R-:W-:Y:S01]  /*2ba00*/  IMAD.MOV.U32 R16, RZ, RZ, R14 ;  /* 0x000000ffff107224 */ /* 0x000fe200078e000e */
[----:B------:R-:W-:Y:S06]  /*2ba10*/  BRA `(.L_x_2206) ;  /* 0xffffffcc008c7947 */ /* 0x000fec000383ffff */
.L_x_2102:
[----:B------:R-:W-:Y:S01]  /*2ba20*/  BSSY B0, `(.L_x_2207) ;  /* 0x0000006000007945 */ /* 0x000fe20003800000 */
[----:B------:R-:W-:Y:S01]  /*2ba30*/  PLOP3.LUT P6, PT, P6, PT, PT, 0x8, 0x0 ;  /* 0x000000000000781c */ /* 0x000fe200037ce170 */
[----:B------:R-:W-:-:S12]  /*2ba40*/  IMAD.MOV.U32 R15, RZ, RZ, -0x1 ;  /* 0xffffffffff0f7424 */ /* 0x000fd800078e00ff */
[----:B01----:R-:W-:Y:S05]  /*2ba50*/  WARPSYNC.COLLECTIVE R15, `(.L_x_2208) ;  /* 0x000000000f087348 */ /* 0x003fea0003c00000 */
[----:B------:R-:W-:Y:S01]  /*2ba60*/  VOTE.ANY R14, PT, P6 ;  /* 0x00000000000e7806 */ /* 0x000fe200030e0100 */
[----:B01----:R-:W-:Y:S06]  /*2ba70*/  ENDCOLLECTIVE ;  /* 0x000000000000791b */ /* 0x003fec0003800000 */
.L_x_2208:
[----:B------:R-:W-:Y:S05]  /*2ba80*/  BSYNC B0 ;  /* 0x0000000000007941 */ /* 0x000fea0003800000 */
.L_x_2207:
        /* <DEDUP_REMOVED lines=9> */
.L_x_2209:
[----:B------:R-:W-:Y:S01]  /*2bb20*/  IMAD.MOV.U32 R17, RZ, RZ, R14 ;  /* 0x000000ffff117224 */ /* 0x000fe200078e000e */
[----:B------:R-:W-:Y:S06]  /*2bb30*/  BRA `(.L_x_2210) ;  /* 0xffffffcc007c7947 */ /* 0x000fec000383ffff */
.L_x_2104:
[----:B------:R-:W-:Y:S01]  /*2bb40*/  BSSY B0, `(.L_x_2211) ;  /* 0x0000007000007945 */ /* 0x000fe20003800000 */
[----:B------:R-:W-:Y:S02]  /*2bb50*/  IMAD.MOV.U32 R13, RZ, RZ, R2 ;  /* 0x000000ffff0d7224 */ /* 0x000fe400078e0002 */
[----:B------:R-:W-:Y:S02]  /*2bb60*/  IMAD.MOV.U32 R11, RZ, RZ, 0x1f ;  /* 0x0000001fff0b7424 */ /* 0x000fe400078e00ff */
[----:B------:R-:W-:-:S07]  /*2bb70*/  IMAD.MOV.U32 R15, RZ, RZ, -0x1 ;  /* 0xffffffffff0f7424 */ /* 0x000fce00078e00ff */
[----:B-123--:R-:W-:Y:S05]  /*2bb80*/  WARPSYNC.COLLECTIVE R15, `(.L_x_2212) ;  /* 0x000000000f087348 */ /* 0x00efea0003c00000 */
[----:B------:R0:W4:Y:S02]  /*2bb90*/  SHFL.IDX P6, R14, R13, R12, R11 ;  /* 0x0000000c0d0e7389 */ /* 0x00012400000c000b */
[----:B01234-:R-:W-:Y:S01]  /*2bba0*/  ENDCOLLECTIVE ;  /* 0x000000000000791b */ /* 0x01ffe20003800000 */
.L_x_2212:
[----:B------:R-:W-:Y:S05]  /*2bbb0*/  BSYNC B0 ;  /* 0x0000000000007941 */ /* 0x000fea0003800000 */
.L_x_2211:
[----:B------:R-:W-:Y:S01]  /*2bbc0*/  IMAD.MOV.U32 R2, RZ, RZ, R14 ;  /* 0x000000ffff027224 */ /* 0x000fe200078e000e */
[----:B------:R-:W-:Y:S06]  /*2bbd0*/  BRA `(.L_x_2213) ;  /* 0xffffffcc00707947 */ /* 0x000fec000383ffff */
.L_x_2108:
[----:B0-----:R0:W1:Y:S02]  /*2bbe0*/  SYNCS.PHASECHK.TRANS64.TRYWAIT P0, [R0+URZ+0x2a820], R3 ;  /* 0x02a82003000075a7 */ /* 0x001064000800017f */
[----:B-1----:R-:W-:Y:S05]  /*2bbf0*/  @!P0 NANOSLEEP.SYNCS 0x989680 ;  /* 0x009896800000895d */ /* 0x002fea0003900000 */
[----:B------:R-:W1:Y:S02]  /*2bc00*/  @!P0 SYNCS.PHASECHK.TRANS64 P0, [R0+URZ+0x2a820], R3 ;  /* 0x02a82003000085a7 */ /* 0x000e64000800007f */
[----:B-1----:R-:W-:Y:S05]  /*2bc10*/  @!P0 BRA `(.L_x_2108) ;  /* 0xfffffffc00f08947 */ /* 0x002fea000383ffff */
[----:B------:R-:W-:Y:S05]  /*2bc20*/  BRA `(.L_x_2214) ;  /* 0xffffffd000f87947 */ /* 0x000fea000383ffff */
.L_x_2109:
        /* <DEDUP_REMOVED lines=11> */
.L_x_2216:
[----:B------:R-:W-:Y:S05]  /*2bce0*/  BSYNC B0 ;  /* 0x0000000000007941 */ /* 0x000fea0003800000 */
.L_x_2215:
[----:B------:R-:W-:Y:S05]  /*2bcf0*/  BRA `(.L_x_2217) ;  /* 0xffffffd000e07947 */ /* 0x000fea000383ffff */
.L_x_2110:
[----:B------:R-:W-:Y:S01]  /*2bd00*/  BSSY B0, `(.L_x_2218) ;  /* 0x0000006000007945 */ /* 0x000fe20003800000 */
[----:B------:R-:W-:-:S07]  /*2bd10*/  IMAD.MOV.U32 R15, RZ, RZ, -0x1 ;  /* 0xffffffffff0f7424 */ /* 0x000fce00078e00ff */
[----:B01----:R-:W-:Y:S05]  /*2bd20*/  WARPSYNC.COLLECTIVE R15, `(.L_x_2219) ;  /* 0x000000000f0c7348 */ /* 0x003fea0003c00000 */
[----:B------:R-:W-:Y:S02]  /*2bd30*/  ELECT P6, UR62, PT ;  /* 0x00000000003e782f */ /* 0x000fe400038c0000 */
[----:B------:R-:W-:Y:S01]  /*2bd40*/  MOV R14, UR62 ;  /* 0x0000003e000e7c02 */ /* 0x000fe20008000f00 */
[----:B01----:R-:W-:Y:S10]  /*2bd50*/  ENDCOLLECTIVE ;  /* 0x000000000000791b */ /* 0x003ff40003800000 */
.L_x_2219:
[----:B------:R-:W-:Y:S05]  /*2bd60*/  BSYNC B0 ;  /* 0x0000000000007941 */ /* 0x000fea0003800000 */
.L_x_2218:
[----:B------:R-:W-:Y:S05]  /*2bd70*/  BRA `(.L_x_2220) ;  /* 0xffffffd000d47947 */ /* 0x000fea000383ffff */
.L_x_2112:
[----:B0-----:R0:W1:Y:S02]  /*2bd80*/  SYNCS.PHASECHK.TRANS64.TRYWAIT P0, [R6+URZ], R5 ;  /* 0x00000005060075a7 */ /* 0x001064000800017f */
[----:B-1----:R-:W-:Y:S05]  /*2bd90*/  @!P0 NANOSLEEP.SYNCS 0x989680 ;  /* 0x009896800000895d */ /* 0x002fea0003900000 */
[----:B------:R-:W1:Y:S02]  /*2bda0*/  @!P0 SYNCS.PHASECHK.TRANS64 P0, [R6+URZ], R5 ;  /* 0x00000005060085a7 */ /* 0x000e64000800007f */
[----:B-1----:R-:W-:Y:S05]  /*2bdb0*/  @!P0 BRA `(.L_x_2112) ;  /* 0xfffffffc00f08947 */ /* 0x002fea000383ffff */
[----:B------:R-:W-:Y:S05]  /*2bdc0*/  BRA `(.L_x_2221) ;  /* 0xffffffd400107947 */ /* 0x000fea000383ffff */
.L_x_2113:
[----:B-1----:R1:W2:Y:S02]  /*2bdd0*/  SYNCS.PHASECHK.TRANS64.TRYWAIT P0, [R7+URZ], R2 ;  /* 0x00000002070075a7 */ /* 0x0022a4000800017f */
[----:B--2---:R-:W-:Y:S05]  /*2bde0*/  @!P0 NANOSLEEP.SYNCS 0x989680 ;  /* 0x009896800000895d */ /* 0x004fea0003900000 */
[----:B------:R-:W2:Y:S02]  /*2bdf0*/  @!P0 SYNCS.PHASECHK.TRANS64 P0, [R7+URZ], R2 ;  /* 0x00000002070085a7 */ /* 0x000ea4000800007f */
[----:B--2---:R-:W-:Y:S05]  /*2be00*/  @!P0 BRA `(.L_x_2113) ;  /* 0xfffffffc00f08947 */ /* 0x004fea000383ffff */
[----:B------:R-:W-:Y:S05]  /*2be10*/  BRA `(.L_x_2222) ;  /* 0xffffffd400047947 */ /* 0x000fea000383ffff */
.L_x_2115:
[----:B--2---:R2:W3:Y:S02]  /*2be20*/  SYNCS.PHASECHK.TRANS64.TRYWAIT P0, [R4+URZ], R5 ;  /* 0x00000005040075a7 */ /* 0x0044e4000800017f */
[----:B---3--:R-:W-:Y:S05]  /*2be30*/  @!P0 NANOSLEEP.SYNCS 0x989680 ;  /* 0x009896800000895d */ /* 0x008fea0003900000 */
[----:B------:R-:W3:Y:S02]  /*2be40*/  @!P0 SYNCS.PHASECHK.TRANS64 P0, [R4+URZ], R5 ;  /* 0x00000005040085a7 */ /* 0x000ee4000800007f */
[----:B---3--:R-:W-:Y:S05]  /*2be50*/  @!P0 BRA `(.L_x_2115) ;  /* 0xfffffffc00f08947 */ /* 0x008fea000383ffff */
[----:B------:R-:W-:Y:S05]  /*2be60*/  BRA `(.L_x_2223) ;  /* 0xffffffd4000c7947 */ /* 0x000fea000383ffff */
.L_x_2224:
        /* <DEDUP_REMOVED lines=9> */
.L_x_3199:


//--------------------- .text._ZN7cutlass13device_kernelIN5flash11enable_sm90INS1_16FlashAttnFwdSm90INS1_25CollectiveMainloopFwdSm90ILi2EN4cute5tupleIJNS5_1CILi1EEES8_S8_EEENS6_IJNS7_ILi128EEESA_NS7_ILi192EEEEEELi128ENS_10bfloat16_tEfNS_4arch4Sm90ELb1ELb0ELb0ELb0ELb0ELb0ELb0ELb1ELb1ELb1ELb0ELb0EEENS1_21CollectiveEpilogueFwdINS6_IJSA_SA_SA_EEES9_SD_SF_Li256ELb0ELb1ELb0ELb0EEENS1_30DynamicPersistentTileSchedulerILi256ELi128ELb0ELb1ELb1EEEEEEEEEvNT_6ParamsE --------------------------
	.section	.text._ZN7cutlass13device_kernelIN5flash11enable_sm90INS1_16FlashAttnFwdSm90INS1_25CollectiveMainloopFwdSm90ILi2EN4cute5tupleIJNS5_1CILi1EEES8_S8_EEENS6_IJNS7_ILi128EEESA_NS7_ILi192EEEEEELi128ENS_10bfloat16_tEfNS_4arch4Sm90ELb1ELb0ELb0ELb0ELb0ELb0ELb0ELb1ELb1ELb1ELb0ELb0EEENS1_21CollectiveEpilogueFwdINS6_IJSA_SA_SA_EEES9_SD_SF_Li256ELb0ELb1ELb0ELb0EEENS1_30DynamicPersistentTileSchedulerILi256ELi128ELb0ELb1ELb1EEEEEEEEEvNT_6ParamsE,"ax",@progbits
	.align	128
.text._ZN7cutlass13device_kernelIN5flash11enable_sm90INS1_16FlashAttnFwdSm90INS1_25CollectiveMainloopFwdSm90ILi2EN4cute5tupleIJNS5_1CILi1EEES8_S8_EEENS6_IJNS7_ILi128EEESA_NS7_ILi192EEEEEELi128ENS_10bfloat16_tEfNS_4arch4Sm90ELb1ELb0ELb0ELb0ELb0ELb0ELb0ELb1ELb1ELb1ELb0ELb0EEENS1_21CollectiveEpilogueFwdINS6_IJSA_SA_SA_EEES9_SD_SF_Li256ELb0ELb1ELb0ELb0EEENS1_30DynamicPersistentTileSchedulerILi256ELi128ELb0ELb1ELb1EEEEEEEEEvNT_6ParamsE:
        .type           _ZN7cutlass13device_kernelIN5flash11enable_sm90INS1_16FlashAttnFwdSm90INS1_25CollectiveMainloopFwdSm90ILi2EN4cute5tupleIJNS5_1CILi1EEES8_S8_EEENS6_IJNS7_ILi128EEESA_NS7_ILi192EEEEEELi128ENS_10bfloat16_tEfNS_4arch4Sm90ELb1ELb0ELb0ELb0ELb0ELb0ELb0ELb1ELb1ELb1ELb0ELb0EEENS1_21CollectiveEpilogueFwdINS6_IJSA_SA_SA_EEES9_SD_SF_Li256ELb0ELb1ELb0ELb0EEENS1_30DynamicPersistentTileSchedulerILi256ELi128ELb0ELb1ELb1EEEEEEEEEvNT_6ParamsE,@function
        .size           _ZN7cutlass13device_kernelIN5flash11enable_sm90INS1_16FlashAttnFwdSm90INS1_25CollectiveMainloopFwdSm90ILi2EN4cute5tupleIJNS5_1CILi1EEES8_S8_EEENS6_IJNS7_ILi128EEESA_NS7_ILi192EEEEEELi128ENS_10bfloat16_tEfNS_4arch4Sm90ELb1ELb0ELb0ELb0ELb0ELb0ELb0ELb1ELb1ELb1ELb0ELb0EEENS1_21CollectiveEpilogueFwdINS6_IJSA_SA_SA_EEES9_SD_SF_Li256ELb0ELb1ELb0ELb0EEENS1_30DynamicPersistentTileSchedulerILi256ELi128ELb0ELb1ELb1EEEEEEEEEvNT_6ParamsE,(.L_x_3200 - _ZN7cutlass13device_kernelIN5flash11enable_sm90INS1_16FlashAttnFwdSm90INS1_25CollectiveMainloopFwdSm90ILi2EN4cute5tupleIJNS5_1CILi1EEES8_S8_EEENS6_IJNS7_ILi128EEESA_NS7_ILi192EEEEEELi128ENS_10bfloat16_tEfNS_4arch4Sm90ELb1ELb0ELb0ELb0ELb0ELb0ELb0ELb1ELb1ELb1ELb0ELb0EEENS1_21CollectiveEpilogueFwdINS6_IJSA_SA_SA_EEES9_SD_SF_Li256ELb0ELb1ELb0ELb0EEENS1_30DynamicPersistentTileSchedulerILi256ELi128ELb0ELb1ELb1EEEEEEEEEvNT_6ParamsE)
        .other          _ZN7cutlass13device_kernelIN5flash11enable_sm90INS1_16FlashAttnFwdSm90INS1_25CollectiveMainloopFwdSm90ILi2EN4cute5tupleIJNS5_1CILi1EEES8_S8_EEENS6_IJNS7_ILi128EEESA_NS7_ILi192EEEEEELi128ENS_10bfloat16_tEfNS_4arch4Sm90ELb1ELb0ELb0ELb0ELb0ELb0ELb0ELb1ELb1ELb1ELb0ELb0EEENS1_21CollectiveEpilogueFwdINS6_IJSA_SA_SA_EEES9_SD_SF_Li256ELb0ELb1ELb0ELb0EEENS1_30DynamicPersistentTileSchedulerILi256ELi128ELb0ELb1ELb1EEEEEEEEEvNT_6ParamsE,@"STO_CUDA_ENTRY STV_DEFAULT"
_ZN7cutlass13device_kernelIN5flash11enable_sm90INS1_16FlashAttnFwdSm90INS1_25CollectiveMainloopFwdSm90ILi2EN4cute5tupleIJNS5_1CILi1EEES8_S8_EEENS6_IJNS7_ILi128EEESA_NS7_ILi192EEEEEELi128ENS_10bfloat16_tEfNS_4arch4Sm90ELb1ELb0ELb0ELb0ELb0ELb0ELb0ELb1ELb1ELb1ELb0ELb0EEENS1_21CollectiveEpilogueFwdINS6_IJSA_SA_SA_EEES9_SD_SF_Li256ELb0ELb1ELb0ELb0EEENS1_30DynamicPersistentTileSchedulerILi256ELi128ELb0ELb1ELb1EEEEEEEEEvNT_6ParamsE:
        /* <DEDUP_REMOVED lines=18> */
.L_x_2226:
[----:B------:R-:W-:Y:S05]  /*0120*/  BSYNC B0 ;  /* 0x0000000000007941 */ /* 0x000fea0003800000 */
.L_x_2225:
        /* <DEDUP_REMOVED lines=41> */
.L_x_2227:
        /* <DEDUP_REMOVED lines=22> */
.L_x_2228:
        /* <DEDUP_REMOVED lines=18> */
.L_x_2229:
        /* <DEDUP_REMOVED lines=22> */
.L_x_2230:
        /* <DEDUP_REMOVED lines=22> */
.L_x_2231:
        /* <DEDUP_REMOVED lines=8> */
.L_x_2233:
        /* <DEDUP_REMOVED lines=11> */
[----:B------:R-:W-:Y:S01]  /*0a30*/  UMOV UR37, URZ ;  /* 0x0000003f00257c82 */ /* 0x000fe20008000000 */
[----:B------:R-:W-:Y:S01]  /*0a40*/  UMOV UR36, URZ ;  /* 0x0000003f00247c82 */ /* 0x000fe20008000000 */
[----:B0-----:R-:W0:Y:S02]  /*0a50*/  S2R R2, SR_TID.X ;  /* 0x0000000000027919 */ /* 0x001e240000002100 */
[----:B0-----:R-:W-:Y:S01]  /*0a60*/  VIADD R194, R2, 0xffffff80 ;  /* 0xffffff8002c27836 */ /* 0x001fe20000000000 */
[----:B--2---:R-:W-:-:S04]  /*0a70*/  R2UR UR5, R3 ;  /* 0x00000000030572ca */ /* 0x004fc800000e0000 */
[----:B------:R-:W-:-:S04]  /*0a80*/  SHF.R.S32.HI R3, RZ, 0x1f, R194 ;  /* 0x0000001fff037819 */ /* 0x000fc800000114c2 */
[CC--:B------:R-:W-:Y:S02]  /*0a90*/  LEA.HI R5, R3.reuse, R194.reuse, RZ, 0x7 ;  /* 0x000000c203057211 */ /* 0x0c0fe400078f38ff */
[-C--:B------:R-:W-:Y:S02]  /*0aa0*/  LEA.HI R2, R3, R194.reuse, RZ, 0x5 ;  /* 0x000000c203027211 */ /* 0x080fe400078f28ff */
[----:B------:R-:W-:Y:S02]  /*0ab0*/  LOP3.LUT R187, R5, 0xffffff80, RZ, 0xc0, !PT ;  /* 0xffffff8005bb7812 */ /* 0x000fe400078ec0ff */
[----:B------:R-:W-:Y:S01]  /*0ac0*/  LEA.HI R0, R3, R194, RZ, 0x4 ;  /* 0x000000c203007211 */ /* 0x000fe200078f20ff */
[----:B------:R-:W-:Y:S01]  /*0ad0*/  IMAD.SHL.U32 R2, R2, 0x20, RZ ;  /* 0x0000002002027824 */ /* 0x000fe200078e00ff */
[----:B------:R-:W-:Y:S01]  /*0ae0*/  SHF.R.S32.HI R188, RZ, 0x7, R5 ;  /* 0x00000007ffbc7819 */ /* 0x000fe20000011405 */
[----:B------:R-:W-:Y:S01]  /*0af0*/  IMAD.IADD R187, R194, 0x1, -R187 ;  /* 0x00000001c2bb7824 */ /* 0x000fe200078e0abb */
[----:B------:R-:W-:Y:S01]  /*0b00*/  SHF.R.S32.HI R9, RZ, 0x4, R0 ;  /* 0x00000004ff097819 */ /* 0x000fe20000011400 */
[----:B------:R-:W-:Y:S01]  /*0b10*/  ULOP3.LUT UR6, UR5, 0x1, URZ, 0xfc, !UPT ;  /* 0x0000000105067892 */ /* 0x000fe2000f8efc3f */
[----:B------:R-:W-:-:S02]  /*0b20*/  LOP3.LUT R7, R0, 0x3fffff0, RZ, 0xc0, !PT ;  /* 0x03fffff000077812 */ /* 0x000fc400078ec0ff */
[----:B------:R-:W-:Y:S01]  /*0b30*/  SHF.R.S32.HI R4, RZ, 0x1f, R187 ;  /* 0x0000001fff047819 */ /* 0x000fe200000114bb */
[----:B------:R-:W-:Y:S01]  /*0b40*/  UMOV UR5, URZ ;  /* 0x0000003f00057c82 */ /* 0x000fe20008000000 */
[----:B------:R-:W-:Y:S01]  /*0b50*/  LOP3.LUT R2, R2, 0xfffffc00, RZ, 0xc0, !PT ;  /* 0xfffffc0002027812 */ /* 0x000fe200078ec0ff */
[----:B------:R-:W-:Y:S01]  /*0b60*/  IMAD.IADD R7, R194, 0x1, -R7 ;  /* 0x00000001c2077824 */ /* 0x000fe200078e0a07 */
[----:B------:R-:W-:Y:S01]  /*0b70*/  LEA.HI R0, R0, R9, RZ, 0x1 ;  /* 0x0000000900007211 */ /* 0x000fe200078f08ff */
[----:B------:R-:W-:Y:S01]  /*0b80*/  IMAD.U32 R191, RZ, RZ, UR6 ;  /* 0x00000006ffbf7e24 */ /* 0x000fe2000f8e00ff */
[----:B------:R-:W-:Y:S01]  /*0b90*/  LEA.HI R6, R4, R187, RZ, 0x2 ;  /* 0x000000bb04067211 */ /* 0x000fe200078f10ff */
[----:B------:R-:W-:Y:S01]  /*0ba0*/  IMAD R7, R7, 0x40, R2 ;  /* 0x0000004007077824 */ /* 0x000fe200078e0202 */
[----:B------:R-:W-:Y:S01]  /*0bb0*/  LOP3.LUT R0, R0, 0x1ffffffe, RZ, 0xc0, !PT ;  /* 0x1ffffffe00007812 */ /* 0x000fe200078ec0ff */
[----:B------:R-:W-:Y:S01]  /*0bc0*/  IMAD.U32 R186, RZ, RZ, UR5 ;  /* 0x00000005ffba7e24 */ /* 0x000fe2000f8e00ff */
[----:B------:R-:W-:-:S02]  /*0bd0*/  LEA.HI R2, R3, R194, RZ, 0x2 ;  /* 0x000000c203027211 */ /* 0x000fc400078f10ff */
[----:B------:R-:W-:Y:S01]  /*0be0*/  SHF.R.S32.HI R8, RZ, 0x2, R6 ;  /* 0x00000002ff087819 */ /* 0x000fe20000011406 */
[----:B------:R-:W-:Y:S01]  /*0bf0*/  IMAD.IADD R0, R9, 0x1, -R0 ;  /* 0x0000000109007824 */ /* 0x000fe200078e0a00 */
[----:B------:R-:W-:Y:S02]  /*0c00*/  SHF.R.S32.HI R11, RZ, 0x1f, R6 ;  /* 0x0000001fff0b7819 */ /* 0x000fe40000011406 */
[----:B------:R-:W-:Y:S01]  /*0c10*/  LOP3.LUT R9, R2, 0xfffffffc, RZ, 0xc0, !PT ;  /* 0xfffffffc02097812 */ /* 0x000fe200078ec0ff */
[----:B------:R-:W-:Y:S01]  /*0c20*/  IMAD R190, R0, 0x8, R7 ;  /* 0x0000000800be7824 */ /* 0x000fe200078e0207 */
[----:B------:R-:W-:Y:S02]  /*0c30*/  LEA.HI R3, R3, R194, RZ, 0x3 ;  /* 0x000000c203037211 */ /* 0x000fe400078f18ff */
[----:B------:R-:W-:Y:S01]  /*0c40*/  LEA.HI R11, R11, R8, RZ, 0x3 ;  /* 0x000000080b0b7211 */ /* 0x000fe200078f18ff */
[----:B------:R-:W-:Y:S01]  /*0c50*/  IMAD.IADD R9, R194, 0x1, -R9 ;  /* 0x00000001c2097824 */ /* 0x000fe200078e0a09 */
[----:B------:R-:W-:-:S02]  /*0c60*/  LEA.HI R0, R5, R188, RZ, 0x1 ;  /* 0x000000bc05007211 */ /* 0x000fc400078f08ff */
[----:B------:R-:W-:Y:S02]  /*0c70*/  LOP3.LUT R5, R3, 0xfffffff8, RZ, 0xc0, !PT ;  /* 0xfffffff803057812 */ /* 0x000fe400078ec0ff */
[----:B------:R-:W-:Y:S02]  /*0c80*/  LOP3.LUT R11, R11, 0xfffffff8, RZ, 0xc0, !PT ;  /* 0xfffffff80b0b7812 */ /* 0x000fe400078ec0ff */
[----:B------:R-:W-:Y:S01]  /*0c90*/  LEA.HI R4, R4, R187, RZ, 0x5 ;  /* 0x000000bb04047211 */ /* 0x000fe200078f28ff */
[----:B------:R-:W-:Y:S01]  /*0ca0*/  IMAD.IADD R22, R194, 0x1, -R5 ;  /* 0x00000001c2167824 */ /* 0x000fe200078e0a05 */
[----:B------:R-:W-:Y:S01]  /*0cb0*/  LEA.HI R2, R9, R9, RZ, 0x1 ;  /* 0x0000000909027211 */ /* 0x000fe200078f08ff */
[----:B------:R-:W-:Y:S01]  /*0cc0*/  IMAD.IADD R11, R8, 0x1, -R11 ;  /* 0x00000001080b7824 */ /* 0x000fe200078e0a0b */
[----:B------:R-:W-:Y:S01]  /*0cd0*/  SHF.R.S32.HI R4, RZ, 0x5, R4 ;  /* 0x00000005ff047819 */ /* 0x000fe20000011404 */
[----:B------:R-:W-:Y:S01]  /*0ce0*/  IMAD.SHL.U32 R16, R22, 0x8, RZ ;  /* 0x0000000816107824 */ /* 0x000fe200078e00ff */
[----:B------:R-:W-:-:S02]  /*0cf0*/  LOP3.LUT R7, R0, 0x3fffffe, RZ, 0xc0, !PT ;  /* 0x03fffffe00077812 */ /* 0x000fc400078ec0ff */
[----:B------:R-:W-:Y:S01]  /*0d00*/  LOP3.LUT R2, R2, 0x1ffffffe, RZ, 0xc0, !PT ;  /* 0x1ffffffe02027812 */ /* 0x000fe200078ec0ff */
[----:B------:R-:W-:Y:S01]  /*0d10*/  IMAD R4, R4, 0x10, R11 ;  /* 0x0000001004047824 */ /* 0x000fe200078e020b */
[----:B------:R-:W-:Y:S01]  /*0d20*/  LOP3.LUT R6, R6, 0x7ffffffc, RZ, 0xc0, !PT ;  /* 0x7ffffffc06067812 */ /* 0x000fe200078ec0ff */
[----:B------:R-:W-:Y:S01]  /*0d30*/  IMAD.IADD R7, R188, 0x1, -R7 ;  /* 0x00000001bc077824 */ /* 0x000fe200078e0a07 */
[----:B------:R-:W-:Y:S01]  /*0d40*/  SHF.R.S32.HI R185, RZ, 0x3, R3 ;  /* 0x00000003ffb97819 */ /* 0x000fe20000011403 */
[----:B------:R-:W-:Y:S01]  /*0d50*/  VIADD R19, R16, 0x40 ;  /* 0x0000004010137836 */ /* 0x000fe20000000000 */
[----:B------:R-:W-:Y:S01]  /*0d60*/  SHF.R.S32.HI R193, RZ, 0x1f, R16 ;  /* 0x0000001fffc17819 */ /* 0x000fe20000011410 */
[----:B------:R-:W-:Y:S02]  /*0d70*/  IMAD.IADD R2, R9, 0x1, -R2 ;  /* 0x0000000109027824 */ /* 0x000fe400078e0a02 */
[----:B------:R-:W-:Y:S01]  /*0d80*/  IMAD R189, R7, 0x40, R4 ;  /* 0x0000004007bd7824 */ /* 0x000fe200078e0204 */
[----:B------:R-:W-:Y:S01]  /*0d90*/  SHF.R.S32.HI R192, RZ, 0x1f, R19 ;  /* 0x0000001fffc07819 */ /* 0x000fe20000011413 */
[----:B------:R-:W-:-:S02]  /*0da0*/  IMAD.IADD R17, R187, 0x1, -R6 ;  /* 0x00000001bb117824 */ /* 0x000fc400078e0a06 */
[----:B------:R-:W-:-:S07]  /*0db0*/  IMAD R18, R2, 0x8, R189 ;  /* 0x0000000802127824 */ /* 0x000fce00078e02bd */
.L_x_2284:
[----:B------:R-:W-:Y:S01]  /*0dc0*/  ULDC UR5, c[0x0][0xc60] ;  /* 0x0003180000057ab9 */ /* 0x000fe20000000800 */
[----:B------:R-:W-:Y:S01]  /*0dd0*/  UMOV UR8, UR4 ;  /* 0x0000000400087c82 */ /* 0x000fe20008000000 */
[----:B------:R-:W-:-:S11]  /*0de0*/  UISETP.NE.AND UP0, UPT, UR5, 0x1, UPT ;  /* 0x000000010500788c */ /* 0x000fd6000bf05270 */
[----:B------:R-:W-:Y:S01]  /*0df0*/  @UP0 ULDC UR6, c[0x0][0xc64] ;  /* 0x0003190000060ab9 */ /* 0x000fe20000000800 */
[----:B------:R-:W-:Y:S01]  /*0e00*/  @UP0 ULDC UR9, c[0x0][0xc68] ;  /* 0x00031a0000090ab9 */ /* 0x000fe20000000800 */
[----:B------:R-:W-:-:S04]  /*0e10*/  UIMAD.WIDE.U32 UR6, UR4, UR6, URZ ;  /* 0x00000006040672a5 */ /* 0x000fc8000f8e003f */
[----:B------:R-:W-:-:S03]  /*0e20*/  @UP0 USHF.R.U32.HI UR8, URZ, UR9, UR7 ;  /* 0x000000093f080299 */ /* 0x000fc60008011607 */
[----:B------:R-:W-:Y:S02]  /*0e30*/  ULDC UR6, c[0x0][0xc78] ;  /* 0x00031e0000067ab9 */ /* 0x000fe40000000800 */
[----:B------:R-:W-:Y:S02]  /*0e40*/  UISETP.GE.AND UP0, UPT, UR8, UR6, UPT ;  /* 0x000000060800728c */ /* 0x000fe4000bf06270 */
[----:B------:R-:W-:-:S04]  /*0e50*/  UIADD3 UR6, -UR8, URZ, URZ ;  /* 0x0000003f08067290 */ /* 0x000fc8000fffe13f */
[----:B------:R-:W-:Y:S01]  /*0e60*/  PLOP3.LUT P0, PT, PT, PT, UP0, 0x80, 0x0 ;  /* 0x000000000000781c */ /* 0x000fe20003f0f008 */
[----:B------:R-:W-:-:S12]  /*0e70*/  UIMAD UR9, UR5, UR6, UR4 ;  /* 0x00000006050972a4 */ /* 0x000fd8000f8e0204 */
[----:B012345:R-:W-:Y:S05]  /*0e80*/  @!P0 BRA `(.L_x_2234) ;  /* 0x0000000000208947 */ /* 0x03ffea0003800000 */
        /* <DEDUP_REMOVED lines=8> */
.L_x_2234:
[----:B------:R-:W-:Y:S01]  /*0f10*/  ULDC UR7, c[0x0][0xc54] ;  /* 0x0003150000077ab9 */ /* 0x000fe20000000800 */
[----:B------:R-:W-:Y:S01]  /*0f20*/  UMOV UR6, UR9 ;  /* 0x0000000900067c82 */ /* 0x000fe20008000000 */
[----:B------:R-:W-:-:S11]  /*0f30*/  UISETP.NE.AND UP0, UPT, UR7, 0x1, UPT ;  /* 0x000000010700788c */ /* 0x000fd6000bf05270 */
[----:B------:R-:W-:Y:S02]  /*0f40*/  @UP0 ULDC.64 UR10, c[0x0][0xc58] ;  /* 0x00031600000a0ab9 */ /* 0x000fe40000000a00 */
[----:B------:R-:W-:-:S04]  /*0f50*/  UIMAD.WIDE.U32 UR4, UR9, UR10, URZ ;  /* 0x0000000a090472a5 */ /* 0x000fc8000f8e003f */
[----:B------:R-:W-:-:S04]  /*0f60*/  @UP0 USHF.R.U32.HI UR6, URZ, UR11, UR5 ;  /* 0x0000000b3f060299 */ /* 0x000fc80008011605 */
[----:B------:R-:W-:-:S12]  /*0f70*/  UIMAD UR4, UR6, UR7, URZ ;  /* 0x00000007060472a4 */ /* 0x000fd8000f8e023f */
.L_x_2235:
[----:B------:R-:W-:Y:S01]  /*0f80*/  ULDC.64 UR12, c[0x0][0x418] ;  /* 0x00010600000c7ab9 */ /* 0x000fe20000000a00 */
[----:B------:R-:W-:Y:S01]  /*0f90*/  ULOP3.LUT UR6, URZ, UR6, URZ, 0x33, !UPT ;  /* 0x000000063f067292 */ /* 0x000fe2000f8e333f */
[----:B------:R-:W-:Y:S01]  /*0fa0*/  PLOP3.LUT P0, PT, PT, PT, PT, 0x80, 0x0 ;  /* 0x000000000000781c */ /* 0x000fe20003f0f070 */
[----:B------:R-:W-:Y:S01]  /*0fb0*/  UISETP.NE.U32.AND UP0, UPT, UR12, URZ, UPT ;  /* 0x0000003f0c00728c */ /* 0x000fe2000bf05070 */
[----:B------:R-:W-:Y:S01]  /*0fc0*/  CS2R R88, SRZ ;  /* 0x0000000000587805 */ /* 0x000fe2000001ff00 */
[----:B------:R-:W-:Y:S01]  /*0fd0*/  ULDC UR5, c[0x0][0xc3c] ;  /* 0x00030f0000057ab9 */ /* 0x000fe20000000800 */
[----:B------:R-:W-:Y:S01]  /*0fe0*/  ULDC UR12, c[0x0][0x448] ;  /* 0x00011200000c7ab9 */ /* 0x000fe20000000800 */
[----:B------:R-:W-:Y:S01]  /*0ff0*/  UIADD3 UR6, UR6, UR5, URZ ;  /* 0x0000000506067290 */ /* 0x000fe2000fffe03f */
[----:B------:R-:W-:Y:S01]  /*1000*/  CS2R R86, SRZ ;  /* 0x0000000000567805 */ /* 0x000fe2000001ff00 */
[----:B------:R-:W-:Y:S01]  /*1010*/  UISETP.NE.AND UP2, UPT, UR12, 0x1, UPT ;  /* 0x000000010c00788c */ /* 0x000fe2000bf45270 */
[----:B------:R-:W-:Y:S01]  /*1020*/  CS2R R84, SRZ ;  /* 0x0000000000547805 */ /* 0x000fe2000001ff00 */
[----:B------:R-:W-:Y:S01]  /*1030*/  UIADD3 UR4, UR9, -UR4, URZ ;  /* 0x8000000409047290 */ /* 0x000fe2000fffe03f */
[----:B------:R-:W-:Y:S01]  /*1040*/  CS2R R82, SRZ ;  /* 0x0000000000527805 */ /* 0x000fe2000001ff00 */
[----:B------:R-:W-:Y:S01]  /*1050*/  USHF.L.U32 UR60, UR6, 0x7, URZ ;  /* 0x00000007063c7899 */ /* 0x000fe2000800063f */
[----:B------:R-:W-:Y:S01]  /*1060*/  CS2R R80, SRZ ;  /* 0x0000000000507805 */ /* 0x000fe2000001ff00 */
[----:B------:R-:W-:Y:S01]  /*1070*/  ULDC UR11, c[0x0][0xc54] ;  /* 0x00031500000b7ab9 */ /* 0x000fe20000000800 */
[----:B------:R-:W-:Y:S01]  /*1080*/  UISETP.NE.AND.EX UP0, UPT, UR13, URZ, UPT, UP0 ;  /* 0x0000003f0d00728c */ /* 0x000fe2000bf05300 */
[----:B------:R-:W-:Y:S01]  /*1090*/  CS2R R78, SRZ ;  /* 0x00000000004e7805 */ /* 0x000fe2000001ff00 */
[----:B------:R-:W-:Y:S01]  /*10a0*/  UIADD3 UR6, UR60, 0x7f, URZ ;  /* 0x0000007f3c067890 */ /* 0x000fe2000fffe03f */
[----:B------:R-:W-:Y:S01]  /*10b0*/  CS2R R76, SRZ ;  /* 0x00000000004c7805 */ /* 0x000fe2000001ff00 */
[----:B------:R-:W-:Y:S01]  /*10c0*/  UIMAD UR11, UR8, UR11, UR4 ;  /* 0x0000000b080b72a4 */ /* 0x000fe2000f8e0204 */
[----:B------:R-:W-:Y:S01]  /*10d0*/  CS2R R74, SRZ ;  /* 0x00000000004a7805 */ /* 0x000fe2000001ff00 */
[----:B------:R-:W-:Y:S01]  /*10e0*/  ULDC UR61, c[0x0][0x424] ;  /* 0x00010900003d7ab9 */ /* 0x000fe20000000800 */
[----:B------:R-:W-:Y:S01]  /*10f0*/  ULDC UR7, c[0x0][0x288] ;  /* 0x0000a20000077ab9 */ /* 0x000fe20000000800 */
[----:B------:R-:W-:Y:S01]  /*1100*/  @UP2 ULDC UR4, c[0x0][0x44c] ;  /* 0x0001130000042ab9 */ /* 0x000fe20000000800 */
[----:B------:R-:W-:Y:S01]  /*1110*/  UIADD3 UR7, -UR7, 0x80, URZ ;  /* 0x0000008007077890 */ /* 0x000fe2000fffe13f */
[----:B------:R-:W-:Y:S01]  /*1120*/  CS2R R72, SRZ ;  /* 0x0000000000487805 */ /* 0x000fe2000001ff00 */
[----:B------:R-:W-:Y:S01]  /*1130*/  UIMAD.WIDE.U32 UR4, UR6, UR4, URZ ;  /* 0x00000004060472a5 */ /* 0x000fe2000f8e003f */
[----:B------:R-:W-:Y:S01]  /*1140*/  CS2R R70, SRZ ;  /* 0x0000000000467805 */ /* 0x000fe2000001ff00 */
[----:B------:R-:W-:Y:S01]  /*1150*/  USEL UR61, UR61, 0x1, UP0 ;  /* 0x000000013d3d7887 */ /* 0x000fe20008000000 */
[----:B------:R-:W-:Y:S01]  /*1160*/  CS2R R68, SRZ ;  /* 0x0000000000447805 */ /* 0x000fe2000001ff00 */
[----:B------:R-:W-:Y:S01]  /*1170*/  ULDC UR10, c[0x0][0x2f0] ;  /* 0x0000bc00000a7ab9 */ /* 0x000fe20000000800 */
[----:B------:R-:W-:Y:S01]  /*1180*/  @UP2 ULDC UR12, c[0x0][0x450] ;  /* 0x00011400000c2ab9 */ /* 0x000fe20000000800 */
[----:B------:R-:W-:Y:S01]  /*1190*/  UIMAD UR7, UR61, UR10, UR7 ;  /* 0x0000000a3d0772a4 */ /* 0x000fe2000f8e0207 */
[----:B------:R-:W-:Y:S01]  /*11a0*/  CS2R R66, SRZ ;  /* 0x0000000000427805 */ /* 0x000fe2000001ff00 */
[----:B------:R-:W-:Y:S01]  /*11b0*/  @UP2 USHF.R.U32.HI UR6, URZ, UR12, UR5 ;  /* 0x0000000c3f062299 */ /* 0x000fe20008011605 */
[----:B------:R-:W-:Y:S01]  /*11c0*/  CS2R R64, SRZ ;  /* 0x0000000000407805 */ /* 0x000fe2000001ff00 */
[----:B------:R-:W-:Y:S01]  /*11d0*/  UIMAD UR4, UR61, UR10, 0x7f ;  /* 0x0000007f3d0474a4 */ /* 0x000fe2000f8e020a */
[----:B------:R-:W-:Y:S01]  /*11e0*/  CS2R R62, SRZ ;  /* 0x00000000003e7805 */ /* 0x000fe2000001ff00 */
[----:B------:R-:W-:Y:S01]  /*11f0*/  UIADD3 UR6, UR7, UR6, URZ ;  /* 0x0000000607067290 */ /* 0x000fe2000fffe03f */
[----:B------:R-:W-:Y:S01]  /*1200*/  CS2R R60, SRZ ;  /* 0x00000000003c7805 */ /* 0x000fe2000001ff00 */
[----:B------:R-:W-:Y:S01]  /*1210*/  USHF.R.S32.HI UR5, URZ, 0x1f, UR4 ;  /* 0x0000001f3f057899 */ /* 0x000fe20008011404 */
[----:B------:R-:W-:Y:S01]  /*1220*/  CS2R R58, SRZ ;  /* 0x00000000003a7805 */ /* 0x000fe2000001ff00 */
[----:B------:R-:W-:Y:S01]  /*1230*/  USHF.R.S32.HI UR7, URZ, 0x1f, UR6 ;  /* 0x0000001f3f077899 */ /* 0x000fe20008011406 */
[----:B------:R-:W-:Y:S01]  /*1240*/  CS2R R56, SRZ ;  /* 0x0000000000387805 */ /* 0x000fe2000001ff00 */
[----:B------:R-:W-:Y:S01]  /*1250*/  ULEA.HI UR5, UR5, UR4, URZ, 0x7 ;  /* 0x0000000405057291 */ /* 0x000fe2000f8f383f */
[----:B------:R-:W-:Y:S01]  /*1260*/  CS2R R54, SRZ ;  /* 0x0000000000367805 */ /* 0x000fe2000001ff00 */
[----:B------:R-:W-:Y:S01]  /*1270*/  ULEA.HI UR7, UR7, UR6, URZ, 0x7 ;  /* 0x0000000607077291 */ /* 0x000fe2000f8f383f */
[----:B------:R-:W-:Y:S01]  /*1280*/  CS2R R52, SRZ ;  /* 0x0000000000347805 */ /* 0x000fe2000001ff00 */
[----:B------:R-:W-:Y:S01]  /*1290*/  ULDC UR9, c[0x0][0xc48] ;  /* 0x0003120000097ab9 */ /* 0x000fe20000000800 */
[----:B------:R-:W-:Y:S01]  /*12a0*/  USHF.R.S32.HI UR6, URZ, 0x7, UR5 ;  /* 0x000000073f067899 */ /* 0x000fe20008011405 */
[----:B------:R-:W-:Y:S01]  /*12b0*/  CS2R R50, SRZ ;  /* 0x0000000000327805 */ /* 0x000fe2000001ff00 */
[----:B------:R-:W-:Y:S01]  /*12c0*/  UISETP.NE.AND UP1, UPT, UR9, 0x1, UPT ;  /* 0x000000010900788c */ /* 0x000fe2000bf25270 */
[----:B------:R-:W-:Y:S01]  /*12d0*/  CS2R R48, SRZ ;  /* 0x0000000000307805 */ /* 0x000fe2000001ff00 */
[----:B------:R-:W-:Y:S01]  /*12e0*/  USHF.R.S32.HI UR7, URZ, 0x7, UR7 ;  /* 0x000000073f077899 */ /* 0x000fe20008011407 */
[----:B------:R-:W-:Y:S01]  /*12f0*/  CS2R R46, SRZ ;  /* 0x00000000002e7805 */ /* 0x000fe2000001ff00 */
[----:B------:R-:W-:Y:S01]  /*1300*/  UMOV UR14, UR11 ;  /* 0x0000000b000e7c82 */ /* 0x000fe20008000000 */
[----:B------:R-:W-:Y:S01]  /*1310*/  CS2R R44, SRZ ;  /* 0x00000000002c7805 */ /* 0x000fe2000001ff00 */
[----:B------:R-:W-:Y:S01]  /*1320*/  UISETP.LT.AND UP0, UPT, UR6, UR7, UPT ;  /* 0x000000070600728c */ /* 0x000fe2000bf01270 */
[----:B------:R-:W-:-:S02]  /*1330*/  CS2R R42, SRZ ;  /* 0x00000000002a7805 */ /* 0x000fc4000001ff00 */
[----:B------:R-:W-:Y:S02]  /*1340*/  CS2R R90, SRZ ;  /* 0x00000000005a7805 */ /* 0x000fe4000001ff00 */
[----:B------:R-:W-:Y:S01]  /*1350*/  CS2R R98, SRZ ;  /* 0x0000000000627805 */ /* 0x000fe2000001ff00 */
[----:B------:R-:W-:Y:S01]  /*1360*/  USEL UR15, UR6, UR7, UP0 ;  /* 0x00000007060f7287 */ /* 0x000fe20008000000 */
[----:B------:R-:W-:Y:S01]  /*1370*/  CS2R R94, SRZ ;  /* 0x00000000005e7805 */ /* 0x000fe2000001ff00 */
[----:B------:R-:W-:Y:S01]  /*1380*/  @UP1 ULDC UR8, c[0x0][0xc4c] ;  /* 0x0003130000081ab9 */ /* 0x000fe20000000800 */
[----:B------:R-:W-:Y:S01]  /*1390*/  CS2R R92, SRZ ;  /* 0x00000000005c7805 */ /* 0x000fe2000001ff00 */
[----:B------:R-:W-:Y:S01]  /*13a0*/  UIMAD.WIDE.U32 UR4, UR11, UR8, URZ ;  /* 0x000000080b0472a5 */ /* 0x000fe2000f8e003f */
[----:B------:R-:W-:Y:S01]  /*13b0*/  CS2R R100, SRZ ;  /* 0x0000000000647805 */ /* 0x000fe2000001ff00 */
[----:B------:R-:W-:Y:S02]  /*13c0*/  UISETP.GE.AND UP0, UPT, UR15, 0x1, UPT ;  /* 0x000000010f00788c */ /* 0x000fe4000bf06270 */
[----:B------:R-:W-:Y:S01]  /*13d0*/  IMAD.U32 R106, RZ, RZ, UR15 ;  /* 0x0000000fff6a7e24 */ /* 0x000fe2000f8e00ff */
[----:B------:R-:W-:Y:S01]  /*13e0*/  @UP1 ULDC UR8, c[0x0][0xc50] ;  /* 0x0003140000081ab9 */ /* 0x000fe20000000800 */
[----:B------:R-:W-:Y:S01]  /*13f0*/  CS2R R102, SRZ ;  /* 0x0000000000667805 */ /* 0x000fe2000001ff00 */
[----:B------:R-:W-:Y:S01]  /*1400*/  @UP1 USHF.R.U32.HI UR14, URZ, UR8, UR5 ;  /* 0x000000083f0e1299 */ /* 0x000fe20008011605 */
[----:B------:R-:W-:-:S02]  /*1410*/  CS2R R96, SRZ ;  /* 0x0000000000607805 */ /* 0x000fc4000001ff00 */
[----:B------:R-:W-:Y:S02]  /*1420*/  PLOP3.LUT P1, PT, PT, PT, UP0, 0x80, 0x0 ;  /* 0x000000000000781c */ /* 0x000fe40003f2f008 */
[----:B------:R-:W-:Y:S01]  /*1430*/  CS2R R6, SRZ ;  /* 0x0000000000067805 */ /* 0x000fe2000001ff00 */
[----:B------:R-:W-:Y:S01]  /*1440*/  UIADD3 UR4, -UR14, URZ, URZ ;  /* 0x0000003f0e047290 */ /* 0x000fe2000fffe13f */
[----:B------:R-:W-:Y:S01]  /*1450*/  CS2R R104, SRZ ;  /* 0x0000000000687805 */ /* 0x000fe2000001ff00 */
[----:B------:R-:W-:Y:S02]  /*1460*/  IMAD.U32 R184, RZ, RZ, UR14 ;  /* 0x0000000effb87e24 */ /* 0x000fe4000f8e00ff */
[----:B------:R-:W-:-:S06]  /*1470*/  UIMAD UR4, UR9, UR4, UR11 ;  /* 0x00000004090472a4 */ /* 0x000fcc000f8e020b */
[----:B------:R-:W-:Y:S01]  /*1480*/  IMAD.U32 R23, RZ, RZ, UR4 ;  /* 0x00000004ff177e24 */ /* 0x000fe2000f8e00ff */
        /* <DEDUP_REMOVED lines=32> */
.L_x_2237:
[----:B------:R-:W-:Y:S02]  /*1690*/  R2UR UR6, R186 ;  /* 0x00000000ba0672ca */ /* 0x000fe400000e0000 */
[----:B------:R-:W-:-:S11]  /*16a0*/  R2UR UR5, R191 ;  /* 0x00000000bf0572ca */ /* 0x000fd600000e0000 */
[----:B------:R-:W-:Y:S02]  /*16b0*/  ULEA.HI UR4, UR6, UR6, URZ, 0x1 ;  /* 0x0000000606047291 */ /* 0x000fe4000f8f083f */
[----:B------:R-:W-:Y:S02]  /*16c0*/  IMAD.U32 R2, RZ, RZ, UR5 ;  /* 0x00000005ff027e24 */ /* 0x000fe4000f8e00ff */
[----:B------:R-:W-:-:S03]  /*16d0*/  ULOP3.LUT UR4, UR4, 0xfffffffe, URZ, 0xc0, !UPT ;  /* 0xfffffffe04047892 */ /* 0x000fc6000f8ec03f */
[----:B------:R-:W-:Y:S01]  /*16e0*/  ISETP.NE.AND P0, PT, R2, 0x3, PT ;  /* 0x000000030200780c */ /* 0x000fe20003f05270 */
[----:B------:R-:W-:-:S06]  /*16f0*/  UIADD3 UR4, UR6, -UR4, URZ ;  /* 0x8000000406047290 */ /* 0x000fcc000fffe03f */
[----:B------:R-:W-:-:S05]  /*1700*/  IMAD.U32 R0, RZ, RZ, UR4 ;  /* 0x00000004ff007e24 */ /* 0x000fca000f8e00ff */
[----:B------:R-:W-:-:S04]  /*1710*/  SHF.L.U32 R0, R0, 0x1f, RZ ;  /* 0x0000001f00007819 */ /* 0x000fc800000006ff */
[----:B------:R-:W0:Y:S02]  /*1720*/  SYNCS.PHASECHK.TRANS64.TRYWAIT P1, [UR38+0x34800], R0 ;  /* 0x03480000ff0075a7 */ /* 0x000e240008020166 */
[----:B0-----:R-:W-:Y:S05]  /*1730*/  @!P1 BRA `(.L_x_2238) ;  /* 0x000000e800609947 */ /* 0x001fea0003800000 */
.L_x_2388:
[----:B------:R-:W-:Y:S05]  /*1740*/  @!P0 BRA `(.L_x_2239) ;  /* 0x0000000000048947 */ /* 0x000fea0003800000 */
[----:B------:R-:W-:Y:S01]  /*1750*/  BPT.TRAP 0x1 ;  /* 0x000000040000795c */ /* 0x000fe20000300000 */
.L_x_2239:
[----:B------:R-:W-:Y:S02]  /*1760*/  IMAD.U32 R2, RZ, RZ, UR36 ;  /* 0x00000024ff027e24 */ /* 0x000fe4000f8e00ff */
[----:B0-----:R-:W-:-:S03]  /*1770*/  IMAD.U32 R3, RZ, RZ, UR37 ;  /* 0x00000025ff037e24 */ /* 0x001fc6000f8e00ff */
[----:B------:R-:W-:Y:S02]  /*1780*/  LEA R2, R2, UR38, 0x3 ;  /* 0x0000002602027c11 */ /* 0x000fe4000f8e18ff */
[----:B------:R-:W-:-:S04]  /*1790*/  SHF.L.U32 R3, R3, 0x1f, RZ ;  /* 0x0000001f03037819 */ /* 0x000fc800000006ff */
[----:B------:R0:W1:Y:S01]  /*17a0*/  SYNCS.PHASECHK.TRANS64.TRYWAIT P2, [R2+URZ+0x34830], R3 ;  /* 0x03483003020075a7 */ /* 0x000062000804017f */
[----:B------:R-:W-:Y:S05]  /*17b0*/  @!P0 BRA `(.L_x_2240) ;  /* 0x0000000000048947 */ /* 0x000fea0003800000 */
[----:B------:R-:W-:Y:S01]  /*17c0*/  BPT.TRAP 0x1 ;  /* 0x000000040000795c */ /* 0x000fe20000300000 */
.L_x_2240:
[----:B------:R-:W2:Y:S02]  /*17d0*/  S2R R0, SR_TID.X ;  /* 0x0000000000007919 */ /* 0x000ea40000002100 */
[----:B--2---:R-:W-:Y:S01]  /*17e0*/  LOP3.LUT P1, RZ, R0, 0x7f, RZ, 0xc0, !PT ;  /* 0x0000007f00ff7812 */ /* 0x004fe2000782c0ff */
[----:B-1----:R-:W-:-:S12]  /*17f0*/  @P2 BRA `(.L_x_2241) ;  /* 0x0000000000082947 */ /* 0x002fd80003800000 */
[----:B------:R-:W1:Y:S02]  /*1800*/  SYNCS.PHASECHK.TRANS64.TRYWAIT P2, [R2+URZ+0x34830], R3 ;  /* 0x03483003020075a7 */ /* 0x000e64000804017f */
[----:B-1----:R-:W-:Y:S05]  /*1810*/  @!P2 BRA `(.L_x_2242) ;  /* 0x000000e80040a947 */ /* 0x002fea0003800000 */
.L_x_2241:
        /* <DEDUP_REMOVED lines=10> */
[----:B------:R-:W-:Y:S01]  /*18c0*/  VIADD R0, R18, UR60 ;  /* 0x0000003c12007c36 */ /* 0x000fe20008000000 */
[----:B------:R-:W-:Y:S01]  /*18d0*/  UMOV UR53, 0x40000040 ;  /* 0x4000004000357882 */ /* 0x000fe20000000000 */
[----:B------:R-:W-:Y:S01]  /*18e0*/  UMOV UR55, 0x40000040 ;  /* 0x4000004000377882 */ /* 0x000fe20000000000 */
[----:B------:R-:W-:Y:S01]  /*18f0*/  ULOP3.LUT UR39, UR4, 0x10000, URZ, 0xfc, !UPT ;  /* 0x0001000004277892 */ /* 0x000fe2000f8efc3f */
[----:B------:R-:W-:Y:S01]  /*1900*/  R2UR UR6, R106 ;  /* 0x000000006a0672ca */ /* 0x000fe200000e0000 */
[----:B------:R-:W-:Y:S01]  /*1910*/  ULOP3.LUT UR4, UR40, 0x10000, URZ, 0xfc, !UPT ;  /* 0x0001000028047892 */ /* 0x000fe2000f8efc3f */
[----:B01----:R-:W-:Y:S01]  /*1920*/  IMAD.MOV.U32 R3, RZ, RZ, R0 ;  /* 0x000000ffff037224 */ /* 0x003fe200078e0000 */
[----:B------:R-:W-:Y:S01]  /*1930*/  UIMAD UR5, UR36, 0xc00, UR39 ;  /* 0x00000c00240578a4 */ /* 0x000fe2000f8e0227 */
[----:B------:R-:W-:Y:S01]  /*1940*/  @!P1 VIADD R2, R2, 0x34840 ;  /* 0x0003484002029836 */ /* 0x000fe20000000000 */
[----:B------:R-:W-:Y:S01]  /*1950*/  UIADD3 UR56, UR4, 0x2, URZ ;  /* 0x0000000204387890 */ /* 0x000fe2000fffe03f */
[----:B------:R-:W-:Y:S01]  /*1960*/  CS2R R150, SRZ ;  /* 0x0000000000967805 */ /* 0x000fe2000001ff00 */
[----:B------:R-:W-:Y:S01]  /*1970*/  UIADD3 UR58, UR5, 0x2, URZ ;  /* 0x00000002053a7890 */ /* 0x000fe2000fffe03f */
[----:B------:R-:W-:Y:S01]  /*1980*/  CS2R R148, SRZ ;  /* 0x0000000000947805 */ /* 0x000fe2000001ff00 */
[----:B------:R-:W-:Y:S01]  /*1990*/  UMOV UR8, UR4 ;  /* 0x0000000400087c82 */ /* 0x000fe20008000000 */
[----:B------:R-:W-:Y:S01]  /*19a0*/  UMOV UR10, UR5 ;  /* 0x00000005000a7c82 */ /* 0x000fe20008000000 */
[----:B------:R-:W-:Y:S01]  /*19b0*/  UIADD3 UR52, UR4, 0x4, URZ ;  /* 0x0000000404347890 */ /* 0x000fe2000fffe03f */
[----:B------:R-:W-:Y:S01]  /*19c0*/  HGMMA.64x128x16.F32.BF16 R24, gdesc[UR8], RZ, !UPT, gsb0 ;  /* 0x01e00000081879f0 */ /* 0x000fe2000c0018ff */
[----:B------:R-:W-:Y:S01]  /*19d0*/  UIADD3 UR54, UR5, 0x4, URZ ;  /* 0x0000000405367890 */ /* 0x000fe2000fffe03f */
[----:B------:R-:W-:Y:S01]  /*19e0*/  IMAD.U32 R8, RZ, RZ, UR8 ;  /* 0x00000008ff087e24 */ /* 0x000fe2000f8e00ff */
[----:B------:R-:W-:Y:S01]  /*19f0*/  UIADD3 UR48, UR4, 0x6, URZ ;  /* 0x0000000604307890 */ /* 0x000fe2000fffe03f */
[----:B------:R-:W-:Y:S01]  /*1a00*/  @!P1 PRMT R2, RZ, 0x654, R2 ;  /* 0x00000654ff029816 */ /* 0x000fe20000000002 */
[----:B------:R-:W-:Y:S01]  /*1a10*/  UIADD3 UR50, UR5, 0x6, URZ ;  /* 0x0000000605327890 */ /* 0x000fe2000fffe03f */
[----:B------:R-:W-:Y:S01]  /*1a20*/  CS2R R146, SRZ ;  /* 0x0000000000927805 */ /* 0x000fe2000001ff00 */
[----:B------:R-:W-:Y:S01]  /*1a30*/  UMOV UR49, 0x40000040 ;  /* 0x4000004000317882 */ /* 0x000fe20000000000 */
[----:B------:R-:W-:Y:S01]  /*1a40*/  UMOV UR51, 0x40000040 ;  /* 0x4000004000337882 */ /* 0x000fe20000000000 */
[----:B------:R-:W-:Y:S01]  /*1a50*/  UIADD3 UR44, UR4, 0x400, URZ ;  /* 0x00000400042c7890 */ /* 0x000fe2000fffe03f */
[----:B------:R-:W-:Y:S01]  /*1a60*/  CS2R R144, SRZ ;  /* 0x0000000000907805 */ /* 0x000fe2000001ff00 */
        /* <DEDUP_REMOVED lines=42> */
[----:B------:R-:W-:Y:S02]  /*1d10*/  ULDC UR4, c[0x0][0x448] ;  /* 0x0001120000047ab9 */ /* 0x000fe40000000800 */
[----:B------:R-:W-:-:S06]  /*1d20*/  UISETP.NE.AND UP0, UPT, UR4, 0x1, UPT ;  /* 0x000000010400788c */ /* 0x000fcc000bf05270 */
[----:B------:R-:W-:-:S05]  /*1d30*/  PLOP3.LUT P2, PT, PT, PT, UP0, 0x80, 0x0 ;  /* 0x000000000000781c */ /* 0x000fca0003f4f008 */
[----:B------:R-:W-:-:S08]  /*1d40*/  @UP0 ULDC UR4, c[0x0][0x44c] ;  /* 0x0001130000040ab9 */ /* 0x000fd00000000800 */
[----:B------:R-:W-:Y:S01]  /*1d50*/  @P2 IMAD.HI.U32 R4, R0, UR4, RZ ;  /* 0x0000000400042c27 */ /* 0x000fe2000f8e00ff */
[----:B------:R-:W-:-:S04]  /*1d60*/  @UP0 ULDC UR4, c[0x0][0x450] ;  /* 0x0001140000040ab9 */ /* 0x000fc80000000800 */
[----:B------:R-:W-:Y:S01]  /*1d70*/  @P2 SHF.R.U32.HI R3, RZ, UR4, R4 ;  /* 0x00000004ff032c19 */ /* 0x000fe20008011604 */
[----:B------:R-:W-:Y:S02]  /*1d80*/  UMOV UR4, 0xffffff80 ;  /* 0xffffff8000047882 */ /* 0x000fe40000000000 */
[----:B------:R-:W-:Y:S02]  /*1d90*/  UIMAD UR4, UR6, UR4, 0x80 ;  /* 0x00000080060474a4 */ /* 0x000fe4000f8e0204 */
[----:B------:R-:W0:Y:S02]  /*1da0*/  SHFL.IDX PT, R7, R3, 0x1, 0x1c1f ;  /* 0x003c1f0003077f89 */ /* 0x000e2400000e0000 */
[----:B------:R-:W-:Y:S02]  /*1db0*/  UIADD3 UR5, UR4, 0x1, URZ ;  /* 0x0000000104057890 */ /* 0x000fe4000fffe03f */
[----:B------:R-:W1:Y:S04]  /*1dc0*/  SHFL.IDX PT, R3, R3, RZ, 0x1c1f ;  /* 0x001c1fff03037589 */ /* 0x000e6800000e0000 */
[----:B------:R-:W-:Y:S01]  /*1dd0*/  IMAD.U32 R0, RZ, RZ, UR5 ;  /* 0x00000005ff007e24 */ /* 0x000fe2000f8e00ff */
[----:B------:R-:W-:-:S03]  /*1de0*/  UMOV UR5, UR60 ;  /* 0x0000003c00057c82 */ /* 0x000fc60008000000 */
[----:B------:R-:W-:Y:S01]  /*1df0*/  IMAD R0, R17, -0x2, R0 ;  /* 0xfffffffe11007824 */ /* 0x000fe200078e0200 */
        /* <DEDUP_REMOVED lines=15> */
[----:B------:R-:W-:Y:S01]  /*1ef0*/  ULDC UR10, c[0x0][0x2f0] ;  /* 0x0000bc00000a7ab9 */ /* 0x000fe20000000800 */
[----:B------:R-:W-:Y:S01]  /*1f00*/  ULDC UR11, c[0x0][0x288] ;  /* 0x0000a200000b7ab9 */ /* 0x000fe20000000800 */
[----:B------:R-:W-:Y:S02]  /*1f10*/  UIMAD UR4, UR61, UR10, UR4 ;  /* 0x0000000a3d0472a4 */ /* 0x000fe4000f8e0204 */
[----:B------:R-:W-:Y:S01]  /*1f20*/  IMAD.U32 R5, RZ, RZ, UR10 ;  /* 0x0000000aff057e24 */ /* 0x000fe2000f8e00ff */
[----:B------:R-:W-:-:S03]  /*1f30*/  UIMAD UR10, UR61, UR10, -UR11 ;  /* 0x0000000a3d0a72a4 */ /* 0x000fc6000f8e0a0b */
[----:B------:R-:W-:Y:S02]  /*1f40*/  IMAD R6, R5, UR61, R0 ;  /* 0x0000003d05067c24 */ /* 0x000fe4000f8e0200 */
[----:B------:R-:W-:Y:S01]  /*1f50*/  IMAD.U32 R4, RZ, RZ, UR4 ;  /* 0x00000004ff047e24 */ /* 0x000fe2000f8e00ff */
[----:B------:R-:W-:Y:S02]  /*1f60*/  ULDC UR4, c[0x0][0x988] ;  /* 0x0002620000047ab9 */ /* 0x000fe40000000800 */
[----:B0-----:R-:W-:Y:S01]  /*1f70*/  IADD3 R0, R7, -UR11, R6 ;  /* 0x8000000b07007c10 */ /* 0x001fe2000fffe006 */
[----:B------:R-:W-:Y:S02]  /*1f80*/  IMAD R5, R17, -0x2, R4 ;  /* 0xfffffffe11057824 */ /* 0x000fe400078e0204 */
[----:B------:R-:W-:Y:S01]  /*1f90*/  VIADD R6, R6, -UR11 ;  /* 0x8000000b06067c36 */ /* 0x000fe20008000000 */
[----:B------:R-:W-:Y:S02]  /*1fa0*/  @UP0 ULDC UR11, c[0x0][0x450] ;  /* 0x00011400000b0ab9 */ /* 0x000fe40000000800 */
[----:B------:R-:W-:-:S02]  /*1fb0*/  VIMNMX R0, R5, R0, PT ;  /* 0x0000000005007248 */ /* 0x000fc40003fe0100 */
[----:B-1----:R-:W-:Y:S02]  /*1fc0*/  VIADDMNMX R5, R3, R6, R5, PT ;  /* 0x0000000603057246 */ /* 0x002fe40003800105 */
[C---:B------:R-:W-:Y:S02]  /*1fd0*/  ISETP.GT.AND P3, PT, R0.reuse, RZ, PT ;  /* 0x000000ff0000720c */ /* 0x040fe40003f64270 */
[C---:B------:R-:W-:Y:S02]  /*1fe0*/  ISETP.GT.AND P4, PT, R0.reuse, 0x1, PT ;  /* 0x000000010000780c */ /* 0x040fe40003f84270 */
[----:B------:R-:W-:Y:S01]  /*1ff0*/  ISETP.GT.AND P5, PT, R0, 0x8, PT ;  /* 0x000000080000780c */ /* 0x000fe20003fa4270 */
        /* <DEDUP_REMOVED lines=19> */
[----:B------:R-:W-:Y:S01]  /*2130*/  FSEL R7, R26, -INF , P3 ;  /* 0xff8000001a077808 */ /* 0x000fe20001800000 */
[----:B------:R0:W-:Y:S01]  /*2140*/  @!P1 SYNCS.ARRIVE.TRANS64.RED.A1T0 RZ, [R2+URZ], RZ ;  /* 0x000000ff02ff99a7 */ /* 0x0001e2000810043f */
[----:B------:R-:W-:Y:S02]  /*2150*/  FSEL R27, R27, -INF , P4 ;  /* 0xff8000001b1b7808 */ /* 0x000fe40002000000 */
[----:B------:R-:W-:Y:S02]  /*2160*/  ISETP.GT.AND P3, PT, R0, 0x9, PT ;  /* 0x000000090000780c */ /* 0x000fe40003f64270 */
[----:B------:R-:W-:-:S02]  /*2170*/  FSEL R11, R30, -INF , P5 ;  /* 0xff8000001e0b7808 */ /* 0x000fc40002800000 */
[----:B------:R-:W-:Y:S02]  /*2180*/  FMNMX.FTZ R4, R7, R27, !PT ;  /* 0x0000001b07047209 */ /* 0x000fe40007810000 */
[C---:B------:R-:W-:Y:S02]  /*2190*/  ISETP.GT.AND P4, PT, R0.reuse, 0x10, PT ;  /* 0x000000100000780c */ /* 0x040fe40003f84270 */
[----:B------:R-:W-:Y:S02]  /*21a0*/  FSEL R31, R31, -INF , P3 ;  /* 0xff8000001f1f7808 */ /* 0x000fe40001800000 */
[----:B------:R-:W-:Y:S02]  /*21b0*/  FMNMX.FTZ R4, R11, R4, !PT ;  /* 0x000000040b047209 */ /* 0x000fe40007810000 */
        /* <DEDUP_REMOVED lines=78> */
[----:B------:R-:W-:Y:S01]  /*26a0*/  ISETP.GT.AND P3, PT, R0, 0x79, PT ;  /* 0x000000790000780c */ /* 0x000fe20003f64270 */
[----:B------:R-:W-:Y:S01]  /*26b0*/  IMAD.U32 R0, RZ, RZ, UR4 ;  /* 0x00000004ff007e24 */ /* 0x000fe2000f8e00ff */
[----:B------:R-:W-:Y:S01]  /*26c0*/  FSEL R121, R86, -INF , P4 ;  /* 0xff80000056797808 */ /* 0x000fe20002000000 */
[----:B------:R-:W-:Y:S01]  /*26d0*/  UIADD3 UR4, UR6, -0x2, URZ ;  /* 0xfffffffe06047890 */ /* 0x000fe2000fffe03f */
[----:B------:R-:W-:-:S02]  /*26e0*/  FMNMX.FTZ R4, R83, R4, !PT ;  /* 0x0000000453047209 */ /* 0x000fc40007810000 */
[----:B------:R-:W-:Y:S01]  /*26f0*/  FSEL R87, R87, -INF , P3 ;  /* 0xff80000057577808 */ /* 0x000fe20001800000 */
[----:B------:R-:W-:Y:S01]  /*2700*/  @UP0 ULDC UR6, c[0x0][0x44c] ;  /* 0x0001130000060ab9 */ /* 0x000fe20000000800 */
[----:B------:R-:W-:Y:S01]  /*2710*/  FMNMX.FTZ R4, R121, R4, !PT ;  /* 0x0000000479047209 */ /* 0x000fe20007810000 */
[----:B------:R-:W-:Y:S01]  /*2720*/  UIMAD.WIDE.U32 UR6, UR60, UR6, URZ ;  /* 0x000000063c0672a5 */ /* 0x000fe2000f8e003f */
[----:B------:R-:W-:Y:S02]  /*2730*/  ISETP.GT.AND P4, PT, R5, 0x1, PT ;  /* 0x000000010500780c */ /* 0x000fe40003f84270 */
[----:B------:R-:W-:Y:S01]  /*2740*/  FMNMX.FTZ R10, R87, R4, !PT ;  /* 0x00000004570a7209 */ /* 0x000fe20007810000 */
[----:B------:R-:W-:Y:S01]  /*2750*/  @UP0 USHF.R.U32.HI UR5, URZ, UR11, UR7 ;  /* 0x0000000b3f050299 */ /* 0x000fe20008011607 */
[----:B------:R-:W-:Y:S02]  /*2760*/  ISETP.GT.AND P5, PT, R5, 0x8, PT ;  /* 0x000000080500780c */ /* 0x000fe40003fa4270 */
[----:B------:R-:W-:Y:S01]  /*2770*/  FSEL R25, R25, -INF , P4 ;  /* 0xff80000019197808 */ /* 0x000fe20002000000 */
[----:B------:R-:W1:Y:S01]  /*2780*/  SHFL.BFLY PT, R13, R10, 0x2, 0x1f ;  /* 0x0c401f000a0d7f89 */ /* 0x000e6200000e0000 */
[----:B------:R-:W-:Y:S01]  /*2790*/  ISETP.GT.AND P4, PT, R5, 0x10, PT ;  /* 0x000000100500780c */ /* 0x000fe20003f84270 */
[----:B------:R-:W-:-:S04]  /*27a0*/  UIADD3 UR10, UR10, UR5, URZ ;  /* 0x000000050a0a7290 */ /* 0x000fc8000fffe03f */
[----:B------:R-:W-:-:S04]  /*27b0*/  USHF.R.S32.HI UR5, URZ, 0x1f, UR10 ;  /* 0x0000001f3f057899 */ /* 0x000fc8000801140a */
[----:B------:R-:W-:-:S04]  /*27c0*/  ULEA.HI UR5, UR5, UR10, URZ, 0x7 ;  /* 0x0000000a05057291 */ /* 0x000fc8000f8f383f */
[----:B------:R-:W-:-:S04]  /*27d0*/  USHF.R.S32.HI UR5, URZ, 0x7, UR5 ;  /* 0x000000073f057899 */ /* 0x000fc80008011405 */
[----:B------:R-:W-:-:S04]  /*27e0*/  UISETP.LT.AND UP1, UPT, URZ, UR5, UPT ;  /* 0x000000053f00728c */ /* 0x000fc8000bf21270 */
[----:B------:R-:W-:Y:S01]  /*27f0*/  USEL UR11, URZ, UR5, !UP1 ;  /* 0x000000053f0b7287 */ /* 0x000fe2000c800000 */
[----:B-1----:R-:W-:-:S03]  /*2800*/  FMNMX.FTZ R13, R10, R13, !PT ;  /* 0x0000000d0a0d7209 */ /* 0x002fc60007810000 */
[----:B------:R-:W-:Y:S02]  /*2810*/  UISETP.GE.AND UP1, UPT, UR4, UR11, UPT ;  /* 0x0000000b0400728c */ /* 0x000fe4000bf26270 */
[----:B------:R-:W1:Y:S02]  /*2820*/  SHFL.BFLY PT, R4, R13, 0x1, 0x1f ;  /* 0x0c201f000d047f89 */ /* 0x000e6400000e0000 */
[----:B-1----:R-:W-:Y:S02]  /*2830*/  FMNMX.FTZ R4, R13, R4, !PT ;  /* 0x000000040d047209 */ /* 0x002fe40007810000 */
[----:B------:R-:W-:Y:S02]  /*2840*/  FSEL R13, R32, -INF , P4 ;  /* 0xff800000200d7808 */ /* 0x000fe40002000000 */
[C---:B------:R-:W-:Y:S01]  /*2850*/  FSETP.NEU.FTZ.AND P3, PT, R4.reuse, -INF , PT ;  /* 0xff8000000400780b */ /* 0x040fe20003f7d000 */
[----:B------:R-:W-:Y:S01]  /*2860*/  FMUL.FTZ R12, R4, R0 ;  /* 0x00000000040c7220 */ /* 0x000fe20000410000 */
[----:B------:R-:W-:-:S04]  /*2870*/  ISETP.GT.AND P4, PT, R5, 0x18, PT ;  /* 0x000000180500780c */ /* 0x000fc80003f84270 */
[----:B------:R-:W-:Y:S02]  /*2880*/  FSEL R38, R12, RZ, P3 ;  /* 0x000000ff0c267208 */ /* 0x000fe40001800000 */
[----:B------:R-:W-:-:S03]  /*2890*/  ISETP.GT.AND P3, PT, R5, RZ, PT ;  /* 0x000000ff0500720c */ /* 0x000fc60003f64270 */
[-CC-:B------:R-:W-:Y:S01]  /*28a0*/  FFMA.FTZ R183, R11, R0.reuse, -R38.reuse ;  /* 0x000000000bb77223 */ /* 0x180fe20000010826 */
[----:B------:R-:W-:Y:S01]  /*28b0*/  FSEL R3, R24, -INF , P3 ;  /* 0xff80000018037808 */ /* 0x000fe20001800000 */
[-CC-:B------:R-:W-:Y:S01]  /*28c0*/  FFMA.FTZ R177, R15, R0.reuse, -R38.reuse ;  /* 0x000000000fb17223 */ /* 0x180fe20000010826 */
[----:B------:R-:W-:Y:S01]  /*28d0*/  ISETP.GT.AND P3, PT, R5, 0x9, PT ;  /* 0x000000090500780c */ /* 0x000fe20003f64270 */
[-CC-:B------:R-:W-:Y:S01]  /*28e0*/  FFMA.FTZ R27, R27, R0.reuse, -R38.reuse ;  /* 0x000000001b1b7223 */ /* 0x180fe20000010826 */
[----:B------:R-:W-:Y:S01]  /*28f0*/  FSEL R11, R28, -INF , P5 ;  /* 0xff8000001c0b7808 */ /* 0x000fe20002800000 */
[-CC-:B------:R-:W-:Y:S01]  /*2900*/  FFMA.FTZ R10, R31, R0.reuse, -R38.reuse ;  /* 0x000000001f0a7223 */ /* 0x180fe20000010826 */
[----:B------:R-:W-:Y:S01]  /*2910*/  FMNMX.FTZ R12, R3, R25, !PT ;  /* 0x00000019030c7209 */ /* 0x000fe20007810000 */
[----:B------:R1:W-:Y:S01]  /*2920*/  MUFU.EX2 R6, R27 ;  /* 0x0000001b00067308 */ /* 0x0003e20000000800 */
[----:B------:R-:W-:Y:S01]  /*2930*/  FSEL R29, R29, -INF , P3 ;  /* 0xff8000001d1d7808 */ /* 0x000fe20001800000 */
[--C-:B------:R-:W-:Y:S01]  /*2940*/  FFMA.FTZ R35, R35, R0, -R38.reuse ;  /* 0x0000000023237223 */ /* 0x100fe20000010826 */
[----:B------:R-:W-:Y:S01]  /*2950*/  FMNMX.FTZ R12, R11, R12, !PT ;  /* 0x0000000c0b0c7209 */ /* 0x000fe20007810000 */
[-CC-:B------:R-:W-:Y:S01]  /*2960*/  FFMA.FTZ R39, R39, R0.reuse, -R38.reuse ;  /* 0x0000000027277223 */ /* 0x180fe20000010826 */
[----:B------:R-:W-:Y:S01]  /*2970*/  ISETP.GT.AND P3, PT, R5, 0x11, PT ;  /* 0x000000110500780c */ /* 0x000fe20003f64270 */
[--C-:B------:R-:W-:Y:S01]  /*2980*/  FFMA.FTZ R43, R43, R0, -R38.reuse ;  /* 0x000000002b2b7223 */ /* 0x100fe20000010826 */
[----:B------:R-:W-:Y:S01]  /*2990*/  FMNMX.FTZ R12, R29, R12, !PT ;  /* 0x0000000c1d0c7209 */ /* 0x000fe20007810000 */
[-CC-:B------:R-:W-:Y:S01]  /*29a0*/  FFMA.FTZ R181, R7, R0.reuse, -R38.reuse ;  /* 0x0000000007b57223 */ /* 0x180fe20000010826 */
[----:B------:R-:W-:Y:S01]  /*29b0*/  FSEL R33, R33, -INF , P3 ;  /* 0xff80000021217808 */ /* 0x000fe20001800000 */
[--C-:B------:R-:W-:Y:S01]  /*29c0*/  FFMA.FTZ R7, R47, R0, -R38.reuse ;  /* 0x000000002f077223 */ /* 0x100fe20000010826 */
[----:B------:R-:W-:Y:S01]  /*29d0*/  FMNMX.FTZ R12, R13, R12, !PT ;  /* 0x0000000c0d0c7209 */ /* 0x000fe20007810000 */
[----:B------:R-:W-:Y:S01]  /*29e0*/  MUFU.EX2 R183, R183 ;  /* 0x000000b700b77308 */ /* 0x000fe20000000800 */
[----:B------:R-:W-:Y:S01]  /*29f0*/  ISETP.GT.AND P3, PT, R5, 0x19, PT ;  /* 0x000000190500780c */ /* 0x000fe20003f64270 */
[-CC-:B------:R-:W-:Y:S01]  /*2a00*/  FFMA.FTZ R179, R89, R0.reuse, -R38.reuse ;  /* 0x0000000059b37223 */ /* 0x180fe20000010826 */
[----:B------:R-:W-:Y:S01]  /*2a10*/  FSEL R15, R36, -INF , P4 ;  /* 0xff800000240f7808 */ /* 0x000fe20002000000 */
[--C-:B------:R-:W-:Y:S01]  /*2a20*/  FFMA.FTZ R173, R91, R0, -R38.reuse ;  /* 0x000000005bad7223 */ /* 0x100fe20000010826 */
[----:B------:R-:W-:Y:S01]  /*2a30*/  FMNMX.FTZ R14, R33, R12, !PT ;  /* 0x0000000c210e7209 */ /* 0x000fe20007810000 */
[-CC-:B------:R-:W-:Y:S01]  /*2a40*/  FFMA.FTZ R175, R93, R0.reuse, -R38.reuse ;  /* 0x000000005daf7223 */ /* 0x180fe20000010826 */
[----:B------:R-:W-:Y:S01]  /*2a50*/  ISETP.GT.AND P4, PT, R5, 0x20, PT ;  /* 0x000000200500780c */ /* 0x000fe20003f84270 */
[----:B------:R-:W-:Y:S01]  /*2a60*/  MUFU.EX2 R12, R35 ;  /* 0x00000023000c7308 */ /* 0x000fe20000000800 */
[----:B------:R-:W-:Y:S01]  /*2a70*/  FSEL R37, R37, -INF , P3 ;  /* 0xff80000025257808 */ /* 0x000fe20001800000 */
[--C-:B------:R-:W-:Y:S01]  /*2a80*/  FFMA.FTZ R169, R95, R0, -R38.reuse ;  /* 0x000000005fa97223 */ /* 0x100fe20000010826 */
[----:B------:R-:W-:Y:S01]  /*2a90*/  FMNMX.FTZ R14, R15, R14, !PT ;  /* 0x0000000e0f0e7209 */ /* 0x000fe20007810000 */
[-CC-:B------:R-:W-:Y:S01]  /*2aa0*/  FFMA.FTZ R97, R97, R0.reuse, -R38.reuse ;  /* 0x0000000061617223 */ /* 0x180fe20000010826 */
[----:B------:R-:W-:Y:S01]  /*2ab0*/  ISETP.GT.AND P3, PT, R5, 0x21, PT ;  /* 0x000000210500780c */ /* 0x000fe20003f64270 */
[--C-:B------:R-:W-:Y:S01]  /*2ac0*/  FFMA.FTZ R171, R99, R0, -R38.reuse ;  /* 0x0000000063ab7223 */ /* 0x100fe20000010826 */
[----:B------:R-:W-:Y:S01]  /*2ad0*/  FSEL R21, R40, -INF , P4 ;  /* 0xff80000028157808 */ /* 0x000fe20002000000 */
[----:B------:R-:W2:Y:S01]  /*2ae0*/  MUFU.EX2 R181, R181 ;  /* 0x000000b500b57308 */ /* 0x000ea20000000800 */
[----:B------:R-:W-:Y:S01]  /*2af0*/  FMNMX.FTZ R14, R37, R14, !PT ;  /* 0x0000000e250e7209 */ /* 0x000fe20007810000 */
[-CC-:B------:R-:W-:Y:S01]  /*2b00*/  FFMA.FTZ R101, R101, R0.reuse, -R38.reuse ;  /* 0x0000000065657223 */ /* 0x180fe20000010826 */
[----:B------:R-:W-:Y:S01]  /*2b10*/  ISETP.GT.AND P4, PT, R5, 0x28, PT ;  /* 0x000000280500780c */ /* 0x000fe20003f84270 */
[-CC-:B------:R-:W-:Y:S01]  /*2b20*/  FFMA.FTZ R165, R103, R0.reuse, -R38.reuse ;  /* 0x0000000067a57223 */ /* 0x180fe20000010826 */
[----:B------:R-:W-:Y:S01]  /*2b30*/  FSEL R41, R41, -INF , P3 ;  /* 0xff80000029297808 */ /* 0x000fe20001800000 */
[--C-:B------:R-:W-:Y:S01]  /*2b40*/  FFMA.FTZ R105, R105, R0, -R38.reuse ;  /* 0x0000000069697223 */ /* 0x100fe20000010826 */
[----:B------:R-:W-:Y:S01]  /*2b50*/  FMNMX.FTZ R14, R21, R14, !PT ;  /* 0x0000000e150e7209 */ /* 0x000fe20007810000 */
[----:B------:R-:W-:Y:S01]  /*2b60*/  MUFU.EX2 R10, R10 ;  /* 0x0000000a000a7308 */ /* 0x000fe20000000800 */
[----:B------:R-:W-:Y:S01]  /*2b70*/  ISETP.GT.AND P3, PT, R5, 0x29, PT ;  /* 0x000000290500780c */ /* 0x000fe20003f64270 */
[-CC-:B------:R-:W-:Y:S01]  /*2b80*/  FFMA.FTZ R167, R107, R0.reuse, -R38.reuse ;  /* 0x000000006ba77223 */ /* 0x180fe20000010826 */
[----:B-1----:R-:W-:Y:S01]  /*2b90*/  FSEL R27, R44, -INF , P4 ;  /* 0xff8000002c1b7808 */ /* 0x002fe20002000000 */
[--C-:B------:R-:W-:Y:S01]  /*2ba0*/  FFMA.FTZ R161, R111, R0, -R38.reuse ;  /* 0x000000006fa17223 */ /* 0x100fe20000010826 */
[----:B------:R-:W-:Y:S01]  /*2bb0*/  FMNMX.FTZ R20, R41, R14, !PT ;  /* 0x0000000e29147209 */ /* 0x000fe20007810000 */
[-CC-:B------:R-:W-:Y:S01]  /*2bc0*/  FFMA.FTZ R67, R67, R0.reuse, -R38.reuse ;  /* 0x0000000043437223 */ /* 0x180fe20000010826 */
[----:B------:R-:W-:Y:S01]  /*2bd0*/  ISETP.GT.AND P4, PT, R5, 0x30, PT ;  /* 0x000000300500780c */ /* 0x000fe20003f84270 */
[----:B------:R1:W-:Y:S01]  /*2be0*/  MUFU.EX2 R14, R39 ;  /* 0x00000027000e7308 */ /* 0x0003e20000000800 */
[----:B------:R-:W-:Y:S01]  /*2bf0*/  FSEL R45, R45, -INF , P3 ;  /* 0xff8000002d2d7808 */ /* 0x000fe20001800000 */
[--C-:B------:R-:W-:Y:S01]  /*2c00*/  FFMA.FTZ R163, R113, R0, -R38.reuse ;  /* 0x0000000071a37223 */ /* 0x100fe20000010826 */
[----:B------:R-:W-:Y:S01]  /*2c10*/  FMNMX.FTZ R20, R27, R20, !PT ;  /* 0x000000141b147209 */ /* 0x000fe20007810000 */
[-CC-:B------:R-:W-:Y:S01]  /*2c20*/  FFMA.FTZ R71, R71, R0.reuse, -R38.reuse ;  /* 0x0000000047477223 */ /* 0x180fe20000010826 */
[----:B------:R-:W-:Y:S01]  /*2c30*/  ISETP.GT.AND P3, PT, R5, 0x31, PT ;  /* 0x000000310500780c */ /* 0x000fe20003f64270 */
[----:B------:R-:W-:Y:S01]  /*2c40*/  FFMA.FTZ R115, R115, R0, -R38 ;  /* 0x0000000073737223 */ /* 0x000fe20000010826 */
[----:B------:R-:W-:Y:S01]  /*2c50*/  FSEL R31, R48, -INF , P4 ;  /* 0xff800000301f7808 */ /* 0x000fe20002000000 */
[----:B------:R-:W-:Y:S01]  /*2c60*/  MUFU.EX2 R177, R177 ;  /* 0x000000b100b17308 */ /* 0x000fe20000000800 */
[----:B------:R-:W-:Y:S01]  /*2c70*/  FMNMX.FTZ R20, R45, R20, !PT ;  /* 0x000000142d147209 */ /* 0x000fe20007810000 */
[----:B--2---:R-:W-:Y:S01]  /*2c80*/  FADD.FTZ R48, R181, R6 ;  /* 0x00000006b5307221 */ /* 0x004fe20000010000 */
        /* <DEDUP_REMOVED lines=13> */
[----:B------:R2:W-:Y:S01]  /*2d60*/  MUFU.EX2 R20, R43 ;  /* 0x0000002b00147308 */ /* 0x0005e20000000800 */
[----:B------:R-:W-:Y:S01]  /*2d70*/  FSEL R53, R53, -INF , P3 ;  /* 0xff80000035357808 */ /* 0x000fe20001800000 */
[----:B------:R-:W-:Y:S01]  /*2d80*/  FFMA.FTZ R121, R121, R0, -R38 ;  /* 0x0000000079797223 */ /* 0x000fe20000010826 */
[----:B------:R-:W-:-:S02]  /*2d90*/  FMNMX.FTZ R24, R35, R24, !PT ;  /* 0x0000001823187209 */ /* 0x000fc40007810000 */
[----:B------:R-:W-:Y:S02]  /*2da0*/  CS2R R112, SRZ ;  /* 0x0000000000707805 */ /* 0x000fe4000001ff00 */
[----:B------:R-:W-:Y:S02]  /*2db0*/  ISETP.GT.AND P3, PT, R5, 0x41, PT ;  /* 0x000000410500780c */ /* 0x000fe40003f64270 */
[----:B------:R-:W-:Y:S02]  /*2dc0*/  CS2R R110, SRZ ;  /* 0x00000000006e7805 */ /* 0x000fe4000001ff00 */
[----:B-1----:R-:W-:Y:S01]  /*2dd0*/  FSEL R39, R56, -INF , P4 ;  /* 0xff80000038277808 */ /* 0x002fe20002000000 */
[----:B------:R-:W-:Y:S01]  /*2de0*/  MUFU.EX2 R173, R173 ;  /* 0x000000ad00ad7308 */ /* 0x000fe20000000800 */
[----:B------:R-:W-:Y:S02]  /*2df0*/  FMNMX.FTZ R24, R53, R24, !PT ;  /* 0x0000001835187209 */ /* 0x000fe40007810000 */
[----:B------:R-:W-:-:S02]  /*2e00*/  CS2R R106, SRZ ;  /* 0x00000000006a7805 */ /* 0x000fc4000001ff00 */
[----:B------:R-:W-:Y:S02]  /*2e10*/  ISETP.GT.AND P4, PT, R5, 0x48, PT ;  /* 0x000000480500780c */ /* 0x000fe40003f84270 */
[----:B------:R-:W-:Y:S02]  /*2e20*/  CS2R R102, SRZ ;  /* 0x0000000000667805 */ /* 0x000fe4000001ff00 */
[----:B------:R-:W-:Y:S02]  /*2e30*/  FSEL R57, R57, -INF , P3 ;  /* 0xff80000039397808 */ /* 0x000fe40001800000 */
[----:B------:R-:W-:Y:S02]  /*2e40*/  CS2R R98, SRZ ;  /* 0x0000000000627805 */ /* 0x000fe4000001ff00 */
[----:B------:R-:W-:Y:S01]  /*2e50*/  FMNMX.FTZ R24, R39, R24, !PT ;  /* 0x0000001827187209 */ /* 0x000fe20007810000 */
[----:B------:R-:W-:Y:S01]  /*2e60*/  MUFU.EX2 R175, R175 ;  /* 0x000000af00af7308 */ /* 0x000fe20000000800 */
[----:B------:R-:W-:-:S02]  /*2e70*/  ISETP.GT.AND P3, PT, R5, 0x49, PT ;  /* 0x000000490500780c */ /* 0x000fc40003f64270 */
[----:B------:R-:W-:Y:S02]  /*2e80*/  CS2R R94, SRZ ;  /* 0x00000000005e7805 */ /* 0x000fe4000001ff00 */
[----:B--2---:R-:W-:Y:S02]  /*2e90*/  FSEL R43, R60, -INF , P4 ;  /* 0xff8000003c2b7808 */ /* 0x004fe40002000000 */
[----:B------:R-:W-:Y:S02]  /*2ea0*/  CS2R R92, SRZ ;  /* 0x00000000005c7805 */ /* 0x000fe4000001ff00 */
[----:B------:R-:W-:Y:S02]  /*2eb0*/  FMNMX.FTZ R26, R57, R24, !PT ;  /* 0x00000018391a7209 */ /* 0x000fe40007810000 */
[----:B------:R-:W-:Y:S02]  /*2ec0*/  CS2R R90, SRZ ;  /* 0x00000000005a7805 */ /* 0x000fe4000001ff00 */
[----:B------:R-:W-:Y:S01]  /*2ed0*/  ISETP.GT.AND P4, PT, R5, 0x50, PT ;  /* 0x000000500500780c */ /* 0x000fe20003f84270 */
[----:B------:R-:W-:Y:S01]  /*2ee0*/  MUFU.EX2 R24, R7 ;  /* 0x0000000700187308 */ /* 0x000fe20000000800 */
[----:B------:R-:W-:-:S02]  /*2ef0*/  FSEL R61, R61, -INF , P3 ;  /* 0xff8000003d3d7808 */ /* 0x000fc40001800000 */
[----:B------:R-:W-:Y:S02]  /*2f00*/  CS2R R88, SRZ ;  /* 0x0000000000587805 */ /* 0x000fe4000001ff00 */
[----:B------:R-:W-:Y:S02]  /*2f10*/  FMNMX.FTZ R26, R43, R26, !PT ;  /* 0x0000001a2b1a7209 */ /* 0x000fe40007810000 */
[----:B------:R-:W-:Y:S02]  /*2f20*/  ISETP.GT.AND P3, PT, R5, 0x51, PT ;  /* 0x000000510500780c */ /* 0x000fe40003f64270 */
[----:B------:R-:W-:Y:S01]  /*2f30*/  FSEL R47, R64, -INF , P4 ;  /* 0xff800000402f7808 */ /* 0x000fe20002000000 */
[----:B------:R-:W-:Y:S01]  /*2f40*/  MUFU.EX2 R169, R169 ;  /* 0x000000a900a97308 */ /* 0x000fe20000000800 */
[----:B------:R-:W-:Y:S02]  /*2f50*/  FMNMX.FTZ R26, R61, R26, !PT ;  /* 0x0000001a3d1a7209 */ /* 0x000fe40007810000 */
[----:B------:R-:W-:-:S02]  /*2f60*/  ISETP.GT.AND P4, PT, R5, 0x58, PT ;  /* 0x000000580500780c */ /* 0x000fc40003f84270 */
[----:B------:R-:W-:Y:S02]  /*2f70*/  FSEL R65, R65, -INF , P3 ;  /* 0xff80000041417808 */ /* 0x000fe40001800000 */
[----:B------:R-:W-:Y:S01]  /*2f80*/  FMNMX.FTZ R26, R47, R26, !PT ;  /* 0x0000001a2f1a7209 */ /* 0x000fe20007810000 */
[----:B------:R-:W-:Y:S01]  /*2f90*/  MUFU.EX2 R171, R171 ;  /* 0x000000ab00ab7308 */ /* 0x000fe20000000800 */
[----:B------:R-:W-:Y:S02]  /*2fa0*/  ISETP.GT.AND P3, PT, R5, 0x59, PT ;  /* 0x000000590500780c */ /* 0x000fe40003f64270 */
[----:B------:R-:W-:Y:S02]  /*2fb0*/  FSEL R51, R68, -INF , P4 ;  /* 0xff80000044337808 */ /* 0x000fe40002000000 */
[----:B------:R-:W-:Y:S02]  /*2fc0*/  FMNMX.FTZ R28, R65, R26, !PT ;  /* 0x0000001a411c7209 */ /* 0x000fe40007810000 */
[----:B------:R-:W-:Y:S01]  /*2fd0*/  ISETP.GT.AND P4, PT, R5, 0x60, PT ;  /* 0x000000600500780c */ /* 0x000fe20003f84270 */
[----:B------:R1:W-:Y:S01]  /*2fe0*/  MUFU.EX2 R26, R97 ;  /* 0x00000061001a7308 */ /* 0x0003e20000000800 */
[----:B------:R-:W-:-:S02]  /*2ff0*/  FSEL R69, R69, -INF , P3 ;  /* 0xff80000045457808 */ /* 0x000fc40001800000 */
[----:B------:R-:W-:Y:S02]  /*3000*/  FMNMX.FTZ R28, R51, R28, !PT ;  /* 0x0000001c331c7209 */ /* 0x000fe40007810000 */
[----:B------:R-:W-:Y:S02]  /*3010*/  ISETP.GT.AND P3, PT, R5, 0x61, PT ;  /* 0x000000610500780c */ /* 0x000fe40003f64270 */
[----:B------:R-:W-:Y:S01]  /*3020*/  FSEL R55, R72, -INF , P4 ;  /* 0xff80000048377808 */ /* 0x000fe20002000000 */
[----:B------:R-:W-:Y:S01]  /*3030*/  MUFU.EX2 R165, R165 ;  /* 0x000000a500a57308 */ /* 0x000fe20000000800 */
[----:B------:R-:W-:Y:S02]  /*3040*/  FMNMX.FTZ R28, R69, R28, !PT ;  /* 0x0000001c451c7209 */ /* 0x000fe40007810000 */
[----:B-1----:R-:W-:Y:S02]  /*3050*/  CS2R R96, SRZ ;  /* 0x0000000000607805 */ /* 0x002fe4000001ff00 */
        /* <DEDUP_REMOVED lines=23> */
[----:B------:R-:W-:Y:S01]  /*31d0*/  FSEL R85, R85, -INF , P3 ;  /* 0xff80000055557808 */ /* 0x000fe20001800000 */
[----:B------:R1:W-:Y:S01]  /*31e0*/  MUFU.EX2 R30, R105 ;  /* 0x00000069001e7308 */ /* 0x0003e20000000800 */
[----:B------:R-:W-:-:S02]  /*31f0*/  FMNMX.FTZ R32, R5, R32, !PT ;  /* 0x0000002005207209 */ /* 0x000fc40007810000 */
[----:B------:R-:W-:Y:S02]  /*3200*/  F2FP.BF16.F32.PACK_AB R181, R6, R181 ;  /* 0x000000b506b5723e */ /* 0x000fe400000010ff */
[----:B------:R-:W-:Y:S01]  /*3210*/  FMNMX.FTZ R7, R85, R32, !PT ;  /* 0x0000002055077209 */ /* 0x000fe20007810000 */
[-CC-:B------:R-:W-:Y:S01]  /*3220*/  FFMA.FTZ R32, R109, R0.reuse, -R38.reuse ;  /* 0x000000006d207223 */ /* 0x180fe20000010826 */
[----:B------:R-:W-:Y:S01]  /*3230*/  FFMA.FTZ R38, R87, R0, -R38 ;  /* 0x0000000057267223 */ /* 0x000fe20000010826 */
[----:B------:R-:W-:Y:S01]  /*3240*/  MUFU.EX2 R163, R163 ;  /* 0x000000a300a37308 */ /* 0x000fe20000000800 */
[----:B------:R-:W-:Y:S01]  /*3250*/  CS2R R108, SRZ ;  /* 0x00000000006c7805 */ /* 0x000fe2000001ff00 */
[----:B------:R-:W2:Y:S01]  /*3260*/  SHFL.BFLY PT, R34, R7, 0x2, 0x1f ;  /* 0x0c401f0007227f89 */ /* 0x000ea200000e0000 */
[----:B-1----:R-:W-:-:S05]  /*3270*/  CS2R R104, SRZ ;  /* 0x0000000000687805 */ /* 0x002fca000001ff00 */
[----:B------:R-:W-:Y:S08]  /*3280*/  MUFU.EX2 R32, R32 ;  /* 0x0000002000207308 */ /* 0x000ff00000000800 */
[----:B------:R-:W-:Y:S08]  /*3290*/  MUFU.EX2 R40, R71 ;  /* 0x0000004700287308 */ /* 0x000ff00000000800 */
[----:B------:R-:W-:Y:S01]  /*32a0*/  MUFU.EX2 R115, R115 ;  /* 0x0000007300737308 */ /* 0x000fe20000000800 */
[----:B--2---:R-:W-:-:S05]  /*32b0*/  FMNMX.FTZ R34, R7, R34, !PT ;  /* 0x0000002207227209 */ /* 0x004fca0007810000 */
[----:B------:R-:W1:Y:S02]  /*32c0*/  SHFL.BFLY PT, R7, R34, 0x1, 0x1f ;  /* 0x0c201f0022077f89 */ /* 0x000e6400000e0000 */
[----:B------:R-:W2:Y:S08]  /*32d0*/  MUFU.EX2 R42, R75 ;  /* 0x0000004b002a7308 */ /* 0x000eb00000000800 */
[----:B------:R-:W-:Y:S08]  /*32e0*/  MUFU.EX2 R117, R117 ;  /* 0x0000007500757308 */ /* 0x000ff00000000800 */
[----:B------:R-:W3:Y:S01]  /*32f0*/  MUFU.EX2 R44, R79 ;  /* 0x0000004f002c7308 */ /* 0x000ee20000000800 */
[----:B--2---:R-:W-:-:S02]  /*3300*/  F2FP.BF16.F32.PACK_AB R157, R42, R115 ;  /* 0x000000732a9d723e */ /* 0x004fc400000010ff */
[----:B-1----:R-:W-:-:S05]  /*3310*/  FMNMX.FTZ R7, R34, R7, !PT ;  /* 0x0000000722077209 */ /* 0x002fca0007810000 */
[----:B------:R-:W-:Y:S01]  /*3320*/  MUFU.EX2 R119, R119 ;  /* 0x0000007700777308 */ /* 0x000fe20000000800 */
[C---:B------:R-:W-:Y:S01]  /*3330*/  FSETP.NEU.FTZ.AND P3, PT, R7.reuse, -INF , PT ;  /* 0xff8000000700780b */ /* 0x040fe20003f7d000 */
[----:B------:R-:W-:-:S06]  /*3340*/  FMUL.FTZ R34, R7, R0 ;  /* 0x0000000007227220 */ /* 0x000fcc0000410000 */
[----:B------:R-:W-:Y:S01]  /*3350*/  MUFU.EX2 R46, R83 ;  /* 0x00000053002e7308 */ /* 0x000fe20000000800 */
[----:B------:R-:W-:Y:S02]  /*3360*/  FSEL R34, R34, RZ, P3 ;  /* 0x000000ff22227208 */ /* 0x000fe40001800000 */
[----:B------:R-:W-:Y:S02]  /*3370*/  PLOP3.LUT P3, PT, PT, PT, UP1, 0x80, 0x0 ;  /* 0x000000000000781c */ /* 0x000fe40003f6f018 */
[----:B---3--:R-:W-:Y:S01]  /*3380*/  F2FP.BF16.F32.PACK_AB R159, R44, R117 ;  /* 0x000000752c9f723e */ /* 0x008fe200000010ff */
        /* <DEDUP_REMOVED lines=13> */
[----:B------:R-:W2:Y:S01]  /*3460*/  MUFU.EX2 R3, R3 ;  /* 0x0000000300037308 */ /* 0x000ea20000000800 */
        /* <DEDUP_REMOVED lines=8> */
[----:B------:R-:W-:Y:S01]  /*34f0*/  FADD.FTZ R25, R177, R48 ;  /* 0x00000030b1197221 */ /* 0x000fe20000010000 */
[-CC-:B------:R-:W-:Y:S01]  /*3500*/  FFMA.FTZ R57, R57, R0.reuse, -R34.reuse ;  /* 0x0000000039397223 */ /* 0x180fe20000010822 */
[-CC-:B------:R-:W-:Y:S01]  /*3510*/  FFMA.FTZ R43, R43, R0.reuse, -R34.reuse ;  /* 0x000000002b2b7223 */ /* 0x180fe20000010822 */
[-CC-:B------:R-:W-:Y:S01]  /*3520*/  FFMA.FTZ R61, R61, R0.reuse, -R34.reuse ;  /* 0x000000003d3d7223 */ /* 0x180fe20000010822 */
[----:B------:R-:W-:Y:S01]  /*3530*/  FADD.FTZ R48, R12, R25 ;  /* 0x000000190c307221 */ /* 0x000fe20000010000 */
[-CC-:B------:R-:W-:Y:S01]  /*3540*/  FFMA.FTZ R47, R47, R0.reuse, -R34.reuse ;  /* 0x000000002f2f7223 */ /* 0x180fe20000010822 */
[-C--:B------:R-:W-:Y:S01]  /*3550*/  FFMA.FTZ R65, R65, R0.reuse, -R34 ;  /* 0x0000000041417223 */ /* 0x080fe20000010822 */
[----:B------:R3:W4:Y:S01]  /*3560*/  MUFU.EX2 R182, R29 ;  /* 0x0000001d00b67308 */ /* 0x0007220000000800 */
[----:B------:R-:W-:Y:S01]  /*3570*/  FADD.FTZ R25, R179, R48 ;  /* 0x00000030b3197221 */ /* 0x000fe20000010000 */
[----:B--2---:R-:W-:Y:S01]  /*3580*/  FADD.FTZ R48, R3, R180 ;  /* 0x000000b403307221 */ /* 0x004fe20000010000 */
[-CC-:B------:R-:W-:Y:S01]  /*3590*/  FFMA.FTZ R51, R51, R0.reuse, -R34.reuse ;  /* 0x0000000033337223 */ /* 0x180fe20000010822 */
[----:B------:R-:W-:Y:S01]  /*35a0*/  F2FP.BF16.F32.PACK_AB R183, R10, R183 ;  /* 0x000000b70ab7723e */ /* 0x000fe200000010ff */
[----:B------:R-:W-:Y:S01]  /*35b0*/  FADD.FTZ R50, R14, R25 ;  /* 0x000000190e327221 */ /* 0x000fe20000010000 */
[-CC-:B------:R-:W-:Y:S01]  /*35c0*/  FFMA.FTZ R69, R69, R0.reuse, -R34.reuse ;  /* 0x0000000045457223 */ /* 0x180fe20000010822 */
[-C--:B------:R-:W-:Y:S01]  /*35d0*/  FFMA.FTZ R55, R55, R0.reuse, -R34 ;  /* 0x0000000037377223 */ /* 0x080fe20000010822 */
[----:B------:R-:W2:Y:S01]  /*35e0*/  MUFU.EX2 R13, R13 ;  /* 0x0000000d000d7308 */ /* 0x000ea20000000800 */
[----:B-1----:R-:W-:Y:S01]  /*35f0*/  FADD.FTZ R25, R11, R48 ;  /* 0x000000300b197221 */ /* 0x002fe20000010000 */
[----:B---3--:R-:W-:Y:S01]  /*3600*/  FADD.FTZ R29, R173, R50 ;  /* 0x00000032ad1d7221 */ /* 0x008fe20000010000 */
[-CC-:B------:R-:W-:Y:S01]  /*3610*/  FFMA.FTZ R73, R73, R0.reuse, -R34.reuse ;  /* 0x0000000049497223 */ /* 0x180fe20000010822 */
[-CC-:B------:R-:W-:Y:S01]  /*3620*/  FFMA.FTZ R59, R59, R0.reuse, -R34.reuse ;  /* 0x000000003b3b7223 */ /* 0x180fe20000010822 */
[-CC-:B------:R-:W-:Y:S01]  /*3630*/  FFMA.FTZ R77, R77, R0.reuse, -R34.reuse ;  /* 0x000000004d4d7223 */ /* 0x180fe20000010822 */
[----:B------:R-:W-:Y:S01]  /*3640*/  FADD.FTZ R50, R20, R29 ;  /* 0x0000001d14327221 */ /* 0x000fe20000010000 */
[-C--:B------:R-:W-:Y:S01]  /*3650*/  FFMA.FTZ R63, R63, R0.reuse, -R34 ;  /* 0x000000003f3f7223 */ /* 0x080fe20000010822 */
[----:B------:R-:W1:Y:S01]  /*3660*/  MUFU.EX2 R176, R33 ;  /* 0x0000002100b07308 */ /* 0x000e620000000800 */
[----:B----4-:R-:W-:Y:S01]  /*3670*/  FADD.FTZ R48, R182, R25 ;  /* 0x00000019b6307221 */ /* 0x010fe20000010000 */
[----:B------:R-:W-:Y:S01]  /*3680*/  FADD.FTZ R29, R175, R50 ;  /* 0x00000032af1d7221 */ /* 0x000fe20000010000 */
[----:B------:R-:W-:Y:S01]  /*3690*/  FFMA.FTZ R81, R81, R0, -R34 ;  /* 0x0000000051517223 */ /* 0x000fe20000010822 */
[----:B------:R-:W-:-:S02]  /*36a0*/  F2FP.BF16.F32.PACK_AB R180, R180, R3 ;  /* 0x00000003b4b4723e */ /* 0x000fc400000010ff */
[----:B------:R-:W-:Y:S01]  /*36b0*/  FADD.FTZ R50, R24, R29 ;  /* 0x0000001d18327221 */ /* 0x000fe20000010000 */
[----:B------:R-:W-:Y:S01]  /*36c0*/  F2FP.BF16.F32.PACK_AB R182, R182, R11 ;  /* 0x0000000bb6b6723e */ /* 0x000fe200000010ff */
[----:B------:R-:W3:Y:S01]  /*36d0*/  MUFU.EX2 R15, R15 ;  /* 0x0000000f000f7308 */ /* 0x000ee20000000800 */
[----:B--2---:R-:W-:Y:S01]  /*36e0*/  FADD.FTZ R25, R13, R48 ;  /* 0x000000300d197221 */ /* 0x004fe20000010000 */
[----:B------:R-:W-:Y:S01]  /*36f0*/  FADD.FTZ R29, R169, R50 ;  /* 0x00000032a91d7221 */ /* 0x000fe20000010000 */
[----:B------:R-:W-:Y:S02]  /*3700*/  F2FP.BF16.F32.PACK_AB R153, R46, R119 ;  /* 0x000000772e99723e */ /* 0x000fe400000010ff */
[----:B------:R-:W-:Y:S01]  /*3710*/  F2FP.BF16.F32.PACK_AB R177, R12, R177 ;  /* 0x000000b10cb1723e */ /* 0x000fe200000010ff */
[----:B------:R-:W-:Y:S01]  /*3720*/  FADD.FTZ R50, R26, R29 ;  /* 0x0000001d1a327221 */ /* 0x000fe20000010000 */
[----:B------:R-:W-:Y:S01]  /*3730*/  F2FP.BF16.F32.PACK_AB R179, R14, R179 ;  /* 0x000000b30eb3723e */ /* 0x000fe200000010ff */
[----:B------:R-:W2:Y:S01]  /*3740*/  MUFU.EX2 R178, R37 ;  /* 0x0000002500b27308 */ /* 0x000ea20000000800 */
[----:B-1----:R-:W-:Y:S01]  /*3750*/  FADD.FTZ R48, R176, R25 ;  /* 0x00000019b0307221 */ /* 0x002fe20000010000 */
[----:B------:R-:W-:Y:S01]  /*3760*/  FADD.FTZ R29, R171, R50 ;  /* 0x00000032ab1d7221 */ /* 0x000fe20000010000 */
[----:B------:R-:W-:-:S02]  /*3770*/  F2FP.BF16.F32.PACK_AB R173, R20, R173 ;  /* 0x000000ad14ad723e */ /* 0x000fc400000010ff */
[----:B------:R-:W-:Y:S02]  /*3780*/  F2FP.BF16.F32.PACK_AB R175, R24, R175 ;  /* 0x000000af18af723e */ /* 0x000fe400000010ff */
[----:B------:R-:W-:Y:S01]  /*3790*/  F2FP.BF16.F32.PACK_AB R169, R26, R169 ;  /* 0x000000a91aa9723e */ /* 0x000fe200000010ff */
[----:B------:R-:W1:Y:S01]  /*37a0*/  MUFU.EX2 R21, R21 ;  /* 0x0000001500157308 */ /* 0x000e620000000800 */
[----:B---3--:R-:W-:Y:S01]  /*37b0*/  FADD.FTZ R25, R15, R48 ;  /* 0x000000300f197221 */ /* 0x008fe20000010000 */
[----:B------:R-:W-:Y:S02]  /*37c0*/  F2FP.BF16.F32.PACK_AB R171, R28, R171 ;  /* 0x000000ab1cab723e */ /* 0x000fe400000010ff */
[----:B------:R-:W-:-:S04]  /*37d0*/  F2FP.BF16.F32.PACK_AB R176, R176, R13 ;  /* 0x0000000db0b0723e */ /* 0x000fc800000010ff */
[----:B------:R-:W0:Y:S01]  /*37e0*/  MUFU.EX2 R172, R41 ;  /* 0x0000002900ac7308 */ /* 0x000e220000000800 */
[C---:B--2---:R-:W-:Y:S01]  /*37f0*/  FADD.FTZ R48, R178.reuse, R25 ;  /* 0x00000019b2307221 */ /* 0x044fe20000010000 */
[----:B------:R-:W-:-:S06]  /*3800*/  F2FP.BF16.F32.PACK_AB R178, R178, R15 ;  /* 0x0000000fb2b2723e */ /* 0x000fcc00000010ff */
[----:B------:R-:W2:Y:S01]  /*3810*/  MUFU.EX2 R27, R27 ;  /* 0x0000001b001b7308 */ /* 0x000ea20000000800 */
[----:B-1----:R-:W-:Y:S01]  /*3820*/  FADD.FTZ R25, R21, R48 ;  /* 0x0000003015197221 */ /* 0x002fe20000010000 */
[----:B------:R-:W-:-:S04]  /*3830*/  FADD.FTZ R48, R28, R29 ;  /* 0x0000001d1c307221 */ /* 0x000fc80000010000 */
[----:B------:R-:W-:Y:S01]  /*3840*/  FADD.FTZ R29, R165, R48 ;  /* 0x00000030a51d7221 */ /* 0x000fe20000010000 */
[----:B------:R-:W-:Y:S01]  /*3850*/  F2FP.BF16.F32.PACK_AB R165, R30, R165 ;  /* 0x000000a51ea5723e */ /* 0x000fe200000010ff */
[----:B------:R-:W1:Y:S01]  /*3860*/  MUFU.EX2 R174, R45 ;  /* 0x0000002d00ae7308 */ /* 0x000e620000000800 */
[----:B0-----:R-:W-:Y:S01]  /*3870*/  FADD.FTZ R2, R172, R25 ;  /* 0x00000019ac027221 */ /* 0x001fe20000010000 */
[----:B------:R-:W-:Y:S01]  /*3880*/  FADD.FTZ R48, R30, R29 ;  /* 0x0000001d1e307221 */ /* 0x000fe20000010000 */
[----:B------:R-:W-:-:S03]  /*3890*/  F2FP.BF16.F32.PACK_AB R172, R172, R21 ;  /* 0x00000015acac723e */ /* 0x000fc600000010ff */
[----:B------:R-:W-:Y:S01]  /*38a0*/  FADD.FTZ R29, R167, R48 ;  /* 0x00000030a71d7221 */ /* 0x000fe20000010000 */
[C---:B------:R-:W-:Y:S01]  /*38b0*/  F2FP.BF16.F32.PACK_AB R167, R32.reuse, R167 ;  /* 0x000000a720a7723e */ /* 0x040fe200000010ff */
[----:B------:R-:W0:Y:S01]  /*38c0*/  MUFU.EX2 R31, R31 ;  /* 0x0000001f001f7308 */ /* 0x000e220000000800 */
[----:B--2---:R-:W-:Y:S01]  /*38d0*/  FADD.FTZ R25, R27, R2 ;  /* 0x000000021b197221 */ /* 0x004fe20000010000 */
[----:B------:R-:W-:-:S06]  /*38e0*/  FADD.FTZ R50, R32, R29 ;  /* 0x0000001d20327221 */ /* 0x000fcc0000010000 */
[----:B------:R-:W2:Y:S01]  /*38f0*/  MUFU.EX2 R168, R49 ;  /* 0x0000003100a87308 */ /* 0x000ea20000000800 */
[C---:B-1----:R-:W-:Y:S01]  /*3900*/  FADD.FTZ R2, R174.reuse, R25 ;  /* 0x00000019ae027221 */ /* 0x042fe20000010000 */
[----:B------:R-:W-:-:S06]  /*3910*/  F2FP.BF16.F32.PACK_AB R174, R174, R27 ;  /* 0x0000001baeae723e */ /* 0x000fcc00000010ff */
[----:B------:R-:W1:Y:S01]  /*3920*/  MUFU.EX2 R35, R35 ;  /* 0x0000002300237308 */ /* 0x000e620000000800 */
[----:B0-----:R-:W-:Y:S01]  /*3930*/  FADD.FTZ R25, R31, R2 ;  /* 0x000000021f197221 */ /* 0x001fe20000010000 */
[-CC-:B------:R-:W-:Y:S01]  /*3940*/  FFMA.FTZ R2, R5, R0.reuse, -R34.reuse ;  /* 0x0000000005027223 */ /* 0x180fe20000010822 */
[----:B------:R-:W-:-:S05]  /*3950*/  FFMA.FTZ R34, R85, R0, -R34 ;  /* 0x0000000055227223 */ /* 0x000fca0000010822 */
[----:B------:R-:W0:Y:S01]  /*3960*/  MUFU.EX2 R170, R53 ;  /* 0x0000003500aa7308 */ /* 0x000e220000000800 */
[----:B--2---:R-:W-:Y:S01]  /*3970*/  FADD.FTZ R48, R168, R25 ;  /* 0x00000019a8307221 */ /* 0x004fe20000010000 */
[----:B------:R-:W-:Y:S01]  /*3980*/  FADD.FTZ R25, R161, R50 ;  /* 0x00000032a1197221 */ /* 0x000fe20000010000 */
[----:B------:R-:W-:Y:S02]  /*3990*/  F2FP.BF16.F32.PACK_AB R161, R36, R161 ;  /* 0x000000a124a1723e */ /* 0x000fe400000010ff */
[----:B------:R-:W-:Y:S01]  /*39a0*/  F2FP.BF16.F32.PACK_AB R168, R168, R31 ;  /* 0x0000001fa8a8723e */ /* 0x000fe200000010ff */
[----:B------:R-:W-:Y:S02]  /*39b0*/  FADD.FTZ R50, R36, R25 ;  /* 0x0000001924327221 */ /* 0x000fe40000010000 */
[----:B------:R-:W2:Y:S01]  /*39c0*/  MUFU.EX2 R39, R39 ;  /* 0x0000002700277308 */ /* 0x000ea20000000800 */
[----:B-1----:R-:W-:Y:S01]  /*39d0*/  FADD.FTZ R5, R35, R48 ;  /* 0x0000003023057221 */ /* 0x002fe20000010000 */
[----:B------:R-:W-:Y:S01]  /*39e0*/  FADD.FTZ R25, R163, R50 ;  /* 0x00000032a3197221 */ /* 0x000fe20000010000 */
[----:B------:R-:W-:-:S03]  /*39f0*/  F2FP.BF16.F32.PACK_AB R163, R40, R163 ;  /* 0x000000a328a3723e */ /* 0x000fc600000010ff */
[----:B------:R-:W-:Y:S02]  /*3a00*/  FADD.FTZ R10, R40, R25 ;  /* 0x00000019280a7221 */ /* 0x000fe40000010000 */
[----:B------:R-:W1:Y:S01]  /*3a10*/  MUFU.EX2 R164, R57 ;  /* 0x0000003900a47308 */ /* 0x000e620000000800 */
[C---:B0-----:R-:W-:Y:S01]  /*3a20*/  FADD.FTZ R48, R170.reuse, R5 ;  /* 0x00000005aa307221 */ /* 0x041fe20000010000 */
[----:B------:R-:W-:Y:S01]  /*3a30*/  FADD.FTZ R25, R115, R10 ;  /* 0x0000000a73197221 */ /* 0x000fe20000010000 */
[----:B------:R-:W-:Y:S02]  /*3a40*/  F2FP.BF16.F32.PACK_AB R170, R170, R35 ;  /* 0x00000023aaaa723e */ /* 0x000fe400000010ff */
[----:B------:R-:W-:Y:S01]  /*3a50*/  CS2R R114, SRZ ;  /* 0x0000000000727805 */ /* 0x000fe2000001ff00 */
[----:B------:R-:W-:Y:S02]  /*3a60*/  FADD.FTZ R10, R42, R25 ;  /* 0x000000192a0a7221 */ /* 0x000fe40000010000 */
[----:B------:R-:W0:Y:S01]  /*3a70*/  MUFU.EX2 R43, R43 ;  /* 0x0000002b002b7308 */ /* 0x000e220000000800 */
[----:B--2---:R-:W-:Y:S01]  /*3a80*/  FADD.FTZ R5, R39, R48 ;  /* 0x0000003027057221 */ /* 0x004fe20000010000 */
[----:B------:R-:W-:Y:S01]  /*3a90*/  FADD.FTZ R25, R117, R10 ;  /* 0x0000000a75197221 */ /* 0x000fe20000010000 */
[----:B------:R-:W-:-:S03]  /*3aa0*/  CS2R R116, SRZ ;  /* 0x0000000000747805 */ /* 0x000fc6000001ff00 */
[----:B------:R-:W-:Y:S02]  /*3ab0*/  FADD.FTZ R10, R44, R25 ;  /* 0x000000192c0a7221 */ /* 0x000fe40000010000 */
[----:B------:R-:W2:Y:S01]  /*3ac0*/  MUFU.EX2 R166, R61 ;  /* 0x0000003d00a67308 */ /* 0x000ea20000000800 */
[C---:B-1----:R-:W-:Y:S01]  /*3ad0*/  FADD.FTZ R6, R164.reuse, R5 ;  /* 0x00000005a4067221 */ /* 0x042fe20000010000 */
[----:B------:R-:W-:Y:S01]  /*3ae0*/  FADD.FTZ R25, R119, R10 ;  /* 0x0000000a77197221 */ /* 0x000fe20000010000 */
[----:B------:R-:W-:Y:S02]  /*3af0*/  F2FP.BF16.F32.PACK_AB R164, R164, R39 ;  /* 0x00000027a4a4723e */ /* 0x000fe400000010ff */
[----:B------:R-:W-:Y:S01]  /*3b00*/  CS2R R118, SRZ ;  /* 0x0000000000767805 */ /* 0x000fe2000001ff00 */
[----:B------:R-:W-:Y:S02]  /*3b10*/  FADD.FTZ R10, R46, R25 ;  /* 0x000000192e0a7221 */ /* 0x000fe40000010000 */
        /* <DEDUP_REMOVED lines=24> */
[----:B------:R-:W-:Y:S02]  /*3ca0*/  F2FP.BF16.F32.PACK_AB R155, R38, R121 ;  /* 0x00000079269b723e */ /* 0x000fe400000010ff */
[----:B------:R-:W-:-:S04]  /*3cb0*/  CS2R R120, SRZ ;  /* 0x0000000000787805 */ /* 0x000fc8000001ff00 */
        /* <DEDUP_REMOVED lines=9> */
[----:B------:R-:W-:-:S03]  /*3d50*/  F2FP.BF16.F32.PACK_AB R152, R152, R63 ;  /* 0x0000003f9898723e */ /* 0x000fc600000010ff */
[----:B-1----:R-:W-:-:S04]  /*3d60*/  FADD.FTZ R6, R2, R11 ;  /* 0x0000000b02067221 */ /* 0x002fc80000010000 */
[C---:B0-----:R-:W-:Y:S01]  /*3d70*/  FADD.FTZ R6, R3.reuse, R6 ;  /* 0x0000000603067221 */ /* 0x041fe20000010000 */
[----:B------:R-:W-:Y:S01]  /*3d80*/  F2FP.BF16.F32.PACK_AB R154, R3, R2 ;  /* 0x00000002039a723e */ /* 0x000fe200000010ff */
[----:B------:R-:W-:Y:S02]  /*3d90*/  IMAD.MOV.U32 R2, RZ, RZ, 0x3f800000 ;  /* 0x3f800000ff027424 */ /* 0x000fe400078e00ff */
[----:B------:R-:W-:Y:S01]  /*3da0*/  IMAD.MOV.U32 R3, RZ, RZ, 0x3f800000 ;  /* 0x3f800000ff037424 */ /* 0x000fe200078e00ff */
[----:B------:R-:W-:Y:S06]  /*3db0*/  @!P3 BRA `(.L_x_2243) ;  /* 0x0000002800c0b947 */ /* 0x000fec0003800000 */
[----:B------:R-:W-:Y:S01]  /*3dc0*/  IMAD.MOV.U32 R10, RZ, RZ, R4 ;  /* 0x000000ffff0a7224 */ /* 0x000fe200078e0004 */
[----:B------:R-:W-:Y:S01]  /*3dd0*/  UMOV UR5, UR37 ;  /* 0x0000002500057c82 */ /* 0x000fe20008000000 */
[----:B------:R-:W-:Y:S01]  /*3de0*/  IMAD.MOV.U32 R11, RZ, RZ, R7 ;  /* 0x000000ffff0b7224 */ /* 0x000fe200078e0007 */
[----:B------:R-:W-:Y:S01]  /*3df0*/  UMOV UR6, UR36 ;  /* 0x0000002400067c82 */ /* 0x000fe20008000000 */
[----:B------:R-:W-:Y:S01]  /*3e00*/  IMAD.MOV.U32 R2, RZ, RZ, 0x3f800000 ;  /* 0x3f800000ff027424 */ /* 0x000fe200078e00ff */
[----:B------:R-:W-:Y:S01]  /*3e10*/  ULDC UR42, c[0x0][0x288] ;  /* 0x0000a200002a7ab9 */ /* 0x000fe20000000800 */
[----:B------:R-:W-:-:S07]  /*3e20*/  IMAD.MOV.U32 R151, RZ, RZ, RZ ;  /* 0x000000ffff977224 */ /* 0x000fce00078e00ff */
.L_x_2252:
[----:B------:R-:W-:-:S04]  /*3e30*/  UIADD3 UR7, UR6, 0x1, URZ ;  /* 0x0000000106077890 */ /* 0x000fc8000fffe03f */
[----:B------:R-:W-:-:S04]  /*3e40*/  UISETP.NE.AND UP1, UPT, UR7, 0x2, UPT ;  /* 0x000000020700788c */ /* 0x000fc8000bf25270 */
[----:B------:R-:W-:Y:S02]  /*3e50*/  USEL UR37, URZ, 0x1, UP1 ;  /* 0x000000013f257887 */ /* 0x000fe40008800000 */
[----:B------:R-:W-:Y:S02]  /*3e60*/  USEL UR36, UR7, URZ, UP1 ;  /* 0x0000003f07247287 */ /* 0x000fe40008800000 */
[----:B------:R-:W-:Y:S01]  /*3e70*/  ULOP3.LUT UR37, UR5, UR37, URZ, 0x3c, !UPT ;  /* 0x0000002505257292 */ /* 0x000fe2000f8e3c3f */
[----:B------:R-:W-:Y:S11]  /*3e80*/  @!P0 BRA `(.L_x_2244) ;  /* 0x0000000000048947 */ /* 0x000ff60003800000 */
[----:B------:R-:W-:Y:S01]  /*3e90*/  BPT.TRAP 0x1 ;  /* 0x000000040000795c */ /* 0x000fe20000300000 */
.L_x_2244:
[----:B------:R-:W-:Y:S01]  /*3ea0*/  ULEA UR7, UR36, UR38, 0x3 ;  /* 0x0000002624077291 */ /* 0x000fe2000f8e183f */
[----:B------:R-:W-:-:S05]  /*3eb0*/  IMAD.U32 R0, RZ, RZ, UR37 ;  /* 0x00000025ff007e24 */ /* 0x000fca000f8e00ff */
[----:B------:R-:W-:-:S04]  /*3ec0*/  SHF.L.U32 R0, R0, 0x1f, RZ ;  /* 0x0000001f00007819 */ /* 0x000fc800000006ff */
[----:B------:R0:W1:Y:S01]  /*3ed0*/  SYNCS.PHASECHK.TRANS64.TRYWAIT P3, [UR7+0x34830], R0 ;  /* 0x03483000ff0075a7 */ /* 0x0000620008060147 */
[----:B------:R-:W-:Y:S05]  /*3ee0*/  @!P0 BRA `(.L_x_2245) ;  /* 0x0000000000048947 */ /* 0x000fea0003800000 */
[----:B------:R-:W-:Y:S01]  /*3ef0*/  BPT.TRAP 0x1 ;  /* 0x000000040000795c */ /* 0x000fe20000300000 */
.L_x_2245:
[----:B-1----:R-:W-:Y:S05]  /*3f00*/  @P3 BRA `(.L_x_2246) ;  /* 0x0000000000083947 */ /* 0x002fea0003800000 */
[----:B------:R-:W1:Y:S02]  /*3f10*/  SYNCS.PHASECHK.TRANS64.TRYWAIT P3, [UR7+0x34830], R0 ;  /* 0x03483000ff0075a7 */ /* 0x000e640008060147 */
[----:B-1----:R-:W-:Y:S05]  /*3f20*/  @!P3 BRA `(.L_x_2247) ;  /* 0x000000c00090b947 */ /* 0x002fea0003800000 */
.L_x_2246:
        /* <DEDUP_REMOVED lines=141> */
.L_x_2248:
[----:B------:R-:W-:Y:S01]  /*4800*/  ULEA UR10, UR6, UR38, 0x3 ;  /* 0x00000026060a7291 */ /* 0x000fe2000f8e183f */
[----:B01----:R-:W-:-:S05]  /*4810*/  IMAD.U32 R0, RZ, RZ, UR5 ;  /* 0x00000005ff007e24 */ /* 0x003fca000f8e00ff */
[----:B------:R-:W-:-:S04]  /*4820*/  SHF.L.U32 R0, R0, 0x1f, RZ ;  /* 0x0000001f00007819 */ /* 0x000fc800000006ff */
[----:B------:R0:W1:Y:S01]  /*4830*/  SYNCS.PHASECHK.TRANS64.TRYWAIT P3, [UR10+0x34850], R0 ;  /* 0x03485000ff0075a7 */ /* 0x000062000806014a */
[----:B------:R-:W-:Y:S05]  /*4840*/  @!P0 BRA `(.L_x_2249) ;  /* 0x0000000000048947 */ /* 0x000fea0003800000 */
[----:B------:R-:W-:Y:S01]  /*4850*/  BPT.TRAP 0x1 ;  /* 0x000000040000795c */ /* 0x000fe20000300000 */
.L_x_2249:
[----:B-1----:R-:W-:Y:S05]  /*4860*/  @P3 BRA `(.L_x_2250) ;  /* 0x0000000000083947 */ /* 0x002fea0003800000 */
[----:B------:R-:W1:Y:S02]  /*4870*/  SYNCS.PHASECHK.TRANS64.TRYWAIT P3, [UR10+0x34850], R0 ;  /* 0x03485000ff0075a7 */ /* 0x000e64000806014a */
[----:B-1----:R-:W-:Y:S05]  /*4880*/  @!P3 BRA `(.L_x_2251) ;  /* 0x000000b80050b947 */ /* 0x002fea0003800000 */
.L_x_2250:
[----:B------:R-:W-:Y:S01]  /*4890*/  UIADD3 UR5, UR38, 0x400, URZ ;  /* 0x0000040026057890 */ /* 0x000fe2000fffe03f */
[----:B------:R-:W-:Y:S01]  /*48a0*/  WARPGROUP.ARRIVE ;  /* 0x00000000000079c5 */ /* 0x000fe20000000000 */
[----:B------:R-:W-:Y:S01]  /*48b0*/  UMOV UR15, 0x40000040 ;  /* 0x40000040000f7882 */ /* 0x000fe20000000000 */
[----:B------:R-:W-:Y:S01]  /*48c0*/  VIADD R14, R18, UR60 ;  /* 0x0000003c120e7c36 */ /* 0x000fe20008000000 */
[----:B------:R-:W-:Y:S01]  /*48d0*/  USHF.R.U32.HI UR5, URZ, 0x4, UR5 ;  /* 0x000000043f057899 */ /* 0x000fe20008011605 */
[----:B------:R-:W2:Y:S01]  /*48e0*/  LDC R7, c[0x0][0x2f0] ;  /* 0x0000bc00ff077b82 */ /* 0x000ea20000000800 */
[----:B------:R-:W-:Y:S02]  /*48f0*/  UISETP.GT.AND UP1, UPT, UR4, UR11, UPT ;  /* 0x0000000b0400728c */ /* 0x000fe4000bf24270 */
[----:B------:R-:W-:-:S04]  /*4900*/  ULOP3.LUT UR5, UR5, 0x3fff, URZ, 0xc0, !UPT ;  /* 0x00003fff05057892 */ /* 0x000fc8000f8ec03f */
[----:B------:R-:W-:-:S04]  /*4910*/  ULOP3.LUT UR5, UR5, 0x4000000, URZ, 0xfc, !UPT ;  /* 0x0400000005057892 */ /* 0x000fc8000f8efc3f */
[----:B------:R-:W-:-:S03]  /*4920*/  ULEA UR5, UR6, UR5, 0xb ;  /* 0x0000000506057291 */ /* 0x000fc6000f8e583f */
[----:B------:R-:W-:Y:S02]  /*4930*/  @UP0 ULDC UR6, c[0x0][0x44c] ;  /* 0x0001130000060ab9 */ /* 0x000fe40000000800 */
[----:B01----:R-:W-:Y:S01]  /*4940*/  @P2 IMAD.HI.U32 R0, R14, UR6, RZ ;  /* 0x000000060e002c27 */ /* 0x003fe2000f8e00ff */
[----:B------:R-:W-:Y:S01]  /*4950*/  @UP0 ULDC UR6, c[0x0][0x450] ;  /* 0x0001140000060ab9 */ /* 0x000fe20000000800 */
[----:B------:R-:W-:Y:S02]  /*4960*/  UMOV UR14, UR5 ;  /* 0x00000005000e7c82 */ /* 0x000fe40008000000 */
[----:B------:R-:W-:Y:S01]  /*4970*/  HGMMA.64x128x16.F32.BF16 R88, R180, gdesc[UR12].tnspB, R88, gsb0 ;  /* 0x41e0000cb4587df0 */ /* 0x000fe20008001858 */
[----:B------:R-:W-:Y:S01]  /*4980*/  UIADD3 UR14, UR5, 0x80, URZ ;  /* 0x00000080050e7890 */ /* 0x000fe2000fffe03f */
[----:B------:R-:W-:Y:S01]  /*4990*/  @P2 SHF.R.U32.HI R14, RZ, UR6, R0 ;  /* 0x00000006ff0e2c19 */ /* 0x000fe20008011600 */
[----:B------:R-:W-:Y:S01]  /*49a0*/  UMOV UR15, 0x40000040 ;  /* 0x40000040000f7882 */ /* 0x000fe20000000000 */
[----:B------:R-:W-:-:S02]  /*49b0*/  UMOV UR6, 0xffffff80 ;  /* 0xffffff8000067882 */ /* 0x000fc40000000000 */
[----:B------:R-:W-:Y:S01]  /*49c0*/  UIMAD UR6, UR4, UR6, 0x1 ;  /* 0x00000001040674a4 */ /* 0x000fe2000f8e0206 */
[----:B------:R-:W0:Y:S01]  /*49d0*/  SHFL.IDX PT, R3, R14, 0x1, 0x1c1f ;  /* 0x003c1f000e037f89 */ /* 0x000e2200000e0000 */
[----:B------:R-:W-:-:S04]  /*49e0*/  UIADD3 UR4, UR4, -0x1, URZ ;  /* 0xffffffff04047890 */ /* 0x000fc8000fffe03f */
[----:B------:R-:W-:Y:S01]  /*49f0*/  IMAD.U32 R2, RZ, RZ, UR6 ;  /* 0x00000006ff027e24 */ /* 0x000fe2000f8e00ff */
[----:B------:R-:W-:-:S03]  /*4a00*/  UIADD3 UR6, UR5, 0x380, URZ ;  /* 0x0000038005067890 */ /* 0x000fc6000fffe03f */
[----:B------:R-:W-:-:S04]  /*4a10*/  IMAD R2, R17, -0x2, R2 ;  /* 0xfffffffe11027824 */ /* 0x000fc800078e0202 */
[----:B--2---:R-:W-:-:S05]  /*4a20*/  IMAD R2, R7, UR61, R2 ;  /* 0x0000003d07027c24 */ /* 0x004fca000f8e0202 */
[----:B0-----:R-:W-:-:S04]  /*4a30*/  IADD3 R0, R3, -UR42, R2 ;  /* 0x8000002a03007c10 */ /* 0x001fc8000fffe002 */
[C---:B------:R-:W-:Y:S02]  /*4a40*/  ISETP.GT.AND P3, PT, R0.reuse, RZ, PT ;  /* 0x000000ff0000720c */ /* 0x040fe40003f64270 */
[----:B------:R-:W-:-:S04]  /*4a50*/  ISETP.GT.AND P4, PT, R0, 0x1, PT ;  /* 0x000000010000780c */ /* 0x000fc80003f84270 */
[----:B------:R-:W-:Y:S02]  /*4a60*/  FSEL R199, R27, -INF , P4 ;  /* 0xff8000001bc77808 */ /* 0x000fe40002000000 */
[----:B------:R-:W-:-:S04]  /*4a70*/  ISETP.GT.AND P4, PT, R0, 0x9, PT ;  /* 0x000000090000780c */ /* 0x000fc80003f84270 */
[----:B------:R-:W-:Y:S02]  /*4a80*/  FSEL R197, R31, -INF , P4 ;  /* 0xff8000001fc57808 */ /* 0x000fe40002000000 */
[----:B------:R-:W-:-:S04]  /*4a90*/  ISETP.GT.AND P4, PT, R0, 0x11, PT ;  /* 0x000000110000780c */ /* 0x000fc80003f84270 */
[----:B------:R-:W-:Y:S02]  /*4aa0*/  FSEL R195, R35, -INF , P4 ;  /* 0xff80000023c37808 */ /* 0x000fe40002000000 */
[----:B------:R-:W-:Y:S01]  /*4ab0*/  ISETP.GT.AND P4, PT, R0, 0x19, PT ;  /* 0x000000190000780c */ /* 0x000fe20003f84270 */
[----:B------:R-:W-:Y:S02]  /*4ac0*/  WARPGROUP.DEPBAR.LE gsb0, 0x0 ;  /* 0x00008000000079c5 */ /* 0x000fe40000010000 */
[----:B------:R-:W-:Y:S01]  /*4ad0*/  WARPGROUP.ARRIVE ;  /* 0x00000000000079c5 */ /* 0x000fe20000000000 */
[----:B------:R-:W-:Y:S02]  /*4ae0*/  FSEL R181, R26, -INF , P3 ;  /* 0xff8000001ab57808 */ /* 0x000fe40001800000 */
[----:B------:R-:W-:Y:S02]  /*4af0*/  ISETP.GT.AND P3, PT, R0, 0x8, PT ;  /* 0x000000080000780c */ /* 0x000fe40003f64270 */
[----:B------:R-:W-:Y:S01]  /*4b00*/  FMNMX.FTZ R4, R181, R10, !PT ;  /* 0x0000000ab5047209 */ /* 0x000fe20007810000 */
[----:B------:R-:W-:Y:S01]  /*4b10*/  HGMMA.64x128x16.F32.BF16 R88, R176, gdesc[UR12].tnspB, R88, gsb0 ;  /* 0x41e0000cb0587df0 */ /* 0x000fe20008001858 */
[----:B------:R-:W-:Y:S01]  /*4b20*/  UIADD3 UR14, UR5, 0x100, URZ ;  /* 0x00000100050e7890 */ /* 0x000fe2000fffe03f */
[----:B------:R-:W-:Y:S01]  /*4b30*/  FSEL R183, R30, -INF , P3 ;  /* 0xff8000001eb77808 */ /* 0x000fe20001800000 */
[----:B------:R-:W-:Y:S01]  /*4b40*/  UMOV UR15, 0x40000040 ;  /* 0x40000040000f7882 */ /* 0x000fe20000000000 */
[----:B------:R-:W-:-:S02]  /*4b50*/  FMNMX.FTZ R4, R199, R4, !PT ;  /* 0x00000004c7047209 */ /* 0x000fc40007810000 */
[----:B------:R-:W-:Y:S02]  /*4b60*/  ISETP.GT.AND P3, PT, R0, 0x10, PT ;  /* 0x000000100000780c */ /* 0x000fe40003f64270 */
[----:B------:R-:W-:-:S04]  /*4b70*/  FMNMX.FTZ R4, R183, R4, !PT ;  /* 0x00000004b7047209 */ /* 0x000fc80007810000 */
[----:B------:R-:W-:Y:S01]  /*4b80*/  FMNMX.FTZ R4, R197, R4, !PT ;  /* 0x00000004c5047209 */ /* 0x000fe20007810000 */
        /* <DEDUP_REMOVED lines=10> */
[C---:B------:R-:W-:Y:S02]  /*4c30*/  ISETP.GT.AND P3, PT, R0.reuse, 0x20, PT ;  /* 0x000000200000780c */ /* 0x040fe40003f64270 */
[----:B------:R-:W-:Y:S01]  /*4c40*/  FMNMX.FTZ R4, R179, R4, !PT ;  /* 0x00000004b3047209 */ /* 0x000fe20007810000 */
[----:B------:R-:W-:Y:S02]  /*4c50*/  WARPGROUP.DEPBAR.LE gsb0, 0x0 ;  /* 0x00008000000079c5 */ /* 0x000fe40000010000 */
[----:B------:R-:W-:Y:S01]  /*4c60*/  WARPGROUP.ARRIVE ;  /* 0x00000000000079c5 */ /* 0x000fe20000000000 */
[----:B------:R-:W-:Y:S02]  /*4c70*/  FSEL R175, R39, -INF , P4 ;  /* 0xff80000027af7808 */ /* 0x000fe40002000000 */
[----:B------:R-:W-:Y:S02]  /*4c80*/  ISETP.GT.AND P4, PT, R0, 0x21, PT ;  /* 0x000000210000780c */ /* 0x000fe40003f84270 */
[----:B------:R-:W-:Y:S01]  /*4c90*/  FSEL R173, R42, -INF , P3 ;  /* 0xff8000002aad7808 */ /* 0x000fe20001800000 */
[----:B------:R-:W-:Y:S01]  /*4ca0*/  HGMMA.64x128x16.F32.BF16 R88, R168, gdesc[UR12].tnspB, R88, gsb0 ;  /* 0x41e0000ca8587df0 */ /* 0x000fe20008001858 */
[----:B------:R-:W-:Y:S01]  /*4cb0*/  UIADD3 UR14, UR5, 0x200, URZ ;  /* 0x00000200050e7890 */ /* 0x000fe2000fffe03f */
[----:B------:R-:W-:Y:S01]  /*4cc0*/  FMNMX.FTZ R4, R175, R4, !PT ;  /* 0x00000004af047209 */ /* 0x000fe20007810000 */
[----:B------:R-:W-:Y:S01]  /*4cd0*/  UMOV UR15, 0x40000040 ;  /* 0x40000040000f7882 */ /* 0x000fe20000000000 */
[----:B------:R-:W-:-:S02]  /*4ce0*/  ISETP.GT.AND P3, PT, R0, 0x28, PT ;  /* 0x000000280000780c */ /* 0x000fc40003f64270 */
[----:B------:R-:W-:Y:S01]  /*4cf0*/  FMNMX.FTZ R4, R173, R4, !PT ;  /* 0x00000004ad047209 */ /* 0x000fe20007810000 */
[----:B------:R-:W-:Y:S02]  /*4d00*/  WARPGROUP.DEPBAR.LE gsb0, 0x0 ;  /* 0x00008000000079c5 */ /* 0x000fe40000010000 */
[----:B------:R-:W-:Y:S01]  /*4d10*/  WARPGROUP.ARRIVE ;  /* 0x00000000000079c5 */ /* 0x000fe20000000000 */
[----:B------:R-:W-:Y:S02]  /*4d20*/  FSEL R171, R43, -INF , P4 ;  /* 0xff8000002bab7808 */ /* 0x000fe40002000000 */
[----:B------:R-:W-:Y:S02]  /*4d30*/  ISETP.GT.AND P4, PT, R0, 0x29, PT ;  /* 0x000000290000780c */ /* 0x000fe40003f84270 */
[----:B------:R-:W-:Y:S01]  /*4d40*/  FSEL R169, R46, -INF , P3 ;  /* 0xff8000002ea97808 */ /* 0x000fe20001800000 */
[----:B------:R-:W-:Y:S01]  /*4d50*/  HGMMA.64x128x16.F32.BF16 R88, R164, gdesc[UR12].tnspB, R88, gsb0 ;  /* 0x41e0000ca4587df0 */ /* 0x000fe20008001858 */
[----:B------:R-:W-:Y:S01]  /*4d60*/  FMNMX.FTZ R4, R171, R4, !PT ;  /* 0x00000004ab047209 */ /* 0x000fe20007810000 */
[----:B------:R-:W-:Y:S01]  /*4d70*/  UIADD3 UR14, UR5, 0x280, URZ ;  /* 0x00000280050e7890 */ /* 0x000fe2000fffe03f */
[----:B------:R-:W-:Y:S01]  /*4d80*/  ISETP.GT.AND P3, PT, R0, 0x30, PT ;  /* 0x000000300000780c */ /* 0x000fe20003f64270 */
[----:B------:R-:W-:Y:S01]  /*4d90*/  UMOV UR15, 0x40000040 ;  /* 0x40000040000f7882 */ /* 0x000fe20000000000 */
[----:B------:R-:W-:-:S02]  /*4da0*/  FSEL R47, R47, -INF , P4 ;  /* 0xff8000002f2f7808 */ /* 0x000fc40002000000 */
[----:B------:R-:W-:Y:S02]  /*4db0*/  FMNMX.FTZ R4, R169, R4, !PT ;  /* 0x00000004a9047209 */ /* 0x000fe40007810000 */
[----:B------:R-:W-:Y:S02]  /*4dc0*/  ISETP.GT.AND P4, PT, R0, 0x31, PT ;  /* 0x000000310000780c */ /* 0x000fe40003f84270 */
[----:B------:R-:W-:Y:S02]  /*4dd0*/  FSEL R43, R50, -INF , P3 ;  /* 0xff800000322b7808 */ /* 0x000fe40001800000 */
[----:B------:R-:W-:Y:S02]  /*4de0*/  FMNMX.FTZ R4, R47, R4, !PT ;  /* 0x000000042f047209 */ /* 0x000fe40007810000 */
[----:B------:R-:W-:Y:S02]  /*4df0*/  ISETP.GT.AND P3, PT, R0, 0x38, PT ;  /* 0x000000380000780c */ /* 0x000fe40003f64270 */
[----:B------:R-:W-:-:S02]  /*4e00*/  FSEL R51, R51, -INF , P4 ;  /* 0xff80000033337808 */ /* 0x000fc40002000000 */
[----:B------:R-:W-:Y:S02]  /*4e10*/  FMNMX.FTZ R4, R43, R4, !PT ;  /* 0x000000042b047209 */ /* 0x000fe40007810000 */
[----:B------:R-:W-:Y:S02]  /*4e20*/  ISETP.GT.AND P4, PT, R0, 0x39, PT ;  /* 0x000000390000780c */ /* 0x000fe40003f84270 */
[----:B------:R-:W-:Y:S01]  /*4e30*/  FSEL R39, R54, -INF , P3 ;  /* 0xff80000036277808 */ /* 0x000fe20001800000 */
[----:B------:R-:W-:Y:S01]  /*4e40*/  IMAD.U32 R54, RZ, RZ, UR10 ;  /* 0x0000000aff367e24 */ /* 0x000fe2000f8e00ff */
[----:B------:R-:W-:Y:S02]  /*4e50*/  FMNMX.FTZ R4, R51, R4, !PT ;  /* 0x0000000433047209 */ /* 0x000fe40007810000 */
[----:B------:R-:W-:Y:S02]  /*4e60*/  ISETP.GT.AND P3, PT, R0, 0x40, PT ;  /* 0x000000400000780c */ /* 0x000fe40003f64270 */
        /* <DEDUP_REMOVED lines=46> */
[----:B------:R-:W0:Y:S01]  /*5150*/  LDC R0, c[0x0][0x988] ;  /* 0x00026200ff007b82 */ /* 0x000e220000000800 */
[----:B------:R-:W-:Y:S02]  /*5160*/  FMNMX.FTZ R4, R83, R4, !PT ;  /* 0x0000000453047209 */ /* 0x000fe40007810000 */
[----:B------:R-:W-:Y:S02]  /*5170*/  FSEL R87, R87, -INF , P4 ;  /* 0xff80000057577808 */ /* 0x000fe40002000000 */
[----:B------:R-:W-:-:S04]  /*5180*/  FMNMX.FTZ R4, R35, R4, !PT ;  /* 0x0000000423047209 */ /* 0x000fc80007810000 */
[----:B------:R-:W-:Y:S01]  /*5190*/  FMNMX.FTZ R20, R87, R4, !PT ;  /* 0x0000000457147209 */ /* 0x000fe20007810000 */
[----:B------:R-:W-:Y:S02]  /*51a0*/  WARPGROUP.DEPBAR.LE gsb0, 0x0 ;  /* 0x00008000000079c5 */ /* 0x000fe40000010000 */
[----:B------:R-:W-:Y:S02]  /*51b0*/  WARPGROUP.ARRIVE ;  /* 0x00000000000079c5 */ /* 0x000fe40000000000 */
[----:B------:R-:W1:Y:S04]  /*51c0*/  SHFL.BFLY PT, R165, R20, 0x2, 0x1f ;  /* 0x0c401f0014a57f89 */ /* 0x000e6800000e0000 */
[----:B------:R-:W-:Y:S01]  /*51d0*/  HGMMA.64x128x16.F32.BF16 R88, R160, gdesc[UR12].tnspB, R88, gsb0 ;  /* 0x41e0000ca0587df0 */ /* 0x000fe20008001858 */
[----:B------:R-:W-:Y:S01]  /*51e0*/  UIADD3 UR14, UR5, 0x300, URZ ;  /* 0x00000300050e7890 */ /* 0x000fe2000fffe03f */
[----:B------:R-:W-:-:S02]  /*51f0*/  UMOV UR15, 0x40000040 ;  /* 0x40000040000f7882 */ /* 0x000fc40000000000 */
[----:B------:R-:W-:Y:S01]  /*5200*/  UMOV UR5, UR37 ;  /* 0x0000002500057c82 */ /* 0x000fe20008000000 */
[----:B-1----:R-:W-:Y:S02]  /*5210*/  FMNMX.FTZ R26, R20, R165, !PT ;  /* 0x000000a5141a7209 */ /* 0x002fe40007810000 */
[----:B------:R-:W1:Y:S04]  /*5220*/  SHFL.IDX PT, R165, R14, RZ, 0x1c1f ;  /* 0x001c1fff0ea57589 */ /* 0x000e6800000e0000 */
[----:B------:R-:W2:Y:S01]  /*5230*/  SHFL.BFLY PT, R167, R26, 0x1, 0x1f ;  /* 0x0c201f001aa77f89 */ /* 0x000ea200000e0000 */
[----:B-1----:R-:W-:-:S04]  /*5240*/  IADD3 R30, R165, -UR42, R2 ;  /* 0x8000002aa51e7c10 */ /* 0x002fc8000fffe002 */
[C---:B------:R-:W-:Y:S02]  /*5250*/  ISETP.GT.AND P4, PT, R30.reuse, RZ, PT ;  /* 0x000000ff1e00720c */ /* 0x040fe40003f84270 */
[----:B------:R-:W-:Y:S02]  /*5260*/  ISETP.GT.AND P5, PT, R30, 0x1, PT ;  /* 0x000000011e00780c */ /* 0x000fe40003fa4270 */
[----:B------:R-:W-:Y:S02]  /*5270*/  FSEL R2, R24, -INF , P4 ;  /* 0xff80000018027808 */ /* 0x000fe40002000000 */
[----:B------:R-:W-:Y:S02]  /*5280*/  ISETP.GT.AND P4, PT, R30, 0x8, PT ;  /* 0x000000081e00780c */ /* 0x000fe40003f84270 */
[----:B------:R-:W-:Y:S02]  /*5290*/  FSEL R25, R25, -INF , P5 ;  /* 0xff80000019197808 */ /* 0x000fe40002800000 */
[----:B------:R-:W-:-:S02]  /*52a0*/  FMNMX.FTZ R20, R2, R11, !PT ;  /* 0x0000000b02147209 */ /* 0x000fc40007810000 */
[C---:B------:R-:W-:Y:S02]  /*52b0*/  ISETP.GT.AND P5, PT, R30.reuse, 0x9, PT ;  /* 0x000000091e00780c */ /* 0x040fe40003fa4270 */
[----:B------:R-:W-:Y:S02]  /*52c0*/  FMNMX.FTZ R20, R25, R20, !PT ;  /* 0x0000001419147209 */ /* 0x000fe40007810000 */
[----:B------:R-:W-:Y:S02]  /*52d0*/  FSEL R29, R29, -INF , P5 ;  /* 0xff8000001d1d7808 */ /* 0x000fe40002800000 */
[----:B------:R-:W-:Y:S02]  /*52e0*/  ISETP.GT.AND P5, PT, R30, 0x11, PT ;  /* 0x000000111e00780c */ /* 0x000fe40003fa4270 */
[----:B--2---:R-:W-:Y:S02]  /*52f0*/  FMNMX.FTZ R4, R26, R167, !PT ;  /* 0x000000a71a047209 */ /* 0x004fe40007810000 */
[----:B------:R-:W-:-:S02]  /*5300*/  FSEL R33, R33, -INF , P5 ;  /* 0xff80000021217808 */ /* 0x000fc40002800000 */
[----:B------:R-:W-:Y:S01]  /*5310*/  ISETP.GT.AND P5, PT, R30, 0x19, PT ;  /* 0x000000191e00780c */ /* 0x000fe20003fa4270 */
[C---:B0-----:R-:W-:Y:S01]  /*5320*/  FMUL.FTZ R12, R4.reuse, R0 ;  /* 0x00000000040c7220 */ /* 0x041fe20000410000 */
[----:B------:R-:W-:Y:S02]  /*5330*/  FSETP.NEU.FTZ.AND P3, PT, R4, -INF , PT ;  /* 0xff8000000400780b */ /* 0x000fe40003f7d000 */
[----:B------:R-:W-:Y:S02]  /*5340*/  FSEL R37, R37, -INF , P5 ;  /* 0xff80000025257808 */ /* 0x000fe40002800000 */
[----:B------:R-:W-:Y:S02]  /*5350*/  ISETP.GT.AND P5, PT, R30, 0x21, PT ;  /* 0x000000211e00780c */ /* 0x000fe40003fa4270 */
[----:B------:R-:W-:Y:S02]  /*5360*/  FSEL R12, R12, RZ, P3 ;  /* 0x000000ff0c0c7208 */ /* 0x000fe40001800000 */
[----:B------:R-:W-:-:S02]  /*5370*/  FSEL R41, R41, -INF , P5 ;  /* 0xff80000029297808 */ /* 0x000fc40002800000 */
[C---:B------:R-:W-:Y:S01]  /*5380*/  ISETP.GT.AND P5, PT, R30.reuse, 0x29, PT ;  /* 0x000000291e00780c */ /* 0x040fe20003fa4270 */
[-CC-:B------:R-:W-:Y:S01]  /*5390*/  FFMA.FTZ R197, R197, R0.reuse, -R12.reuse ;  /* 0x00000000c5c57223 */ /* 0x180fe2000001080c */
[-CC-:B------:R-:W-:Y:S01]  /*53a0*/  FFMA.FTZ R14, R199, R0.reuse, -R12.reuse ;  /* 0x00000000c70e7223 */ /* 0x180fe2000001080c */
[-CC-:B------:R-:W-:Y:S01]  /*53b0*/  FFMA.FTZ R34, R171, R0.reuse, -R12.reuse ;  /* 0x00000000ab227223 */ /* 0x180fe2000001080c */
[----:B------:R-:W-:Y:S01]  /*53c0*/  FSEL R45, R45, -INF , P5 ;  /* 0xff8000002d2d7808 */ /* 0x000fe20002800000 */
[-CC-:B------:R-:W-:Y:S01]  /*53d0*/  FFMA.FTZ R175, R175, R0.reuse, -R12.reuse ;  /* 0x00000000afaf7223 */ /* 0x180fe2000001080c */
[C---:B------:R-:W-:Y:S01]  /*53e0*/  ISETP.GT.AND P5, PT, R30.reuse, 0x31, PT ;  /* 0x000000311e00780c */ /* 0x040fe20003fa4270 */
[-CC-:B------:R-:W-:Y:S01]  /*53f0*/  FFMA.FTZ R46, R7, R0.reuse, -R12.reuse ;  /* 0x00000000072e7223 */ /* 0x180fe2000001080c */
[-CC-:B------:R-:W-:Y:S01]  /*5400*/  FFMA.FTZ R181, R181, R0.reuse, -R12.reuse ;  /* 0x00000000b5b57223 */ /* 0x180fe2000001080c */
[-CC-:B------:R-:W-:Y:S01]  /*5410*/  FFMA.FTZ R183, R183, R0.reuse, -R12.reuse ;  /* 0x00000000b7b77223 */ /* 0x180fe2000001080c */
[----:B------:R-:W-:Y:S01]  /*5420*/  FSEL R49, R49, -INF , P5 ;  /* 0xff80000031317808 */ /* 0x000fe20002800000 */
[----:B------:R-:W-:Y:S01]  /*5430*/  MUFU.EX2 R14, R14 ;  /* 0x0000000e000e7308 */ /* 0x000fe20000000800 */
[C---:B------:R-:W-:Y:S01]  /*5440*/  ISETP.GT.AND P5, PT, R30.reuse, 0x39, PT ;  /* 0x000000391e00780c */ /* 0x040fe20003fa4270 */
[-CC-:B------:R-:W-:Y:S01]  /*5450*/  FFMA.FTZ R177, R177, R0.reuse, -R12.reuse ;  /* 0x00000000b1b17223 */ /* 0x180fe2000001080c */
[-CC-:B------:R-:W-:Y:S01]  /*5460*/  FFMA.FTZ R179, R179, R0.reuse, -R12.reuse ;  /* 0x00000000b3b37223 */ /* 0x180fe2000001080c */
[-CC-:B------:R-:W-:Y:S01]  /*5470*/  FFMA.FTZ R173, R173, R0.reuse, -R12.reuse ;  /* 0x00000000adad7223 */ /* 0x180fe2000001080c */
[----:B------:R-:W-:Y:S01]  /*5480*/  FSEL R53, R53, -INF , P5 ;  /* 0xff80000035357808 */ /* 0x000fe20002800000 */
[-CC-:B------:R-:W-:Y:S01]  /*5490*/  FFMA.FTZ R51, R51, R0.reuse, -R12.reuse ;  /* 0x0000000033337223 */ /* 0x180fe2000001080c */
[C---:B------:R-:W-:Y:S01]  /*54a0*/  ISETP.GT.AND P5, PT, R30.reuse, 0x41, PT ;  /* 0x000000411e00780c */ /* 0x040fe20003fa4270 */
[----:B------:R-:W-:Y:S01]  /*54b0*/  MUFU.EX2 R181, R181 ;  /* 0x000000b500b57308 */ /* 0x000fe20000000800 */
[-CC-:B------:R-:W-:Y:S01]  /*54c0*/  FFMA.FTZ R27, R27, R0.reuse, -R12.reuse ;  /* 0x000000001b1b7223 */ /* 0x180fe2000001080c */
[-CC-:B------:R-:W-:Y:S01]  /*54d0*/  FFMA.FTZ R15, R15, R0.reuse, -R12.reuse ;  /* 0x000000000f0f7223 */ /* 0x180fe2000001080c */
[----:B------:R-:W-:Y:S01]  /*54e0*/  FSEL R57, R57, -INF , P5 ;  /* 0xff80000039397808 */ /* 0x000fe20002800000 */
[-CC-:B------:R-:W-:Y:S01]  /*54f0*/  FFMA.FTZ R13, R13, R0.reuse, -R12.reuse ;  /* 0x000000000d0d7223 */ /* 0x180fe2000001080c */
[----:B------:R-:W-:Y:S01]  /*5500*/  ISETP.GT.AND P5, PT, R30, 0x49, PT ;  /* 0x000000491e00780c */ /* 0x000fe20003fa4270 */
[-CC-:B------:R-:W-:Y:S01]  /*5510*/  FFMA.FTZ R31, R31, R0.reuse, -R12.reuse ;  /* 0x000000001f1f7223 */ /* 0x180fe2000001080c */
[----:B------:R-:W-:Y:S01]  /*5520*/  FFMA.FTZ R35, R35, R0, -R12 ;  /* 0x0000000023237223 */ /* 0x000fe2000001080c */
[----:B------:R-:W-:Y:S01]  /*5530*/  MUFU.EX2 R183, R183 ;  /* 0x000000b700b77308 */ /* 0x000fe20000000800 */
[----:B------:R-:W-:-:S02]  /*5540*/  FSEL R61, R61, -INF , P5 ;  /* 0xff8000003d3d7808 */ /* 0x000fc40002800000 */
[----:B------:R-:W-:-:S04]  /*5550*/  ISETP.GT.AND P5, PT, R30, 0x51, PT ;  /* 0x000000511e00780c */ /* 0x000fc80003fa4270 */
[----:B------:R-:W-:Y:S01]  /*5560*/  FSEL R65, R65, -INF , P5 ;  /* 0xff80000041417808 */ /* 0x000fe20002800000 */
[----:B------:R-:W-:Y:S01]  /*5570*/  MUFU.EX2 R177, R177 ;  /* 0x000000b100b17308 */ /* 0x000fe20000000800 */
[----:B------:R-:W-:-:S04]  /*5580*/  ISETP.GT.AND P5, PT, R30, 0x59, PT ;  /* 0x000000591e00780c */ /* 0x000fc80003fa4270 */
[----:B------:R-:W-:Y:S02]  /*5590*/  FSEL R69, R69, -INF , P5 ;  /* 0xff80000045457808 */ /* 0x000fe40002800000 */
[C---:B------:R-:W-:Y:S01]  /*55a0*/  ISETP.GT.AND P5, PT, R30.reuse, 0x61, PT ;  /* 0x000000611e00780c */ /* 0x040fe20003fa4270 */
[----:B------:R-:W-:Y:S03]  /*55b0*/  MUFU.EX2 R179, R179 ;  /* 0x000000b300b37308 */ /* 0x000fe60000000800 */
[----:B------:R-:W-:Y:S02]  /*55c0*/  FSEL R73, R73, -INF , P5 ;  /* 0xff80000049497808 */ /* 0x000fe40002800000 */
[----:B------:R-:W-:-:S03]  /*55d0*/  ISETP.GT.AND P5, PT, R30, 0x69, PT ;  /* 0x000000691e00780c */ /* 0x000fc60003fa4270 */
[----:B------:R-:W-:Y:S01]  /*55e0*/  MUFU.EX2 R173, R173 ;  /* 0x000000ad00ad7308 */ /* 0x000fe20000000800 */
[----:B------:R-:W-:Y:S02]  /*55f0*/  FSEL R77, R77, -INF , P5 ;  /* 0xff8000004d4d7808 */ /* 0x000fe40002800000 */
[----:B------:R-:W-:Y:S01]  /*5600*/  ISETP.GT.AND P5, PT, R30, 0x71, PT ;  /* 0x000000711e00780c */ /* 0x000fe20003fa4270 */
[----:B------:R-:W-:Y:S02]  /*5610*/  WARPGROUP.DEPBAR.LE gsb0, 0x0 ;  /* 0x00008000000079c5 */ /* 0x000fe40000010000 */
[----:B------:R-:W-:Y:S01]  /*5620*/  FSEL R161, R28, -INF , P4 ;  /* 0xff8000001ca17808 */ /* 0x000fe20002000000 */
[----:B------:R-:W-:Y:S01]  /*5630*/  FFMA.FTZ R28, R195, R0, -R12 ;  /* 0x00000000c31c7223 */ /* 0x000fe2000001080c */
[----:B------:R-:W-:Y:S01]  /*5640*/  ISETP.GT.AND P4, PT, R30, 0x10, PT ;  /* 0x000000101e00780c */ /* 0x000fe20003f84270 */
[----:B------:R-:W-:Y:S01]  /*5650*/  WARPGROUP.ARRIVE ;  /* 0x00000000000079c5 */ /* 0x000fe20000000000 */
[----:B------:R-:W-:Y:S01]  /*5660*/  FMNMX.FTZ R20, R161, R20, !PT ;  /* 0x00000014a1147209 */ /* 0x000fe20007810000 */
[----:B------:R-:W-:Y:S01]  /*5670*/  MUFU.EX2 R27, R27 ;  /* 0x0000001b001b7308 */ /* 0x000fe20000000800 */
[----:B------:R-:W-:-:S02]  /*5680*/  FSEL R163, R32, -INF , P4 ;  /* 0xff80000020a37808 */ /* 0x000fc40002000000 */
[----:B------:R-:W-:Y:S01]  /*5690*/  FMNMX.FTZ R20, R29, R20, !PT ;  /* 0x000000141d147209 */ /* 0x000fe20007810000 */
[----:B------:R-:W-:Y:S01]  /*56a0*/  HGMMA.64x128x16.F32.BF16 R88, R156, gdesc[UR12].tnspB, R88, gsb0 ;  /* 0x41e0000c9c587df0 */ /* 0x000fe20008001858 */
[----:B------:R-:W-:Y:S02]  /*56b0*/  ISETP.GT.AND P4, PT, R30, 0x18, PT ;  /* 0x000000181e00780c */ /* 0x000fe40003f84270 */
[----:B------:R-:W-:Y:S01]  /*56c0*/  FMNMX.FTZ R24, R163, R20, !PT ;  /* 0x00000014a3187209 */ /* 0x000fe20007810000 */
[----:B------:R-:W-:Y:S01]  /*56d0*/  MUFU.EX2 R15, R15 ;  /* 0x0000000f000f7308 */ /* 0x000fe20000000800 */
[----:B------:R-:W-:Y:S01]  /*56e0*/  FSEL R165, R36, -INF , P4 ;  /* 0xff80000024a57808 */ /* 0x000fe20002000000 */
[----:B------:R-:W-:Y:S01]  /*56f0*/  FFMA.FTZ R36, R47, R0, -R12 ;  /* 0x000000002f247223 */ /* 0x000fe2000001080c */
[----:B------:R-:W-:Y:S02]  /*5700*/  FMNMX.FTZ R24, R33, R24, !PT ;  /* 0x0000001821187209 */ /* 0x000fe40007810000 */
[----:B------:R-:W-:-:S02]  /*5710*/  ISETP.GT.AND P4, PT, R30, 0x20, PT ;  /* 0x000000201e00780c */ /* 0x000fc40003f84270 */
[----:B------:R-:W-:Y:S01]  /*5720*/  FMNMX.FTZ R24, R165, R24, !PT ;  /* 0x00000018a5187209 */ /* 0x000fe20007810000 */
[----:B------:R0:W-:Y:S01]  /*5730*/  MUFU.EX2 R20, R197 ;  /* 0x000000c500147308 */ /* 0x0001e20000000800 */
[----:B------:R-:W-:Y:S01]  /*5740*/  FSEL R167, R40, -INF , P4 ;  /* 0xff80000028a77808 */ /* 0x000fe20002000000 */
[--C-:B------:R-:W-:Y:S01]  /*5750*/  FFMA.FTZ R40, R39, R0, -R12.reuse ;  /* 0x0000000027287223 */ /* 0x100fe2000001080c */
[----:B------:R-:W-:Y:S01]  /*5760*/  FMNMX.FTZ R24, R37, R24, !PT ;  /* 0x0000001825187209 */ /* 0x000fe20007810000 */
[--C-:B------:R-:W-:Y:S01]  /*5770*/  FFMA.FTZ R39, R55, R0, -R12.reuse ;  /* 0x0000000037277223 */ /* 0x100fe2000001080c */
[----:B------:R-:W-:Y:S02]  /*5780*/  ISETP.GT.AND P4, PT, R30, 0x28, PT ;  /* 0x000000281e00780c */ /* 0x000fe40003f84270 */
[----:B------:R-:W-:Y:S01]  /*5790*/  FMNMX.FTZ R26, R167, R24, !PT ;  /* 0x00000018a71a7209 */ /* 0x000fe20007810000 */
[----:B------:R-:W-:Y:S01]  /*57a0*/  MUFU.EX2 R13, R13 ;  /* 0x0000000d000d7308 */ /* 0x000fe20000000800 */
[----:B------:R-:W-:Y:S01]  /*57b0*/  FSEL R195, R44, -INF , P4 ;  /* 0xff8000002cc37808 */ /* 0x000fe20002000000 */
[----:B------:R-:W-:Y:S01]  /*57c0*/  FFMA.FTZ R44, R75, R0, -R12 ;  /* 0x000000004b2c7223 */ /* 0x000fe2000001080c */
[----:B------:R-:W-:-:S02]  /*57d0*/  FMNMX.FTZ R26, R41, R26, !PT ;  /* 0x0000001a291a7209 */ /* 0x000fc40007810000 */
[----:B------:R-:W-:Y:S02]  /*57e0*/  ISETP.GT.AND P4, PT, R30, 0x30, PT ;  /* 0x000000301e00780c */ /* 0x000fe40003f84270 */
[----:B------:R-:W-:Y:S01]  /*57f0*/  FMNMX.FTZ R26, R195, R26, !PT ;  /* 0x0000001ac31a7209 */ /* 0x000fe20007810000 */
[----:B------:R1:W-:Y:S01]  /*5800*/  MUFU.EX2 R24, R28 ;  /* 0x0000001c00187308 */ /* 0x0003e20000000800 */
[----:B0-----:R-:W-:Y:S02]  /*5810*/  FSEL R197, R48, -INF , P4 ;  /* 0xff80000030c57808 */ /* 0x001fe40002000000 */
[----:B------:R-:W-:Y:S02]  /*5820*/  FMNMX.FTZ R26, R45, R26, !PT ;  /* 0x0000001a2d1a7209 */ /* 0x000fe40007810000 */
[----:B------:R-:W-:Y:S02]  /*5830*/  ISETP.GT.AND P4, PT, R30, 0x38, PT ;  /* 0x000000381e00780c */ /* 0x000fe40003f84270 */
[----:B------:R-:W-:Y:S01]  /*5840*/  FSEL R81, R81, -INF , P5 ;  /* 0xff80000051517808 */ /* 0x000fe20002800000 */
[----:B------:R-:W-:Y:S01]  /*5850*/  MUFU.EX2 R39, R39 ;  /* 0x0000002700277308 */ /* 0x000fe20000000800 */
[----:B-1----:R-:W-:-:S02]  /*5860*/  FMNMX.FTZ R28, R197, R26, !PT ;  /* 0x0000001ac51c7209 */ /* 0x002fc40007810000 */
[----:B------:R-:W-:Y:S02]  /*5870*/  FSEL R199, R52, -INF , P4 ;  /* 0xff80000034c77808 */ /* 0x000fe40002000000 */
[----:B------:R-:W-:Y:S02]  /*5880*/  FMNMX.FTZ R28, R49, R28, !PT ;  /* 0x0000001c311c7209 */ /* 0x000fe40007810000 */
[----:B------:R-:W-:Y:S01]  /*5890*/  ISETP.GT.AND P4, PT, R30, 0x40, PT ;  /* 0x000000401e00780c */ /* 0x000fe20003f84270 */
[----:B------:R0:W-:Y:S01]  /*58a0*/  MUFU.EX2 R26, R175 ;  /* 0x000000af001a7308 */ /* 0x0001e20000000800 */
[----:B------:R-:W-:Y:S02]  /*58b0*/  FMNMX.FTZ R28, R199, R28, !PT ;  /* 0x0000001cc71c7209 */ /* 0x000fe40007810000 */
[----:B------:R-:W-:Y:S02]  /*58c0*/  FSEL R201, R56, -INF , P4 ;  /* 0xff80000038c97808 */ /* 0x000fe40002000000 */
[----:B------:R-:W-:-:S02]  /*58d0*/  FMNMX.FTZ R28, R53, R28, !PT ;  /* 0x0000001c351c7209 */ /* 0x000fc40007810000 */
[----:B------:R-:W-:Y:S01]  /*58e0*/  ISETP.GT.AND P4, PT, R30, 0x48, PT ;  /* 0x000000481e00780c */ /* 0x000fe20003f84270 */
[----:B------:R-:W1:Y:S01]  /*58f0*/  MUFU.EX2 R44, R44 ;  /* 0x0000002c002c7308 */ /* 0x000e620000000800 */
[----:B------:R-:W-:Y:S01]  /*5900*/  FMNMX.FTZ R32, R201, R28, !PT ;  /* 0x0000001cc9207209 */ /* 0x000fe20007810000 */
[-CC-:B0-----:R-:W-:Y:S01]  /*5910*/  FFMA.FTZ R175, R169, R0.reuse, -R12.reuse ;  /* 0x00000000a9af7223 */ /* 0x181fe2000001080c */
[----:B------:R-:W-:Y:S01]  /*5920*/  FSEL R171, R60, -INF , P4 ;  /* 0xff8000003cab7808 */ /* 0x000fe20002000000 */
[----:B------:R-:W-:Y:S01]  /*5930*/  FFMA.FTZ R169, R43, R0, -R12 ;  /* 0x000000002ba97223 */ /* 0x000fe2000001080c */
[----:B------:R-:W-:Y:S02]  /*5940*/  FMNMX.FTZ R32, R57, R32, !PT ;  /* 0x0000002039207209 */ /* 0x000fe40007810000 */
[----:B------:R-:W-:Y:S01]  /*5950*/  ISETP.GT.AND P4, PT, R30, 0x50, PT ;  /* 0x000000501e00780c */ /* 0x000fe20003f84270 */
[----:B------:R0:W-:Y:S01]  /*5960*/  MUFU.EX2 R28, R34 ;  /* 0x00000022001c7308 */ /* 0x0001e20000000800 */
[----:B------:R-:W-:-:S02]  /*5970*/  FMNMX.FTZ R32, R171, R32, !PT ;  /* 0x00000020ab207209 */ /* 0x000fc40007810000 */
[----:B------:R-:W-:Y:S02]  /*5980*/  FSEL R203, R64, -INF , P4 ;  /* 0xff80000040cb7808 */ /* 0x000fe40002000000 */
[----:B------:R-:W-:Y:S02]  /*5990*/  FMNMX.FTZ R32, R61, R32, !PT ;  /* 0x000000203d207209 */ /* 0x000fe40007810000 */
[----:B------:R-:W-:Y:S01]  /*59a0*/  ISETP.GT.AND P4, PT, R30, 0x58, PT ;  /* 0x000000581e00780c */ /* 0x000fe20003f84270 */
[----:B------:R-:W-:Y:S01]  /*59b0*/  MUFU.EX2 R175, R175 ;  /* 0x000000af00af7308 */ /* 0x000fe20000000800 */
[----:B0-----:R-:W-:Y:S02]  /*59c0*/  FMNMX.FTZ R34, R203, R32, !PT ;  /* 0x00000020cb227209 */ /* 0x001fe40007810000 */
[----:B------:R-:W-:Y:S02]  /*59d0*/  FSEL R47, R68, -INF , P4 ;  /* 0xff800000442f7808 */ /* 0x000fe40002000000 */
[----:B------:R-:W-:-:S02]  /*59e0*/  FMNMX.FTZ R34, R65, R34, !PT ;  /* 0x0000002241227209 */ /* 0x000fc40007810000 */
[----:B------:R-:W-:Y:S01]  /*59f0*/  ISETP.GT.AND P4, PT, R30, 0x60, PT ;  /* 0x000000601e00780c */ /* 0x000fe20003f84270 */
[----:B------:R0:W-:Y:S01]  /*5a00*/  MUFU.EX2 R32, R36 ;  /* 0x0000002400207308 */ /* 0x0001e20000000800 */
[----:B------:R-:W-:Y:S02]  /*5a10*/  FMNMX.FTZ R34, R47, R34, !PT ;  /* 0x000000222f227209 */ /* 0x000fe40007810000 */
[----:B------:R-:W-:Y:S02]  /*5a20*/  FSEL R43, R72, -INF , P4 ;  /* 0xff800000482b7808 */ /* 0x000fe40002000000 */
[----:B------:R-:W-:Y:S02]  /*5a30*/  FMNMX.FTZ R34, R69, R34, !PT ;  /* 0x0000002245227209 */ /* 0x000fe40007810000 */
[----:B------:R-:W-:Y:S01]  /*5a40*/  ISETP.GT.AND P4, PT, R30, 0x68, PT ;  /* 0x000000681e00780c */ /* 0x000fe20003f84270 */
[----:B------:R-:W-:Y:S01]  /*5a50*/  MUFU.EX2 R169, R169 ;  /* 0x000000a900a97308 */ /* 0x000fe20000000800 */
[----:B0-----:R-:W-:-:S02]  /*5a60*/  FMNMX.FTZ R36, R43, R34, !PT ;  /* 0x000000222b247209 */ /* 0x001fc40007810000 */
[----:B------:R-:W-:Y:S02]  /*5a70*/  FSEL R205, R76, -INF , P4 ;  /* 0xff8000004ccd7808 */ /* 0x000fe40002000000 */
[----:B------:R-:W-:Y:S02]  /*5a80*/  FMNMX.FTZ R36, R73, R36, !PT ;  /* 0x0000002449247209 */ /* 0x000fe40007810000 */
[----:B------:R-:W-:Y:S01]  /*5a90*/  ISETP.GT.AND P4, PT, R30, 0x70, PT ;  /* 0x000000701e00780c */ /* 0x000fe20003f84270 */
[----:B------:R0:W-:Y:S01]  /*5aa0*/  MUFU.EX2 R34, R51 ;  /* 0x0000003300227308 */ /* 0x0001e20000000800 */
[----:B------:R-:W-:Y:S02]  /*5ab0*/  FMNMX.FTZ R38, R205, R36, !PT ;  /* 0x00000024cd267209 */ /* 0x000fe40007810000 */
[----:B------:R-:W-:Y:S02]  /*5ac0*/  FSEL R207, R80, -INF , P4 ;  /* 0xff80000050cf7808 */ /* 0x000fe40002000000 */
[----:B------:R-:W-:-:S02]  /*5ad0*/  FMNMX.FTZ R38, R77, R38, !PT ;  /* 0x000000264d267209 */ /* 0x000fc40007810000 */
[C---:B------:R-:W-:Y:S01]  /*5ae0*/  ISETP.GT.AND P4, PT, R30.reuse, 0x78, PT ;  /* 0x000000781e00780c */ /* 0x040fe20003f84270 */
[----:B------:R2:W-:Y:S01]  /*5af0*/  MUFU.EX2 R36, R40 ;  /* 0x0000002800247308 */ /* 0x0005e20000000800 */
[----:B------:R-:W-:Y:S01]  /*5b00*/  FMNMX.FTZ R38, R207, R38, !PT ;  /* 0x00000026cf267209 */ /* 0x000fe20007810000 */
[-CC-:B0-----:R-:W-:Y:S01]  /*5b10*/  FFMA.FTZ R51, R63, R0.reuse, -R12.reuse ;  /* 0x000000003f337223 */ /* 0x181fe2000001080c */
[----:B------:R-:W-:Y:S01]  /*5b20*/  ISETP.GT.AND P5, PT, R30, 0x79, PT ;  /* 0x000000791e00780c */ /* 0x000fe20003fa4270 */
[-CC-:B------:R-:W-:Y:S01]  /*5b30*/  FFMA.FTZ R30, R21, R0.reuse, -R12.reuse ;  /* 0x00000000151e7223 */ /* 0x180fe2000001080c */
[----:B------:R-:W-:Y:S01]  /*5b40*/  FSEL R209, R84, -INF , P4 ;  /* 0xff80000054d17808 */ /* 0x000fe20002000000 */
[--C-:B------:R-:W-:Y:S01]  /*5b50*/  FFMA.FTZ R21, R3, R0, -R12.reuse ;  /* 0x0000000003157223 */ /* 0x100fe2000001080c */
[----:B------:R-:W-:Y:S01]  /*5b60*/  FMNMX.FTZ R38, R81, R38, !PT ;  /* 0x0000002651267209 */ /* 0x000fe20007810000 */
[----:B------:R-:W-:Y:S01]  /*5b70*/  MUFU.EX2 R51, R51 ;  /* 0x0000003300337308 */ /* 0x000fe20000000800 */
[----:B------:R-:W-:Y:S01]  /*5b80*/  FSEL R85, R85, -INF , P5 ;  /* 0xff80000055557808 */ /* 0x000fe20002800000 */
[----:B--2---:R-:W-:Y:S01]  /*5b90*/  FFMA.FTZ R40, R59, R0, -R12 ;  /* 0x000000003b287223 */ /* 0x004fe2000001080c */
[----:B------:R-:W-:-:S04]  /*5ba0*/  FMNMX.FTZ R38, R209, R38, !PT ;  /* 0x00000026d1267209 */ /* 0x000fc80007810000 */
[----:B------:R-:W-:Y:S01]  /*5bb0*/  FMNMX.FTZ R42, R85, R38, !PT ;  /* 0x00000026552a7209 */ /* 0x000fe20007810000 */
[----:B------:R-:W-:Y:S01]  /*5bc0*/  MUFU.EX2 R40, R40 ;  /* 0x0000002800287308 */ /* 0x000fe20000000800 */
[----:B------:R-:W-:-:S03]  /*5bd0*/  FFMA.FTZ R38, R67, R0, -R12 ;  /* 0x0000000043267223 */ /* 0x000fc6000001080c */
[----:B------:R-:W0:Y:S04]  /*5be0*/  SHFL.BFLY PT, R55, R42, 0x2, 0x1f ;  /* 0x0c401f002a377f89 */ /* 0x000e2800000e0000 */
[----:B------:R-:W-:Y:S08]  /*5bf0*/  MUFU.EX2 R30, R30 ;  /* 0x0000001e001e7308 */ /* 0x000ff00000000800 */
[----:B------:R-:W-:Y:S08]  /*5c00*/  MUFU.EX2 R21, R21 ;  /* 0x0000001500157308 */ /* 0x000ff00000000800 */
[----:B------:R-:W-:Y:S01]  /*5c10*/  MUFU.EX2 R38, R38 ;  /* 0x0000002600267308 */ /* 0x000fe20000000800 */
[----:B------:R-:W-:-:S02]  /*5c20*/  WARPGROUP.DEPBAR.LE gsb0, 0x0 ;  /* 0x00008000000079c5 */ /* 0x000fc40000010000 */
[----:B0-----:R-:W-:Y:S01]  /*5c30*/  FMNMX.FTZ R3, R42, R55, !PT ;  /* 0x000000372a037209 */ /* 0x001fe20007810000 */
[----:B------:R-:W-:Y:S01]  /*5c40*/  WARPGROUP.ARRIVE ;  /* 0x00000000000079c5 */ /* 0x000fe20000000000 */
[-CC-:B------:R-:W-:Y:S01]  /*5c50*/  FFMA.FTZ R42, R71, R0.reuse, -R12.reuse ;  /* 0x00000000472a7223 */ /* 0x180fe2000001080c */
[----:B------:R-:W-:Y:S02]  /*5c60*/  FFMA.FTZ R55, R79, R0, -R12 ;  /* 0x000000004f377223 */ /* 0x000fe4000001080c */
[----:B------:R-:W-:Y:S01]  /*5c70*/  MUFU.EX2 R46, R46 ;  /* 0x0000002e002e7308 */ /* 0x000fe20000000800 */
[----:B------:R-:W0:Y:S01]  /*5c80*/  SHFL.BFLY PT, R48, R3, 0x1, 0x1f ;  /* 0x0c201f0003307f89 */ /* 0x000e2200000e0000 */
[----:B-1----:R-:W-:-:S06]  /*5c90*/  F2FP.BF16.F32.PACK_AB R157, R44, R13 ;  /* 0x0000000d2c9d723e */ /* 0x002fcc00000010ff */
[----:B------:R-:W-:Y:S08]  /*5ca0*/  MUFU.EX2 R42, R42 ;  /* 0x0000002a002a7308 */ /* 0x000ff00000000800 */
[----:B------:R-:W-:Y:S08]  /*5cb0*/  MUFU.EX2 R55, R55 ;  /* 0x0000003700377308 */ /* 0x000ff00000000800 */
[----:B------:R-:W-:Y:S01]  /*5cc0*/  MUFU.EX2 R31, R31 ;  /* 0x0000001f001f7308 */ /* 0x000fe20000000800 */
[----:B0-----:R-:W-:Y:S01]  /*5cd0*/  FMNMX.FTZ R7, R3, R48, !PT ;  /* 0x0000003003077209 */ /* 0x001fe20007810000 */
[-CC-:B------:R-:W-:Y:S01]  /*5ce0*/  FFMA.FTZ R48, R83, R0.reuse, -R12.reuse ;  /* 0x0000000053307223 */ /* 0x180fe2000001080c */
[----:B------:R-:W-:Y:S01]  /*5cf0*/  FSEL R3, R4, RZ, P3 ;  /* 0x000000ff04037208 */ /* 0x000fe20001800000 */
[-C--:B------:R-:W-:Y:S01]  /*5d00*/  FFMA.FTZ R12, R87, R0.reuse, -R12 ;  /* 0x00000000570c7223 */ /* 0x080fe2000001080c */
[C---:B------:R-:W-:Y:S01]  /*5d10*/  FSETP.NEU.FTZ.AND P4, PT, R7.reuse, -INF , PT ;  /* 0xff8000000700780b */ /* 0x040fe20003f9d000 */
[-C--:B------:R-:W-:Y:S01]  /*5d20*/  FMUL.FTZ R50, R7, R0.reuse ;  /* 0x0000000007327220 */ /* 0x080fe20000410000 */
[----:B------:R-:W-:Y:S01]  /*5d30*/  PLOP3.LUT P3, PT, PT, PT, UP1, 0x80, 0x0 ;  /* 0x000000000000781c */ /* 0x000fe20003f6f018 */
[----:B------:R-:W-:Y:S01]  /*5d40*/  FADD.FTZ R3, -R3, R10 ;  /* 0x0000000a03037221 */ /* 0x000fe20000010100 */
[----:B------:R-:W-:Y:S01]  /*5d50*/  IMAD.U32 R10, RZ, RZ, UR7 ;  /* 0x00000007ff0a7e24 */ /* 0x000fe2000f8e00ff */
[----:B------:R-:W-:Y:S01]  /*5d60*/  UMOV UR7, 0x40000040 ;  /* 0x4000004000077882 */ /* 0x000fe20000000000 */
[----:B------:R-:W-:Y:S01]  /*5d70*/  FSEL R50, R50, RZ, P4 ;  /* 0x000000ff32327208 */ /* 0x000fe20002000000 */
[----:B------:R-:W-:Y:S01]  /*5d80*/  HGMMA.64x128x16.F32.BF16 R88, R152, gdesc[UR4].tnspB, R88, gsb0 ;  /* 0x41e0000498587df0 */ /* 0x000fe20008001858 */
[-C--:B------:R-:W-:Y:S01]  /*5d90*/  FMUL.FTZ R52, R3, R0.reuse ;  /* 0x0000000003347220 */ /* 0x080fe20000410000 */
[----:B------:R-:W-:Y:S01]  /*5da0*/  @!P1 VIADD R10, R10, 0x34840 ;  /* 0x000348400a0a9836 */ /* 0x000fe20000000000 */
[----:B------:R-:W-:Y:S01]  /*5db0*/  MUFU.EX2 R48, R48 ;  /* 0x0000003000307308 */ /* 0x000fe20000000800 */
[-CC-:B------:R-:W-:Y:S01]  /*5dc0*/  FFMA.FTZ R180, R2, R0.reuse, -R50.reuse ;  /* 0x0000000002b47223 */ /* 0x180fe20000010832 */
[----:B------:R-:W-:Y:S01]  /*5dd0*/  FSEL R2, R7, RZ, P4 ;  /* 0x000000ff07027208 */ /* 0x000fe20002000000 */
[-CC-:B------:R-:W-:Y:S01]  /*5de0*/  FFMA.FTZ R25, R25, R0.reuse, -R50.reuse ;  /* 0x0000000019197223 */ /* 0x180fe20000010832 */
[-CC-:B------:R-:W-:Y:S01]  /*5df0*/  FFMA.FTZ R182, R161, R0.reuse, -R50.reuse ;  /* 0x00000000a1b67223 */ /* 0x180fe20000010832 */
[-CC-:B------:R-:W-:Y:S01]  /*5e00*/  FFMA.FTZ R29, R29, R0.reuse, -R50.reuse ;  /* 0x000000001d1d7223 */ /* 0x180fe20000010832 */
[-CC-:B------:R-:W-:Y:S01]  /*5e10*/  FFMA.FTZ R176, R163, R0.reuse, -R50.reuse ;  /* 0x00000000a3b07223 */ /* 0x180fe20000010832 */
[----:B------:R-:W-:Y:S01]  /*5e20*/  FADD.FTZ R3, -R2, R11 ;  /* 0x0000000b02037221 */ /* 0x000fe20000010100 */
[----:B------:R-:W-:Y:S01]  /*5e30*/  MUFU.EX2 R180, R180 ;  /* 0x000000b400b47308 */ /* 0x000fe20000000800 */
[-CC-:B------:R-:W-:Y:S01]  /*5e40*/  FFMA.FTZ R33, R33, R0.reuse, -R50.reuse ;  /* 0x0000000021217223 */ /* 0x180fe20000010832 */
[-CC-:B------:R-:W-:Y:S01]  /*5e50*/  FFMA.FTZ R11, R57, R0.reuse, -R50.reuse ;  /* 0x00000000390b7223 */ /* 0x180fe20000010832 */
[-C--:B------:R-:W-:Y:S01]  /*5e60*/  FMUL.FTZ R3, R3, R0.reuse ;  /* 0x0000000003037220 */ /* 0x080fe20000410000 */
[-C--:B------:R-:W-:Y:S01]  /*5e70*/  FFMA.FTZ R178, R165, R0.reuse, -R50 ;  /* 0x00000000a5b27223 */ /* 0x080fe20000010832 */
[----:B------:R-:W-:Y:S01]  /*5e80*/  @!P1 PRMT R10, RZ, 0x654, R10 ;  /* 0x00000654ff0a9816 */ /* 0x000fe2000000000a */
        /* <DEDUP_REMOVED lines=14> */
[-CC-:B------:R-:W-:Y:S01]  /*5f70*/  FFMA.FTZ R61, R61, R0.reuse, -R50.reuse ;  /* 0x000000003d3d7223 */ /* 0x180fe20000010832 */
[-CC-:B------:R-:W-:Y:S01]  /*5f80*/  FFMA.FTZ R160, R203, R0.reuse, -R50.reuse ;  /* 0x00000000cba07223 */ /* 0x180fe20000010832 */
[-CC-:B------:R-:W-:Y:S01]  /*5f90*/  FFMA.FTZ R65, R65, R0.reuse, -R50.reuse ;  /* 0x0000000041417223 */ /* 0x180fe20000010832 */
[-CC-:B------:R-:W-:Y:S01]  /*5fa0*/  FFMA.FTZ R69, R69, R0.reuse, -R50.reuse ;  /* 0x0000000045457223 */ /* 0x180fe20000010832 */
[----:B------:R-:W2:Y:S01]  /*5fb0*/  MUFU.EX2 R25, R25 ;  /* 0x0000001900197308 */ /* 0x000ea20000000800 */
[----:B0-----:R-:W-:Y:S01]  /*5fc0*/  FFMA.FTZ R57, R2, R5, R181 ;  /* 0x0000000502397223 */ /* 0x001fe200000100b5 */
[-CC-:B------:R-:W-:Y:S01]  /*5fd0*/  FFMA.FTZ R43, R43, R0.reuse, -R50.reuse ;  /* 0x000000002b2b7223 */ /* 0x180fe20000010832 */
[-CC-:B------:R-:W-:Y:S01]  /*5fe0*/  FFMA.FTZ R73, R73, R0.reuse, -R50.reuse ;  /* 0x0000000049497223 */ /* 0x180fe20000010832 */
[-CC-:B------:R-:W-:Y:S01]  /*5ff0*/  FFMA.FTZ R205, R205, R0.reuse, -R50.reuse ;  /* 0x00000000cdcd7223 */ /* 0x180fe20000010832 */
[-CC-:B------:R-:W-:Y:S01]  /*6000*/  FFMA.FTZ R77, R77, R0.reuse, -R50.reuse ;  /* 0x000000004d4d7223 */ /* 0x180fe20000010832 */
[-CC-:B------:R-:W-:Y:S01]  /*6010*/  FFMA.FTZ R207, R207, R0.reuse, -R50.reuse ;  /* 0x00000000cfcf7223 */ /* 0x180fe20000010832 */
[----:B------:R-:W-:Y:S01]  /*6020*/  FFMA.FTZ R81, R81, R0, -R50 ;  /* 0x0000000051517223 */ /* 0x000fe20000010832 */
[----:B------:R-:W0:Y:S01]  /*6030*/  MUFU.EX2 R182, R182 ;  /* 0x000000b600b67308 */ /* 0x000e220000000800 */
[----:B-1----:R-:W-:Y:S01]  /*6040*/  FFMA.FTZ R6, R3, R6, R180 ;  /* 0x0000000603067223 */ /* 0x002fe200000100b4 */
[-CC-:B------:R-:W-:Y:S01]  /*6050*/  FFMA.FTZ R209, R209, R0.reuse, -R50.reuse ;  /* 0x00000000d1d17223 */ /* 0x180fe20000010832 */
[----:B------:R-:W-:Y:S01]  /*6060*/  FFMA.FTZ R50, R85, R0, -R50 ;  /* 0x0000000055327223 */ /* 0x000fe20000010832 */
[----:B------:R-:W-:Y:S01]  /*6070*/  @!P1 VIADD R52, R54, 0x34860 ;  /* 0x0003486036349836 */ /* 0x000fe20000000000 */
[----:B------:R-:W-:Y:S01]  /*6080*/  UMOV UR6, UR36 ;  /* 0x0000002400067c82 */ /* 0x000fe20008000000 */
[----:B------:R-:W-:-:S02]  /*6090*/  F2FP.BF16.F32.PACK_AB R181, R14, R181 ;  /* 0x000000b50eb5723e */ /* 0x000fc400000010ff */
[----:B------:R-:W1:Y:S01]  /*60a0*/  MUFU.EX2 R29, R29 ;  /* 0x0000001d001d7308 */ /* 0x000e620000000800 */
[C---:B--2---:R-:W-:Y:S01]  /*60b0*/  FADD.FTZ R59, R25.reuse, R6 ;  /* 0x00000006193b7221 */ /* 0x044fe20000010000 */
[----:B------:R-:W-:Y:S01]  /*60c0*/  FADD.FTZ R6, R14, R57 ;  /* 0x000000390e067221 */ /* 0x000fe20000010000 */
[----:B------:R-:W-:Y:S02]  /*60d0*/  F2FP.BF16.F32.PACK_AB R180, R25, R180 ;  /* 0x000000b419b4723e */ /* 0x000fe400000010ff */
[----:B------:R-:W-:Y:S01]  /*60e0*/  @!P1 PRMT R52, RZ, 0x654, R52 ;  /* 0x00000654ff349816 */ /* 0x000fe20000000034 */
[----:B------:R-:W-:Y:S01]  /*60f0*/  FADD.FTZ R57, R183, R6 ;  /* 0x00000006b7397221 */ /* 0x000fe20000010000 */
[C---:B------:R-:W-:Y:S01]  /*6100*/  F2FP.BF16.F32.PACK_AB R183, R20.reuse, R183 ;  /* 0x000000b714b7723e */ /* 0x040fe200000010ff */
[----:B------:R-:W2:Y:S01]  /*6110*/  MUFU.EX2 R176, R176 ;  /* 0x000000b000b07308 */ /* 0x000ea20000000800 */
[----:B------:R-:W-:Y:S01]  /*6120*/  F2FP.BF16.F32.PACK_AB R171, R39, R36 ;  /* 0x0000002427ab723e */ /* 0x000fe200000010ff */
[----:B------:R-:W-:Y:S01]  /*6130*/  FADD.FTZ R6, R20, R57 ;  /* 0x0000003914067221 */ /* 0x000fe20000010000 */
[----:B------:R-:W-:-:S02]  /*6140*/  F2FP.BF16.F32.PACK_AB R165, R40, R27 ;  /* 0x0000001b28a5723e */ /* 0x000fc400000010ff */
[----:B------:R-:W-:Y:S01]  /*6150*/  F2FP.BF16.F32.PACK_AB R167, R51, R30 ;  /* 0x0000001e33a7723e */ /* 0x000fe200000010ff */
[----:B------:R-:W-:Y:S01]  /*6160*/  FADD.FTZ R57, R177, R6 ;  /* 0x00000006b1397221 */ /* 0x000fe20000010000 */
[----:B------:R-:W-:Y:S01]  /*6170*/  F2FP.BF16.F32.PACK_AB R177, R24, R177 ;  /* 0x000000b118b1723e */ /* 0x000fe200000010ff */
[----:B------:R-:W3:Y:S01]  /*6180*/  MUFU.EX2 R33, R33 ;  /* 0x0000002100217308 */ /* 0x000ee20000000800 */
[----:B------:R-:W-:Y:S01]  /*6190*/  F2FP.BF16.F32.PACK_AB R161, R38, R21 ;  /* 0x0000001526a1723e */ /* 0x000fe200000010ff */
[----:B------:R-:W-:Y:S01]  /*61a0*/  FADD.FTZ R6, R24, R57 ;  /* 0x0000003918067221 */ /* 0x000fe20000010000 */
[----:B------:R-:W-:Y:S02]  /*61b0*/  F2FP.BF16.F32.PACK_AB R163, R42, R15 ;  /* 0x0000000f2aa3723e */ /* 0x000fe400000010ff */
[----:B------:R-:W-:Y:S01]  /*61c0*/  F2FP.BF16.F32.PACK_AB R159, R55, R46 ;  /* 0x0000002e379f723e */ /* 0x000fe200000010ff */
[----:B------:R-:W-:Y:S01]  /*61d0*/  FADD.FTZ R57, R179, R6 ;  /* 0x00000006b3397221 */ /* 0x000fe20000010000 */
[C---:B------:R-:W-:Y:S01]  /*61e0*/  F2FP.BF16.F32.PACK_AB R179, R26.reuse, R179 ;  /* 0x000000b31ab3723e */ /* 0x040fe200000010ff */
[----:B------:R-:W4:Y:S02]  /*61f0*/  MUFU.EX2 R178, R178 ;  /* 0x000000b200b27308 */ /* 0x000f240000000800 */
[----:B------:R-:W-:-:S04]  /*6200*/  FADD.FTZ R6, R26, R57 ;  /* 0x000000391a067221 */ /* 0x000fc80000010000 */
[----:B------:R-:W-:Y:S01]  /*6210*/  FADD.FTZ R57, R173, R6 ;  /* 0x00000006ad397221 */ /* 0x000fe20000010000 */
[C---:B------:R-:W-:Y:S01]  /*6220*/  F2FP.BF16.F32.PACK_AB R173, R28.reuse, R173 ;  /* 0x000000ad1cad723e */ /* 0x040fe200000010ff */
[----:B------:R-:W5:Y:S02]  /*6230*/  MUFU.EX2 R37, R37 ;  /* 0x0000002500257308 */ /* 0x000f640000000800 */
[----:B------:R-:W-:-:S06]  /*6240*/  FADD.FTZ R6, R28, R57 ;  /* 0x000000391c067221 */ /* 0x000fcc0000010000 */
[----:B------:R-:W5:Y:S08]  /*6250*/  MUFU.EX2 R172, R172 ;  /* 0x000000ac00ac7308 */ /* 0x000f700000000800 */
[----:B------:R-:W5:Y:S08]  /*6260*/  MUFU.EX2 R41, R41 ;  /* 0x0000002900297308 */ /* 0x000f700000000800 */
[----:B------:R-:W5:Y:S08]  /*6270*/  MUFU.EX2 R174, R174 ;  /* 0x000000ae00ae7308 */ /* 0x000f700000000800 */
[----:B------:R-:W5:Y:S08]  /*6280*/  MUFU.EX2 R45, R45 ;  /* 0x0000002d002d7308 */ /* 0x000f700000000800 */
[----:B------:R-:W5:Y:S08]  /*6290*/  MUFU.EX2 R168, R168 ;  /* 0x000000a800a87308 */ /* 0x000f700000000800 */
[----:B------:R-:W5:Y:S08]  /*62a0*/  MUFU.EX2 R49, R49 ;  /* 0x0000003100317308 */ /* 0x000f700000000800 */
[----:B------:R-:W5:Y:S01]  /*62b0*/  MUFU.EX2 R170, R170 ;  /* 0x000000aa00aa7308 */ /* 0x000f620000000800 */
[----:B------:R-:W-:-:S02]  /*62c0*/  WARPGROUP.DEPBAR.LE gsb0, 0x0 ;  /* 0x00008000000079c5 */ /* 0x000fc40000010000 */
[----:B------:R0:W-:Y:S01]  /*62d0*/  @!P1 SYNCS.ARRIVE.TRANS64.RED.A1T0 RZ, [R10+URZ], RZ ;  /* 0x000000ff0aff99a7 */ /* 0x0001e2000810043f */
[----:B------:R-:W-:-:S04]  /*62e0*/  F2FP.BF16.F32.PACK_AB R153, R48, R31 ;  /* 0x0000001f3099723e */ /* 0x000fc800000010ff */
[----:B------:R2:W-:Y:S01]  /*62f0*/  MUFU.EX2 R162, R47 ;  /* 0x0000002f00a27308 */ /* 0x0005e20000000800 */
[----:B0-----:R-:W-:Y:S01]  /*6300*/  FADD.FTZ R10, R182, R59 ;  /* 0x0000003bb60a7221 */ /* 0x001fe20000010000 */
[C---:B-1----:R-:W-:Y:S01]  /*6310*/  F2FP.BF16.F32.PACK_AB R182, R29.reuse, R182 ;  /* 0x000000b61db6723e */ /* 0x042fe200000010ff */
[----:B------:R0:W-:Y:S05]  /*6320*/  @!P1 SYNCS.ARRIVE.TRANS64.RED.A1T0 RZ, [R52+URZ], RZ ;  /* 0x000000ff34ff99a7 */ /* 0x0001ea000810043f */
[----:B------:R-:W1:Y:S01]  /*6330*/  MUFU.EX2 R53, R53 ;  /* 0x0000003500357308 */ /* 0x000e620000000800 */
[----:B------:R-:W-:Y:S01]  /*6340*/  FADD.FTZ R59, R29, R10 ;  /* 0x0000000a1d3b7221 */ /* 0x000fe20000010000 */
[----:B--2---:R-:W-:Y:S01]  /*6350*/  FADD.FTZ R47, R175, R6 ;  /* 0x00000006af2f7221 */ /* 0x004fe20000010000 */
[----:B------:R-:W-:-:S02]  /*6360*/  F2FP.BF16.F32.PACK_AB R175, R32, R175 ;  /* 0x000000af20af723e */ /* 0x000fc400000010ff */
[----:B------:R-:W-:Y:S01]  /*6370*/  FADD.FTZ R10, R176, R59 ;  /* 0x0000003bb00a7221 */ /* 0x000fe20000010000 */
[----:B------:R-:W-:Y:S01]  /*6380*/  FADD.FTZ R6, R32, R47 ;  /* 0x0000002f20067221 */ /* 0x000fe20000010000 */
[C---:B---3--:R-:W-:Y:S01]  /*6390*/  F2FP.BF16.F32.PACK_AB R176, R33.reuse, R176 ;  /* 0x000000b021b0723e */ /* 0x048fe200000010ff */
[----:B------:R-:W2:Y:S01]  /*63a0*/  MUFU.EX2 R164, R164 ;  /* 0x000000a400a47308 */ /* 0x000ea20000000800 */
[----:B------:R-:W-:Y:S01]  /*63b0*/  FADD.FTZ R59, R33, R10 ;  /* 0x0000000a213b7221 */ /* 0x000fe20000010000 */
[----:B------:R-:W-:Y:S01]  /*63c0*/  FADD.FTZ R25, R169, R6 ;  /* 0x00000006a9197221 */ /* 0x000fe20000010000 */
[----:B------:R-:W-:Y:S02]  /*63d0*/  F2FP.BF16.F32.PACK_AB R169, R34, R169 ;  /* 0x000000a922a9723e */ /* 0x000fe400000010ff */
[----:B----4-:R-:W-:Y:S01]  /*63e0*/  FADD.FTZ R10, R178, R59 ;  /* 0x0000003bb20a7221 */ /* 0x010fe20000010000 */
[----:B------:R-:W-:Y:S01]  /*63f0*/  FADD.FTZ R25, R34, R25 ;  /* 0x0000001922197221 */ /* 0x000fe20000010000 */
[C---:B-----5:R-:W-:Y:S01]  /*6400*/  F2FP.BF16.F32.PACK_AB R178, R37.reuse, R178 ;  /* 0x000000b225b2723e */ /* 0x060fe200000010ff */
[----:B------:R-:W3:Y:S01]  /*6410*/  MUFU.EX2 R11, R11 ;  /* 0x0000000b000b7308 */ /* 0x000ee20000000800 */
[----:B------:R-:W-:-:S04]  /*6420*/  FADD.FTZ R59, R37, R10 ;  /* 0x0000000a253b7221 */ /* 0x000fc80000010000 */
[----:B------:R-:W-:Y:S01]  /*6430*/  FADD.FTZ R10, R172, R59 ;  /* 0x0000003bac0a7221 */ /* 0x000fe20000010000 */
[C---:B------:R-:W-:Y:S02]  /*6440*/  F2FP.BF16.F32.PACK_AB R172, R41.reuse, R172 ;  /* 0x000000ac29ac723e */ /* 0x040fe400000010ff */
[----:B------:R-:W4:Y:S01]  /*6450*/  MUFU.EX2 R166, R166 ;  /* 0x000000a600a67308 */ /* 0x000f220000000800 */
[----:B------:R-:W-:-:S04]  /*6460*/  FADD.FTZ R59, R41, R10 ;  /* 0x0000000a293b7221 */ /* 0x000fc80000010000 */
[----:B------:R-:W-:Y:S01]  /*6470*/  FADD.FTZ R10, R174, R59 ;  /* 0x0000003bae0a7221 */ /* 0x000fe20000010000 */
[C---:B------:R-:W-:Y:S02]  /*6480*/  F2FP.BF16.F32.PACK_AB R174, R45.reuse, R174 ;  /* 0x000000ae2dae723e */ /* 0x040fe400000010ff */
[----:B------:R-:W5:Y:S01]  /*6490*/  MUFU.EX2 R5, R61 ;  /* 0x0000003d00057308 */ /* 0x000f620000000800 */
[----:B------:R-:W-:-:S04]  /*64a0*/  FADD.FTZ R57, R45, R10 ;  /* 0x0000000a2d397221 */ /* 0x000fc80000010000 */
[----:B------:R-:W-:Y:S01]  /*64b0*/  FADD.FTZ R10, R168, R57 ;  /* 0x00000039a80a7221 */ /* 0x000fe20000010000 */
[C---:B------:R-:W-:Y:S02]  /*64c0*/  F2FP.BF16.F32.PACK_AB R168, R49.reuse, R168 ;  /* 0x000000a831a8723e */ /* 0x040fe400000010ff */
[----:B------:R-:W0:Y:S01]  /*64d0*/  MUFU.EX2 R160, R160 ;  /* 0x000000a000a07308 */ /* 0x000e220000000800 */
[----:B------:R-:W-:Y:S01]  /*64e0*/  FADD.FTZ R47, R49, R10 ;  /* 0x0000000a312f7221 */ /* 0x000fe20000010000 */
[----:B------:R-:W-:-:S03]  /*64f0*/  FADD.FTZ R10, R36, R25 ;  /* 0x00000019240a7221 */ /* 0x000fc60000010000 */
[----:B------:R-:W-:Y:S01]  /*6500*/  FADD.FTZ R6, R170, R47 ;  /* 0x0000002faa067221 */ /* 0x000fe20000010000 */
[----:B------:R-:W-:Y:S01]  /*6510*/  FADD.FTZ R10, R39, R10 ;  /* 0x0000000a270a7221 */ /* 0x000fe20000010000 */
[C---:B-1----:R-:W-:Y:S01]  /*6520*/  F2FP.BF16.F32.PACK_AB R170, R53.reuse, R170 ;  /* 0x000000aa35aa723e */ /* 0x042fe200000010ff */
[----:B------:R-:W1:Y:S01]  /*6530*/  MUFU.EX2 R65, R65 ;  /* 0x0000004100417308 */ /* 0x000e620000000800 */
[----:B------:R-:W-:-:S04]  /*6540*/  FADD.FTZ R25, R53, R6 ;  /* 0x0000000635197221 */ /* 0x000fc80000010000 */
[----:B--2---:R-:W-:Y:S01]  /*6550*/  FADD.FTZ R6, R164, R25 ;  /* 0x00000019a4067221 */ /* 0x004fe20000010000 */
[----:B------:R-:W-:Y:S01]  /*6560*/  FADD.FTZ R25, R27, R10 ;  /* 0x0000000a1b197221 */ /* 0x000fe20000010000 */
[C---:B---3--:R-:W-:Y:S01]  /*6570*/  F2FP.BF16.F32.PACK_AB R164, R11.reuse, R164 ;  /* 0x000000a40ba4723e */ /* 0x048fe200000010ff */
[----:B------:R-:W2:Y:S01]  /*6580*/  MUFU.EX2 R69, R69 ;  /* 0x0000004500457308 */ /* 0x000ea20000000800 */
[----:B------:R-:W-:Y:S01]  /*6590*/  FADD.FTZ R29, R11, R6 ;  /* 0x000000060b1d7221 */ /* 0x000fe20000010000 */
[----:B------:R-:W-:Y:S01]  /*65a0*/  FADD.FTZ R25, R40, R25 ;  /* 0x0000001928197221 */ /* 0x000fe20000010000 */
[----:B------:R-:W-:Y:S02]  /*65b0*/  IMAD.MOV.U32 R11, RZ, RZ, R7 ;  /* 0x000000ffff0b7224 */ /* 0x000fe400078e0007 */
[----:B----4-:R-:W-:Y:S01]  /*65c0*/  FADD.FTZ R6, R166, R29 ;  /* 0x0000001da6067221 */ /* 0x010fe20000010000 */
[----:B------:R-:W-:Y:S01]  /*65d0*/  FADD.FTZ R10, R30, R25 ;  /* 0x000000191e0a7221 */ /* 0x000fe20000010000 */
[C---:B-----5:R-:W-:Y:S01]  /*65e0*/  F2FP.BF16.F32.PACK_AB R166, R5.reuse, R166 ;  /* 0x000000a605a6723e */ /* 0x060fe200000010ff */
[----:B------:R-:W3:Y:S01]  /*65f0*/  MUFU.EX2 R156, R43 ;  /* 0x0000002b009c7308 */ /* 0x000ee20000000800 */
[----:B------:R-:W-:Y:S01]  /*6600*/  FADD.FTZ R25, R5, R6 ;  /* 0x0000000605197221 */ /* 0x000fe20000010000 */
[----:B------:R-:W-:-:S03]  /*6610*/  FADD.FTZ R10, R51, R10 ;  /* 0x0000000a330a7221 */ /* 0x000fc60000010000 */
[----:B0-----:R-:W-:Y:S01]  /*6620*/  FADD.FTZ R25, R160, R25 ;  /* 0x00000019a0197221 */ /* 0x001fe20000010000 */
[----:B------:R-:W-:Y:S01]  /*6630*/  FADD.FTZ R29, R21, R10 ;  /* 0x0000000a151d7221 */ /* 0x000fe20000010000 */
[C---:B-1----:R-:W-:Y:S01]  /*6640*/  F2FP.BF16.F32.PACK_AB R160, R65.reuse, R160 ;  /* 0x000000a041a0723e */ /* 0x042fe200000010ff */
[----:B------:R-:W0:Y:S01]  /*6650*/  MUFU.EX2 R73, R73 ;  /* 0x0000004900497308 */ /* 0x000e220000000800 */
[----:B------:R-:W-:Y:S01]  /*6660*/  FADD.FTZ R25, R65, R25 ;  /* 0x0000001941197221 */ /* 0x000fe20000010000 */
[----:B------:R-:W-:Y:S01]  /*6670*/  FADD.FTZ R6, R38, R29 ;  /* 0x0000001d26067221 */ /* 0x000fe20000010000 */
[----:B------:R-:W-:Y:S02]  /*6680*/  IMAD.MOV.U32 R10, RZ, RZ, R4 ;  /* 0x000000ffff0a7224 */ /* 0x000fe400078e0004 */
[----:B------:R-:W-:Y:S01]  /*6690*/  FADD.FTZ R25, R162, R25 ;  /* 0x00000019a2197221 */ /* 0x000fe20000010000 */
[----:B------:R-:W-:Y:S01]  /*66a0*/  FADD.FTZ R5, R15, R6 ;  /* 0x000000060f057221 */ /* 0x000fe20000010000 */
[C---:B--2---:R-:W-:Y:S01]  /*66b0*/  F2FP.BF16.F32.PACK_AB R162, R69.reuse, R162 ;  /* 0x000000a245a2723e */ /* 0x044fe200000010ff */
[----:B------:R-:W1:Y:S01]  /*66c0*/  MUFU.EX2 R158, R205 ;  /* 0x000000cd009e7308 */ /* 0x000e620000000800 */
[----:B------:R-:W-:Y:S01]  /*66d0*/  FADD.FTZ R25, R69, R25 ;  /* 0x0000001945197221 */ /* 0x000fe20000010000 */
[----:B------:R-:W-:-:S03]  /*66e0*/  FADD.FTZ R6, R42, R5 ;  /* 0x000000052a067221 */ /* 0x000fc60000010000 */
[----:B---3--:R-:W-:Y:S01]  /*66f0*/  FADD.FTZ R25, R156, R25 ;  /* 0x000000199c197221 */ /* 0x008fe20000010000 */
[----:B------:R-:W-:Y:S02]  /*6700*/  FADD.FTZ R5, R13, R6 ;  /* 0x000000060d057221 */ /* 0x000fe40000010000 */
[----:B------:R-:W2:Y:S01]  /*6710*/  MUFU.EX2 R77, R77 ;  /* 0x0000004d004d7308 */ /* 0x000ea20000000800 */
[C---:B0-----:R-:W-:Y:S01]  /*6720*/  FADD.FTZ R25, R73.reuse, R25 ;  /* 0x0000001949197221 */ /* 0x041fe20000010000 */
[----:B------:R-:W-:Y:S01]  /*6730*/  FADD.FTZ R5, R44, R5 ;  /* 0x000000052c057221 */ /* 0x000fe20000010000 */
[----:B------:R-:W-:-:S03]  /*6740*/  F2FP.BF16.F32.PACK_AB R156, R73, R156 ;  /* 0x0000009c499c723e */ /* 0x000fc600000010ff */
[----:B------:R-:W-:Y:S02]  /*6750*/  FADD.FTZ R6, R46, R5 ;  /* 0x000000052e067221 */ /* 0x000fe40000010000 */
[----:B------:R-:W0:Y:S01]  /*6760*/  MUFU.EX2 R152, R207 ;  /* 0x000000cf00987308 */ /* 0x000e220000000800 */
[----:B-1----:R-:W-:Y:S01]  /*6770*/  FADD.FTZ R25, R158, R25 ;  /* 0x000000199e197221 */ /* 0x002fe20000010000 */
[----:B------:R-:W-:-:S04]  /*6780*/  FADD.FTZ R6, R55, R6 ;  /* 0x0000000637067221 */ /* 0x000fc80000010000 */
[----:B------:R-:W-:Y:S02]  /*6790*/  FADD.FTZ R5, R31, R6 ;  /* 0x000000061f057221 */ /* 0x000fe40000010000 */
[----:B------:R-:W1:Y:S01]  /*67a0*/  MUFU.EX2 R81, R81 ;  /* 0x0000005100517308 */ /* 0x000e620000000800 */
[C---:B--2---:R-:W-:Y:S01]  /*67b0*/  FADD.FTZ R25, R77.reuse, R25 ;  /* 0x000000194d197221 */ /* 0x044fe20000010000 */
[----:B------:R-:W-:Y:S01]  /*67c0*/  FADD.FTZ R6, R48, R5 ;  /* 0x0000000530067221 */ /* 0x000fe20000010000 */
[----:B------:R-:W-:-:S05]  /*67d0*/  F2FP.BF16.F32.PACK_AB R158, R77, R158 ;  /* 0x0000009e4d9e723e */ /* 0x000fca00000010ff */
        /* <DEDUP_REMOVED lines=8> */
[----:B0-----:R-:W-:-:S04]  /*6860*/  FADD.FTZ R25, R154, R25 ;  /* 0x000000199a197221 */ /* 0x001fc80000010000 */
[C---:B-1----:R-:W-:Y:S01]  /*6870*/  FADD.FTZ R6, R50.reuse, R25 ;  /* 0x0000001932067221 */ /* 0x042fe20000010000 */
[----:B------:R-:W-:Y:S01]  /*6880*/  F2FP.BF16.F32.PACK_AB R154, R50, R154 ;  /* 0x0000009a329a723e */ /* 0x000fe200000010ff */
[C---:B--2---:R-:W-:Y:S01]  /*6890*/  FADD.FTZ R5, R12.reuse, R5 ;  /* 0x000000050c057221 */ /* 0x044fe20000010000 */
[----:B------:R-:W-:Y:S01]  /*68a0*/  F2FP.BF16.F32.PACK_AB R155, R12, R35 ;  /* 0x000000230c9b723e */ /* 0x000fe200000010ff */
[----:B------:R-:W-:Y:S06]  /*68b0*/  @P3 BRA `(.L_x_2252) ;  /* 0xffffffd4005c3947 */ /* 0x000fec000383ffff */
.L_x_2243:
[----:B------:R-:W-:-:S13]  /*68c0*/  ISETP.LE.AND P2, PT, RZ, UR4, PT ;  /* 0x00000004ff007c0c */ /* 0x000fda000bf43270 */
[----:B------:R-:W-:Y:S05]  /*68d0*/  @!P2 BRA `(.L_x_2253) ;  /* 0x000000200068a947 */ /* 0x000fea0003800000 */
[----:B------:R-:W-:Y:S01]  /*68e0*/  IMAD.MOV.U32 R11, RZ, RZ, R4 ;  /* 0x000000ffff0b7224 */ /* 0x000fe200078e0004 */
[----:B------:R-:W-:Y:S01]  /*68f0*/  UMOV UR5, UR37 ;  /* 0x0000002500057c82 */ /* 0x000fe20008000000 */
[----:B------:R-:W-:Y:S01]  /*6900*/  IMAD.MOV.U32 R10, RZ, RZ, R7 ;  /* 0x000000ffff0a7224 */ /* 0x000fe200078e0007 */
[----:B------:R-:W-:-:S06]  /*6910*/  UMOV UR6, UR36 ;  /* 0x0000002400067c82 */ /* 0x000fcc0008000000 */
.L_x_2262:
        /* <DEDUP_REMOVED lines=8> */
.L_x_2254:
[----:B------:R-:W-:Y:S01]  /*69a0*/  ULEA UR7, UR36, UR38, 0x3 ;  /* 0x0000002624077291 */ /* 0x000fe2000f8e183f */
[----:B------:R-:W-:-:S05]  /*69b0*/  IMAD.U32 R0, RZ, RZ, UR37 ;  /* 0x00000025ff007e24 */ /* 0x000fca000f8e00ff */
[----:B------:R-:W-:-:S04]  /*69c0*/  SHF.L.U32 R0, R0, 0x1f, RZ ;  /* 0x0000001f00007819 */ /* 0x000fc800000006ff */
[----:B------:R0:W1:Y:S01]  /*69d0*/  SYNCS.PHASECHK.TRANS64.TRYWAIT P2, [UR7+0x34830], R0 ;  /* 0x03483000ff0075a7 */ /* 0x0000620008040147 */
[----:B------:R-:W-:Y:S05]  /*69e0*/  @!P0 BRA `(.L_x_2255) ;  /* 0x0000000000048947 */ /* 0x000fea0003800000 */
[----:B------:R-:W-:Y:S01]  /*69f0*/  BPT.TRAP 0x1 ;  /* 0x000000040000795c */ /* 0x000fe20000300000 */
.L_x_2255:
[----:B-1----:R-:W-:Y:S05]  /*6a00*/  @P2 BRA `(.L_x_2256) ;  /* 0x0000000000082947 */ /* 0x002fea0003800000 */
[----:B------:R-:W1:Y:S02]  /*6a10*/  SYNCS.PHASECHK.TRANS64.TRYWAIT P2, [UR7+0x34830], R0 ;  /* 0x03483000ff0075a7 */ /* 0x000e640008040147 */
[----:B-1----:R-:W-:Y:S05]  /*6a20*/  @!P2 BRA `(.L_x_2257) ;  /* 0x000000980000a947 */ /* 0x002fea0003800000 */
.L_x_2256:
        /* <DEDUP_REMOVED lines=141> */
.L_x_2258:
[----:B------:R-:W-:Y:S01]  /*7300*/  ULEA UR11, UR6, UR38, 0x3 ;  /* 0x00000026060b7291 */ /* 0x000fe2000f8e183f */
[----:B01----:R-:W-:-:S05]  /*7310*/  IMAD.U32 R0, RZ, RZ, UR5 ;  /* 0x00000005ff007e24 */ /* 0x003fca000f8e00ff */
[----:B------:R-:W-:-:S04]  /*7320*/  SHF.L.U32 R0, R0, 0x1f, RZ ;  /* 0x0000001f00007819 */ /* 0x000fc800000006ff */
[----:B------:R0:W1:Y:S01]  /*7330*/  SYNCS.PHASECHK.TRANS64.TRYWAIT P2, [UR11+0x34850], R0 ;  /* 0x03485000ff0075a7 */ /* 0x000062000804014b */
[----:B------:R-:W-:Y:S05]  /*7340*/  @!P0 BRA `(.L_x_2259) ;  /* 0x0000000000048947 */ /* 0x000fea0003800000 */
[----:B------:R-:W-:Y:S01]  /*7350*/  BPT.TRAP 0x1 ;  /* 0x000000040000795c */ /* 0x000fe20000300000 */
.L_x_2259:
[----:B-1----:R-:W-:Y:S05]  /*7360*/  @P2 BRA `(.L_x_2260) ;  /* 0x0000000000082947 */ /* 0x002fea0003800000 */
[----:B------:R-:W1:Y:S02]  /*7370*/  SYNCS.PHASECHK.TRANS64.TRYWAIT P2, [UR11+0x34850], R0 ;  /* 0x03485000ff0075a7 */ /* 0x000e64000804014b */
[----:B-1----:R-:W-:Y:S05]  /*7380*/  @!P2 BRA `(.L_x_2261) ;  /* 0x0000008c00c0a947 */ /* 0x002fea0003800000 */
.L_x_2260:
[----:B------:R-:W-:Y:S01]  /*7390*/  UIADD3 UR5, UR38, 0x400, URZ ;  /* 0x0000040026057890 */ /* 0x000fe2000fffe03f */
[----:B------:R-:W-:Y:S01]  /*73a0*/  WARPGROUP.ARRIVE ;  /* 0x00000000000079c5 */ /* 0x000fe20000000000 */
[----:B------:R-:W-:Y:S01]  /*73b0*/  UMOV UR7, 0x40000040 ;  /* 0x4000004000077882 */ /* 0x000fe20000000000 */
[----:B01----:R-:W-:Y:S01]  /*73c0*/  FMNMX.FTZ R0, R24, R10, !PT ;  /* 0x0000000a18007209 */ /* 0x003fe20007810000 */
[----:B------:R-:W-:Y:S01]  /*73d0*/  USHF.R.U32.HI UR5, URZ, 0x4, UR5 ;  /* 0x000000043f057899 */ /* 0x000fe20008011605 */
[----:B------:R-:W-:Y:S02]  /*73e0*/  ISETP.LT.AND P2, PT, RZ, UR4, PT ;  /* 0x00000004ff007c0c */ /* 0x000fe4000bf41270 */
[----:B------:R-:W-:Y:S01]  /*73f0*/  FMNMX.FTZ R3, R25, R0, !PT ;  /* 0x0000000019037209 */ /* 0x000fe20007810000 */
[----:B------:R-:W-:-:S03]  /*7400*/  ULOP3.LUT UR5, UR5, 0x3fff, URZ, 0xc0, !UPT ;  /* 0x00003fff05057892 */ /* 0x000fc6000f8ec03f */
[----:B------:R-:W-:Y:S01]  /*7410*/  FMNMX.FTZ R0, R28, R3, !PT ;  /* 0x000000031c007209 */ /* 0x000fe20007810000 */
[----:B------:R-:W-:-:S03]  /*7420*/  ULOP3.LUT UR5, UR5, 0x4000000, URZ, 0xfc, !UPT ;  /* 0x0400000005057892 */ /* 0x000fc6000f8efc3f */
[----:B------:R-:W-:Y:S01]  /*7430*/  FMNMX.FTZ R3, R29, R0, !PT ;  /* 0x000000001d037209 */ /* 0x000fe20007810000 */
[----:B------:R-:W-:-:S03]  /*7440*/  ULEA UR5, UR6, UR5, 0xb ;  /* 0x0000000506057291 */ /* 0x000fc6000f8e583f */
[----:B------:R-:W-:-:S04]  /*7450*/  FMNMX.FTZ R0, R32, R3, !PT ;  /* 0x0000000320007209 */ /* 0x000fc80007810000 */
[----:B------:R-:W-:Y:S01]  /*7460*/  UMOV UR6, UR5 ;  /* 0x0000000500067c82 */ /* 0x000fe20008000000 */
[----:B------:R-:W-:Y:S01]  /*7470*/  FMNMX.FTZ R3, R33, R0, !PT ;  /* 0x0000000021037209 */ /* 0x000fe20007810000 */
[----:B------:R-:W-:Y:S01]  /*7480*/  HGMMA.64x128x16.F32.BF16 R88, R180, gdesc[UR4].tnspB, R88, gsb0 ;  /* 0x41e00004b4587df0 */ /* 0x000fe20008001858 */
[----:B------:R-:W-:Y:S01]  /*7490*/  UIADD3 UR6, UR5, 0x80, URZ ;  /* 0x0000008005067890 */ /* 0x000fe2000fffe03f */
[----:B------:R-:W-:Y:S01]  /*74a0*/  UMOV UR7, 0x40000040 ;  /* 0x4000004000077882 */ /* 0x000fe20000000000 */
        /* <DEDUP_REMOVED lines=25> */
[----:B------:R-:W-:Y:S02]  /*7640*/  FMNMX.FTZ R2, R85, R0, !PT ;  /* 0x0000000055027209 */ /* 0x000fe40007810000 */
[----:B------:R-:W0:Y:S03]  /*7650*/  LDC R0, c[0x0][0x988] ;  /* 0x00026200ff007b82 */ /* 0x000e260000000800 */
[----:B------:R-:W1:Y:S02]  /*7660*/  SHFL.BFLY PT, R3, R2, 0x2, 0x1f ;  /* 0x0c401f0002037f89 */ /* 0x000e6400000e0000 */
[----:B-1----:R-:W-:Y:S02]  /*7670*/  FMNMX.FTZ R4, R2, R3, !PT ;  /* 0x0000000302047209 */ /* 0x002fe40007810000 */
[----:B------:R-:W-:-:S03]  /*7680*/  FMNMX.FTZ R2, R26, R11, !PT ;  /* 0x0000000b1a027209 */ /* 0x000fc60007810000 */
[----:B------:R-:W1:Y:S01]  /*7690*/  SHFL.BFLY PT, R7, R4, 0x1, 0x1f ;  /* 0x0c201f0004077f89 */ /* 0x000e6200000e0000 */
[----:B------:R-:W-:Y:S01]  /*76a0*/  FMNMX.FTZ R21, R27, R2, !PT ;  /* 0x000000021b157209 */ /* 0x000fe20007810000 */
[----:B------:R-:W-:Y:S02]  /*76b0*/  WARPGROUP.DEPBAR.LE gsb0, 0x0 ;  /* 0x00008000000079c5 */ /* 0x000fe40000010000 */
[----:B------:R-:W-:Y:S01]  /*76c0*/  WARPGROUP.ARRIVE ;  /* 0x00000000000079c5 */ /* 0x000fe20000000000 */
[----:B------:R-:W-:-:S05]  /*76d0*/  FMNMX.FTZ R2, R30, R21, !PT ;  /* 0x000000151e027209 */ /* 0x000fca0007810000 */
[----:B------:R-:W-:Y:S01]  /*76e0*/  HGMMA.64x128x16.F32.BF16 R88, R176, gdesc[UR4].tnspB, R88, gsb0 ;  /* 0x41e00004b0587df0 */ /* 0x000fe20008001858 */
[----:B------:R-:W-:Y:S01]  /*76f0*/  UIADD3 UR6, UR5, 0x100, URZ ;  /* 0x0000010005067890 */ /* 0x000fe2000fffe03f */
[----:B------:R-:W-:Y:S01]  /*7700*/  UMOV UR7, 0x40000040 ;  /* 0x4000004000077882 */ /* 0x000fe20000000000 */
[----:B-1----:R-:W-:-:S05]  /*7710*/  FMNMX.FTZ R7, R4, R7, !PT ;  /* 0x0000000704077209 */ /* 0x002fca0007810000 */
[----:B------:R-:W-:-:S04]  /*7720*/  FADD.FTZ R3, -R7, R10 ;  /* 0x0000000a07037221 */ /* 0x000fc80000010100 */
[----:B0-----:R-:W-:-:S06]  /*7730*/  FMUL.FTZ R3, R3, R0 ;  /* 0x0000000003037220 */ /* 0x001fcc0000410000 */
[----:B------:R-:W-:Y:S01]  /*7740*/  MUFU.EX2 R3, R3 ;  /* 0x0000000300037308 */ /* 0x000fe20000000800 */
        /* <DEDUP_REMOVED lines=11> */
[----:B------:R-:W-:Y:S01]  /*7800*/  WARPGROUP.ARRIVE ;  /* 0x00000000000079c5 */ /* 0x000fe20000000000 */
[----:B------:R-:W-:-:S04]  /*7810*/  FMUL.FTZ R169, R7, R0 ;  /* 0x0000000007a97220 */ /* 0x000fc80000410000 */
[--C-:B------:R-:W-:Y:S02]  /*7820*/  FFMA.FTZ R13, R25, R0, -R169.reuse ;  /* 0x00000000190d7223 */ /* 0x100fe400000108a9 */
[----:B------:R-:W-:Y:S01]  /*7830*/  HGMMA.64x128x16.F32.BF16 R88, R164, gdesc[UR4].tnspB, R88, gsb0 ;  /* 0x41e00004a4587df0 */ /* 0x000fe20008001858 */
[----:B------:R-:W-:Y:S01]  /*7840*/  UIADD3 UR6, UR5, 0x280, URZ ;  /* 0x0000028005067890 */ /* 0x000fe2000fffe03f */
[----:B------:R-:W-:Y:S01]  /*7850*/  FMNMX.FTZ R25, R31, R2, !PT ;  /* 0x000000021f197209 */ /* 0x000fe20007810000 */
[----:B------:R-:W-:Y:S01]  /*7860*/  UMOV UR7, 0x40000040 ;  /* 0x4000004000077882 */ /* 0x000fe20000000000 */
[-CC-:B------:R-:W-:Y:S01]  /*7870*/  FFMA.FTZ R15, R29, R0.reuse, -R169.reuse ;  /* 0x000000001d0f7223 */ /* 0x180fe200000108a9 */
[-CC-:B------:R-:W-:Y:S01]  /*7880*/  FFMA.FTZ R33, R33, R0.reuse, -R169.reuse ;  /* 0x0000000021217223 */ /* 0x180fe200000108a9 */
[----:B------:R-:W-:Y:S01]  /*7890*/  FMNMX.FTZ R2, R34, R25, !PT ;  /* 0x0000001922027209 */ /* 0x000fe20007810000 */
[-CC-:B------:R-:W-:Y:S01]  /*78a0*/  FFMA.FTZ R37, R37, R0.reuse, -R169.reuse ;  /* 0x0000000025257223 */ /* 0x180fe200000108a9 */
[--C-:B------:R-:W-:Y:S01]  /*78b0*/  FFMA.FTZ R41, R41, R0, -R169.reuse ;  /* 0x0000000029297223 */ /* 0x100fe200000108a9 */
[----:B------:R0:W-:Y:S01]  /*78c0*/  MUFU.EX2 R21, R33 ;  /* 0x0000002100157308 */ /* 0x0001e20000000800 */
[----:B------:R-:W-:Y:S01]  /*78d0*/  FMNMX.FTZ R25, R35, R2, !PT ;  /* 0x0000000223197209 */ /* 0x000fe20007810000 */
[-CC-:B------:R-:W-:Y:S01]  /*78e0*/  FFMA.FTZ R45, R45, R0.reuse, -R169.reuse ;  /* 0x000000002d2d7223 */ /* 0x180fe200000108a9 */
[-CC-:B------:R-:W-:Y:S01]  /*78f0*/  FFMA.FTZ R49, R49, R0.reuse, -R169.reuse ;  /* 0x0000000031317223 */ /* 0x180fe200000108a9 */
[-CC-:B------:R-:W-:Y:S01]  /*7900*/  FFMA.FTZ R4, R61, R0.reuse, -R169.reuse ;  /* 0x000000003d047223 */ /* 0x180fe200000108a9 */
[----:B------:R-:W-:Y:S01]  /*7910*/  FMNMX.FTZ R2, R38, R25, !PT ;  /* 0x0000001926027209 */ /* 0x000fe20007810000 */
[-CC-:B------:R-:W-:Y:S01]  /*7920*/  FFMA.FTZ R180, R24, R0.reuse, -R169.reuse ;  /* 0x0000000018b47223 */ /* 0x180fe200000108a9 */
[--C-:B------:R-:W-:Y:S01]  /*7930*/  FFMA.FTZ R182, R28, R0, -R169.reuse ;  /* 0x000000001cb67223 */ /* 0x100fe200000108a9 */
[----:B------:R-:W-:Y:S01]  /*7940*/  MUFU.EX2 R25, R37 ;  /* 0x0000002500197308 */ /* 0x000fe20000000800 */
[----:B------:R-:W-:Y:S01]  /*7950*/  FMNMX.FTZ R29, R39, R2, !PT ;  /* 0x00000002271d7209 */ /* 0x000fe20007810000 */
[-CC-:B------:R-:W-:Y:S01]  /*7960*/  FFMA.FTZ R176, R32, R0.reuse, -R169.reuse ;  /* 0x0000000020b07223 */ /* 0x180fe200000108a9 */
[-CC-:B------:R-:W-:Y:S01]  /*7970*/  FFMA.FTZ R178, R36, R0.reuse, -R169.reuse ;  /* 0x0000000024b27223 */ /* 0x180fe200000108a9 */
[-CC-:B------:R-:W-:Y:S01]  /*7980*/  FFMA.FTZ R174, R44, R0.reuse, -R169.reuse ;  /* 0x000000002cae7223 */ /* 0x180fe200000108a9 */
[----:B------:R-:W-:Y:S01]  /*7990*/  FMNMX.FTZ R2, R42, R29, !PT ;  /* 0x0000001d2a027209 */ /* 0x000fe20007810000 */
[-CC-:B------:R-:W-:Y:S01]  /*79a0*/  FFMA.FTZ R172, R40, R0.reuse, -R169.reuse ;  /* 0x0000000028ac7223 */ /* 0x180fe200000108a9 */
[--C-:B------:R-:W-:Y:S01]  /*79b0*/  FFMA.FTZ R53, R53, R0, -R169.reuse ;  /* 0x0000000035357223 */ /* 0x100fe200000108a9 */
[----:B------:R-:W1:Y:S01]  /*79c0*/  MUFU.EX2 R180, R180 ;  /* 0x000000b400b47308 */ /* 0x000e620000000800 */
        /* <DEDUP_REMOVED lines=8> */
[----:B0-----:R-:W-:Y:S01]  /*7a50*/  FMNMX.FTZ R33, R47, R2, !PT ;  /* 0x000000022f217209 */ /* 0x001fe20007810000 */
[-CC-:B------:R-:W-:Y:S01]  /*7a60*/  FFMA.FTZ R14, R80, R0.reuse, -R169.reuse ;  /* 0x00000000500e7223 */ /* 0x180fe200000108a9 */
[-CC-:B------:R-:W-:Y:S01]  /*7a70*/  FFMA.FTZ R20, R84, R0.reuse, -R169.reuse ;  /* 0x0000000054147223 */ /* 0x180fe200000108a9 */
[----:B------:R-:W-:Y:S01]  /*7a80*/  FFMA.FTZ R85, R85, R0, -R169 ;  /* 0x0000000055557223 */ /* 0x000fe200000108a9 */
[----:B------:R-:W-:-:S03]  /*7a90*/  FMNMX.FTZ R2, R50, R33, !PT ;  /* 0x0000002132027209 */ /* 0x000fc60007810000 */
[----:B------:R-:W0:Y:S01]  /*7aa0*/  MUFU.EX2 R13, R13 ;  /* 0x0000000d000d7308 */ /* 0x000e220000000800 */
[----:B------:R-:W-:Y:S01]  /*7ab0*/  FMNMX.FTZ R33, R51, R2, !PT ;  /* 0x0000000233217209 */ /* 0x000fe20007810000 */
[----:B-1----:R-:W-:-:S03]  /*7ac0*/  FFMA.FTZ R6, R3, R6, R180 ;  /* 0x0000000603067223 */ /* 0x002fc600000100b4 */
[----:B------:R-:W-:-:S03]  /*7ad0*/  FMNMX.FTZ R2, R54, R33, !PT ;  /* 0x0000002136027209 */ /* 0x000fc60007810000 */
[----:B------:R1:W-:Y:S01]  /*7ae0*/  MUFU.EX2 R33, R45 ;  /* 0x0000002d00217308 */ /* 0x0003e20000000800 */
[----:B------:R-:W-:-:S04]  /*7af0*/  FMNMX.FTZ R37, R55, R2, !PT ;  /* 0x0000000237257209 */ /* 0x000fc80007810000 */
[----:B------:R-:W-:-:S03]  /*7b00*/  FMNMX.FTZ R2, R58, R37, !PT ;  /* 0x000000253a027209 */ /* 0x000fc60007810000 */
[----:B------:R-:W-:Y:S01]  /*7b10*/  MUFU.EX2 R182, R182 ;  /* 0x000000b600b67308 */ /* 0x000fe20000000800 */
[----:B------:R-:W-:Y:S02]  /*7b20*/  FMNMX.FTZ R37, R59, R2, !PT ;  /* 0x000000023b257209 */ /* 0x000fe40007810000 */
[----:B0-----:R-:W-:Y:S02]  /*7b30*/  F2FP.BF16.F32.PACK_AB R180, R13, R180 ;  /* 0x000000b40db4723e */ /* 0x001fe400000010ff */
[----:B------:R-:W-:-:S03]  /*7b40*/  FMNMX.FTZ R2, R62, R37, !PT ;  /* 0x000000253e027209 */ /* 0x000fc60007810000 */
[----:B------:R0:W-:Y:S01]  /*7b50*/  MUFU.EX2 R37, R49 ;  /* 0x0000003100257308 */ /* 0x0001e20000000800 */
[----:B------:R-:W-:-:S04]  /*7b60*/  FMNMX.FTZ R41, R63, R2, !PT ;  /* 0x000000023f297209 */ /* 0x000fc80007810000 */
[----:B------:R-:W-:-:S03]  /*7b70*/  FMNMX.FTZ R2, R66, R41, !PT ;  /* 0x0000002942027209 */ /* 0x000fc60007810000 */
[----:B------:R-:W-:Y:S01]  /*7b80*/  MUFU.EX2 R15, R15 ;  /* 0x0000000f000f7308 */ /* 0x000fe20000000800 */
[----:B------:R-:W-:-:S04]  /*7b90*/  FMNMX.FTZ R41, R67, R2, !PT ;  /* 0x0000000243297209 */ /* 0x000fc80007810000 */
[----:B------:R-:W-:-:S03]  /*7ba0*/  FMNMX.FTZ R2, R70, R41, !PT ;  /* 0x0000002946027209 */ /* 0x000fc60007810000 */
[----:B------:R-:W-:Y:S01]  /*7bb0*/  MUFU.EX2 R176, R176 ;  /* 0x000000b000b07308 */ /* 0x000fe20000000800 */
[----:B-1----:R-:W-:-:S04]  /*7bc0*/  FMNMX.FTZ R45, R71, R2, !PT ;  /* 0x00000002472d7209 */ /* 0x002fc80007810000 */
[----:B------:R-:W-:-:S03]  /*7bd0*/  FMNMX.FTZ R2, R74, R45, !PT ;  /* 0x0000002d4a027209 */ /* 0x000fc60007810000 */
[----:B------:R-:W-:Y:S01]  /*7be0*/  MUFU.EX2 R178, R178 ;  /* 0x000000b200b27308 */ /* 0x000fe20000000800 */
[----:B------:R-:W-:-:S04]  /*7bf0*/  FMNMX.FTZ R45, R75, R2, !PT ;  /* 0x000000024b2d7209 */ /* 0x000fc80007810000 */
[----:B------:R-:W-:-:S03]  /*7c00*/  FMNMX.FTZ R2, R78, R45, !PT ;  /* 0x0000002d4e027209 */ /* 0x000fc60007810000 */
[----:B------:R-:W-:Y:S01]  /*7c10*/  MUFU.EX2 R172, R172 ;  /* 0x000000ac00ac7308 */ /* 0x000fe20000000800 */
[----:B0-----:R-:W-:-:S04]  /*7c20*/  FMNMX.FTZ R49, R79, R2, !PT ;  /* 0x000000024f317209 */ /* 0x001fc80007810000 */
[----:B------:R-:W-:-:S03]  /*7c30*/  FMNMX.FTZ R2, R82, R49, !PT ;  /* 0x0000003152027209 */ /* 0x000fc60007810000 */
[----:B------:R-:W-:Y:S01]  /*7c40*/  MUFU.EX2 R174, R174 ;  /* 0x000000ae00ae7308 */ /* 0x000fe20000000800 */
[----:B------:R-:W-:-:S04]  /*7c50*/  FMNMX.FTZ R49, R83, R2, !PT ;  /* 0x0000000253317209 */ /* 0x000fc80007810000 */
[----:B------:R-:W-:-:S03]  /*7c60*/  FMNMX.FTZ R2, R86, R49, !PT ;  /* 0x0000003156027209 */ /* 0x000fc60007810000 */
[----:B------:R0:W-:Y:S01]  /*7c70*/  MUFU.EX2 R49, R4 ;  /* 0x0000000400317308 */ /* 0x0001e20000000800 */
[----:B------:R-:W-:-:S05]  /*7c80*/  FMNMX.FTZ R2, R87, R2, !PT ;  /* 0x0000000257027209 */ /* 0x000fca0007810000 */
[----:B------:R-:W1:Y:S02]  /*7c90*/  SHFL.BFLY PT, R61, R2, 0x2, 0x1f ;  /* 0x0c401f00023d7f89 */ /* 0x000e6400000e0000 */
[----:B------:R2:W-:Y:S01]  /*7ca0*/  MUFU.EX2 R41, R53 ;  /* 0x0000003500297308 */ /* 0x0005e20000000800 */
[----:B0-----:R-:W-:-:S07]  /*7cb0*/  FFMA.FTZ R4, R73, R0, -R169 ;  /* 0x0000000049047223 */ /* 0x001fce00000108a9 */
[----:B------:R0:W-:Y:S01]  /*7cc0*/  MUFU.EX2 R45, R57 ;  /* 0x00000039002d7308 */ /* 0x0001e20000000800 */
[-CC-:B--2---:R-:W-:Y:S01]  /*7cd0*/  FFMA.FTZ R53, R65, R0.reuse, -R169.reuse ;  /* 0x0000000041357223 */ /* 0x184fe200000108a9 */
[----:B------:R-:W-:-:S06]  /*7ce0*/  FFMA.FTZ R65, R77, R0, -R169 ;  /* 0x000000004d417223 */ /* 0x000fcc00000108a9 */
[----:B------:R-:W-:Y:S01]  /*7cf0*/  MUFU.EX2 R168, R168 ;  /* 0x000000a800a87308 */ /* 0x000fe20000000800 */
[-CC-:B0-----:R-:W-:Y:S01]  /*7d00*/  FFMA.FTZ R57, R69, R0.reuse, -R169.reuse ;  /* 0x0000000045397223 */ /* 0x181fe200000108a9 */
[-CC-:B------:R-:W-:Y:S01]  /*7d10*/  FFMA.FTZ R69, R81, R0.reuse, -R169.reuse ;  /* 0x0000000051457223 */ /* 0x180fe200000108a9 */
[----:B------:R-:W-:Y:S02]  /*7d20*/  WARPGROUP.DEPBAR.LE gsb0, 0x0 ;  /* 0x00008000000079c5 */ /* 0x000fe40000010000 */
[----:B------:R-:W-:Y:S01]  /*7d30*/  WARPGROUP.ARRIVE ;  /* 0x00000000000079c5 */ /* 0x000fe20000000000 */
[----:B-1----:R-:W-:Y:S01]  /*7d40*/  FMNMX.FTZ R24, R2, R61, !PT ;  /* 0x0000003d02187209 */ /* 0x002fe20007810000 */
[-CC-:B------:R-:W-:Y:S01]  /*7d50*/  FFMA.FTZ R164, R56, R0.reuse, -R169.reuse ;  /* 0x0000000038a47223 */ /* 0x180fe200000108a9 */
[----:B------:R0:W-:Y:S01]  /*7d60*/  MUFU.EX2 R61, R4 ;  /* 0x00000004003d7308 */ /* 0x0001e20000000800 */
[----:B------:R-:W-:Y:S02]  /*7d70*/  FFMA.FTZ R166, R60, R0, -R169 ;  /* 0x000000003ca67223 */ /* 0x000fe400000108a9 */
[----:B------:R-:W-:Y:S01]  /*7d80*/  HGMMA.64x128x16.F32.BF16 R88, R160, gdesc[UR4].tnspB, R88, gsb0 ;  /* 0x41e00004a0587df0 */ /* 0x000fe20008001858 */
[----:B------:R-:W-:Y:S01]  /*7d90*/  UIADD3 UR6, UR5, 0x300, URZ ;  /* 0x0000030005067890 */ /* 0x000fe2000fffe03f */
[----:B------:R-:W0:Y:S01]  /*7da0*/  SHFL.BFLY PT, R73, R24, 0x1, 0x1f ;  /* 0x0c201f0018497f89 */ /* 0x000e2200000e0000 */
[----:B------:R-:W-:-:S02]  /*7db0*/  UMOV UR7, 0x40000040 ;  /* 0x4000004000077882 */ /* 0x000fc40000000000 */
[----:B------:R-:W-:Y:S08]  /*7dc0*/  MUFU.EX2 R170, R170 ;  /* 0x000000aa00aa7308 */ /* 0x000ff00000000800 */
[----:B------:R-:W-:Y:S08]  /*7dd0*/  MUFU.EX2 R164, R164 ;  /* 0x000000a400a47308 */ /* 0x000ff00000000800 */
[----:B------:R-:W-:Y:S01]  /*7de0*/  MUFU.EX2 R166, R166 ;  /* 0x000000a600a67308 */ /* 0x000fe20000000800 */
[----:B0-----:R-:W-:-:S07]  /*7df0*/  FMNMX.FTZ R4, R24, R73, !PT ;  /* 0x0000004918047209 */ /* 0x001fce0007810000 */
[----:B------:R-:W-:Y:S01]  /*7e00*/  MUFU.EX2 R53, R53 ;  /* 0x0000003500357308 */ /* 0x000fe20000000800 */
[----:B------:R-:W-:-:S04]  /*7e10*/  FADD.FTZ R73, -R4, R11 ;  /* 0x0000000b04497221 */ /* 0x000fc80000010100 */
[-C--:B------:R-:W-:Y:S01]  /*7e20*/  FMUL.FTZ R2, R73, R0.reuse ;  /* 0x0000000049027220 */ /* 0x080fe20000410000 */
[-C--:B------:R-:W-:Y:S02]  /*7e30*/  FMUL.FTZ R73, R4, R0.reuse ;  /* 0x0000000004497220 */ /* 0x080fe40000410000 */
[----:B------:R-:W-:Y:S02]  /*7e40*/  MUFU.EX2 R57, R57 ;  /* 0x0000003900397308 */ /* 0x000fe40000000800 */
[-CC-:B------:R-:W-:Y:S01]  /*7e50*/  FFMA.FTZ R24, R27, R0.reuse, -R73.reuse ;  /* 0x000000001b187223 */ /* 0x180fe20000010849 */
[-CC-:B------:R-:W-:Y:S01]  /*7e60*/  FFMA.FTZ R181, R26, R0.reuse, -R73.reuse ;  /* 0x000000001ab57223 */ /* 0x180fe20000010849 */
[----:B------:R-:W-:Y:S02]  /*7e70*/  IMAD.U32 R27, RZ, RZ, UR10 ;  /* 0x0000000aff1b7e24 */ /* 0x000fe4000f8e00ff */
[-CC-:B------:R-:W-:Y:S01]  /*7e80*/  FFMA.FTZ R183, R30, R0.reuse, -R73.reuse ;  /* 0x000000001eb77223 */ /* 0x180fe20000010849 */
[-CC-:B------:R-:W-:Y:S01]  /*7e90*/  FFMA.FTZ R26, R31, R0.reuse, -R73.reuse ;  /* 0x000000001f1a7223 */ /* 0x180fe20000010849 */
[----:B------:R-:W-:Y:S01]  /*7ea0*/  MUFU.EX2 R2, R2 ;  /* 0x0000000200027308 */ /* 0x000fe20000000800 */
[----:B------:R-:W-:Y:S01]  /*7eb0*/  FFMA.FTZ R177, R34, R0, -R73 ;  /* 0x0000000022b17223 */ /* 0x000fe20000010849 */
[----:B------:R-:W-:Y:S01]  /*7ec0*/  @!P1 LEA R27, R27, UR38, 0x3 ;  /* 0x000000261b1b9c11 */ /* 0x000fe2000f8e18ff */
[----:B------:R-:W-:-:S02]  /*7ed0*/  IMAD.U32 R31, RZ, RZ, UR11 ;  /* 0x0000000bff1f7e24 */ /* 0x000fc4000f8e00ff */
[-CC-:B------:R-:W-:Y:S01]  /*7ee0*/  FFMA.FTZ R28, R35, R0.reuse, -R73.reuse ;  /* 0x00000000231c7223 */ /* 0x180fe20000010849 */
[-CC-:B------:R-:W-:Y:S01]  /*7ef0*/  FFMA.FTZ R179, R38, R0.reuse, -R73.reuse ;  /* 0x0000000026b37223 */ /* 0x180fe20000010849 */
[-CC-:B------:R-:W-:Y:S01]  /*7f00*/  FFMA.FTZ R173, R42, R0.reuse, -R73.reuse ;  /* 0x000000002aad7223 */ /* 0x180fe20000010849 */
[----:B------:R-:W-:Y:S01]  /*7f10*/  @!P1 VIADD R27, R27, 0x34840 ;  /* 0x000348401b1b9836 */ /* 0x000fe20000000000 */
[----:B------:R-:W0:Y:S01]  /*7f20*/  MUFU.EX2 R181, R181 ;  /* 0x000000b500b57308 */ /* 0x000e220000000800 */
[-CC-:B------:R-:W-:Y:S01]  /*7f30*/  FFMA.FTZ R30, R39, R0.reuse, -R73.reuse ;  /* 0x00000000271e7223 */ /* 0x180fe20000010849 */
[-CC-:B------:R-:W-:Y:S01]  /*7f40*/  FFMA.FTZ R32, R43, R0.reuse, -R73.reuse ;  /* 0x000000002b207223 */ /* 0x180fe20000010849 */
[-C--:B------:R-:W-:Y:S01]  /*7f50*/  FFMA.FTZ R175, R46, R0.reuse, -R73 ;  /* 0x000000002eaf7223 */ /* 0x080fe20000010849 */
[----:B------:R-:W-:Y:S01]  /*7f60*/  @!P1 PRMT R27, RZ, 0x654, R27 ;  /* 0x00000654ff1b9816 */ /* 0x000fe2000000001b */
        /* <DEDUP_REMOVED lines=12> */
[----:B0-----:R-:W-:Y:S01]  /*8030*/  FFMA.FTZ R5, R2, R5, R181 ;  /* 0x0000000502057223 */ /* 0x001fe200000100b5 */
[-CC-:B------:R-:W-:Y:S01]  /*8040*/  FFMA.FTZ R71, R71, R0.reuse, -R73.reuse ;  /* 0x0000000047477223 */ /* 0x180fe20000010849 */
[-CC-:B------:R-:W-:Y:S01]  /*8050*/  FFMA.FTZ R74, R74, R0.reuse, -R73.reuse ;  /* 0x000000004a4a7223 */ /* 0x180fe20000010849 */
[-CC-:B------:R-:W-:Y:S01]  /*8060*/  FFMA.FTZ R75, R75, R0.reuse, -R73.reuse ;  /* 0x000000004b4b7223 */ /* 0x180fe20000010849 */
[-CC-:B------:R-:W-:Y:S01]  /*8070*/  FFMA.FTZ R78, R78, R0.reuse, -R73.reuse ;  /* 0x000000004e4e7223 */ /* 0x180fe20000010849 */
[-CC-:B------:R-:W-:Y:S01]  /*8080*/  FFMA.FTZ R79, R79, R0.reuse, -R73.reuse ;  /* 0x000000004f4f7223 */ /* 0x180fe20000010849 */
[-C--:B------:R-:W-:Y:S01]  /*8090*/  FFMA.FTZ R82, R82, R0.reuse, -R73 ;  /* 0x0000000052527223 */ /* 0x080fe20000010849 */
[----:B------:R-:W0:Y:S01]  /*80a0*/  MUFU.EX2 R26, R26 ;  /* 0x0000001a001a7308 */ /* 0x000e220000000800 */
[C---:B-1----:R-:W-:Y:S01]  /*80b0*/  FADD.FTZ R42, R24.reuse, R5 ;  /* 0x00000005182a7221 */ /* 0x042fe20000010000 */
[----:B------:R-:W-:Y:S01]  /*80c0*/  F2FP.BF16.F32.PACK_AB R181, R24, R181 ;  /* 0x000000b518b5723e */ /* 0x000fe200000010ff */
[-CC-:B------:R-:W-:Y:S01]  /*80d0*/  FFMA.FTZ R83, R83, R0.reuse, -R73.reuse ;  /* 0x0000000053537223 */ /* 0x180fe20000010849 */
[----:B------:R-:W-:-:S04]  /*80e0*/  FFMA.FTZ R86, R86, R0, -R73 ;  /* 0x0000000056567223 */ /* 0x000fc80000010849 */
        /* <DEDUP_REMOVED lines=18> */
[----:B------:R-:W-:Y:S02]  /*8210*/  WARPGROUP.DEPBAR.LE gsb0, 0x0 ;  /* 0x00008000000079c5 */ /* 0x000fe40000010000 */
[----:B------:R-:W-:Y:S01]  /*8220*/  WARPGROUP.ARRIVE ;  /* 0x00000000000079c5 */ /* 0x000fe20000000000 */
[-CC-:B------:R-:W-:Y:S01]  /*8230*/  FFMA.FTZ R160, R64, R0.reuse, -R169.reuse ;  /* 0x0000000040a07223 */ /* 0x180fe200000108a9 */
[-C--:B------:R-:W-:Y:S01]  /*8240*/  FFMA.FTZ R162, R68, R0.reuse, -R169 ;  /* 0x0000000044a27223 */ /* 0x080fe200000108a9 */
[----:B------:R-:W-:Y:S01]  /*8250*/  FFMA.FTZ R169, R50, R0, -R73 ;  /* 0x0000000032a97223 */ /* 0x000fe20000010849 */
[C---:B0-----:R-:W-:Y:S01]  /*8260*/  FADD.FTZ R42, R32.reuse, R5 ;  /* 0x00000005202a7221 */ /* 0x041fe20000010000 */
[----:B------:R-:W-:Y:S01]  /*8270*/  MUFU.EX2 R36, R36 ;  /* 0x0000002400247308 */ /* 0x000fe20000000800 */
[----:B------:R-:W-:Y:S01]  /*8280*/  HGMMA.64x128x16.F32.BF16 R88, R156, gdesc[UR4].tnspB, R88, gsb0 ;  /* 0x41e000049c587df0 */ /* 0x000fe20008001858 */
[----:B------:R-:W-:Y:S01]  /*8290*/  UIADD3 UR6, UR5, 0x380, URZ ;  /* 0x0000038005067890 */ /* 0x000fe2000fffe03f */
[----:B-1----:R-:W-:Y:S01]  /*82a0*/  FADD.FTZ R5, R175, R42 ;  /* 0x0000002aaf057221 */ /* 0x002fe20000010000 */
[----:B------:R-:W-:Y:S01]  /*82b0*/  UMOV UR7, 0x40000040 ;  /* 0x4000004000077882 */ /* 0x000fe20000000000 */
[----:B------:R-:W-:Y:S01]  /*82c0*/  UMOV UR5, UR37 ;  /* 0x0000002500057c82 */ /* 0x000fe20008000000 */
[----:B------:R-:W-:-:S02]  /*82d0*/  F2FP.BF16.F32.PACK_AB R173, R32, R173 ;  /* 0x000000ad20ad723e */ /* 0x000fc400000010ff */
[----:B------:R-:W0:Y:S01]  /*82e0*/  MUFU.EX2 R169, R169 ;  /* 0x000000a900a97308 */ /* 0x000e220000000800 */
[C---:B--2---:R-:W-:Y:S01]  /*82f0*/  FADD.FTZ R42, R34.reuse, R5 ;  /* 0x00000005222a7221 */ /* 0x044fe20000010000 */
[----:B------:R-:W-:-:S06]  /*8300*/  F2FP.BF16.F32.PACK_AB R175, R34, R175 ;  /* 0x000000af22af723e */ /* 0x000fcc00000010ff */
[----:B------:R-:W1:Y:S08]  /*8310*/  MUFU.EX2 R171, R171 ;  /* 0x000000ab00ab7308 */ /* 0x000e700000000800 */
[----:B------:R-:W2:Y:S01]  /*8320*/  MUFU.EX2 R38, R38 ;  /* 0x0000002600267308 */ /* 0x000ea20000000800 */
[----:B0-----:R-:W-:Y:S01]  /*8330*/  FADD.FTZ R5, R169, R42 ;  /* 0x0000002aa9057221 */ /* 0x001fe20000010000 */
[----:B------:R-:W-:-:S03]  /*8340*/  F2FP.BF16.F32.PACK_AB R169, R36, R169 ;  /* 0x000000a924a9723e */ /* 0x000fc600000010ff */
[----:B------:R-:W-:-:S03]  /*8350*/  FADD.FTZ R24, R36, R5 ;  /* 0x0000000524187221 */ /* 0x000fc60000010000 */
[----:B------:R-:W0:Y:S01]  /*8360*/  MUFU.EX2 R165, R165 ;  /* 0x000000a500a57308 */ /* 0x000e220000000800 */
[----:B-1----:R-:W-:-:S07]  /*8370*/  FADD.FTZ R5, R171, R24 ;  /* 0x00000018ab057221 */ /* 0x002fce0000010000 */
[----:B------:R-:W1:Y:S01]  /*8380*/  MUFU.EX2 R40, R40 ;  /* 0x0000002800287308 */ /* 0x000e620000000800 */
[C---:B--2---:R-:W-:Y:S01]  /*8390*/  FADD.FTZ R24, R38.reuse, R5 ;  /* 0x0000000526187221 */ /* 0x044fe20000010000 */
[----:B------:R-:W-:-:S06]  /*83a0*/  F2FP.BF16.F32.PACK_AB R171, R38, R171 ;  /* 0x000000ab26ab723e */ /* 0x000fcc00000010ff */
[----:B------:R-:W2:Y:S01]  /*83b0*/  MUFU.EX2 R167, R167 ;  /* 0x000000a700a77308 */ /* 0x000ea20000000800 */
[----:B0-----:R-:W-:-:S07]  /*83c0*/  FADD.FTZ R5, R165, R24 ;  /* 0x00000018a5057221 */ /* 0x001fce0000010000 */
[----:B------:R-:W-:Y:S01]  /*83d0*/  MUFU.EX2 R160, R160 ;  /* 0x000000a000a07308 */ /* 0x000fe20000000800 */
[C---:B-1----:R-:W-:Y:S01]  /*83e0*/  FADD.FTZ R24, R40.reuse, R5 ;  /* 0x0000000528187221 */ /* 0x042fe20000010000 */
[----:B------:R-:W-:-:S06]  /*83f0*/  F2FP.BF16.F32.PACK_AB R165, R40, R165 ;  /* 0x000000a528a5723e */ /* 0x000fcc00000010ff */
[----:B------:R-:W-:Y:S01]  /*8400*/  MUFU.EX2 R66, R66 ;  /* 0x0000004200427308 */ /* 0x000fe20000000800 */
[----:B--2---:R-:W-:-:S07]  /*8410*/  FADD.FTZ R5, R167, R24 ;  /* 0x00000018a7057221 */ /* 0x004fce0000010000 */
[----:B------:R-:W0:Y:S08]  /*8420*/  MUFU.EX2 R67, R67 ;  /* 0x0000004300437308 */ /* 0x000e300000000800 */
[----:B------:R-:W-:Y:S08]  /*8430*/  MUFU.EX2 R162, R162 ;  /* 0x000000a200a27308 */ /* 0x000ff00000000800 */
[----:B------:R-:W-:Y:S01]  /*8440*/  MUFU.EX2 R70, R70 ;  /* 0x0000004600467308 */ /* 0x000fe20000000800 */
[----:B0-----:R-:W-:-:S07]  /*8450*/  F2FP.BF16.F32.PACK_AB R161, R67, R66 ;  /* 0x0000004243a1723e */ /* 0x001fce00000010ff */
[----:B------:R-:W0:Y:S08]  /*8460*/  MUFU.EX2 R71, R71 ;  /* 0x0000004700477308 */ /* 0x000e300000000800 */
[----:B------:R-:W1:Y:S08]  /*8470*/  MUFU.EX2 R10, R10 ;  /* 0x0000000a000a7308 */ /* 0x000e700000000800 */
[----:B------:R-:W-:Y:S01]  /*8480*/  MUFU.EX2 R74, R74 ;  /* 0x0000004a004a7308 */ /* 0x000fe20000000800 */
[----:B0-----:R-:W-:-:S07]  /*8490*/  F2FP.BF16.F32.PACK_AB R163, R71, R70 ;  /* 0x0000004647a3723e */ /* 0x001fce00000010ff */
[----:B------:R-:W0:Y:S08]  /*84a0*/  MUFU.EX2 R75, R75 ;  /* 0x0000004b004b7308 */ /* 0x000e300000000800 */
[----:B------:R-:W-:Y:S08]  /*84b0*/  MUFU.EX2 R12, R12 ;  /* 0x0000000c000c7308 */ /* 0x000ff00000000800 */
[----:B------:R-:W-:Y:S01]  /*84c0*/  MUFU.EX2 R78, R78 ;  /* 0x0000004e004e7308 */ /* 0x000fe20000000800 */
[----:B------:R-:W-:-:S02]  /*84d0*/  WARPGROUP.DEPBAR.LE gsb0, 0x0 ;  /* 0x00008000000079c5 */ /* 0x000fc40000010000 */
[----:B------:R-:W-:-:S05]  /*84e0*/  WARPGROUP.ARRIVE ;  /* 0x00000000000079c5 */ /* 0x000fca0000000000 */
[----:B------:R-:W2:Y:S01]  /*84f0*/  MUFU.EX2 R65, R65 ;  /* 0x0000004100417308 */ /* 0x000ea20000000800 */
[----:B-1----:R-:W-:Y:S02]  /*8500*/  F2FP.BF16.F32.PACK_AB R156, R61, R10 ;  /* 0x0000000a3d9c723e */ /* 0x002fe400000010ff */
[----:B0-----:R-:W-:Y:S01]  /*8510*/  F2FP.BF16.F32.PACK_AB R157, R75, R74 ;  /* 0x0000004a4b9d723e */ /* 0x001fe200000010ff */
[----:B------:R-:W-:Y:S01]  /*8520*/  HGMMA.64x128x16.F32.BF16 R88, R152, gdesc[UR4].tnspB, R88, gsb0 ;  /* 0x41e0000498587df0 */ /* 0x000fe20008001858 */
[----:B------:R-:W-:-:S03]  /*8530*/  UIADD3 UR6, UR4, -0x1, URZ ;  /* 0xffffffff04067890 */ /* 0x000fc6000fffe03f */
[----:B------:R-:W0:Y:S04]  /*8540*/  MUFU.EX2 R79, R79 ;  /* 0x0000004f004f7308 */ /* 0x000e280000000800 */
[----:B------:R-:W-:Y:S01]  /*8550*/  UMOV UR4, UR6 ;  /* 0x0000000600047c82 */ /* 0x000fe20008000000 */
[----:B------:R-:W-:-:S03]  /*8560*/  UMOV UR6, UR36 ;  /* 0x0000002400067c82 */ /* 0x000fc60008000000 */
[----:B------:R-:W-:Y:S01]  /*8570*/  MUFU.EX2 R14, R14 ;  /* 0x0000000e000e7308 */ /* 0x000fe20000000800 */
[----:B--2---:R-:W-:-:S07]  /*8580*/  F2FP.BF16.F32.PACK_AB R158, R65, R12 ;  /* 0x0000000c419e723e */ /* 0x004fce00000010ff */
[----:B------:R-:W-:Y:S01]  /*8590*/  MUFU.EX2 R82, R82 ;  /* 0x0000005200527308 */ /* 0x000fe20000000800 */
[----:B0-----:R-:W-:-:S07]  /*85a0*/  F2FP.BF16.F32.PACK_AB R159, R79, R78 ;  /* 0x0000004e4f9f723e */ /* 0x001fce00000010ff */
[----:B------:R-:W-:Y:S08]  /*85b0*/  MUFU.EX2 R69, R69 ;  /* 0x0000004500457308 */ /* 0x000ff00000000800 */
[----:B------:R-:W-:Y:S08]  /*85c0*/  MUFU.EX2 R83, R83 ;  /* 0x0000005300537308 */ /* 0x000ff00000000800 */
[----:B------:R-:W-:Y:S08]  /*85d0*/  MUFU.EX2 R20, R20 ;  /* 0x0000001400147308 */ /* 0x000ff00000000800 */
[----:B------:R-:W-:Y:S08]  /*85e0*/  MUFU.EX2 R86, R86 ;  /* 0x0000005600567308 */ /* 0x000ff00000000800 */
[----:B------:R-:W0:Y:S01]  /*85f0*/  MUFU.EX2 R11, R85 ;  /* 0x00000055000b7308 */ /* 0x000e220000000800 */
[----:B------:R-:W-:-:S02]  /*8600*/  WARPGROUP.DEPBAR.LE gsb0, 0x0 ;  /* 0x00008000000079c5 */ /* 0x000fc40000010000 */
[----:B------:R1:W-:Y:S01]  /*8610*/  @!P1 SYNCS.ARRIVE.TRANS64.RED.A1T0 RZ, [R27+URZ], RZ ;  /* 0x000000ff1bff99a7 */ /* 0x0003e2000810043f */
[----:B0-----:R-:W-:Y:S02]  /*8620*/  F2FP.BF16.F32.PACK_AB R154, R11, R20 ;  /* 0x000000140b9a723e */ /* 0x001fe400000010ff */
[----:B------:R-:W-:Y:S02]  /*8630*/  F2FP.BF16.F32.PACK_AB R152, R69, R14 ;  /* 0x0000000e4598723e */ /* 0x000fe400000010ff */
[----:B------:R-:W-:Y:S01]  /*8640*/  F2FP.BF16.F32.PACK_AB R153, R83, R82 ;  /* 0x000000525399723e */ /* 0x000fe200000010ff */
[----:B-1----:R-:W-:-:S05]  /*8650*/  @!P1 VIADD R27, R31, 0x34860 ;  /* 0x000348601f1b9836 */ /* 0x002fca0000000000 */
[----:B------:R-:W-:Y:S01]  /*8660*/  @!P1 PRMT R31, RZ, 0x654, R27 ;  /* 0x00000654ff1f9816 */ /* 0x000fe2000000001b */
[----:B------:R-:W-:Y:S01]  /*8670*/  FADD.FTZ R27, R13, R6 ;  /* 0x000000060d1b7221 */ /* 0x000fe20000010000 */
[-CC-:B------:R-:W-:Y:S01]  /*8680*/  FFMA.FTZ R6, R63, R0.reuse, -R73.reuse ;  /* 0x000000003f067223 */ /* 0x180fe20000010849 */
[----:B------:R-:W-:Y:S01]  /*8690*/  FFMA.FTZ R73, R87, R0, -R73 ;  /* 0x0000000057497223 */ /* 0x000fe20000010849 */
[----:B------:R0:W-:Y:S01]  /*86a0*/  @!P1 SYNCS.ARRIVE.TRANS64.RED.A1T0 RZ, [R31+URZ], RZ ;  /* 0x000000ff1fff99a7 */ /* 0x0001e2000810043f */
[----:B------:R-:W-:Y:S01]  /*86b0*/  FADD.FTZ R44, R182, R27 ;  /* 0x0000001bb62c7221 */ /* 0x000fe20000010000 */
[C---:B------:R-:W-:Y:S02]  /*86c0*/  F2FP.BF16.F32.PACK_AB R182, R15.reuse, R182 ;  /* 0x000000b60fb6723e */ /* 0x040fe400000010ff */
[----:B------:R-:W1:Y:S01]  /*86d0*/  MUFU.EX2 R6, R6 ;  /* 0x0000000600067308 */ /* 0x000e620000000800 */
[----:B------:R-:W-:-:S04]  /*86e0*/  FADD.FTZ R27, R15, R44 ;  /* 0x0000002c0f1b7221 */ /* 0x000fc80000010000 */
[----:B------:R-:W-:Y:S01]  /*86f0*/  FADD.FTZ R44, R176, R27 ;  /* 0x0000001bb02c7221 */ /* 0x000fe20000010000 */
[C---:B------:R-:W-:Y:S02]  /*8700*/  F2FP.BF16.F32.PACK_AB R176, R21.reuse, R176 ;  /* 0x000000b015b0723e */ /* 0x040fe400000010ff */
[----:B------:R-:W2:Y:S01]  /*8710*/  MUFU.EX2 R73, R73 ;  /* 0x0000004900497308 */ /* 0x000ea20000000800 */
[----:B------:R-:W-:-:S04]  /*8720*/  FADD.FTZ R27, R21, R44 ;  /* 0x0000002c151b7221 */ /* 0x000fc80000010000 */
[----:B------:R-:W-:Y:S01]  /*8730*/  FADD.FTZ R44, R178, R27 ;  /* 0x0000001bb22c7221 */ /* 0x000fe20000010000 */
[----:B------:R-:W-:-:S03]  /*8740*/  F2FP.BF16.F32.PACK_AB R178, R25, R178 ;  /* 0x000000b219b2723e */ /* 0x000fc600000010ff */
[----:B------:R-:W-:Y:S01]  /*8750*/  FADD.FTZ R27, R25, R44 ;  /* 0x0000002c191b7221 */ /* 0x000fe20000010000 */
[C---:B-1----:R-:W-:Y:S01]  /*8760*/  FADD.FTZ R5, R6.reuse, R5 ;  /* 0x0000000506057221 */ /* 0x042fe20000010000 */
[----:B------:R-:W-:Y:S02]  /*8770*/  F2FP.BF16.F32.PACK_AB R167, R6, R167 ;  /* 0x000000a706a7723e */ /* 0x000fe400000010ff */
[----:B------:R-:W-:Y:S01]  /*8780*/  FADD.FTZ R44, R172, R27 ;  /* 0x0000001bac2c7221 */ /* 0x000fe20000010000 */
[----:B------:R-:W-:Y:S01]  /*8790*/  FADD.FTZ R5, R66, R5 ;  /* 0x0000000542057221 */ /* 0x000fe20000010000 */
[C---:B------:R-:W-:Y:S02]  /*87a0*/  F2FP.BF16.F32.PACK_AB R172, R29.reuse, R172 ;  /* 0x000000ac1dac723e */ /* 0x040fe400000010ff */
[----:B------:R-:W-:Y:S01]  /*87b0*/  FADD.FTZ R27, R29, R44 ;  /* 0x0000002c1d1b7221 */ /* 0x000fe20000010000 */
[----:B------:R-:W-:Y:S01]  /*87c0*/  FADD.FTZ R5, R67, R5 ;  /* 0x0000000543057221 */ /* 0x000fe20000010000 */
[----:B--2---:R-:W-:-:S02]  /*87d0*/  F2FP.BF16.F32.PACK_AB R155, R73, R86 ;  /* 0x00000056499b723e */ /* 0x004fc400000010ff */
[----:B------:R-:W-:Y:S01]  /*87e0*/  FADD.FTZ R44, R174, R27 ;  /* 0x0000001bae2c7221 */ /* 0x000fe20000010000 */
[----:B------:R-:W-:Y:S01]  /*87f0*/  FADD.FTZ R5, R70, R5 ;  /* 0x0000000546057221 */ /* 0x000fe20000010000 */
[C---:B------:R-:W-:Y:S02]  /*8800*/  F2FP.BF16.F32.PACK_AB R174, R33.reuse, R174 ;  /* 0x000000ae21ae723e */ /* 0x040fe400000010ff */
        /* <DEDUP_REMOVED lines=23> */
[----:B------:R-:W-:-:S03]  /*8980*/  F2FP.BF16.F32.PACK_AB R160, R53, R160 ;  /* 0x000000a035a0723e */ /* 0x000fc600000010ff */
[----:B------:R-:W-:-:S04]  /*8990*/  FADD.FTZ R13, R53, R24 ;  /* 0x00000018350d7221 */ /* 0x000fc80000010000 */
[----:B------:R-:W-:Y:S01]  /*89a0*/  FADD.FTZ R24, R162, R13 ;  /* 0x0000000da2187221 */ /* 0x000fe20000010000 */
[----:B------:R-:W-:-:S03]  /*89b0*/  F2FP.BF16.F32.PACK_AB R162, R57, R162 ;  /* 0x000000a239a2723e */ /* 0x000fc600000010ff */
[----:B------:R-:W-:-:S04]  /*89c0*/  FADD.FTZ R13, R57, R24 ;  /* 0x00000018390d7221 */ /* 0x000fc80000010000 */
[----:B------:R-:W-:Y:S01]  /*89d0*/  FADD.FTZ R6, R10, R13 ;  /* 0x0000000d0a067221 */ /* 0x000fe20000010000 */
[----:B------:R-:W-:-:S03]  /*89e0*/  IMAD.MOV.U32 R10, RZ, RZ, R7 ;  /* 0x000000ffff0a7224 */ /* 0x000fc600078e0007 */
        /* <DEDUP_REMOVED lines=8> */
[----:B0-----:R-:W-:Y:S06]  /*8a70*/  @P2 BRA `(.L_x_2262) ;  /* 0xffffffdc00a82947 */ /* 0x001fec000383ffff */
.L_x_2253:
        /* <DEDUP_REMOVED lines=67> */
.L_x_2263:
[----:B------:R-:W-:Y:S01]  /*8eb0*/  ULEA UR5, UR36, UR38, 0x3 ;  /* 0x0000002624057291 */ /* 0x000fe2000f8e183f */
[----:B------:R-:W-:-:S05]  /*8ec0*/  IMAD.U32 R2, RZ, RZ, UR37 ;  /* 0x00000025ff027e24 */ /* 0x000fca000f8e00ff */
[----:B------:R-:W-:-:S04]  /*8ed0*/  SHF.L.U32 R2, R2, 0x1f, RZ ;  /* 0x0000001f02027819 */ /* 0x000fc800000006ff */
[----:B------:R0:W1:Y:S01]  /*8ee0*/  SYNCS.PHASECHK.TRANS64.TRYWAIT P2, [UR5+0x34850], R2 ;  /* 0x03485002ff0075a7 */ /* 0x0000620008040145 */
[----:B------:R-:W-:Y:S05]  /*8ef0*/  @!P0 BRA `(.L_x_2264) ;  /* 0x0000000000048947 */ /* 0x000fea0003800000 */
[----:B------:R-:W-:Y:S01]  /*8f00*/  BPT.TRAP 0x1 ;  /* 0x000000040000795c */ /* 0x000fe20000300000 */
.L_x_2264:
[----:B-1----:R-:W-:Y:S05]  /*8f10*/  @P2 BRA `(.L_x_2265) ;  /* 0x0000000000082947 */ /* 0x002fea0003800000 */
[----:B------:R-:W1:Y:S02]  /*8f20*/  SYNCS.PHASECHK.TRANS64.TRYWAIT P0, [UR5+0x34850], R2 ;  /* 0x03485002ff0075a7 */ /* 0x000e640008000145 */
[----:B-1----:R-:W-:Y:S05]  /*8f30*/  @!P0 BRA `(.L_x_2266) ;  /* 0x0000007000ec8947 */ /* 0x002fea0003800000 */
.L_x_2265:
[----:B------:R-:W-:Y:S01]  /*8f40*/  UIADD3 UR38, UR38, 0x400, URZ ;  /* 0x0000040026267890 */ /* 0x000fe2000fffe03f */
[----:B------:R-:W-:Y:S01]  /*8f50*/  WARPGROUP.ARRIVE ;  /* 0x00000000000079c5 */ /* 0x000fe20000000000 */
[----:B------:R-:W-:Y:S01]  /*8f60*/  UMOV UR7, 0x40000040 ;  /* 0x4000004000077882 */ /* 0x000fe20000000000 */
[----:B-1----:R-:W1:Y:S01]  /*8f70*/  SHFL.BFLY PT, R3, R6, 0x2, 0x1f ;  /* 0x0c401f0006037f89 */ /* 0x002e6200000e0000 */
[----:B------:R-:W-:Y:S01]  /*8f80*/  USHF.R.U32.HI UR38, URZ, 0x4, UR38 ;  /* 0x000000043f267899 */ /* 0x000fe20008011626 */
[----:B------:R-:W-:Y:S01]  /*8f90*/  IMAD.U32 R13, RZ, RZ, UR5 ;  /* 0x00000005ff0d7e24 */ /* 0x000fe2000f8e00ff */
[----:B------:R-:W-:Y:S01]  /*8fa0*/  R2UR UR8, R186 ;  /* 0x00000000ba0872ca */ /* 0x000fe200000e0000 */
[----:B0-----:R-:W0:Y:S01]  /*8fb0*/  SHFL.BFLY PT, R2, R5, 0x2, 0x1f ;  /* 0x0c401f0005027f89 */ /* 0x001e2200000e0000 */
[----:B------:R-:W-:Y:S01]  /*8fc0*/  ULOP3.LUT UR38, UR38, 0x3fff, URZ, 0xc0, !UPT ;  /* 0x00003fff26267892 */ /* 0x000fe2000f8ec03f */
[----:B------:R-:W-:Y:S02]  /*8fd0*/  IMAD.MOV.U32 R89, RZ, RZ, -0x800000 ;  /* 0xff800000ff597424 */ /* 0x000fe400078e00ff */
[----:B------:R-:W-:Y:S01]  /*8fe0*/  IMAD.MOV.U32 R88, RZ, RZ, -0x800000 ;  /* 0xff800000ff587424 */ /* 0x000fe200078e00ff */
[----:B------:R-:W-:-:S04]  /*8ff0*/  ULOP3.LUT UR4, UR38, 0x4000000, URZ, 0xfc, !UPT ;  /* 0x0400000026047892 */ /* 0x000fc8000f8efc3f */
[----:B------:R-:W-:Y:S02]  /*9000*/  ULEA UR4, UR36, UR4, 0xb ;  /* 0x0000000424047291 */ /* 0x000fe4000f8e583f */
[----:B------:R-:W-:Y:S02]  /*9010*/  UIADD3 UR36, UR36, 0x1, URZ ;  /* 0x0000000124247890 */ /* 0x000fe4000fffe03f */
[----:B------:R-:W-:Y:S02]  /*9020*/  UIADD3 UR8, UR8, 0x1, URZ ;  /* 0x0000000108087890 */ /* 0x000fe4000fffe03f */
[----:B------:R-:W-:Y:S01]  /*9030*/  UISETP.NE.AND UP0, UPT, UR36, 0x2, UPT ;  /* 0x000000022400788c */ /* 0x000fe2000bf05270 */
[----:B------:R-:W-:Y:S02]  /*9040*/  UMOV UR6, UR4 ;  /* 0x0000000400067c82 */ /* 0x000fe40008000000 */
[----:B------:R-:W-:Y:S01]  /*9050*/  HGMMA.64x128x16.F32.BF16 R24, R180, gdesc[UR4].tnspB, R24, gsb0 ;  /* 0x41e00004b4187df0 */ /* 0x000fe20008001818 */
[----:B------:R-:W-:Y:S01]  /*9060*/  UIADD3 UR6, UR4, 0x80, URZ ;  /* 0x0000008004067890 */ /* 0x000fe2000fffe03f */
[----:B-1----:R-:W-:Y:S01]  /*9070*/  FADD.FTZ R3, R3, R6 ;  /* 0x0000000603037221 */ /* 0x002fe20000010000 */
[----:B------:R-:W-:Y:S01]  /*9080*/  UMOV UR7, 0x40000040 ;  /* 0x4000004000077882 */ /* 0x000fe20000000000 */
[----:B------:R-:W-:-:S02]  /*9090*/  IMAD.U32 R186, RZ, RZ, UR8 ;  /* 0x00000008ffba7e24 */ /* 0x000fc4000f8e00ff */
[----:B0-----:R-:W-:Y:S01]  /*90a0*/  FADD.FTZ R8, R2, R5 ;  /* 0x0000000502087221 */ /* 0x001fe20000010000 */
[----:B------:R-:W-:Y:S01]  /*90b0*/  IMAD.MOV.U32 R5, RZ, RZ, RZ ;  /* 0x000000ffff057224 */ /* 0x000fe200078e00ff */
[----:B------:R-:W0:Y:S01]  /*90c0*/  SHFL.BFLY PT, R2, R3, 0x1, 0x1f ;  /* 0x0c201f0003027f89 */ /* 0x000e2200000e0000 */
[----:B------:R-:W-:-:S03]  /*90d0*/  USEL UR36, UR36, URZ, UP0 ;  /* 0x0000003f24247287 */ /* 0x000fc60008000000 */
[----:B------:R-:W1:Y:S01]  /*90e0*/  SHFL.BFLY PT, R9, R8, 0x1, 0x1f ;  /* 0x0c201f0008097f89 */ /* 0x000e6200000e0000 */
[----:B0-----:R-:W-:Y:S01]  /*90f0*/  FADD.FTZ R11, R3, R2 ;  /* 0x00000002030b7221 */ /* 0x001fe20000010000 */
[----:B------:R-:W-:Y:S02]  /*9100*/  IMAD.MOV.U32 R2, RZ, RZ, RZ ;  /* 0x000000ffff027224 */ /* 0x000fe400078e00ff */
[----:B-1----:R-:W-:Y:S02]  /*9110*/  FADD.FTZ R12, R8, R9 ;  /* 0x00000009080c7221 */ /* 0x002fe40000010000 */
[----:B------:R-:W-:-:S03]  /*9120*/  FSETP.NE.FTZ.AND P0, PT, R11, RZ, PT ;  /* 0x000000ff0b00720b */ /* 0x000fc60003f15000 */
[----:B------:R-:W-:-:S10]  /*9130*/  FSETP.NE.FTZ.AND P2, PT, R12, RZ, PT ;  /* 0x000000ff0c00720b */ /* 0x000fd40003f55000 */
[C---:B------:R-:W-:Y:S01]  /*9140*/  @P0 FMUL.FTZ R6, R0.reuse, 0.69314718246459960938 ;  /* 0x3f31721800060820 */ /* 0x040fe20000410000 */
[----:B------:R-:W0:Y:S02]  /*9150*/  @P0 MUFU.LG2 R9, R11 ;  /* 0x0000000b00090308 */ /* 0x000e240000000c00 */
[----:B------:R-:W-:Y:S01]  /*9160*/  @P2 FMUL.FTZ R8, R0, 0.69314718246459960938 ;  /* 0x3f31721800082820 */ /* 0x000fe20000410000 */
[----:B------:R-:W-:-:S05]  /*9170*/  @!P1 VIADD R0, R13, 0x34860 ;  /* 0x000348600d009836 */ /* 0x000fca0000000000 */
        /* <DEDUP_REMOVED lines=111> */
.L_x_2236:
[----:B------:R-:W0:Y:S01]  /*9870*/  S2R R3, SR_CgaCtaId ;  /* 0x0000000000037919 */ /* 0x000e220000008800 */
[----:B------:R-:W-:Y:S01]  /*9880*/  MOV R0, 0x400 ;  /* 0x0000040000007802 */ /* 0x000fe20000000f00 */
[----:B------:R-:W-:Y:S01]  /*9890*/  BSSY B0, `(.L_x_2267) ;  /* 0x00001d8000007945 */ /* 0x000fe20003800000 */
[----:B------:R-:W-:Y:S02]  /*98a0*/  BAR.SYNC.DEFER_BLOCKING 0x5, 0x180 ;  /* 0x0146000000007b1d */ /* 0x000fe40000010000 */
[----:B0-----:R-:W-:-:S05]  /*98b0*/  LEA R0, R3, R0, 0x18 ;  /* 0x0000000003007211 */ /* 0x001fca00078ec0ff */
[----:B------:R-:W0:Y:S02]  /*98c0*/  LDS R2, [R0+0x348d0] ;  /* 0x0348d00000027984 */ /* 0x000e240000000800 */
[----:B0-----:R-:W-:Y:S01]  /*98d0*/  R2UR UR4, R2 ;  /* 0x00000000020472ca */ /* 0x001fe200000e0000 */
[----:B------:R-:W-:Y:S06]  /*98e0*/  BAR.ARV 0x4, 0x180 ;  /* 0x0106000000007b1d */ /* 0x000fec0000002000 */
[----:B------:R-:W-:Y:S08]  /*98f0*/  @P0 BRA `(.L_x_2268) ;  /* 0x0000001000c40947 */ /* 0x000ff00003800000 */
[----:B------:R-:W0:Y:S01]  /*9900*/  S2R R3, SR_SWINHI ;  /* 0x0000000000037919 */ /* 0x000e220000002f00 */
[----:B------:R-:W-:Y:S01]  /*9910*/  R2UR UR15, R23 ;  /* 0x00000000170f72ca */ /* 0x000fe200000e0000 */
[----:B------:R-:W-:Y:S01]  /*9920*/  ULDC.64 UR8, c[0x0][0xb90] ;  /* 0x0002e40000087ab9 */ /* 0x000fe20000000a00 */
[----:B------:R-:W-:Y:S01]  /*9930*/  R2UR UR14, R184 ;  /* 0x00000000b80e72ca */ /* 0x000fe200000e0000 */
[----:B------:R-:W-:Y:S01]  /*9940*/  ULDC.64 UR10, c[0x0][0xb98] ;  /* 0x0002e600000a7ab9 */ /* 0x000fe20000000a00 */
[----:B------:R-:W-:Y:S01]  /*9950*/  F2FP.BF16.F32.PACK_AB R6, R97, R6 ;  /* 0x000000066106723e */ /* 0x000fe200000010ff */
[----:B------:R-:W-:Y:S01]  /*9960*/  ULDC.64 UR16, c[0x0][0x208] ;  /* 0x0000820000107ab9 */ /* 0x000fe20000000a00 */
[----:B------:R-:W-:Y:S02]  /*9970*/  F2FP.BF16.F32.PACK_AB R72, R73, R72 ;  /* 0x000000484948723e */ /* 0x000fe400000010ff */
[----:B------:R-:W-:Y:S02]  /*9980*/  F2FP.BF16.F32.PACK_AB R73, R75, R74 ;  /* 0x0000004a4b49723e */ /* 0x000fe400000010ff */
[----:B------:R-:W-:-:S02]  /*9990*/  F2FP.BF16.F32.PACK_AB R80, R81, R80 ;  /* 0x000000505150723e */ /* 0x000fc400000010ff */
[----:B------:R-:W-:Y:S01]  /*99a0*/  F2FP.BF16.F32.PACK_AB R74, R77, R76 ;  /* 0x0000004c4d4a723e */ /* 0x000fe200000010ff */
[----:B------:R-:W-:Y:S01]  /*99b0*/  USHF.R.S32.HI UR12, URZ, 0x1f, UR15 ;  /* 0x0000001f3f0c7899 */ /* 0x000fe2000801140f */
[----:B------:R-:W-:Y:S01]  /*99c0*/  F2FP.BF16.F32.PACK_AB R75, R79, R78 ;  /* 0x0000004e4f4b723e */ /* 0x000fe200000010ff */
[----:B------:R-:W-:Y:S01]  /*99d0*/  USHF.R.S32.HI UR13, URZ, 0x1f, UR14 ;  /* 0x0000001f3f0d7899 */ /* 0x000fe2000801140e */
[----:B------:R-:W-:Y:S01]  /*99e0*/  F2FP.BF16.F32.PACK_AB R81, R83, R82 ;  /* 0x000000525351723e */ /* 0x000fe200000010ff */
[----:B------:R-:W-:Y:S01]  /*99f0*/  UIMAD UR5, UR12, UR8, URZ ;  /* 0x000000080c0572a4 */ /* 0x000fe2000f8e023f */
[----:B------:R-:W-:Y:S01]  /*9a00*/  F2FP.BF16.F32.PACK_AB R82, R85, R84 ;  /* 0x000000545552723e */ /* 0x000fe200000010ff */
[----:B------:R-:W-:Y:S01]  /*9a10*/  UIMAD.WIDE.U32 UR6, UR15, UR8, URZ ;  /* 0x000000080f0672a5 */ /* 0x000fe2000f8e003f */
[----:B------:R-:W-:Y:S01]  /*9a20*/  F2FP.BF16.F32.PACK_AB R83, R87, R86 ;  /* 0x000000565753723e */ /* 0x000fe200000010ff */
[----:B------:R-:W-:Y:S02]  /*9a30*/  UIMAD UR5, UR15, UR9, UR5 ;  /* 0x000000090f0572a4 */ /* 0x000fe4000f8e0205 */
[----:B------:R-:W-:-:S02]  /*9a40*/  UIMAD UR8, UR13, UR10, URZ ;  /* 0x0000000a0d0872a4 */ /* 0x000fc4000f8e023f */
[----:B------:R-:W-:Y:S02]  /*9a50*/  UIADD3 UR7, UR7, UR5, URZ ;  /* 0x0000000507077290 */ /* 0x000fe4000fffe03f */
[----:B------:R-:W-:Y:S02]  /*9a60*/  UIMAD UR8, UR14, UR11, UR8 ;  /* 0x0000000b0e0872a4 */ /* 0x000fe4000f8e0208 */
[----:B------:R-:W-:Y:S01]  /*9a70*/  UIMAD.WIDE.U32 UR6, UR14, UR10, UR6 ;  /* 0x0000000a0e0672a5 */ /* 0x000fe2000f8e0006 */
[----:B------:R-:W-:Y:S02]  /*9a80*/  MOV R34, R0 ;  /* 0x0000000000227202 */ /* 0x000fe40000000f00 */
[----:B0-----:R-:W-:Y:S01]  /*9a90*/  MOV R35, R3 ;  /* 0x0000000300237202 */ /* 0x001fe20000000f00 */
[----:B------:R-:W-:Y:S01]  /*9aa0*/  IMAD R3, R185, 0x40, R16 ;  /* 0x00000040b9037824 */ /* 0x000fe200078e0210 */
[----:B------:R-:W-:Y:S01]  /*9ab0*/  ULDC UR5, c[0x0][0xa88] ;  /* 0x0002a20000057ab9 */ /* 0x000fe20000000800 */
[----:B------:R-:W-:Y:S01]  /*9ac0*/  ULDC.64 UR10, c[0x0][0xaf0] ;  /* 0x0002bc00000a7ab9 */ /* 0x000fe20000000a00 */
[----:B------:R-:W-:-:S04]  /*9ad0*/  IMAD.WIDE R4, R190, 0x2, R34 ;  /* 0x00000002be047825 */ /* 0x000fc800078e0222 */
[----:B------:R-:W-:Y:S01]  /*9ae0*/  IMAD.WIDE R34, R3, 0x2, R34 ;  /* 0x0000000203227825 */ /* 0x000fe200078e0222 */
[C---:B------:R-:W-:Y:S02]  /*9af0*/  IADD3 R23, P2, R4.reuse, 0x4020, RZ ;  /* 0x0000402004177810 */ /* 0x040fe40007f5e0ff */
[C---:B------:R-:W-:Y:S02]  /*9b00*/  LOP3.LUT R3, R4.reuse, 0x380, RZ, 0xc0, !PT ;  /* 0x0000038004037812 */ /* 0x040fe400078ec0ff */
[----:B------:R-:W-:Y:S01]  /*9b10*/  LOP3.LUT R12, R23, 0x380, RZ, 0xc0, !PT ;  /* 0x00000380170c7812 */ /* 0x000fe200078ec0ff */
[--C-:B------:R-:W-:Y:S01]  /*9b20*/  IMAD.X R37, RZ, RZ, R5.reuse, P2 ;  /* 0x000000ffff257224 */ /* 0x100fe200010e0605 */
[----:B------:R-:W-:Y:S02]  /*9b30*/  IADD3 R27, P1, R4, 0x4040, RZ ;  /* 0x00004040041b7810 */ /* 0x000fe40007f3e0ff */
[----:B------:R-:W-:Y:S02]  /*9b40*/  SHF.R.U64 R12, R12, 0x3, RZ ;  /* 0x000000030c0c7819 */ /* 0x000fe400000012ff */
[----:B------:R-:W-:Y:S01]  /*9b50*/  IADD3 R21, P6, R4, 0x20, RZ ;  /* 0x0000002004157810 */ /* 0x000fe20007fde0ff */
[----:B------:R-:W-:Y:S01]  /*9b60*/  IMAD.X R39, RZ, RZ, R5, P1 ;  /* 0x000000ffff277224 */ /* 0x000fe200008e0605 */
[----:B------:R-:W-:-:S02]  /*9b70*/  LOP3.LUT R36, R12, R23, RZ, 0x3c, !PT ;  /* 0x000000170c247212 */ /* 0x000fc400078e3cff */
[----:B------:R-:W0:Y:S01]  /*9b80*/  LDC R23, c[0x0][0xbe8] ;  /* 0x0002fa00ff177b82 */ /* 0x000e220000000800 */
[----:B------:R-:W-:Y:S01]  /*9b90*/  SHF.R.U64 R3, R3, 0x3, RZ ;  /* 0x0000000303037819 */ /* 0x000fe200000012ff */
[--C-:B------:R-:W-:Y:S01]  /*9ba0*/  IMAD.X R13, RZ, RZ, R5.reuse, P6 ;  /* 0x000000ffff0d7224 */ /* 0x100fe200030e0605 */
[C---:B------:R-:W-:Y:S02]  /*9bb0*/  IADD3 R10, P3, R4.reuse, 0x4000, RZ ;  /* 0x00004000040a7810 */ /* 0x040fe40007f7e0ff */
[C---:B------:R-:W-:Y:S02]  /*9bc0*/  IADD3 R41, P0, R4.reuse, 0x4060, RZ ;  /* 0x0000406004297810 */ /* 0x040fe40007f1e0ff */
[C---:B------:R-:W-:Y:S01]  /*9bd0*/  IADD3 R8, P4, R4.reuse, 0x60, RZ ;  /* 0x0000006004087810 */ /* 0x040fe20007f9e0ff */
[--C-:B------:R-:W-:Y:S01]  /*9be0*/  IMAD.X R15, RZ, RZ, R5.reuse, P3 ;  /* 0x000000ffff0f7224 */ /* 0x100fe200018e0605 */
[----:B------:R-:W-:Y:S02]  /*9bf0*/  IADD3 R25, P5, R4, 0x40, RZ ;  /* 0x0000004004197810 */ /* 0x000fe40007fbe0ff */
[----:B------:R-:W-:Y:S01]  /*9c00*/  LOP3.LUT R4, R3, R4, RZ, 0x3c, !PT ;  /* 0x0000000403047212 */ /* 0x000fe200078e3cff */
[--C-:B------:R-:W-:Y:S01]  /*9c10*/  IMAD.X R11, RZ, RZ, R5.reuse, P4 ;  /* 0x000000ffff0b7224 */ /* 0x100fe200020e0605 */
[----:B------:R-:W-:Y:S01]  /*9c20*/  LOP3.LUT R14, R27, 0x380, RZ, 0xc0, !PT ;  /* 0x000003801b0e7812 */ /* 0x000fe200078ec0ff */
[----:B------:R-:W-:Y:S01]  /*9c30*/  IMAD.X R9, RZ, RZ, R5, P5 ;  /* 0x000000ffff097224 */ /* 0x000fe200028e0605 */
[----:B------:R-:W-:-:S02]  /*9c40*/  LOP3.LUT R3, R10, 0x380, RZ, 0xc0, !PT ;  /* 0x000003800a037812 */ /* 0x000fc400078ec0ff */
[----:B------:R-:W-:Y:S02]  /*9c50*/  LOP3.LUT R2, R21, 0x380, RZ, 0xc0, !PT ;  /* 0x0000038015027812 */ /* 0x000fe400078ec0ff */
[----:B------:R-:W-:Y:S02]  /*9c60*/  IADD3 R33, P6, R34, 0x1000, RZ ;  /* 0x0000100022217810 */ /* 0x000fe40007fde0ff */
[----:B------:R-:W-:Y:S02]  /*9c70*/  SHF.R.U64 R14, R14, 0x3, RZ ;  /* 0x000000030e0e7819 */ /* 0x000fe400000012ff */
[----:B------:R-:W-:Y:S02]  /*9c80*/  SHF.R.U64 R3, R3, 0x3, RZ ;  /* 0x0000000303037819 */ /* 0x000fe400000012ff */
[----:B------:R-:W-:Y:S02]  /*9c90*/  SHF.R.U64 R2, R2, 0x3, RZ ;  /* 0x0000000302027819 */ /* 0x000fe400000012ff */
[----:B------:R-:W-:-:S02]  /*9ca0*/  LOP3.LUT R32, R33, 0x380, RZ, 0xc0, !PT ;  /* 0x0000038021207812 */ /* 0x000fc400078ec0ff */
[----:B------:R-:W-:Y:S02]  /*9cb0*/  LOP3.LUT R38, R14, R27, RZ, 0x3c, !PT ;  /* 0x0000001b0e267212 */ /* 0x000fe400078e3cff */
[----:B------:R-:W-:Y:S02]  /*9cc0*/  LOP3.LUT R14, R3, R10, RZ, 0x3c, !PT ;  /* 0x0000000a030e7212 */ /* 0x000fe400078e3cff */
[----:B------:R-:W-:Y:S02]  /*9cd0*/  LOP3.LUT R12, R2, R21, RZ, 0x3c, !PT ;  /* 0x00000015020c7212 */ /* 0x000fe400078e3cff */
[----:B------:R-:W-:Y:S02]  /*9ce0*/  LOP3.LUT R3, R8, 0x380, RZ, 0xc0, !PT ;  /* 0x0000038008037812 */ /* 0x000fe400078ec0ff */
[----:B------:R-:W-:Y:S02]  /*9cf0*/  SHF.R.U64 R32, R32, 0x3, RZ ;  /* 0x0000000320207819 */ /* 0x000fe400000012ff */
[----:B------:R-:W-:-:S02]  /*9d00*/  LOP3.LUT R2, R25, 0x380, RZ, 0xc0, !PT ;  /* 0x0000038019027812 */ /* 0x000fc400078ec0ff */
[----:B------:R-:W-:Y:S02]  /*9d10*/  SHF.R.U64 R3, R3, 0x3, RZ ;  /* 0x0000000303037819 */ /* 0x000fe400000012ff */
[----:B------:R-:W-:Y:S01]  /*9d20*/  LOP3.LUT R32, R32, R33, RZ, 0x3c, !PT ;  /* 0x0000002120207212 */ /* 0x000fe200078e3cff */
[----:B------:R-:W-:Y:S01]  /*9d30*/  IMAD.X R33, RZ, RZ, R35, P6 ;  /* 0x000000ffff217224 */ /* 0x000fe200030e0623 */
[----:B------:R-:W-:Y:S02]  /*9d40*/  SHF.R.U64 R2, R2, 0x3, RZ ;  /* 0x0000000302027819 */ /* 0x000fe400000012ff */
[----:B0-----:R-:W-:Y:S02]  /*9d50*/  ISETP.NE.AND P1, PT, R23, 0x1, PT ;  /* 0x000000011700780c */ /* 0x001fe40003f25270 */
[----:B------:R-:W-:Y:S02]  /*9d60*/  IADD3 R107, P6, R34, 0x7000, RZ ;  /* 0x00007000226b7810 */ /* 0x000fe40007fde0ff */
[----:B------:R-:W-:-:S02]  /*9d70*/  LOP3.LUT R10, R3, R8, RZ, 0x3c, !PT ;  /* 0x00000008030a7212 */ /* 0x000fc400078e3cff */
[----:B------:R-:W-:Y:S02]  /*9d80*/  LOP3.LUT R8, R2, R25, RZ, 0x3c, !PT ;  /* 0x0000001902087212 */ /* 0x000fe400078e3cff */
[----:B------:R-:W-:Y:S02]  /*9d90*/  LOP3.LUT R2, R107, 0x380, RZ, 0xc0, !PT ;  /* 0x000003806b027812 */ /* 0x000fe400078ec0ff */
[----:B------:R-:W-:Y:S02]  /*9da0*/  LOP3.LUT R40, R41, 0x380, RZ, 0xc0, !PT ;  /* 0x0000038029287812 */ /* 0x000fe400078ec0ff */
[----:B------:R-:W-:Y:S02]  /*9db0*/  SHF.R.U64 R2, R2, 0x3, RZ ;  /* 0x0000000302027819 */ /* 0x000fe400000012ff */
[----:B------:R-:W-:Y:S02]  /*9dc0*/  SHF.R.U64 R40, R40, 0x3, RZ ;  /* 0x0000000328287819 */ /* 0x000fe400000012ff */
[----:B------:R-:W-:-:S02]  /*9dd0*/  LOP3.LUT R2, R2, R107, RZ, 0x3c, !PT ;  /* 0x0000006b02027212 */ /* 0x000fc400078e3cff */
[----:B------:R-:W0:Y:S01]  /*9de0*/  @P1 LDC R107, c[0x0][0xbec] ;  /* 0x0002fb00ff6b1b82 */ /* 0x000e220000000800 */
[----:B------:R-:W-:Y:S01]  /*9df0*/  LOP3.LUT R40, R40, R41, RZ, 0x3c, !PT ;  /* 0x0000002928287212 */ /* 0x000fe200078e3cff */
[----:B------:R-:W-:Y:S01]  /*9e00*/  IMAD.X R41, RZ, RZ, R5, P0 ;  /* 0x000000ffff297224 */ /* 0x000fe200000e0605 */
[----:B------:R-:W-:Y:S02]  /*9e10*/  MOV R106, R4 ;  /* 0x00000004006a7202 */ /* 0x000fe40000000f00 */
[----:B------:R-:W-:Y:S02]  /*9e20*/  F2FP.BF16.F32.PACK_AB R5, R104, R105 ;  /* 0x000000696805723e */ /* 0x000fe400000010ff */
[----:B------:R-:W-:Y:S01]  /*9e30*/  F2FP.BF16.F32.PACK_AB R4, R96, R7 ;  /* 0x000000076004723e */ /* 0x000fe200000010ff */
[----:B------:R-:W1:Y:S01]  /*9e40*/  @P1 LDC R104, c[0x0][0xbf0] ;  /* 0x0002fc00ff681b82 */ /* 0x000e620000000800 */
[----:B------:R-:W-:-:S07]  /*9e50*/  F2FP.BF16.F32.PACK_AB R7, R102, R103 ;  /* 0x000000676607723e */ /* 0x000fce00000010ff */
[----:B------:R-:W-:Y:S01]  /*9e60*/  BAR.SYNC.DEFER_BLOCKING 0x1, 0x100 ;  /* 0x0044000000007b1d */ /* 0x000fe20000010000 */
[----:B------:R-:W-:Y:S01]  /*9e70*/  MOV R97, R38 ;  /* 0x0000002600617202 */ /* 0x000fe20000000f00 */
[----:B------:R-:W-:Y:S01]  /*9e80*/  VIADD R38, R18, UR60 ;  /* 0x0000003c12267c36 */ /* 0x000fe20008000000 */
[----:B------:R-:W-:Y:S01]  /*9e90*/  IADD3 R21, P0, R34, 0x6000, RZ ;  /* 0x0000600022157810 */ /* 0x000fe20007f1e0ff */
[----:B------:R-:W-:Y:S01]  /*9ea0*/  VIADD R39, R189, UR60 ;  /* 0x0000003cbd277c36 */ /* 0x000fe20008000000 */
[----:B------:R-:W-:Y:S01]  /*9eb0*/  MOV R103, R14 ;  /* 0x0000000e00677202 */ /* 0x000fe20000000f00 */
[----:B------:R-:W-:Y:S01]  /*9ec0*/  IMAD.U32 R14, RZ, RZ, UR8 ;  /* 0x00000008ff0e7e24 */ /* 0x000fe2000f8e00ff */
[----:B------:R-:W-:Y:S01]  /*9ed0*/  LOP3.LUT R20, R21, 0x380, RZ, 0xc0, !PT ;  /* 0x0000038015147812 */ /* 0x000fe200078ec0ff */
[----:B------:R-:W-:Y:S01]  /*9ee0*/  ULDC.64 UR8, c[0x0][0xae8] ;  /* 0x0002ba0000087ab9 */ /* 0x000fe20000000a00 */
[----:B------:R-:W-:Y:S02]  /*9ef0*/  MOV R15, R12 ;  /* 0x0000000c000f7202 */ /* 0x000fe40000000f00 */
[----:B------:R-:W-:-:S02]  /*9f00*/  SHF.R.U64 R20, R20, 0x3, RZ ;  /* 0x0000000314147819 */ /* 0x000fc400000012ff */
[----:B------:R-:W-:Y:S02]  /*9f10*/  IADD3 R27, P3, R34, 0x4000, RZ ;  /* 0x00004000221b7810 */ /* 0x000fe40007f7e0ff */
[----:B------:R-:W-:Y:S01]  /*9f20*/  LOP3.LUT R20, R20, R21, RZ, 0x3c, !PT ;  /* 0x0000001514147212 */ /* 0x000fe200078e3cff */
[----:B------:R-:W-:Y:S01]  /*9f30*/  IMAD.X R21, RZ, RZ, R35, P0 ;  /* 0x000000ffff157224 */ /* 0x000fe200000e0623 */
[----:B------:R-:W-:Y:S02]  /*9f40*/  IADD3 R25, P2, R34, 0x5000, RZ ;  /* 0x0000500022197810 */ /* 0x000fe40007f5e0ff */
[----:B------:R-:W-:Y:S02]  /*9f50*/  LOP3.LUT R26, R27, 0x380, RZ, 0xc0, !PT ;  /* 0x000003801b1a7812 */ /* 0x000fe400078ec0ff */
[----:B------:R-:W-:Y:S02]  /*9f60*/  LOP3.LUT R24, R25, 0x380, RZ, 0xc0, !PT ;  /* 0x0000038019187812 */ /* 0x000fe400078ec0ff */
[----:B------:R-:W-:Y:S01]  /*9f70*/  SHF.R.U64 R26, R26, 0x3, RZ ;  /* 0x000000031a1a7819 */ /* 0x000fe200000012ff */
[----:B------:R0:W-:Y:S01]  /*9f80*/  STSM.16.M88.4 [R106], R4 ;  /* 0x000000046a007844 */ /* 0x0001e20000000200 */
[----:B------:R-:W-:-:S02]  /*9f90*/  MOV R102, R36 ;  /* 0x0000002400667202 */ /* 0x000fc40000000f00 */
[----:B------:R-:W-:Y:S02]  /*9fa0*/  SHF.R.U64 R24, R24, 0x3, RZ ;  /* 0x0000000318187819 */ /* 0x000fe400000012ff */
[----:B------:R-:W-:Y:S01]  /*9fb0*/  LOP3.LUT R26, R26, R27, RZ, 0x3c, !PT ;  /* 0x0000001b1a1a7212 */ /* 0x000fe200078e3cff */
[--C-:B------:R-:W-:Y:S01]  /*9fc0*/  IMAD.X R27, RZ, RZ, R35.reuse, P3 ;  /* 0x000000ffff1b7224 */ /* 0x100fe200018e0623 */
[----:B------:R-:W-:Y:S01]  /*9fd0*/  LOP3.LUT R24, R24, R25, RZ, 0x3c, !PT ;  /* 0x0000001918187212 */ /* 0x000fe200078e3cff */
[----:B------:R-:W-:Y:S01]  /*9fe0*/  IMAD.X R25, RZ, RZ, R35, P2 ;  /* 0x000000ffff197224 */ /* 0x000fe200010e0623 */
[----:B------:R-:W-:Y:S02]  /*9ff0*/  MOV R96, R40 ;  /* 0x0000002800607202 */ /* 0x000fe40000000f00 */
[C---:B------:R-:W-:Y:S02]  /*a000*/  IADD3 R29, P4, R34.reuse, 0x3000, RZ ;  /* 0x00003000221d7810 */ /* 0x040fe40007f9e0ff */
[----:B------:R-:W-:-:S02]  /*a010*/  LOP3.LUT R3, R34, 0x380, RZ, 0xc0, !PT ;  /* 0x0000038022037812 */ /* 0x000fc400078ec0ff */
[----:B------:R-:W-:Y:S01]  /*a020*/  LOP3.LUT R28, R29, 0x380, RZ, 0xc0, !PT ;  /* 0x000003801d1c7812 */ /* 0x000fe200078ec0ff */
[----:B0-----:R-:W-:Y:S01]  /*a030*/  @P1 IMAD.HI.U32 R5, R38, R107, RZ ;  /* 0x0000006b26051227 */ /* 0x001fe200078e00ff */
[----:B------:R-:W-:Y:S02]  /*a040*/  F2FP.BF16.F32.PACK_AB R7, R98, R99 ;  /* 0x000000636207723e */ /* 0x000fe400000010ff */
[----:B------:R-:W-:Y:S01]  /*a050*/  SHF.R.U64 R28, R28, 0x3, RZ ;  /* 0x000000031c1c7819 */ /* 0x000fe200000012ff */
[----:B------:R-:W-:Y:S01]  /*a060*/  IMAD.MOV.U32 R4, RZ, RZ, R38 ;  /* 0x000000ffff047224 */ /* 0x000fe200078e0026 */
[----:B-1----:R-:W-:Y:S02]  /*a070*/  @P1 SHF.R.U32.HI R4, RZ, R104, R5 ;  /* 0x00000068ff041219 */ /* 0x002fe40000011605 */
[----:B------:R-:W-:Y:S02]  /*a080*/  MOV R104, R10 ;  /* 0x0000000a00687202 */ /* 0x000fe40000000f00 */
[--C-:B------:R-:W-:Y:S01]  /*a090*/  SHF.R.S32.HI R5, RZ, 0x1f, R4.reuse ;  /* 0x0000001fff057819 */ /* 0x100fe20000011404 */
[----:B------:R-:W-:Y:S01]  /*a0a0*/  IMAD.MOV R6, RZ, RZ, -R4 ;  /* 0x000000ffff067224 */ /* 0x000fe200078e0a04 */
[----:B------:R-:W-:-:S02]  /*a0b0*/  IADD3 R12, P0, R4, UR6, RZ ;  /* 0x00000006040c7c10 */ /* 0x000fc4000ff1e0ff */
[----:B------:R-:W-:Y:S01]  /*a0c0*/  F2FP.BF16.F32.PACK_AB R4, R94, R93 ;  /* 0x0000005d5e04723e */ /* 0x000fe200000010ff */
[----:B------:R-:W-:Y:S01]  /*a0d0*/  IMAD R11, R23, R6, R38 ;  /* 0x00000006170b7224 */ /* 0x000fe200078e0226 */
[----:B------:R-:W-:Y:S01]  /*a0e0*/  IADD3.X R13, R5, UR7, R14, P0, !PT ;  /* 0x00000007050d7c10 */ /* 0x000fe200087fe40e */
[----:B------:R-:W-:Y:S01]  /*a0f0*/  ULDC.64 UR6, c[0x0][0xb88] ;  /* 0x0002e20000067ab9 */ /* 0x000fe20000000a00 */
[----:B------:R-:W-:Y:S02]  /*a100*/  F2FP.BF16.F32.PACK_AB R5, R100, R101 ;  /* 0x000000656405723e */ /* 0x000fe400000010ff */
[----:B------:R-:W-:Y:S01]  /*a110*/  SHF.R.S32.HI R10, RZ, 0x1f, R11 ;  /* 0x0000001fff0a7819 */ /* 0x000fe2000001140b */
[----:B------:R-:W-:Y:S01]  /*a120*/  IMAD.WIDE.U32 R12, R11, UR6, R12 ;  /* 0x000000060b0c7c25 */ /* 0x000fe2000f8e000c */
[----:B------:R-:W-:Y:S02]  /*a130*/  F2FP.BF16.F32.PACK_AB R6, R95, R92 ;  /* 0x0000005c5f06723e */ /* 0x000fe400000010ff */
[----:B------:R-:W-:Y:S01]  /*a140*/  MOV R14, R8 ;  /* 0x00000008000e7202 */ /* 0x000fe20000000f00 */
[----:B------:R-:W-:Y:S01]  /*a150*/  IMAD R10, R10, UR6, RZ ;  /* 0x000000060a0a7c24 */ /* 0x000fe2000f8e02ff */
[----:B------:R-:W-:Y:S01]  /*a160*/  LOP3.LUT P0, RZ, R187, 0x3, RZ, 0xc0, !PT ;  /* 0x00000003bbff7812 */ /* 0x000fe2000780c0ff */
[----:B------:R0:W-:Y:S01]  /*a170*/  STSM.16.M88.4 [R15], R4 ;  /* 0x000000040f007844 */ /* 0x0001e20000000200 */
[----:B------:R-:W-:Y:S01]  /*a180*/  IMAD R92, R23, UR5, RZ ;  /* 0x00000005175c7c24 */ /* 0x000fe2000f8e02ff */
[----:B------:R-:W-:Y:S01]  /*a190*/  F2FP.BF16.F32.PACK_AB R8, R91, R90 ;  /* 0x0000005a5b08723e */ /* 0x000fe200000010ff */
[----:B------:R-:W-:Y:S01]  /*a1a0*/  IMAD R37, R11, UR7, R10 ;  /* 0x000000070b257c24 */ /* 0x000fe2000f8e020a */
[----:B------:R-:W-:Y:S01]  /*a1b0*/  ULDC.64 UR6, c[0x0][0xb50] ;  /* 0x0002d40000067ab9 */ /* 0x000fe20000000a00 */
[----:B------:R-:W-:-:S02]  /*a1c0*/  F2FP.BF16.F32.PACK_AB R9, R43, R42 ;  /* 0x0000002a2b09723e */ /* 0x000fc400000010ff */
[----:B------:R-:W-:Y:S02]  /*a1d0*/  F2FP.BF16.F32.PACK_AB R10, R45, R44 ;  /* 0x0000002c2d0a723e */ /* 0x000fe400000010ff */
[----:B------:R-:W-:Y:S02]  /*a1e0*/  F2FP.BF16.F32.PACK_AB R11, R47, R46 ;  /* 0x0000002e2f0b723e */ /* 0x000fe400000010ff */
[----:B------:R-:W-:Y:S02]  /*a1f0*/  LEA R36, P3, R12, UR6, 0x2 ;  /* 0x000000060c247c11 */ /* 0x000fe4000f8610ff */
[C---:B------:R-:W-:Y:S01]  /*a200*/  ISETP.GE.OR P2, PT, R39.reuse, R92, P0 ;  /* 0x0000005c2700720c */ /* 0x040fe20000746670 */
[----:B------:R1:W-:Y:S01]  /*a210*/  STSM.16.M88.4 [R14], R8 ;  /* 0x000000080e007844 */ /* 0x0003e20000000200 */
[----:B------:R-:W-:Y:S01]  /*a220*/  LOP3.LUT R28, R28, R29, RZ, 0x3c, !PT ;  /* 0x0000001d1c1c7212 */ /* 0x000fe200078e3cff */
[----:B0-----:R-:W-:Y:S01]  /*a230*/  VIADD R5, R39, 0x8 ;  /* 0x0000000827057836 */ /* 0x001fe20000000000 */
[----:B------:R-:W-:Y:S01]  /*a240*/  F2FP.BF16.F32.PACK_AB R4, R49, R48 ;  /* 0x000000303104723e */ /* 0x000fe200000010ff */
[----:B------:R-:W-:Y:S01]  /*a250*/  IMAD.IADD R7, R13, 0x1, R37 ;  /* 0x000000010d077824 */ /* 0x000fe200078e0225 */
[----:B------:R-:W-:Y:S01]  /*a260*/  F2FP.BF16.F32.PACK_AB R6, R53, R52 ;  /* 0x000000343506723e */ /* 0x000fe200000010ff */
[----:B------:R-:W-:Y:S01]  /*a270*/  SHFL.IDX PT, R90, R36, RZ, 0x1c1f ;  /* 0x001c1fff245a7589 */ /* 0x000fe200000e0000 */
[----:B------:R-:W-:Y:S01]  /*a280*/  ISETP.GE.OR P0, PT, R5, R92, P0 ;  /* 0x0000005c0500720c */ /* 0x000fe20000706670 */
[----:B------:R-:W-:Y:S01]  /*a290*/  IMAD.X R29, RZ, RZ, R35, P4 ;  /* 0x000000ffff1d7224 */ /* 0x000fe200020e0623 */
[----:B------:R-:W-:-:S02]  /*a2a0*/  LEA.HI.X R37, R12, UR7, R7, 0x2, P3 ;  /* 0x000000070c257c11 */ /* 0x000fc400098f1407 */
        /* <DEDUP_REMOVED lines=11> */
[----:B------:R-:W-:Y:S01]  /*a360*/  F2FP.BF16.F32.PACK_AB R9, R67, R66 ;  /* 0x000000424309723e */ /* 0x000fe200000010ff */
[----:B------:R-:W-:Y:S01]  /*a370*/  STSM.16.M88.4 [R103], R12 ;  /* 0x0000000c67007844 */ /* 0x000fe20000000200 */
[----:B------:R-:W-:Y:S01]  /*a380*/  F2FP.BF16.F32.PACK_AB R10, R69, R68 ;  /* 0x00000044450a723e */ /* 0x000fe200000010ff */
[----:B------:R-:W2:Y:S01]  /*a390*/  @P1 LDC R61, c[0x0][0xbf0] ;  /* 0x0002fc00ff3d1b82 */ /* 0x000ea20000000800 */
[----:B------:R-:W-:Y:S01]  /*a3a0*/  F2FP.BF16.F32.PACK_AB R11, R71, R70 ;  /* 0x00000046470b723e */ /* 0x000fe200000010ff */
[----:B------:R-:W3:Y:S01]  /*a3b0*/  SHFL.IDX PT, R57, R37, 0x1, 0x1c1f ;  /* 0x003c1f0025397f89 */ /* 0x000ee200000e0000 */
[----:B------:R-:W-:Y:S02]  /*a3c0*/  SHF.R.U64 R3, R3, 0x3, RZ ;  /* 0x0000000303037819 */ /* 0x000fe400000012ff */
[----:B------:R-:W-:Y:S01]  /*a3d0*/  IADD3 R31, P5, R34, 0x2000, RZ ;  /* 0x00002000221f7810 */ /* 0x000fe20007fbe0ff */
[----:B------:R4:W-:Y:S01]  /*a3e0*/  STSM.16.M88.4 [R102], R8 ;  /* 0x0000000866007844 */ /* 0x0009e20000000200 */
[----:B------:R-:W-:Y:S01]  /*a3f0*/  LOP3.LUT R34, R3, R34, RZ, 0x3c, !PT ;  /* 0x0000002203227212 */ /* 0x000fe200078e3cff */
[----:B------:R-:W-:Y:S01]  /*a400*/  IMAD.X R3, RZ, RZ, R35, P6 ;  /* 0x000000ffff037224 */ /* 0x000fe200030e0623 */
[----:B------:R-:W-:Y:S01]  /*a410*/  UIMAD UR5, UR12, UR8, URZ ;  /* 0x000000080c0572a4 */ /* 0x000fe2000f8e023f */
[----:B------:R0:W-:Y:S01]  /*a420*/  STSM.16.M88.4 [R97], R72 ;  /* 0x0000004861007844 */ /* 0x0001e20000000200 */
[----:B------:R-:W-:Y:S01]  /*a430*/  UIMAD.WIDE.U32 UR6, UR15, UR8, URZ ;  /* 0x000000080f0672a5 */ /* 0x000fe2000f8e003f */
[----:B------:R-:W-:-:S02]  /*a440*/  LOP3.LUT R30, R31, 0x380, RZ, 0xc0, !PT ;  /* 0x000003801f1e7812 */ /* 0x000fc400078ec0ff */
[----:B------:R1:W-:Y:S01]  /*a450*/  STSM.16.M88.4 [R96], R80 ;  /* 0x0000005060007844 */ /* 0x0003e20000000200 */
[----:B------:R-:W-:Y:S01]  /*a460*/  UIMAD UR5, UR15, UR9, UR5 ;  /* 0x000000090f0572a4 */ /* 0x000fe2000f8e0205 */
[----:B------:R-:W-:Y:S01]  /*a470*/  SHF.R.U64 R30, R30, 0x3, RZ ;  /* 0x000000031e1e7819 */ /* 0x000fe200000012ff */
[----:B------:R-:W-:Y:S01]  /*a480*/  BAR.SYNC.DEFER_BLOCKING 0x1, 0x100 ;  /* 0x0044000000007b1d */ /* 0x000fe20000010000 */
[----:B------:R-:W-:Y:S02]  /*a490*/  UIMAD UR8, UR13, UR10, URZ ;  /* 0x0000000a0d0872a4 */ /* 0x000fe4000f8e023f */
[----:B------:R-:W-:Y:S01]  /*a4a0*/  LOP3.LUT R30, R30, R31, RZ, 0x3c, !PT ;  /* 0x0000001f1e1e7212 */ /* 0x000fe200078e3cff */
[----:B------:R-:W-:Y:S01]  /*a4b0*/  UIADD3 UR7, UR7, UR5, URZ ;  /* 0x0000000507077290 */ /* 0x000fe2000fffe03f */
[----:B------:R-:W-:Y:S01]  /*a4c0*/  IMAD.X R31, RZ, RZ, R35, P5 ;  /* 0x000000ffff1f7224 */ /* 0x000fe200028e0623 */
[----:B------:R-:W-:Y:S02]  /*a4d0*/  UIMAD UR5, UR14, UR11, UR8 ;  /* 0x0000000b0e0572a4 */ /* 0x000fe4000f8e0208 */
[----:B------:R-:W-:Y:S01]  /*a4e0*/  UIMAD.WIDE.U32 UR6, UR14, UR10, UR6 ;  /* 0x0000000a0e0672a5 */ /* 0x000fe2000f8e0006 */
[----:B------:R-:W-:Y:S01]  /*a4f0*/  ULDC.64 UR8, c[0x0][0xae0] ;  /* 0x0002b80000087ab9 */ /* 0x000fe20000000a00 */
[----:B0-----:R0:W-:Y:S04]  /*a500*/  @!P2 ST.E desc[UR16][R90.64], R89 ;  /* 0x000000595a00a985 */ /* 0x0011e8000c101910 */
[----:B---3--:R0:W-:Y:S04]  /*a510*/  @!P0 ST.E desc[UR16][R56.64], R88 ;  /* 0x0000005838008985 */ /* 0x0081e8000c101910 */
[----:B------:R3:W5:Y:S04]  /*a520*/  LD.E.128 R4, desc[UR16][R28.64] ;  /* 0x000000101c047980 */ /* 0x000768000c101d00 */
[----:B----4-:R1:W5:Y:S04]  /*a530*/  LD.E.128 R8, desc[UR16][R2.64] ;  /* 0x0000001002087980 */ /* 0x010368000c101d00 */
[----:B------:R4:W5:Y:S01]  /*a540*/  LD.E.128 R12, desc[UR16][R20.64] ;  /* 0x00000010140c7980 */ /* 0x000962000c101d00 */
[----:B---3--:R-:W-:Y:S01]  /*a550*/  IMAD R28, R22, 0x20, R185 ;  /* 0x00000020161c7824 */ /* 0x008fe200078e02b9 */
[----:B------:R-:W-:-:S02]  /*a560*/  UIADD3 UR5, UR7, UR5, URZ ;  /* 0x0000000507057290 */ /* 0x000fc4000fffe03f */
[----:B------:R3:W5:Y:S01]  /*a570*/  LD.E.128 R48, desc[UR16][R24.64] ;  /* 0x0000001018307980 */ /* 0x000762000c101d00 */
[----:B------:R-:W-:-:S03]  /*a580*/  VIADD R28, R28, UR60 ;  /* 0x0000003c1c1c7c36 */ /* 0x000fc60008000000 */
[----:B------:R-:W5:Y:S01]  /*a590*/  LD.E.128 R44, desc[UR16][R34.64] ;  /* 0x00000010222c7980 */ /* 0x000f62000c101d00 */
[----:B-1----:R-:W-:-:S03]  /*a5a0*/  @P1 IMAD.HI.U32 R2, R28, R59, RZ ;  /* 0x0000003b1c021227 */ /* 0x002fc600078e00ff */
[----:B------:R-:W5:Y:S01]  /*a5b0*/  LD.E.128 R40, desc[UR16][R32.64] ;  /* 0x0000001020287980 */ /* 0x000f62000c101d00 */
[----:B----4-:R-:W-:Y:S01]  /*a5c0*/  IMAD.MOV.U32 R21, RZ, RZ, R28 ;  /* 0x000000ffff157224 */ /* 0x010fe200078e001c */
[----:B--2---:R-:W-:Y:S02]  /*a5d0*/  @P1 SHF.R.U32.HI R21, RZ, R61, R2 ;  /* 0x0000003dff151219 */ /* 0x004fe40000011602 */
[----:B------:R-:W5:Y:S02]  /*a5e0*/  LD.E.128 R36, desc[UR16][R30.64] ;  /* 0x000000101e247980 */ /* 0x000f64000c101d00 */
[--C-:B------:R-:W-:Y:S01]  /*a5f0*/  SHF.R.S32.HI R20, RZ, 0x1f, R21.reuse ;  /* 0x0000001fff147819 */ /* 0x100fe20000011415 */
[----:B---3--:R-:W-:Y:S01]  /*a600*/  IMAD.MOV R24, RZ, RZ, -R21 ;  /* 0x000000ffff187224 */ /* 0x008fe200078e0a15 */
[----:B------:R1:W5:Y:S01]  /*a610*/  LD.E.128 R52, desc[UR16][R26.64] ;  /* 0x000000101a347980 */ /* 0x000362000c101d00 */
[----:B------:R-:W-:Y:S02]  /*a620*/  IMAD.U32 R3, RZ, RZ, UR7 ;  /* 0x00000007ff037e24 */ /* 0x000fe4000f8e00ff */
[----:B------:R-:W-:Y:S01]  /*a630*/  IMAD R20, R20, UR8, RZ ;  /* 0x0000000814147c24 */ /* 0x000fe2000f8e02ff */
[----:B------:R-:W-:Y:S01]  /*a640*/  @!PT LDS RZ, [RZ] ;  /* 0x00000000fffff984 */ /* 0x000fe20000000800 */
[----:B------:R-:W-:Y:S01]  /*a650*/  @!PT LDS RZ, [RZ] ;  /* 0x00000000fffff984 */ /* 0x000fe20000000800 */
[----:B------:R-:W-:Y:S01]  /*a660*/  @!PT LDS RZ, [RZ] ;  /* 0x00000000fffff984 */ /* 0x000fe20000000800 */
[----:B------:R-:W-:Y:S01]  /*a670*/  @!PT LDS RZ, [RZ] ;  /* 0x00000000fffff984 */ /* 0x000fe20000000800 */
[----:B------:R2:W-:Y:S06]  /*a680*/  MEMBAR.ALL.CTA ;  /* 0x0000000000007992 */ /* 0x0005ec0000008000 */
[----:B--2---:R-:W2:Y:S01]  /*a690*/  FENCE.VIEW.ASYNC.S ;  /* 0x00000000000073c6 */ /* 0x004ea20000000000 */
[----:B------:R-:W-:-:S02]  /*a6a0*/  IMAD R23, R23, R24, R28 ;  /* 0x0000001817177224 */ /* 0x000fc400078e021c */
[----:B------:R-:W-:Y:S01]  /*a6b0*/  IMAD.U32 R2, RZ, RZ, UR6 ;  /* 0x00000006ff027e24 */ /* 0x000fe2000f8e00ff */
[----:B------:R-:W-:Y:S01]  /*a6c0*/  ULDC.64 UR6, c[0x0][0xad8] ;  /* 0x0002b60000067ab9 */ /* 0x000fe20000000a00 */
[----:B------:R-:W-:Y:S02]  /*a6d0*/  IMAD.U32 R3, RZ, RZ, UR5 ;  /* 0x00000005ff037e24 */ /* 0x000fe4000f8e00ff */
[C---:B------:R-:W-:Y:S01]  /*a6e0*/  IMAD R25, R21.reuse, UR9, R20 ;  /* 0x0000000915197c24 */ /* 0x040fe2000f8e0214 */
[----:B------:R-:W-:Y:S01]  /*a6f0*/  SHF.R.S32.HI R20, RZ, 0x1f, R23 ;  /* 0x0000001fff147819 */ /* 0x000fe20000011417 */
[----:B------:R-:W-:-:S04]  /*a700*/  IMAD.WIDE.U32 R2, R21, UR8, R2 ;  /* 0x0000000815027c25 */ /* 0x000fc8000f8e0002 */
[----:B------:R-:W-:Y:S02]  /*a710*/  IMAD.IADD R3, R3, 0x1, R25 ;  /* 0x0000000103037824 */ /* 0x000fe400078e0219 */
[----:B------:R-:W-:Y:S02]  /*a720*/  IMAD R20, R20, UR6, RZ ;  /* 0x0000000614147c24 */ /* 0x000fe4000f8e02ff */
[----:B-1----:R-:W-:Y:S02]  /*a730*/  VIADD R27, R185, UR60 ;  /* 0x0000003cb91b7c36 */ /* 0x002fe40008000000 */
[C---:B------:R-:W-:Y:S02]  /*a740*/  IMAD R25, R23.reuse, UR7, R20 ;  /* 0x0000000717197c24 */ /* 0x040fe4000f8e0214 */
[----:B------:R-:W-:Y:S01]  /*a750*/  IMAD.WIDE.U32 R2, R23, UR6, R2 ;  /* 0x0000000617027c25 */ /* 0x000fe2000f8e0002 */
[----:B------:R-:W-:Y:S01]  /*a760*/  ISETP.GE.AND P2, PT, R27, R92, PT ;  /* 0x0000005c1b00720c */ /* 0x000fe20003f46270 */
[----:B------:R-:W-:-:S02]  /*a770*/  ULDC.64 UR6, c[0x0][0xa80] ;  /* 0x0002a00000067ab9 */ /* 0x000fc40000000a00 */
[----:B------:R-:W-:Y:S01]  /*a780*/  VIADD R0, R0, 0x34820 ;  /* 0x0003482000007836 */ /* 0x000fe20000000000 */
[C---:B------:R-:W-:Y:S01]  /*a790*/  LEA R23, P3, R2.reuse, UR6, 0x1 ;  /* 0x0000000602177c11 */ /* 0x040fe2000f8608ff */
[----:B------:R-:W-:Y:S02]  /*a7a0*/  IMAD.IADD R3, R3, 0x1, R25 ;  /* 0x0000000103037824 */ /* 0x000fe400078e0219 */
[----:B------:R-:W-:Y:S01]  /*a7b0*/  VIADD R21, R27, 0x20 ;  /* 0x000000201b157836 */ /* 0x000fe20000000000 */
[----:B------:R-:W-:Y:S02]  /*a7c0*/  PRMT R0, RZ, 0x654, R0 ;  /* 0x00000654ff007816 */ /* 0x000fe40000000000 */
[----:B------:R-:W-:Y:S02]  /*a7d0*/  LEA.HI.X R24, R2, UR7, R3, 0x1, P3 ;  /* 0x0000000702187c11 */ /* 0x000fe400098f0c03 */
[-C--:B------:R-:W-:Y:S01]  /*a7e0*/  ISETP.GE.AND P0, PT, R21, R92.reuse, PT ;  /* 0x0000005c1500720c */ /* 0x080fe20003f06270 */
[----:B------:R-:W-:Y:S01]  /*a7f0*/  VIADD R21, R27, 0x40 ;  /* 0x000000401b157836 */ /* 0x000fe20000000000 */
[----:B--2---:R1:W-:Y:S01]  /*a800*/  SYNCS.ARRIVE.TRANS64.RED.A1T0 RZ, [R0+URZ], RZ ;  /* 0x000000ff00ff79a7 */ /* 0x0043e2000810043f */
[----:B------:R0:W2:Y:S01]  /*a810*/  SHFL.IDX PT, R20, R23, RZ, 0x181f ;  /* 0x00181fff17147589 */ /* 0x0000a200000e0000 */
[----:B------:R-:W-:Y:S02]  /*a820*/  BSSY B1, `(.L_x_2269) ;  /* 0x000000e000017945 */ /* 0x000fe40003800000 */
[----:B------:R-:W-:Y:S01]  /*a830*/  ISETP.GE.AND P1, PT, R21, R92, PT ;  /* 0x0000005c1500720c */ /* 0x000fe20003f26270 */
[----:B-1----:R0:W1:Y:S01]  /*a840*/  SHFL.IDX PT, R0, R24, RZ, 0x181f ;  /* 0x00181fff18007589 */ /* 0x00206200000e0000 */
[----:B------:R-:W-:Y:S11]  /*a850*/  @P2 BRA `(.L_x_2270) ;  /* 0x0000000000282947 */ /* 0x000ff60003800000 */
[----:B------:R-:W-:Y:S01]  /*a860*/  ULDC UR5, c[0x0][0xac8] ;  /* 0x0002b20000057ab9 */ /* 0x000fe20000000800 */
[----:B------:R-:W-:Y:S01]  /*a870*/  ULDC.64 UR6, c[0x0][0x208] ;  /* 0x0000820000067ab9 */ /* 0x000fe20000000a00 */
[----:B------:R-:W-:Y:S02]  /*a880*/  ISETP.GE.AND P2, PT, R16, UR5, PT ;  /* 0x0000000510007c0c */ /* 0x000fe4000bf46270 */
[----:B------:R-:W-:-:S11]  /*a890*/  ISETP.GE.AND P3, PT, R19, UR5, PT ;  /* 0x0000000513007c0c */ /* 0x000fd6000bf66270 */
[CC--:B--2---:R-:W-:Y:S02]  /*a8a0*/  @!P2 LEA R2, P4, R16.reuse, R20.reuse, 0x1 ;  /* 0x000000141002a211 */ /* 0x0c4fe400078808ff */
[C---:B------:R-:W-:Y:S02]  /*a8b0*/  @!P3 LEA R20, P5, R19.reuse, R20, 0x1 ;  /* 0x000000141314b211 */ /* 0x040fe400078a08ff */
[-C--:B-1----:R-:W-:Y:S02]  /*a8c0*/  @!P2 LEA.HI.X R3, R16, R0.reuse, R193, 0x1, P4 ;  /* 0x000000001003a211 */ /* 0x082fe400020f0cc1 */
[----:B------:R-:W-:-:S03]  /*a8d0*/  @!P3 LEA.HI.X R21, R19, R0, R192, 0x1, P5 ;  /* 0x000000001315b211 */ /* 0x000fc600028f0cc0 */
[----:B-----5:R3:W-:Y:S04]  /*a8e0*/  @!P2 ST.E.128 desc[UR6][R2.64], R44 ;  /* 0x0000002c0200a985 */ /* 0x0207e8000c101d06 */
[----:B------:R3:W-:Y:S02]  /*a8f0*/  @!P3 ST.E.128 desc[UR6][R20.64], R52 ;  /* 0x000000341400b985 */ /* 0x0007e4000c101d06 */
.L_x_2270:
[----:B------:R-:W-:Y:S05]  /*a900*/  BSYNC B1 ;  /* 0x0000000000017941 */ /* 0x000fea0003800000 */
.L_x_2269:
[----:B-1----:R1:W4:Y:S01]  /*a910*/  SHFL.IDX PT, R0, R24, 0x1, 0x181f ;  /* 0x00381f0018007f89 */ /* 0x00232200000e0000 */
[----:B------:R-:W-:Y:S03]  /*a920*/  BSSY B1, `(.L_x_2271) ;  /* 0x000000d000017945 */ /* 0x000fe60003800000 */
[----:B--23--:R1:W2:Y:S01]  /*a930*/  SHFL.IDX PT, R20, R23, 0x1, 0x181f ;  /* 0x00381f0017147f89 */ /* 0x00c2a200000e0000 */
[----:B------:R-:W-:Y:S05]  /*a940*/  @P0 BRA `(.L_x_2272) ;  /* 0x0000000000280947 */ /* 0x000fea0003800000 */
[----:B------:R-:W-:Y:S01]  /*a950*/  ULDC UR5, c[0x0][0xac8] ;  /* 0x0002b20000057ab9 */ /* 0x000fe20000000800 */
[----:B------:R-:W-:Y:S01]  /*a960*/  ULDC.64 UR6, c[0x0][0x208] ;  /* 0x0000820000067ab9 */ /* 0x000fe20000000a00 */
[----:B------:R-:W-:Y:S02]  /*a970*/  ISETP.GE.AND P3, PT, R16, UR5, PT ;  /* 0x0000000510007c0c */ /* 0x000fe4000bf66270 */
[----:B------:R-:W-:-:S11]  /*a980*/  ISETP.GE.AND P4, PT, R19, UR5, PT ;  /* 0x0000000513007c0c */ /* 0x000fd6000bf86270 */
[CC--:B--2---:R-:W-:Y:S02]  /*a990*/  @!P3 LEA R2, P0, R16.reuse, R20.reuse, 0x1 ;  /* 0x000000141002b211 */ /* 0x0c4fe400078008ff */
[C---:B------:R-:W-:Y:S02]  /*a9a0*/  @!P4 LEA R20, P2, R19.reuse, R20, 0x1 ;  /* 0x000000141314c211 */ /* 0x040fe400078408ff */
[-C--:B----4-:R-:W-:Y:S02]  /*a9b0*/  @!P3 LEA.HI.X R3, R16, R0.reuse, R193, 0x1, P0 ;  /* 0x000000001003b211 */ /* 0x090fe400000f0cc1 */
[----:B------:R-:W-:-:S03]  /*a9c0*/  @!P4 LEA.HI.X R21, R19, R0, R192, 0x1, P2 ;  /* 0x000000001315c211 */ /* 0x000fc600010f0cc0 */
[----:B-----5:R3:W-:Y:S04]  /*a9d0*/  @!P3 ST.E.128 desc[UR6][R2.64], R40 ;  /* 0x000000280200b985 */ /* 0x0207e8000c101d06 */
[----:B------:R3:W-:Y:S02]  /*a9e0*/  @!P4 ST.E.128 desc[UR6][R20.64], R48 ;  /* 0x000000301400c985 */ /* 0x0007e4000c101d06 */
.L_x_2272:
[----:B------:R-:W-:Y:S05]  /*a9f0*/  BSYNC B1 ;  /* 0x0000000000017941 */ /* 0x000fea0003800000 */
.L_x_2271:
[----:B----4-:R4:W0:Y:S01]  /*aa00*/  SHFL.IDX PT, R0, R24, 0x2, 0x181f ;  /* 0x00581f0018007f89 */ /* 0x01082200000e0000 */
        /* <DEDUP_REMOVED lines=11> */
[----:B-----5:R3:W-:Y:S04]  /*aac0*/  @!P2 ST.E.128 desc[UR6][R2.64], R36 ;  /* 0x000000240200a985 */ /* 0x0207e8000c101d06 */
[----:B------:R3:W-:Y:S02]  /*aad0*/  @!P3 ST.E.128 desc[UR6][R20.64], R12 ;  /* 0x0000000c1400b985 */ /* 0x0007e4000c101d06 */
.L_x_2274:
[----:B------:R-:W-:Y:S05]  /*aae0*/  BSYNC B1 ;  /* 0x0000000000017941 */ /* 0x000fea0003800000 */
.L_x_2273:
[----:B---3--:R-:W-:Y:S01]  /*aaf0*/  VIADD R3, R27, 0x60 ;  /* 0x000000601b037836 */ /* 0x008fe20000000000 */
[----:B01--4-:R-:W3:Y:S04]  /*ab00*/  SHFL.IDX PT, R24, R24, 0x3, 0x181f ;  /* 0x00781f0018187f89 */ /* 0x013ee800000e0000 */
[----:B------:R-:W-:Y:S01]  /*ab10*/  ISETP.GE.AND P0, PT, R3, R92, PT ;  /* 0x0000005c0300720c */ /* 0x000fe20003f06270 */
[----:B------:R-:W4:-:S12]  /*ab20*/  SHFL.IDX PT, R23, R23, 0x3, 0x181f ;  /* 0x00781f0017177f89 */ /* 0x000f1800000e0000 */
[----:B------:R-:W-:Y:S05]  /*ab30*/  @P0 BRA `(.L_x_2275) ;  /* 0x0000000800b40947 */ /* 0x000fea0003800000 */
[----:B------:R-:W-:Y:S01]  /*ab40*/  ULDC UR5, c[0x0][0xac8] ;  /* 0x0002b20000057ab9 */ /* 0x000fe20000000800 */
[----:B------:R-:W-:Y:S01]  /*ab50*/  ULDC.64 UR6, c[0x0][0x208] ;  /* 0x0000820000067ab9 */ /* 0x000fe20000000a00 */
[----:B------:R-:W-:-:S13]  /*ab60*/  ISETP.GE.AND P1, PT, R16, UR5, PT ;  /* 0x0000000510007c0c */ /* 0x000fda000bf26270 */
[----:B----4-:R-:W-:-:S04]  /*ab70*/  @!P1 LEA R2, P0, R16, R23, 0x1 ;  /* 0x0000001710029211 */ /* 0x010fc800078008ff */
[----:B---3--:R-:W-:Y:S02]  /*ab80*/  @!P1 LEA.HI.X R3, R16, R24, R193, 0x1, P0 ;  /* 0x0000001810039211 */ /* 0x008fe400000f0cc1 */
        /* <DEDUP_REMOVED lines=8> */
.L_x_2268:
[----:B------:R-:W0:Y:S01]  /*ac10*/  LDC R8, c[0x0][0xbe8] ;  /* 0x0002fa00ff087b82 */ /* 0x000e220000000800 */
[----:B------:R-:W-:Y:S01]  /*ac20*/  R2UR UR6, R23 ;  /* 0x00000000170672ca */ /* 0x000fe200000e0000 */
[----:B------:R-:W-:Y:S01]  /*ac30*/  BSSY B1, `(.L_x_2276) ;  /* 0x0000035000017945 */ /* 0x000fe20003800000 */
[----:B------:R-:W-:Y:S01]  /*ac40*/  R2UR UR5, R184 ;  /* 0x00000000b80572ca */ /* 0x000fe200000e0000 */
[----:B------:R-:W-:Y:S01]  /*ac50*/  IMAD R6, R22, 0x20, R185 ;  /* 0x0000002016067824 */ /* 0x000fe200078e02b9 */
[----:B------:R-:W-:-:S09]  /*ac60*/  ISETP.GE.AND P0, PT, R194, 0x80, PT ;  /* 0x00000080c200780c */ /* 0x000fd20003f06270 */
[----:B------:R-:W-:Y:S02]  /*ac70*/  USHF.R.S32.HI UR8, URZ, 0x1f, UR6 ;  /* 0x0000001f3f087899 */ /* 0x000fe40008011406 */
[----:B------:R-:W-:Y:S01]  /*ac80*/  USHF.R.S32.HI UR9, URZ, 0x1f, UR5 ;  /* 0x0000001f3f097899 */ /* 0x000fe20008011405 */
[----:B0-----:R-:W-:-:S13]  /*ac90*/  ISETP.NE.AND P1, PT, R8, 0x1, PT ;  /* 0x000000010800780c */ /* 0x001fda0003f25270 */
[----:B------:R-:W0:Y:S08]  /*aca0*/  @P1 LDC R9, c[0x0][0xbec] ;  /* 0x0002fb00ff091b82 */ /* 0x000e300000000800 */
[----:B------:R-:W1:Y:S01]  /*acb0*/  @P1 LDC R11, c[0x0][0xbf0] ;  /* 0x0002fc00ff0b1b82 */ /* 0x000e620000000800 */
[----:B------:R-:W-:Y:S05]  /*acc0*/  @P0 BRA `(.L_x_2277) ;  /* 0x0000000000ac0947 */ /* 0x000fea0003800000 */
[----:B------:R-:W2:Y:S01]  /*acd0*/  S2R R0, SR_TID.X ;  /* 0x0000000000007919 */ /* 0x000ea20000002100 */
[----:B------:R-:W3:Y:S01]  /*ace0*/  LDC R3, c[0x0][0xbe8] ;  /* 0x0002fa00ff037b82 */ /* 0x000ee20000000800 */
[----:B------:R-:W-:Y:S01]  /*acf0*/  IMAD.U32 R4, RZ, RZ, UR60 ;  /* 0x0000003cff047e24 */ /* 0x000fe2000f8e00ff */
[----:B------:R-:W-:Y:S02]  /*ad00*/  ULDC UR5, c[0x0][0xa88] ;  /* 0x0002a20000057ab9 */ /* 0x000fe40000000800 */
[----:B---3--:R-:W-:Y:S02]  /*ad10*/  IMAD R5, R3, UR5, RZ ;  /* 0x0000000503057c24 */ /* 0x008fe4000f8e02ff */
[----:B--2---:R-:W-:-:S04]  /*ad20*/  IADD3 R4, R4, -0x80, R0 ;  /* 0xffffff8004047810 */ /* 0x004fc80007ffe000 */
[----:B------:R-:W-:-:S13]  /*ad30*/  ISETP.GE.AND P0, PT, R4, R5, PT ;  /* 0x000000050400720c */ /* 0x000fda0003f06270 */
[----:B------:R-:W-:Y:S05]  /*ad40*/  @P0 BRA `(.L_x_2277) ;  /* 0x00000000008c0947 */ /* 0x000fea0003800000 */
[----:B------:R-:W-:Y:S01]  /*ad50*/  ISETP.NE.AND P0, PT, R3, 0x1, PT ;  /* 0x000000010300780c */ /* 0x000fe20003f05270 */
[----:B------:R-:W-:Y:S01]  /*ad60*/  ULDC.64 UR10, c[0x0][0xb90] ;  /* 0x0002e400000a7ab9 */ /* 0x000fe20000000a00 */
[----:B------:R-:W-:Y:S01]  /*ad70*/  R2UR UR13, R23 ;  /* 0x00000000170d72ca */ /* 0x000fe200000e0000 */
[----:B------:R-:W-:Y:S01]  /*ad80*/  UIMAD UR5, UR8, UR10, URZ ;  /* 0x0000000a080572a4 */ /* 0x000fe2000f8e023f */
[----:B------:R-:W-:Y:S01]  /*ad90*/  R2UR UR12, R184 ;  /* 0x00000000b80c72ca */ /* 0x000fe200000e0000 */
[----:B------:R-:W-:-:S08]  /*ada0*/  IMAD.MOV.U32 R2, RZ, RZ, R4 ;  /* 0x000000ffff027224 */ /* 0x000fd000078e0004 */
[----:B------:R-:W2:Y:S02]  /*adb0*/  @P0 LDC R5, c[0x0][0xbec] ;  /* 0x0002fb00ff050b82 */ /* 0x000ea40000000800 */
[----:B------:R-:W-:Y:S02]  /*adc0*/  UIMAD.WIDE.U32 UR6, UR13, UR10, URZ ;  /* 0x0000000a0d0672a5 */ /* 0x000fe4000f8e003f */
[----:B------:R-:W-:-:S03]  /*add0*/  UIMAD UR5, UR13, UR11, UR5 ;  /* 0x0000000b0d0572a4 */ /* 0x000fc6000f8e0205 */
[----:B------:R-:W-:Y:S01]  /*ade0*/  ULDC.64 UR10, c[0x0][0xb98] ;  /* 0x0002e600000a7ab9 */ /* 0x000fe20000000a00 */
[----:B------:R-:W3:Y:S01]  /*adf0*/  @P0 LDC R7, c[0x0][0xbf0] ;  /* 0x0002fc00ff070b82 */ /* 0x000ee20000000800 */
[----:B------:R-:W-:Y:S02]  /*ae00*/  UIADD3 UR7, UR7, UR5, URZ ;  /* 0x0000000507077290 */ /* 0x000fe4000fffe03f */
[----:B------:R-:W-:Y:S02]  /*ae10*/  UIMAD UR5, UR9, UR10, URZ ;  /* 0x0000000a090572a4 */ /* 0x000fe4000f8e023f */
[----:B------:R-:W-:Y:S02]  /*ae20*/  UIMAD.WIDE.U32 UR6, UR12, UR10, UR6 ;  /* 0x0000000a0c0672a5 */ /* 0x000fe4000f8e0006 */
[----:B------:R-:W-:-:S03]  /*ae30*/  UIMAD UR5, UR12, UR11, UR5 ;  /* 0x0000000b0c0572a4 */ /* 0x000fc6000f8e0205 */
[----:B------:R-:W-:Y:S01]  /*ae40*/  ULDC.64 UR10, c[0x0][0xb88] ;  /* 0x0002e200000a7ab9 */ /* 0x000fe20000000a00 */
[----:B------:R-:W-:Y:S01]  /*ae50*/  ULDC.64 UR12, c[0x0][0x208] ;  /* 0x00008200000c7ab9 */ /* 0x000fe20000000a00 */
[----:B--2---:R-:W-:-:S05]  /*ae60*/  @P0 IMAD.HI.U32 R0, R4, R5, RZ ;  /* 0x0000000504000227 */ /* 0x004fca00078e00ff */
[----:B---3--:R-:W-:-:S05]  /*ae70*/  @P0 SHF.R.U32.HI R2, RZ, R7, R0 ;  /* 0x00000007ff020219 */ /* 0x008fca0000011600 */
[----:B------:R-:W-:-:S04]  /*ae80*/  IMAD.MOV R5, RZ, RZ, -R2 ;  /* 0x000000ffff057224 */ /* 0x000fc800078e0a02 */
[----:B------:R-:W-:Y:S01]  /*ae90*/  IMAD R5, R3, R5, R4 ;  /* 0x0000000503057224 */ /* 0x000fe200078e0204 */
[----:B------:R-:W-:Y:S01]  /*aea0*/  SHF.R.S32.HI R3, RZ, 0x1f, R2 ;  /* 0x0000001fff037819 */ /* 0x000fe20000011402 */
[----:B------:R-:W-:Y:S01]  /*aeb0*/  IMAD.U32 R4, RZ, RZ, UR5 ;  /* 0x00000005ff047e24 */ /* 0x000fe2000f8e00ff */
        /* <DEDUP_REMOVED lines=12> */
.L_x_2277:
[----:B------:R-:W-:Y:S05]  /*af80*/  BSYNC B1 ;  /* 0x0000000000017941 */ /* 0x000fea0003800000 */
.L_x_2276:
[----:B------:R-:W-:Y:S01]  /*af90*/  R2UR UR13, R23 ;  /* 0x00000000170d72ca */ /* 0x000fe200000e0000 */
[----:B------:R-:W-:Y:S01]  /*afa0*/  ULDC.64 UR10, c[0x0][0xae8] ;  /* 0x0002ba00000a7ab9 */ /* 0x000fe20000000a00 */
[----:B------:R-:W-:Y:S01]  /*afb0*/  R2UR UR12, R184 ;  /* 0x00000000b80c72ca */ /* 0x000fe200000e0000 */
[----:B------:R-:W-:Y:S01]  /*afc0*/  UIMAD UR5, UR8, UR10, URZ ;  /* 0x0000000a080572a4 */ /* 0x000fe2000f8e023f */
[----:B------:R-:W-:Y:S01]  /*afd0*/  VIADD R6, R6, UR60 ;  /* 0x0000003c06067c36 */ /* 0x000fe20008000000 */
[----:B------:R-:W-:Y:S03]  /*afe0*/  BSSY B1, `(.L_x_2278) ;  /* 0x0000035000017945 */ /* 0x000fe60003800000 */
[----:B0-----:R-:W-:-:S04]  /*aff0*/  @P1 IMAD.HI.U32 R0, R6, R9, RZ ;  /* 0x0000000906001227 */ /* 0x001fc800078e00ff */
[----:B--2---:R-:W-:Y:S01]  /*b000*/  IMAD.MOV.U32 R5, RZ, RZ, R6 ;  /* 0x000000ffff057224 */ /* 0x004fe200078e0006 */
[----:B------:R-:W-:Y:S01]  /*b010*/  UIMAD.WIDE.U32 UR6, UR13, UR10, URZ ;  /* 0x0000000a0d0672a5 */ /* 0x000fe2000f8e003f */
[----:B-1----:R-:W-:Y:S01]  /*b020*/  @P1 SHF.R.U32.HI R5, RZ, R11, R0 ;  /* 0x0000000bff051219 */ /* 0x002fe20000011600 */
[----:B------:R-:W-:-:S03]  /*b030*/  UIMAD UR5, UR13, UR11, UR5 ;  /* 0x0000000b0d0572a4 */ /* 0x000fc6000f8e0205 */
[----:B------:R-:W-:Y:S01]  /*b040*/  ULDC.64 UR10, c[0x0][0xaf0] ;  /* 0x0002bc00000a7ab9 */ /* 0x000fe20000000a00 */
[----:B------:R-:W-:Y:S01]  /*b050*/  UIADD3 UR7, UR7, UR5, URZ ;  /* 0x0000000507077290 */ /* 0x000fe2000fffe03f */
[--C-:B------:R-:W-:Y:S01]  /*b060*/  SHF.R.S32.HI R0, RZ, 0x1f, R5.reuse ;  /* 0x0000001fff007819 */ /* 0x100fe20000011405 */
[----:B------:R-:W-:Y:S01]  /*b070*/  UIMAD UR5, UR9, UR10, URZ ;  /* 0x0000000a090572a4 */ /* 0x000fe2000f8e023f */
[----:B------:R-:W-:Y:S01]  /*b080*/  IMAD.MOV R7, RZ, RZ, -R5 ;  /* 0x000000ffff077224 */ /* 0x000fe200078e0a05 */
[----:B------:R-:W-:Y:S02]  /*b090*/  UIMAD.WIDE.U32 UR6, UR12, UR10, UR6 ;  /* 0x0000000a0c0672a5 */ /* 0x000fe4000f8e0006 */
[----:B------:R-:W-:Y:S01]  /*b0a0*/  UIMAD UR5, UR12, UR11, UR5 ;  /* 0x0000000b0c0572a4 */ /* 0x000fe2000f8e0205 */
[----:B------:R-:W-:Y:S01]  /*b0b0*/  IMAD R7, R8, R7, R6 ;  /* 0x0000000708077224 */ /* 0x000fe200078e0206 */
[----:B------:R-:W-:Y:S01]  /*b0c0*/  ULDC.64 UR8, c[0x0][0xae0] ;  /* 0x0002b80000087ab9 */ /* 0x000fe20000000a00 */
[----:B------:R-:W-:Y:S01]  /*b0d0*/  VIADD R6, R185, UR60 ;  /* 0x0000003cb9067c36 */ /* 0x000fe20008000000 */
[----:B------:R-:W-:Y:S01]  /*b0e0*/  UIADD3 UR5, UR7, UR5, URZ ;  /* 0x0000000507057290 */ /* 0x000fe2000fffe03f */
[----:B------:R-:W-:-:S02]  /*b0f0*/  IMAD R0, R0, UR8, RZ ;  /* 0x0000000800007c24 */ /* 0x000fc4000f8e02ff */
[----:B------:R-:W-:Y:S02]  /*b100*/  IMAD.U32 R3, RZ, RZ, UR7 ;  /* 0x00000007ff037e24 */ /* 0x000fe4000f8e00ff */
[----:B------:R-:W-:Y:S01]  /*b110*/  IMAD.U32 R2, RZ, RZ, UR6 ;  /* 0x00000006ff027e24 */ /* 0x000fe2000f8e00ff */
[----:B------:R-:W-:Y:S01]  /*b120*/  ULDC.64 UR6, c[0x0][0xad8] ;  /* 0x0002b60000067ab9 */ /* 0x000fe20000000a00 */
[----:B------:R-:W-:Y:S01]  /*b130*/  IMAD.U32 R3, RZ, RZ, UR5 ;  /* 0x00000005ff037e24 */ /* 0x000fe2000f8e00ff */
[----:B------:R-:W-:Y:S01]  /*b140*/  ULDC UR5, c[0x0][0xa88] ;  /* 0x0002a20000057ab9 */ /* 0x000fe20000000800 */
[C---:B------:R-:W-:Y:S01]  /*b150*/  IMAD R9, R5.reuse, UR9, R0 ;  /* 0x0000000905097c24 */ /* 0x040fe2000f8e0200 */
[----:B------:R-:W-:Y:S01]  /*b160*/  SHF.R.S32.HI R0, RZ, 0x1f, R7 ;  /* 0x0000001fff007819 */ /* 0x000fe20000011407 */
[----:B------:R-:W-:-:S04]  /*b170*/  IMAD.WIDE.U32 R2, R5, UR8, R2 ;  /* 0x0000000805027c25 */ /* 0x000fc8000f8e0002 */
[----:B------:R-:W-:Y:S02]  /*b180*/  IMAD.IADD R3, R3, 0x1, R9 ;  /* 0x0000000103037824 */ /* 0x000fe400078e0209 */
[----:B------:R-:W-:Y:S02]  /*b190*/  IMAD R4, R0, UR6, RZ ;  /* 0x0000000600047c24 */ /* 0x000fe4000f8e02ff */
[----:B------:R-:W-:Y:S02]  /*b1a0*/  IMAD R9, R8, UR5, RZ ;  /* 0x0000000508097c24 */ /* 0x000fe4000f8e02ff */
        /* <DEDUP_REMOVED lines=24> */
.L_x_2279:
[----:B------:R-:W-:Y:S05]  /*b330*/  BSYNC B1 ;  /* 0x0000000000017941 */ /* 0x000fea0003800000 */
.L_x_2278:
        /* <DEDUP_REMOVED lines=14> */
.L_x_2281:
[----:B------:R-:W-:Y:S05]  /*b420*/  BSYNC B1 ;  /* 0x0000000000017941 */ /* 0x000fea0003800000 */
.L_x_2280:
        /* <DEDUP_REMOVED lines=14> */
.L_x_2283:
[----:B------:R-:W-:Y:S05]  /*b510*/  BSYNC B1 ;  /* 0x0000000000017941 */ /* 0x000fea0003800000 */
.L_x_2282:
        /* <DEDUP_REMOVED lines=15> */
.L_x_2275:
[----:B------:R-:W-:Y:S05]  /*b610*/  BSYNC B0 ;  /* 0x0000000000007941 */ /* 0x000fea0003800000 */
.L_x_2267:
[----:B------:R-:W-:Y:S02]  /*b620*/  ULDC UR5, c[0x0][0xc38] ;  /* 0x00030e0000057ab9 */ /* 0x000fe40000000800 */
[----:B------:R-:W-:-:S06]  /*b630*/  UISETP.GE.AND UP0, UPT, UR4, UR5, UPT ;  /* 0x000000050400728c */ /* 0x000fcc000bf06270 */
[----:B------:R-:W-:-:S13]  /*b640*/  PLOP3.LUT P0, PT, PT, PT, UP0, 0x80, 0x0 ;  /* 0x000000000000781c */ /* 0x000fda0003f0f008 */
[----:B------:R-:W-:Y:S05]  /*b650*/  @!P0 BRA `(.L_x_2284) ;  /* 0xffffff5400d88947 */ /* 0x000fea000383ffff */
[----:B------:R-:W-:Y:S05]  /*b660*/  EXIT ;  /* 0x000000000000794d */ /* 0x000fea0003800000 */
.L_x_2232:
[----:B------:R-:W-:-:S08]  /*b670*/  NOP ;  /* 0x0000000000007918 */ /* 0x000fd00000000000 */
[----:B0-----:R-:W0:-:S00]  /*b680*/  USETMAXREG.DEALLOC.CTAPOOL 0x18 ;  /* 0x00000018000079c8 */ /* 0x001e0000080e0500 */
[----:B0-----:R-:W-:-:S06]  /*b690*/  LOP3.LUT R0, R0, 0x3, RZ, 0xc0, !PT ;  /* 0x0000000300007812 */ /* 0x001fcc00078ec0ff */
[----:B------:R-:W0:Y:S01]  /*b6a0*/  S2UR UR6, SR_CTAID.X ;  /* 0x00000000000679c3 */ /* 0x000e220000002500 */
[----:B------:R-:W-:Y:S01]  /*b6b0*/  IMAD.MOV.U32 R18, RZ, RZ, RZ ;  /* 0x000000ffff127224 */ /* 0x000fe200078e00ff */
[----:B------:R-:W1:Y:S02]  /*b6c0*/  SHFL.IDX PT, R0, R0, RZ, 0x1f ;  /* 0x00001fff00007589 */ /* 0x000e6400000e0000 */
[----:B-1----:R-:W-:-:S04]  /*b6d0*/  ISETP.NE.AND P0, PT, R0, RZ, PT ;  /* 0x000000ff0000720c */ /* 0x002fc80003f05270 */
[----:B------:R-:W0:Y:S01]  /*b6e0*/  LDC R0, c[0x0][0xc38] ;  /* 0x00030e00ff007b82 */ /* 0x000e220000000800 */
[----:B------:R-:W-:-:S05]  /*b6f0*/  P2R R2, PR, RZ, 0x1 ;  /* 0x00000001ff027803 */ /* 0x000fca0000000000 */
[----:B------:R1:W-:Y:S03]  /*b700*/  STL [R1+0x20], R2 ;  /* 0x0000200201007387 */ /* 0x0003e60000100800 */
[----:B------:R-:W-:Y:S06]  /*b710*/  @P0 BAR.ARV 0x4, 0x180 ;  /* 0x0106000000000b1d */ /* 0x000fec0000002000 */
[----:B------:R1:W-:Y:S01]  /*b720*/  STL [R1+0x1c], RZ ;  /* 0x00001cff01007387 */ /* 0x0003e20000100800 */
[----:B0-----:R-:W-:Y:S01]  /*b730*/  ISETP.LE.AND P0, PT, R0, UR6, PT ;  /* 0x0000000600007c0c */ /* 0x001fe2000bf03270 */
[----:B------:R-:W-:-:S05]  /*b740*/  IMAD.MOV.U32 R0, RZ, RZ, 0x1 ;  /* 0x00000001ff007424 */ /* 0x000fca00078e00ff */
[----:B------:R1:W-:Y:S07]  /*b750*/  STL [R1+0x4], R0 ;  /* 0x0000040001007387 */ /* 0x0003ee0000100800 */
[----:B------:R-:W-:Y:S05]  /*b760*/  @P0 BRA `(.L_x_2285) ;  /* 0x0000004400600947 */ /* 0x000fea0003800000 */
[----:B------:R-:W0:Y:S01]  /*b770*/  S2R R6, SR_TID.X ;  /* 0x0000000000067919 */ /* 0x000e220000002100 */
[----:B------:R-:W2:Y:S01]  /*b780*/  S2UR UR5, SR_CgaCtaId ;  /* 0x00000000000579c3 */ /* 0x000ea20000008800 */
[----:B------:R-:W-:Y:S01]  /*b790*/  UMOV UR4, 0x400 ;  /* 0x0000040000047882 */ /* 0x000fe20000000000 */
[----:B------:R-:W-:Y:S01]  /*b7a0*/  IMAD.MOV.U32 R18, RZ, RZ, RZ ;  /* 0x000000ffff127224 */ /* 0x000fe200078e00ff */
[----:B------:R-:W-:Y:S01]  /*b7b0*/  ULDC UR43, c[0x0][0xc] ;  /* 0x00000300002b7ab9 */ /* 0x000fe20000000800 */
[----:B------:R-:W-:Y:S01]  /*b7c0*/  ULDC.64 UR38, c[0x0][0x198] ;  /* 0x0000660000267ab9 */ /* 0x000fe20000000a00 */
[----:B--2---:R-:W-:-:S06]  /*b7d0*/  ULEA UR4, UR5, UR4, 0x18 ;  /* 0x0000000405047291 */ /* 0x004fcc000f8ec03f */
[----:B------:R-:W-:Y:S01]  /*b7e0*/  IMAD.U32 R17, RZ, RZ, UR4 ;  /* 0x00000004ff117e24 */ /* 0x000fe2000f8e00ff */
[C---:B0-----:R-:W-:Y:S01]  /*b7f0*/  LOP3.LUT R5, R6.reuse, 0x7f, RZ, 0xc0, !PT ;  /* 0x0000007f06057812 */ /* 0x041fe200078ec0ff */
[----:B-1----:R-:W-:-:S05]  /*b800*/  IMAD.SHL.U32 R0, R6, 0x8, RZ ;  /* 0x0000000806007824 */ /* 0x002fca00078e00ff */
        /* <DEDUP_REMOVED lines=13> */
[----:B------:R0:W-:Y:S04]  /*b8e0*/  STL [R1+0x4], R2 ;  /* 0x0000040201007387 */ /* 0x0001e80000100800 */
[----:B------:R1:W-:Y:S01]  /*b8f0*/  STL [R1+0x1c], RZ ;  /* 0x00001cff01007387 */ /* 0x0003e20000100800 */
[----:B0-----:R-:W-:-:S02]  /*b900*/  LOP3.LUT R2, R0, 0x40, RZ, 0xfc, !PT ;  /* 0x0000004000027812 */ /* 0x001fc400078efcff */
[----:B-1----:R-:W-:-:S07]  /*b910*/  LOP3.LUT R0, R0, 0x80, RZ, 0xfc, !PT ;  /* 0x0000008000007812 */ /* 0x002fce00078efcff */
.L_x_2375:
        /* <DEDUP_REMOVED lines=23> */
.L_x_2286:
[----:B------:R-:W-:Y:S01]  /*ba90*/  ULDC UR8, c[0x0][0xc54] ;  /* 0x0003150000087ab9 */ /* 0x000fe20000000800 */
[----:B------:R-:W-:Y:S01]  /*baa0*/  UMOV UR7, UR9 ;  /* 0x0000000900077c82 */ /* 0x000fe20008000000 */
[----:B------:R-:W-:-:S11]  /*bab0*/  UISETP.NE.AND UP0, UPT, UR8, 0x1, UPT ;  /* 0x000000010800788c */ /* 0x000fd6000bf05270 */
[----:B------:R-:W-:Y:S02]  /*bac0*/  @UP0 ULDC.64 UR10, c[0x0][0xc58] ;  /* 0x00031600000a0ab9 */ /* 0x000fe40000000a00 */
[----:B------:R-:W-:-:S04]  /*bad0*/  UIMAD.WIDE.U32 UR4, UR9, UR10, URZ ;  /* 0x0000000a090472a5 */ /* 0x000fc8000f8e003f */
[----:B------:R-:W-:-:S04]  /*bae0*/  @UP0 USHF.R.U32.HI UR7, URZ, UR11, UR5 ;  /* 0x0000000b3f070299 */ /* 0x000fc80008011605 */
[----:B------:R-:W-:-:S12]  /*baf0*/  UIMAD UR8, UR7, UR8, URZ ;  /* 0x00000008070872a4 */ /* 0x000fd8000f8e023f */
.L_x_2287:
[----:B------:R-:W-:Y:S01]  /*bb00*/  ULOP3.LUT UR42, URZ, UR7, URZ, 0x33, !UPT ;  /* 0x000000073f2a7292 */ /* 0x000fe2000f8e333f */
[----:B------:R-:W-:Y:S01]  /*bb10*/  BSSY B7, `(.L_x_2288) ;  /* 0x0000400000077945 */ /* 0x000fe20003800000 */
[----:B------:R-:W-:Y:S01]  /*bb20*/  ULDC UR5, c[0x0][0x448] ;  /* 0x0001120000057ab9 */ /* 0x000fe20000000800 */
[----:B------:R-:W-:Y:S01]  /*bb30*/  ULDC UR4, c[0x0][0xc3c] ;  /* 0x00030f0000047ab9 */ /* 0x000fe20000000800 */
[----:B------:R-:W-:Y:S02]  /*bb40*/  UISETP.NE.AND UP1, UPT, UR5, 0x1, UPT ;  /* 0x000000010500788c */ /* 0x000fe4000bf25270 */
[----:B------:R-:W-:Y:S01]  /*bb50*/  UIADD3 UR42, UR42, UR4, URZ ;  /* 0x000000042a2a7290 */ /* 0x000fe2000fffe03f */
[----:B------:R-:W-:Y:S01]  /*bb60*/  ULDC.64 UR10, c[0x0][0x418] ;  /* 0x00010600000a7ab9 */ /* 0x000fe20000000a00 */
[----:B------:R-:W-:Y:S01]  /*bb70*/  ULDC UR5, c[0x0][0x288] ;  /* 0x0000a20000057ab9 */ /* 0x000fe20000000800 */
[----:B------:R-:W-:Y:S02]  /*bb80*/  UISETP.NE.U32.AND UP0, UPT, UR10, URZ, UPT ;  /* 0x0000003f0a00728c */ /* 0x000fe4000bf05070 */
[----:B------:R-:W-:-:S02]  /*bb90*/  USHF.L.U32 UR7, UR42, 0x7, URZ ;  /* 0x000000072a077899 */ /* 0x000fc4000800063f */
[----:B------:R-:W-:Y:S02]  /*bba0*/  UISETP.NE.AND.EX UP0, UPT, UR11, URZ, UPT, UP0 ;  /* 0x0000003f0b00728c */ /* 0x000fe4000bf05300 */
[----:B------:R-:W-:Y:S01]  /*bbb0*/  UIADD3 UR7, UR7, 0x7f, URZ ;  /* 0x0000007f07077890 */ /* 0x000fe2000fffe03f */
[----:B------:R-:W-:Y:S01]  /*bbc0*/  ULDC UR4, c[0x0][0x424] ;  /* 0x0001090000047ab9 */ /* 0x000fe20000000800 */
[----:B------:R-:W-:Y:S02]  /*bbd0*/  UIADD3 UR13, -UR5, 0x80, URZ ;  /* 0x00000080050d7890 */ /* 0x000fe4000fffe13f */
[----:B------:R-:W-:Y:S01]  /*bbe0*/  USEL UR11, UR4, 0x1, UP0 ;  /* 0x00000001040b7887 */ /* 0x000fe20008000000 */
[----:B------:R-:W-:Y:S01]  /*bbf0*/  @UP1 ULDC UR5, c[0x0][0x44c] ;  /* 0x0001130000051ab9 */ /* 0x000fe20000000800 */
[----:B------:R-:W-:Y:S01]  /*bc00*/  ULDC UR12, c[0x0][0x2f0] ;  /* 0x0000bc00000c7ab9 */ /* 0x000fe20000000800 */
[----:B------:R-:W-:Y:S01]  /*bc10*/  UIMAD.WIDE.U32 UR4, UR7, UR5, URZ ;  /* 0x00000005070472a5 */ /* 0x000fe2000f8e003f */
[----:B------:R-:W-:Y:S01]  /*bc20*/  @UP1 ULDC UR14, c[0x0][0x450] ;  /* 0x00011400000e1ab9 */ /* 0x000fe20000000800 */
[----:B------:R-:W-:-:S02]  /*bc30*/  UIMAD UR13, UR11, UR12, UR13 ;  /* 0x0000000c0b0d72a4 */ /* 0x000fc4000f8e020d */
[----:B------:R-:W-:Y:S02]  /*bc40*/  @UP1 USHF.R.U32.HI UR7, URZ, UR14, UR5 ;  /* 0x0000000e3f071299 */ /* 0x000fe40008011605 */
[----:B------:R-:W-:Y:S02]  /*bc50*/  UIMAD UR11, UR11, UR12, 0x7f ;  /* 0x0000007f0b0b74a4 */ /* 0x000fe4000f8e020c */
[----:B------:R-:W-:Y:S02]  /*bc60*/  UIADD3 UR7, UR13, UR7, URZ ;  /* 0x000000070d077290 */ /* 0x000fe4000fffe03f */
[----:B------:R-:W-:Y:S02]  /*bc70*/  UIADD3 UR8, UR9, -UR8, URZ ;  /* 0x8000000809087290 */ /* 0x000fe4000fffe03f */
[----:B------:R-:W-:Y:S02]  /*bc80*/  USHF.R.S32.HI UR9, URZ, 0x1f, UR11 ;  /* 0x0000001f3f097899 */ /* 0x000fe4000801140b */
[----:B------:R-:W-:-:S02]  /*bc90*/  USHF.R.S32.HI UR4, URZ, 0x1f, UR7 ;  /* 0x0000001f3f047899 */ /* 0x000fc40008011407 */
[----:B------:R-:W-:Y:S02]  /*bca0*/  ULEA.HI UR9, UR9, UR11, URZ, 0x7 ;  /* 0x0000000b09097291 */ /* 0x000fe4000f8f383f */
[----:B------:R-:W-:Y:S01]  /*bcb0*/  ULEA.HI UR7, UR4, UR7, URZ, 0x7 ;  /* 0x0000000704077291 */ /* 0x000fe2000f8f383f */
[----:B------:R-:W-:Y:S01]  /*bcc0*/  ULDC UR10, c[0x0][0xc48] ;  /* 0x00031200000a7ab9 */ /* 0x000fe20000000800 */
[----:B------:R-:W-:Y:S02]  /*bcd0*/  USHF.R.S32.HI UR9, URZ, 0x7, UR9 ;  /* 0x000000073f097899 */ /* 0x000fe40008011409 */
[----:B------:R-:W-:Y:S02]  /*bce0*/  USHF.R.S32.HI UR7, URZ, 0x7, UR7 ;  /* 0x000000073f077899 */ /* 0x000fe40008011407 */
[----:B------:R-:W-:Y:S02]  /*bcf0*/  UISETP.NE.AND UP0, UPT, UR10, 0x1, UPT ;  /* 0x000000010a00788c */ /* 0x000fe4000bf05270 */
[----:B------:R-:W-:Y:S01]  /*bd00*/  UISETP.LT.AND UP1, UPT, UR9, UR7, UPT ;  /* 0x000000070900728c */ /* 0x000fe2000bf21270 */
[----:B------:R-:W-:-:S03]  /*bd10*/  ULDC UR5, c[0x0][0xc54] ;  /* 0x0003150000057ab9 */ /* 0x000fc60000000800 */
[----:B------:R-:W-:Y:S02]  /*bd20*/  USEL UR41, UR9, UR7, UP1 ;  /* 0x0000000709297287 */ /* 0x000fe40008800000 */
[----:B------:R-:W-:-:S03]  /*bd30*/  UIMAD UR8, UR6, UR5, UR8 ;  /* 0x00000005060872a4 */ /* 0x000fc6000f8e0208 */
[----:B------:R-:W-:Y:S01]  /*bd40*/  @UP0 ULDC UR5, c[0x0][0xc4c] ;  /* 0x0003130000050ab9 */ /* 0x000fe20000000800 */
[----:B------:R-:W-:Y:S01]  /*bd50*/  ISETP.LT.AND P0, PT, RZ, UR41, PT ;  /* 0x00000029ff007c0c */ /* 0x000fe2000bf01270 */
[----:B------:R-:W-:Y:S01]  /*bd60*/  UIMAD.WIDE.U32 UR4, UR8, UR5, URZ ;  /* 0x00000005080472a5 */ /* 0x000fe2000f8e003f */
[----:B------:R-:W-:Y:S01]  /*bd70*/  @UP0 ULDC UR6, c[0x0][0xc50] ;  /* 0x0003140000060ab9 */ /* 0x000fe20000000800 */
[----:B------:R-:W-:Y:S02]  /*bd80*/  UMOV UR40, UR8 ;  /* 0x0000000800287c82 */ /* 0x000fe40008000000 */
[----:B------:R-:W-:-:S04]  /*bd90*/  @UP0 USHF.R.U32.HI UR40, URZ, UR6, UR5 ;  /* 0x000000063f280299 */ /* 0x000fc80008011605 */
[----:B------:R-:W-:-:S04]  /*bda0*/  UIADD3 UR36, -UR40, URZ, URZ ;  /* 0x0000003f28247290 */ /* 0x000fc8000fffe13f */
[----:B------:R-:W-:Y:S01]  /*bdb0*/  UIMAD UR36, UR10, UR36, UR8 ;  /* 0x000000240a2472a4 */ /* 0x000fe2000f8e0208 */
[----:B------:R-:W-:Y:S11]  /*bdc0*/  @P0 BRA `(.L_x_2289) ;  /* 0x00000000004c0947 */ /* 0x000ff60003800000 */
        /* <DEDUP_REMOVED lines=19> */
.L_x_2289:
        /* <DEDUP_REMOVED lines=20> */
.L_x_2292:
[----:B------:R-:W-:Y:S05]  /*c040*/  BSYNC B6 ;  /* 0x0000000000067941 */ /* 0x000fea0003800000 */
.L_x_2291:
        /* <DEDUP_REMOVED lines=20> */
.L_x_2295:
        /* <DEDUP_REMOVED lines=15> */
.L_x_2294:
[----:B------:R-:W-:Y:S05]  /*c280*/  BSYNC B6 ;  /* 0x0000000000067941 */ /* 0x000fea0003800000 */
.L_x_2293:
[----:B------:R-:W-:Y:S01]  /*c290*/  ULDC.64 UR4, c[0x0][0x9f8] ;  /* 0x00027e0000047ab9 */ /* 0x000fe20000000a00 */
[----:B------:R-:W-:Y:S01]  /*c2a0*/  IMAD.U32 R7, RZ, RZ, UR40 ;  /* 0x00000028ff077e24 */ /* 0x000fe2000f8e00ff */
[----:B------:R-:W-:Y:S01]  /*c2b0*/  UISETP.NE.U32.AND UP0, UPT, UR4, URZ, UPT ;  /* 0x0000003f0400728c */ /* 0x000fe2000bf05070 */
[----:B------:R-:W-:-:S03]  /*c2c0*/  ULDC.64 UR6, c[0x0][0x208] ;  /* 0x0000820000067ab9 */ /* 0x000fc60000000a00 */
[----:B------:R-:W-:-:S06]  /*c2d0*/  UISETP.NE.AND.EX UP0, UPT, UR5, URZ, UPT, UP0 ;  /* 0x0000003f0500728c */ /* 0x000fcc000bf05300 */
[----:B------:R-:W-:-:S05]  /*c2e0*/  PLOP3.LUT P0, PT, PT, PT, UP0, 0x80, 0x0 ;  /* 0x000000000000781c */ /* 0x000fca0003f0f008 */
[----:B------:R-:W-:Y:S02]  /*c2f0*/  @UP0 ULDC.64 UR4, c[0x0][0x9f8] ;  /* 0x00027e0000040ab9 */ /* 0x000fe40000000a00 */
[----:B------:R-:W-:-:S06]  /*c300*/  @UP0 UIMAD.WIDE UR4, UR40, 0x4, UR4 ;  /* 0x00000004280408a5 */ /* 0x000fcc000f8e0204 */
[----:B------:R-:W-:Y:S02]  /*c310*/  IMAD.U32 R2, RZ, RZ, UR4 ;  /* 0x00000004ff027e24 */ /* 0x000fe4000f8e00ff */
[----:B------:R-:W-:-:S05]  /*c320*/  IMAD.U32 R3, RZ, RZ, UR5 ;  /* 0x00000005ff037e24 */ /* 0x000fca000f8e00ff */
[----:B------:R0:W2:Y:S01]  /*c330*/  @P0 LDG.E R7, desc[UR6][R2.64] ;  /* 0x0000000602070981 */ /* 0x0000a2000c1e1900 */
        /* <DEDUP_REMOVED lines=9> */
[----:B------:R-:W-:Y:S02]  /*c3d0*/  P2R R4, PR, RZ, 0x2 ;  /* 0x00000002ff047803 */ /* 0x000fe40000000000 */
[----:B--2---:R-:W-:Y:S01]  /*c3e0*/  SHF.R.S32.HI R8, RZ, 0x1f, R7 ;  /* 0x0000001fff087819 */ /* 0x004fe20000011407 */
[----:B------:R0:W-:Y:S01]  /*c3f0*/  STL [R1], R7 ;  /* 0x0000000701007387 */ /* 0x0001e20000100800 */
[----:B------:R-:W-:-:S03]  /*c400*/  SEL R16, R7, RZ, !P1 ;  /* 0x000000ff07107207 */ /* 0x000fc60004800000 */
[----:B------:R0:W-:Y:S04]  /*c410*/  STL [R1+0x10], R4 ;  /* 0x0000100401007387 */ /* 0x0001e80000100800 */
[----:B------:R0:W-:Y:S01]  /*c420*/  STL [R1+0x8], R8 ;  /* 0x0000080801007387 */ /* 0x0001e20000100800 */
[----:B------:R-:W-:Y:S05]  /*c430*/  BRA.DIV UR4, `(.L_x_2296) ;  /* 0x0000003e04c47947 */ /* 0x000fea000b800000 */
[----:B------:R1:W2:Y:S02]  /*c440*/  SHFL.IDX PT, R14, R0, RZ, 0x1f ;  /* 0x00001fff000e7589 */ /* 0x0002a400000e0000 */
.L_x_2390:
[----:B------:R-:W-:Y:S02]  /*c450*/  PLOP3.LUT P2, PT, PT, PT, PT, 0x8, 0x0 ;  /* 0x000000000000781c */ /* 0x000fe40003f4e170 */
[----:B--2---:R-:W-:Y:S02]  /*c460*/  ISETP.NE.AND P0, PT, R14, RZ, PT ;  /* 0x000000ff0e00720c */ /* 0x004fe40003f05270 */
[----:B-1----:R-:W-:-:S05]  /*c470*/  P2R R0, PR, RZ, 0x4 ;  /* 0x00000004ff007803 */ /* 0x002fca0000000000 */
[----:B------:R1:W-:Y:S06]  /*c480*/  STL [R1+0xc], R0 ;  /* 0x00000c0001007387 */ /* 0x0003ec0000100800 */
[----:B------:R-:W-:Y:S05]  /*c490*/  @P0 BRA `(.L_x_2297) ;  /* 0x0000000400200947 */ /* 0x000fea0003800000 */
[----:B------:R-:W-:-:S03]  /*c4a0*/  UMOV UR4, 0xffffffff ;  /* 0xffffffff00047882 */ /* 0x000fc60000000000 */
[----:B------:R-:W-:Y:S05]  /*c4b0*/  BRA.DIV UR4, `(.L_x_2298) ;  /* 0x0000003e04c47947 */ /* 0x000fea000b800000 */
[----:B------:R-:W-:-:S13]  /*c4c0*/  ELECT P6, URZ, PT ;  /* 0x00000000003f782f */ /* 0x000fda00038c0000 */
.L_x_2393:
[----:B------:R-:W-:Y:S05]  /*c4d0*/  @!P6 BRA `(.L_x_2297) ;  /* 0x000000040010e947 */ /* 0x000fea0003800000 */
[----:B------:R-:W-:Y:S01]  /*c4e0*/  IMAD.MOV.U32 R16, RZ, RZ, R7 ;  /* 0x000000ffff107224 */ /* 0x000fe200078e0007 */
[----:B------:R-:W-:Y:S06]  /*c4f0*/  @!P1 BRA `(.L_x_2299) ;  /* 0x0000000000489947 */ /* 0x000fec0003800000 */
[----:B------:R-:W2:Y:S01]  /*c500*/  LDC R6, c[0x0][0x43c] ;  /* 0x00010f00ff067b82 */ /* 0x000ea20000000800 */
[----:B------:R-:W-:Y:S01]  /*c510*/  ULDC.64 UR4, c[0x0][0x428] ;  /* 0x00010a0000047ab9 */ /* 0x000fe20000000a00 */
[----:B------:R-:W-:Y:S01]  /*c520*/  ULDC.64 UR6, c[0x0][0x208] ;  /* 0x0000820000067ab9 */ /* 0x000fe20000000a00 */
[----:B--2---:R-:W-:-:S13]  /*c530*/  ISETP.NE.AND P0, PT, R6, 0x1, PT ;  /* 0x000000010600780c */ /* 0x004fda0003f05270 */
[----:B0-----:R-:W1:Y:S02]  /*c540*/  @P0 LDC.64 R4, c[0x0][0x440] ;  /* 0x00011000ff040b82 */ /* 0x001e640000000a00 */
[----:B-1----:R-:W-:-:S04]  /*c550*/  @P0 IMAD.HI.U32 R0, R19, R4, RZ ;  /* 0x0000000413000227 */ /* 0x002fc800078e00ff */
        /* <DEDUP_REMOVED lines=12> */
.L_x_2299:
[----:B--2---:R-:W2:Y:S01]  /*c620*/  LDL R2, [R1+0x4] ;  /* 0x0000040001027983 */ /* 0x004ea20000100800 */
[----:B-1----:R-:W-:Y:S01]  /*c630*/  IMAD R0, R18, 0x8, R17 ;  /* 0x0000000812007824 */ /* 0x002fe200078e0211 */
[----:B--2---:R-:W-:-:S04]  /*c640*/  SHF.L.U32 R2, R2, 0x1f, RZ ;  /* 0x0000001f02027819 */ /* 0x004fc800000006ff */
[----:B------:R-:W1:Y:S02]  /*c650*/  SYNCS.PHASECHK.TRANS64.TRYWAIT P0, [R0+URZ+0x34840], R2 ;  /* 0x03484002000075a7 */ /* 0x000e64000800017f */
[----:B-1----:R-:W-:Y:S05]  /*c660*/  @!P0 BRA `(.L_x_2300) ;  /* 0x0000003c00788947 */ /* 0x002fea0003800000 */
.L_x_2394:
        /* <DEDUP_REMOVED lines=11> */
.L_x_2301:
[----:B------:R-:W-:Y:S01]  /*c720*/  R2UR UR33, R0 ;  /* 0x00000000002172ca */ /* 0x000fe200000e0000 */
[----:B-1----:R-:W-:Y:S01]  /*c730*/  IMAD R0, R18, 0xc000, R17 ;  /* 0x0000c00012007824 */ /* 0x002fe200078e0211 */
[----:B------:R-:W-:Y:S01]  /*c740*/  R2UR UR35, R19 ;  /* 0x00000000132372ca */ /* 0x000fe200000e0000 */
[----:B------:R-:W-:Y:S01]  /*c750*/  UIADD3 UR4, UP0, UR38, 0x370, URZ ;  /* 0x0000037026047890 */ /* 0x000fe2000ff1e03f */
[----:B-----5:R-:W-:Y:S01]  /*c760*/  R2UR UR37, R16 ;  /* 0x00000000102572ca */ /* 0x020fe200000e0000 */
[----:B------:R-:W-:Y:S01]  /*c770*/  UMOV UR6, 0x0 ;  /* 0x0000000000067882 */ /* 0x000fe20000000000 */
[----:B------:R-:W-:Y:S01]  /*c780*/  R2UR UR8, R0 ;  /* 0x00000000000872ca */ /* 0x000fe200000e0000 */
[----:B------:R-:W-:Y:S01]  /*c790*/  UIADD3.X UR5, URZ, UR39, URZ, UP0, !UPT ;  /* 0x000000273f057290 */ /* 0x000fe200087fe43f */
[----:B------:R-:W-:Y:S01]  /*c7a0*/  PLOP3.LUT P0, PT, PT, PT, PT, 0x80, 0x0 ;  /* 0x000000000000781c */ /* 0x000fe20003f0f070 */
[----:B------:R-:W-:Y:S01]  /*c7b0*/  UMOV UR7, 0x14f00000 ;  /* 0x14f0000000077882 */ /* 0x000fe20000000000 */
[----:B------:R-:W-:Y:S01]  /*c7c0*/  UMOV UR34, URZ ;  /* 0x0000003f00227c82 */ /* 0x000fe20008000000 */
[----:B------:R-:W-:Y:S01]  /*c7d0*/  UMOV UR18, 0x40 ;  /* 0x0000004000127882 */ /* 0x000fe20000000000 */
[----:B------:R-:W-:Y:S01]  /*c7e0*/  P2R R0, PR, RZ, 0x1 ;  /* 0x00000001ff007803 */ /* 0x000fe20000000000 */
[----:B------:R-:W-:-:S02]  /*c7f0*/  UIADD3 UR33, UR33, 0x34830, URZ ;  /* 0x0003483021217890 */ /* 0x000fc4000fffe03f */
[----:B------:R-:W-:Y:S01]  /*c800*/  USHF.L.U32 UR35, UR35, 0x7, URZ ;  /* 0x0000000723237899 */ /* 0x000fe2000800063f */
[----:B------:R-:W-:Y:S01]  /*c810*/  UMOV UR20, UR36 ;  /* 0x0000002400147c82 */ /* 0x000fe20008000000 */
[----:B------:R-:W-:Y:S02]  /*c820*/  UMOV UR21, UR37 ;  /* 0x0000002500157c82 */ /* 0x000fe40008000000 */
[----:B------:R-:W-:Y:S01]  /*c830*/  UIADD3 UR32, UR8, 0x1c400, URZ ;  /* 0x0001c40008207890 */ /* 0x000fe2000fffe03f */
[----:B------:R2:W-:Y:S01]  /*c840*/  STL [R1+0xc], R0 ;  /* 0x00000c0001007387 */ /* 0x0005e20000100800 */
[----:B------:R-:W-:Y:S02]  /*c850*/  UIADD3 UR16, UR8, 0x20400, URZ ;  /* 0x0002040008107890 */ /* 0x000fe4000fffe03f */
[----:B------:R-:W-:Y:S01]  /*c860*/  UIADD3 UR8, UR8, 0x24400, URZ ;  /* 0x0002440008087890 */ /* 0x000fe2000fffe03f */
[----:B------:R-:W-:Y:S01]  /*c870*/  UMOV UR17, UR33 ;  /* 0x0000002100117c82 */ /* 0x000fe20008000000 */
[----:B------:R-:W-:Y:S01]  /*c880*/  UMOV UR19, UR35 ;  /* 0x0000002300137c82 */ /* 0x000fe20008000000 */
[----:B------:R-:W-:Y:S01]  /*c890*/  UMOV UR10, 0x80 ;  /* 0x00000080000a7882 */ /* 0x000fe20000000000 */
[----:B------:R-:W-:Y:S01]  /*c8a0*/  UMOV UR12, UR36 ;  /* 0x00000024000c7c82 */ /* 0x000fe20008000000 */
[----:B------:R-:W-:Y:S01]  /*c8b0*/  UMOV UR13, UR37 ;  /* 0x00000025000d7c82 */ /* 0x000fe20008000000 */
[----:B------:R-:W-:Y:S01]  /*c8c0*/  UMOV UR9, UR33 ;  /* 0x0000002100097c82 */ /* 0x000fe20008000000 */
[----:B------:R-:W-:Y:S01]  /*c8d0*/  UMOV UR11, UR35 ;  /* 0x00000023000b7c82 */ /* 0x000fe20008000000 */
[----:B------:R2:W-:Y:S01]  /*c8e0*/  UTMALDG.4D [UR32], [UR4], desc[UR6] ;  /* 0x00000620040075b4 */ /* 0x0005e20008019000 */
[----:B------:R2:W-:Y:S01]  /*c8f0*/  UTMALDG.4D [UR16], [UR4], desc[UR6] ;  /* 0x00000610040075b4 */ /* 0x0005e20008019000 */
[----:B------:R2:W-:Y:S02]  /*c900*/  UTMALDG.4D [UR8], [UR4], desc[UR6] ;  /* 0x00000608040075b4 */ /* 0x0005e40008019000 */
[----:B--2---:R-:W-:Y:S01]  /*c910*/  NOP ;  /* 0x0000000000007918 */ /* 0x004fe20000000000 */
.L_x_2297:
[----:B-1----:R-:W-:Y:S01]  /*c920*/  VIADD R0, R17, 0x10400 ;  /* 0x0001040011007836 */ /* 0x002fe20000000000 */
[----:B------:R-:W-:Y:S05]  /*c930*/  WARPSYNC.ALL ;  /* 0x0000000000007948 */ /* 0x000fea0003800000 */
[----:B------:R-:W-:Y:S01]  /*c940*/  BAR.SYNC.DEFER_BLOCKING 0x8, 0x180 ;  /* 0x0206000000007b1d */ /* 0x000fe20000010000 */
[----:B------:R-:W-:-:S05]  /*c950*/  LOP3.LUT P0, RZ, R0, 0x3ff, RZ, 0xc0, !PT ;  /* 0x000003ff00ff7812 */ /* 0x000fca000780c0ff */
[----:B------:R-:W-:Y:S08]  /*c960*/  BSSY B6, `(.L_x_2302) ;  /* 0x0000012000067945 */ /* 0x000ff00003800000 */
        /* <DEDUP_REMOVED lines=17> */
.L_x_2303:
[----:B------:R-:W-:Y:S05]  /*ca80*/  BSYNC B6 ;  /* 0x0000000000067941 */ /* 0x000fea0003800000 */
.L_x_2302:
[----:B0-----:R-:W0:Y:S01]  /*ca90*/  LDC R7, c[0x0][0x448] ;  /* 0x00011200ff077b82 */ /* 0x001e220000000800 */
[----:B------:R-:W1:Y:S01]  /*caa0*/  S2R R0, SR_TID.X ;  /* 0x0000000000007919 */ /* 0x000e620000002100 */
[----:B------:R-:W-:Y:S01]  /*cab0*/  USHF.R.S32.HI UR4, URZ, 0x1f, UR36 ;  /* 0x0000001f3f047899 */ /* 0x000fe20008011424 */
[----:B------:R-:W-:Y:S01]  /*cac0*/  ULDC.64 UR8, c[0x0][0x2d8] ;  /* 0x0000b60000087ab9 */ /* 0x000fe20000000a00 */
[----:B------:R-:W2:Y:S02]  /*cad0*/  S2R R2, SR_TID.X ;  /* 0x0000000000027919 */ /* 0x000ea40000002100 */
[----:B------:R-:W-:Y:S02]  /*cae0*/  UIMAD UR6, UR4, UR8, URZ ;  /* 0x00000008040672a4 */ /* 0x000fe4000f8e023f */
[----:B------:R-:W-:Y:S01]  /*caf0*/  UIMAD.WIDE.U32 UR4, UR36, UR8, URZ ;  /* 0x00000008240472a5 */ /* 0x000fe2000f8e003f */
[----:B------:R-:W3:Y:S01]  /*cb00*/  S2R R8, SR_TID.X ;  /* 0x0000000000087919 */ /* 0x000ee20000002100 */
[----:B------:R-:W-:-:S02]  /*cb10*/  UIMAD UR6, UR36, UR9, UR6 ;  /* 0x00000009240672a4 */ /* 0x000fc4000f8e0206 */
[----:B------:R-:W-:Y:S01]  /*cb20*/  USHF.R.S32.HI UR7, URZ, 0x1f, UR40 ;  /* 0x0000001f3f077899 */ /* 0x000fe20008011428 */
[----:B------:R-:W4:Y:S01]  /*cb30*/  S2R R10, SR_TID.X ;  /* 0x00000000000a7919 */ /* 0x000f220000002100 */
[----:B------:R-:W-:Y:S01]  /*cb40*/  UIADD3 UR5, UR5, UR6, URZ ;  /* 0x0000000605057290 */ /* 0x000fe2000fffe03f */
[----:B------:R-:W-:-:S03]  /*cb50*/  ULDC.64 UR8, c[0x0][0x2e0] ;  /* 0x0000b80000087ab9 */ /* 0x000fc60000000a00 */
[----:B------:R-:W-:Y:S02]  /*cb60*/  UIMAD.WIDE.U32 UR4, UR40, UR8, UR4 ;  /* 0x00000008280472a5 */ /* 0x000fe4000f8e0004 */
[----:B------:R-:W-:Y:S01]  /*cb70*/  UIMAD UR6, UR7, UR8, URZ ;  /* 0x00000008070672a4 */ /* 0x000fe2000f8e023f */
[----:B0-----:R-:W-:-:S03]  /*cb80*/  ISETP.NE.AND P0, PT, R7, 0x1, PT ;  /* 0x000000010700780c */ /* 0x001fc60003f05270 */
[----:B------:R-:W-:Y:S01]  /*cb90*/  UIMAD UR6, UR40, UR9, UR6 ;  /* 0x00000009280672a4 */ /* 0x000fe2000f8e0206 */
[----:B------:R-:W-:-:S03]  /*cba0*/  IMAD.U32 R5, RZ, RZ, UR5 ;  /* 0x00000005ff057e24 */ /* 0x000fc6000f8e00ff */
[----:B------:R-:W-:Y:S01]  /*cbb0*/  UIADD3 UR6, UR5, UR6, URZ ;  /* 0x0000000605067290 */ /* 0x000fe2000fffe03f */
[----:B-1----:R-:W-:-:S05]  /*cbc0*/  IMAD.SHL.U32 R4, R0, 0x10, RZ ;  /* 0x0000001000047824 */ /* 0x002fca00078e00ff */
[----:B------:R-:W0:Y:S01]  /*cbd0*/  @P0 LDC R3, c[0x0][0x44c] ;  /* 0x00011300ff030b82 */ /* 0x000e220000000800 */
[----:B--2---:R-:W-:Y:S01]  /*cbe0*/  LOP3.LUT R2, R2, 0x7f, RZ, 0xc0, !PT ;  /* 0x0000007f02027812 */ /* 0x004fe200078ec0ff */
[----:B---3--:R-:W-:-:S03]  /*cbf0*/  IMAD.SHL.U32 R8, R8, 0x8, RZ ;  /* 0x0000000808087824 */ /* 0x008fc600078e00ff */
[----:B------:R-:W-:-:S03]  /*cc00*/  SHF.R.U32.HI R2, RZ, 0x3, R2 ;  /* 0x00000003ff027819 */ /* 0x000fc60000011602 */
[----:B------:R-:W1:Y:S01]  /*cc10*/  @P0 LDC R0, c[0x0][0x450] ;  /* 0x00011400ff000b82 */ /* 0x000e620000000800 */
[----:B------:R-:W-:Y:S01]  /*cc20*/  LOP3.LUT R4, R2, 0x70, R4, 0xf8, !PT ;  /* 0x0000007002047812 */ /* 0x000fe200078ef804 */
[----:B------:R-:W-:Y:S01]  /*cc30*/  IMAD.U32 R2, RZ, RZ, UR42 ;  /* 0x0000002aff027e24 */ /* 0x000fe2000f8e00ff */
[----:B------:R-:W-:Y:S01]  /*cc40*/  LOP3.LUT R8, R8, 0x38, RZ, 0xc0, !PT ;  /* 0x0000003808087812 */ /* 0x000fe200078ec0ff */
[----:B----4-:R-:W-:Y:S02]  /*cc50*/  IMAD.SHL.U32 R9, R10, 0x8, RZ ;  /* 0x000000080a097824 */ /* 0x010fe400078e00ff */
[----:B------:R-:W-:Y:S01]  /*cc60*/  IMAD R2, R2, 0x80, R4 ;  /* 0x0000008002027824 */ /* 0x000fe200078e0204 */
[C---:B------:R-:W-:Y:S01]  /*cc70*/  LOP3.LUT R11, R8.reuse, 0x40, RZ, 0xfc, !PT ;  /* 0x00000040080b7812 */ /* 0x040fe200078efcff */
[----:B------:R-:W-:Y:S01]  /*cc80*/  IMAD.U32 R4, RZ, RZ, UR4 ;  /* 0x00000004ff047e24 */ /* 0x000fe2000f8e00ff */
[----:B------:R-:W-:Y:S01]  /*cc90*/  ULDC.64 UR4, c[0x0][0x2d0] ;  /* 0x0000b40000047ab9 */ /* 0x000fe20000000a00 */
[----:B------:R-:W-:Y:S01]  /*cca0*/  IMAD.MOV.U32 R6, RZ, RZ, R2 ;  /* 0x000000ffff067224 */ /* 0x000fe200078e0002 */
[----:B------:R-:W-:-:S02]  /*ccb0*/  LOP3.LUT R8, R8, 0x80, RZ, 0xfc, !PT ;  /* 0x0000008008087812 */ /* 0x000fc400078efcff */
        /* <DEDUP_REMOVED lines=26> */
[----:B------:R-:W-:-:S02]  /*ce60*/  LOP3.LUT R10, R10, 0x7f, RZ, 0xc0, !PT ;  /* 0x0000007f0a0a7812 */ /* 0x000fc400078ec0ff */
[----:B------:R-:W-:Y:S02]  /*ce70*/  LEA.HI.X R4, R2, UR7, R4, 0x1, P3 ;  /* 0x0000000702047c11 */ /* 0x000fe400098f0c04 */
[----:B------:R-:W-:Y:S01]  /*ce80*/  SHF.R.U32.HI R10, RZ, 0x3, R10 ;  /* 0x00000003ff0a7819 */ /* 0x000fe2000001160a */
[----:B0-----:R-:W-:Y:S06]  /*ce90*/  BRA.DIV UR4, `(.L_x_2304) ;  /* 0x0000003604807947 */ /* 0x001fec000b800000 */
[----:B------:R-:W0:Y:S01]  /*cea0*/  SHFL.IDX PT, R6, R0, RZ, 0x181f ;  /* 0x00181fff00067589 */ /* 0x000e2200000e0000 */
[----:B------:R-:W-:Y:S01]  /*ceb0*/  IMAD.U32 R2, RZ, RZ, UR42 ;  /* 0x0000002aff027e24 */ /* 0x000fe2000f8e00ff */
[----:B------:R-:W-:Y:S01]  /*cec0*/  ULDC UR4, c[0x0][0x288] ;  /* 0x0000a20000047ab9 */ /* 0x000fe20000000800 */
[----:B------:R-:W-:Y:S01]  /*ced0*/  ULDC.64 UR6, c[0x0][0x208] ;  /* 0x0000820000067ab9 */ /* 0x000fe20000000a00 */
[----:B------:R-:W1:Y:S01]  /*cee0*/  SHFL.IDX PT, R5, R4, RZ, 0x181f ;  /* 0x00181fff04057589 */ /* 0x000e6200000e0000 */
[----:B------:R-:W-:Y:S02]  /*cef0*/  IMAD R3, R7, UR4, RZ ;  /* 0x0000000407037c24 */ /* 0x000fe4000f8e02ff */
[----:B------:R-:W-:-:S05]  /*cf00*/  IMAD R2, R2, 0x80, R10 ;  /* 0x0000008002027824 */ /* 0x000fca00078e020a */
[----:B------:R-:W-:-:S13]  /*cf10*/  ISETP.GE.AND P4, PT, R2, R3, PT ;  /* 0x000000030200720c */ /* 0x000fda0003f86270 */
[----:B0-----:R-:W-:-:S05]  /*cf20*/  @!P4 LEA R6, P3, R9, R6, 0x1 ;  /* 0x000000060906c211 */ /* 0x001fca00078608ff */
[----:B-1----:R-:W-:-:S04]  /*cf30*/  @!P4 IMAD.X R5, RZ, RZ, R5, P3 ;  /* 0x000000ffff05c224 */ /* 0x002fc800018e0605 */
[----:B------:R-:W-:Y:S02]  /*cf40*/  @!P4 IMAD.MOV.U32 R7, RZ, RZ, R5 ;  /* 0x000000ffff07c224 */ /* 0x000fe400078e0005 */
[----:B------:R-:W-:-:S03]  /*cf50*/  VIADD R5, R2, 0x10 ;  /* 0x0000001002057836 */ /* 0x000fc60000000000 */
[----:B------:R-:W-:Y:S01]  /*cf60*/  @!PT LDS RZ, [RZ] ;  /* 0x00000000fffff984 */ /* 0x000fe20000000800 */
[----:B-----5:R-:W-:Y:S04]  /*cf70*/  @!P4 LDGSTS.E.BYPASS.LTC128B.128 [R8+0x10400], desc[UR6][R6.64], !P0 ;  /* 0x104000000608cfae */ /* 0x020fe8000c101d46 */
        /* <DEDUP_REMOVED lines=63> */
.L_x_2411:
[----:B------:R-:W-:Y:S01]  /*d370*/  VIADD R2, R2, 0x70 ;  /* 0x0000007002027836 */ /* 0x000fe20000000000 */
[----:B------:R-:W-:Y:S04]  /*d380*/  BSSY B0, `(.L_x_2305) ;  /* 0x000000c000007945 */ /* 0x000fe80003800000 */
[----:B------:R-:W-:-:S13]  /*d390*/  ISETP.GE.AND P3, PT, R2, R3, PT ;  /* 0x000000030200720c */ /* 0x000fda0003f66270 */
[----:B------:R-:W-:Y:S05]  /*d3a0*/  @P3 BRA `(.L_x_2306) ;  /* 0x0000000000243947 */ /* 0x000fea0003800000 */
[----:B------:R-:W-:Y:S01]  /*d3b0*/  LEA R2, P3, R9, R0, 0x1 ;  /* 0x0000000009027211 */ /* 0x000fe200078608ff */
        /* <DEDUP_REMOVED lines=8> */
.L_x_2306:
[----:B------:R-:W-:Y:S05]  /*d440*/  BSYNC B0 ;  /* 0x0000000000007941 */ /* 0x000fea0003800000 */
.L_x_2305:
[----:B------:R-:W-:Y:S01]  /*d450*/  NOP ;  /* 0x0000000000007918 */ /* 0x000fe20000000000 */
[----:B------:R-:W-:Y:S01]  /*d460*/  PLOP3.LUT P0, PT, PT, PT, PT, 0x80, 0x0 ;  /* 0x000000000000781c */ /* 0x000fe20003f0f070 */
[----:B0-----:R-:W-:-:S12]  /*d470*/  VIADD R6, R17, 0x34800 ;  /* 0x0003480011067836 */ /* 0x001fd80000000000 */
.L_x_2307:
[----:B------:R-:W-:Y:S02]  /*d480*/  PLOP3.LUT P1, PT, P1, P0, PT, 0xa2, 0x0 ;  /* 0x000000000000781c */ /* 0x000fe40000f21472 */
[----:B------:R-:W-:-:S08]  /*d490*/  @P0 R2UR P1, UR4, R17 ;  /* 0x00000000110402ca */ /* 0x000fd00000020000 */
[----:B------:R-:W-:-:S05]  /*d4a0*/  @P0 PLOP3.LUT P0, PT, P1, PT, PT, 0x80, 0x0 ;  /* 0x000000000000081c */ /* 0x000fca0000f0f070 */
[----:B------:R-:W-:Y:S01]  /*d4b0*/  @!P1 SYNCS.ARRIVE.TRANS64.RED.A0T1 RZ, [UR4+0x34800], RZ ;  /* 0x034800ffffff99a7 */ /* 0x000fe20008200404 */
[----:B------:R-:W-:Y:S07]  /*d4c0*/  @!P1 ARRIVES.LDGSTSBAR.64.TRANSCNT [UR4+0x34800] ;  /* 0x03480000ff0099b0 */ /* 0x000fee0008000a84 */
[----:B------:R-:W-:Y:S05]  /*d4d0*/  @P0 BRA.U.ANY `(.L_x_2307) ;  /* 0xfffffffd00e80947 */ /* 0x000fea000393ffff */
[----:B-1----:R-:W2:Y:S02]  /*d4e0*/  LDL.LU R2, [R1+0x1c] ;  /* 0x00001c0001027983 */ /* 0x002ea40000300800 */
        /* <DEDUP_REMOVED lines=11> */
.L_x_2412:
[----:B------:R-:W-:Y:S05]  /*d5a0*/  BSYNC B0 ;  /* 0x0000000000007941 */ /* 0x000fea0003800000 */
.L_x_2308:
[----:B------:R-:W-:-:S06]  /*d5b0*/  UISETP.GE.AND UP0, UPT, UR41, 0x2, UPT ;  /* 0x000000022900788c */ /* 0x000fcc000bf06270 */
[----:B------:R-:W-:-:S13]  /*d5c0*/  PLOP3.LUT P0, PT, PT, PT, UP0, 0x80, 0x0 ;  /* 0x000000000000781c */ /* 0x000fda0003f0f008 */
[----:B------:R-:W-:Y:S05]  /*d5d0*/  @!P0 BRA `(.L_x_2310) ;  /* 0x0000001c00f88947 */ /* 0x000fea0003800000 */
[----:B------:R-:W-:Y:S02]  /*d5e0*/  ULOP3.LUT UR4, UR41, 0x1, URZ, 0xc0, !UPT ;  /* 0x0000000129047892 */ /* 0x000fe4000f8ec03f */
[----:B------:R-:W-:Y:S02]  /*d5f0*/  IMAD.U32 R7, RZ, RZ, UR41 ;  /* 0x00000029ff077e24 */ /* 0x000fe4000f8e00ff */
[----:B------:R-:W-:Y:S02]  /*d600*/  UISETP.NE.U32.AND UP0, UPT, UR4, 0x1, UPT ;  /* 0x000000010400788c */ /* 0x000fe4000bf05070 */
[----:B------:R-:W-:-:S04]  /*d610*/  VIADD R7, R7, 0xfffffffe ;  /* 0xfffffffe07077836 */ /* 0x000fc80000000000 */
[----:B0-----:R-:W-:Y:S01]  /*d620*/  IMAD.MOV.U32 R0, RZ, RZ, R7 ;  /* 0x000000ffff007224 */ /* 0x001fe200078e0007 */
[----:B------:R-:W-:-:S13]  /*d630*/  PLOP3.LUT P0, PT, PT, PT, UP0, 0x80, 0x0 ;  /* 0x000000000000781c */ /* 0x000fda0003f0f008 */
[----:B------:R-:W-:Y:S05]  /*d640*/  @!P0 BRA `(.L_x_2311) ;  /* 0x0000000800a08947 */ /* 0x000fea0003800000 */
[----:B------:R-:W2:Y:S04]  /*d650*/  LDL R3, [R1+0xc] ;  /* 0x00000c0001037983 */ /* 0x000ea80000100800 */
[----:B------:R-:W3:Y:S01]  /*d660*/  LDL R2, [R1+0x4] ;  /* 0x0000040001027983 */ /* 0x000ee20000100800 */
[----:B------:R-:W-:Y:S01]  /*d670*/  VIADD R0, R18, 0x1 ;  /* 0x0000000112007836 */ /* 0x000fe20000000000 */
[----:B------:R-:W-:Y:S04]  /*d680*/  BSSY B0, `(.L_x_2312) ;  /* 0x00000a0000007945 */ /* 0x000fe80003800000 */
[----:B------:R-:W-:-:S04]  /*d690*/  ISETP.NE.AND P0, PT, R0, 0x2, PT ;  /* 0x000000020000780c */ /* 0x000fc80003f05270 */
[----:B------:R-:W-:Y:S02]  /*d6a0*/  SEL R9, RZ, 0x1, P0 ;  /* 0x00000001ff097807 */ /* 0x000fe40000000000 */
[----:B------:R-:W-:Y:S02]  /*d6b0*/  SEL R0, R0, RZ, P0 ;  /* 0x000000ff00007207 */ /* 0x000fe40000000000 */
[----:B--2---:R-:W-:Y:S02]  /*d6c0*/  ISETP.NE.AND P1, PT, R3, RZ, PT ;  /* 0x000000ff0300720c */ /* 0x004fe40003f25270 */
[----:B---3--:R-:W-:-:S11]  /*d6d0*/  LOP3.LUT R9, R2, R9, RZ, 0x3c, !PT ;  /* 0x0000000902097212 */ /* 0x008fd600078e3cff */
[----:B------:R-:W-:Y:S05]  /*d6e0*/  @!P1 BRA `(.L_x_2313) ;  /* 0x0000000800649947 */ /* 0x000fea0003800000 */
[----:B------:R-:W2:Y:S01]  /*d6f0*/  LDL R2, [R1+0x10] ;  /* 0x0000100001027983 */ /* 0x000ea20000100800 */
[----:B------:R-:W-:Y:S02]  /*d700*/  IMAD.MOV.U32 R4, RZ, RZ, R16 ;  /* 0x000000ffff047224 */ /* 0x000fe400078e0010 */
[----:B------:R-:W-:Y:S01]  /*d710*/  IMAD.MOV.U32 R8, RZ, RZ, R7 ;  /* 0x000000ffff087224 */ /* 0x000fe200078e0007 */
[----:B--2---:R-:W-:-:S13]  /*d720*/  ISETP.NE.AND P1, PT, R2, RZ, PT ;  /* 0x000000ff0200720c */ /* 0x004fda0003f25270 */
        /* <DEDUP_REMOVED lines=10> */
[----:B------:R-:W-:Y:S02]  /*d7d0*/  @P0 SHF.R.U32.HI R4, RZ, R3, R2 ;  /* 0x00000003ff040219 */ /* 0x000fe40000011602 */
[----:B------:R-:W0:Y:S03]  /*d7e0*/  LDC.64 R2, c[0x0][0x418] ;  /* 0x00010600ff027b82 */ /* 0x000e260000000a00 */
[----:B------:R-:W-:-:S04]  /*d7f0*/  IMAD.MOV R8, RZ, RZ, -R4 ;  /* 0x000000ffff087224 */ /* 0x000fc800078e0a04 */
[----:B------:R-:W-:Y:S01]  /*d800*/  IMAD R8, R5, R8, R7 ;  /* 0x0000000805087224 */ /* 0x000fe200078e0207 */
[----:B------:R-:W-:Y:S01]  /*d810*/  SHF.R.S32.HI R5, RZ, 0x1f, R4 ;  /* 0x0000001fff057819 */ /* 0x000fe20000011404 */
[----:B--2---:R-:W-:-:S04]  /*d820*/  IMAD R10, R10, UR4, RZ ;  /* 0x000000040a0a7c24 */ /* 0x004fc8000f8e02ff */
[C---:B---3--:R-:W-:Y:S02]  /*d830*/  IMAD R10, R11.reuse, UR5, R10 ;  /* 0x000000050b0a7c24 */ /* 0x048fe4000f8e020a */
[----:B------:R-:W-:-:S04]  /*d840*/  IMAD.WIDE.U32 R4, R11, UR4, R4 ;  /* 0x000000040b047c25 */ /* 0x000fc8000f8e0004 */
[----:B------:R-:W-:Y:S01]  /*d850*/  IMAD.IADD R5, R10, 0x1, R5 ;  /* 0x000000010a057824 */ /* 0x000fe200078e0205 */
[----:B0-----:R-:W-:-:S04]  /*d860*/  LEA R2, P0, R4, R2, 0x2 ;  /* 0x0000000204027211 */ /* 0x001fc800078010ff */
[----:B------:R-:W-:-:S05]  /*d870*/  LEA.HI.X R3, R4, R3, R5, 0x2, P0 ;  /* 0x0000000304037211 */ /* 0x000fca00000f1405 */
[----:B------:R0:W5:Y:S04]  /*d880*/  LDG.E R4, desc[UR6][R2.64] ;  /* 0x0000000602047981 */ /* 0x000168000c1e1900 */
.L_x_2314:
[----:B0-----:R-:W-:Y:S01]  /*d890*/  IMAD R2, R0, 0x8, R17 ;  /* 0x0000000800027824 */ /* 0x001fe200078e0211 */
[----:B------:R-:W-:Y:S01]  /*d8a0*/  SHF.L.U32 R3, R9, 0x1f, RZ ;  /* 0x0000001f09037819 */ /* 0x000fe200000006ff */
[----:B------:R-:W-:Y:S03]  /*d8b0*/  BSSY B1, `(.L_x_2315) ;  /* 0x0000003000017945 */ /* 0x000fe60003800000 */
[----:B------:R-:W0:Y:S02]  /*d8c0*/  SYNCS.PHASECHK.TRANS64.TRYWAIT P0, [R2+URZ+0x34840], R3 ;  /* 0x03484003020075a7 */ /* 0x000e24000800017f */
[----:B0-----:R-:W-:Y:S05]  /*d8d0*/  @!P0 BRA `(.L_x_2316) ;  /* 0x0000003400cc8947 */ /* 0x001fea0003800000 */
.L_x_2413:
[----:B------:R-:W-:Y:S05]  /*d8e0*/  BSYNC B1 ;  /* 0x0000000000017941 */ /* 0x000fea0003800000 */
.L_x_2315:
        /* <DEDUP_REMOVED lines=12> */
.L_x_2318:
[----:B------:R-:W-:Y:S05]  /*d9b0*/  BSYNC B1 ;  /* 0x0000000000017941 */ /* 0x000fea0003800000 */
.L_x_2317:
[----:B------:R-:W-:Y:S01]  /*d9c0*/  IMAD.MOV.U32 R10, RZ, RZ, RZ ;  /* 0x000000ffff0a7224 */ /* 0x000fe200078e00ff */
[----:B------:R-:W-:Y:S01]  /*d9d0*/  R2UR UR11, R8 ;  /* 0x00000000080b72ca */ /* 0x000fe200000e0000 */
[----:B0-----:R-:W-:Y:S01]  /*d9e0*/  IMAD R3, R0, 0xc000, R17 ;  /* 0x0000c00000037824 */ /* 0x001fe200078e0211 */
[----:B------:R-:W-:Y:S01]  /*d9f0*/  UIADD3 UR4, UP0, UR38, 0x370, URZ ;  /* 0x0000037026047890 */ /* 0x000fe2000ff1e03f */
[----:B------:R-:W-:Y:S01]  /*da00*/  PLOP3.LUT P0, PT, PT, PT, PT, 0x80, 0x0 ;  /* 0x000000000000781c */ /* 0x000fe20003f0f070 */
[----:B------:R-:W-:Y:S01]  /*da10*/  VIADD R2, R2, 0x34830 ;  /* 0x0003483002027836 */ /* 0x000fe20000000000 */
[----:B------:R-:W-:Y:S01]  /*da20*/  R2UR UR10, R10 ;  /* 0x000000000a0a72ca */ /* 0x000fe200000e0000 */
[----:B------:R-:W-:Y:S01]  /*da30*/  VIADD R5, R3, 0x1c400 ;  /* 0x0001c40003057836 */ /* 0x000fe20000000000 */
[----:B------:R-:W-:Y:S01]  /*da40*/  UIADD3.X UR5, URZ, UR39, URZ, UP0, !UPT ;  /* 0x000000273f057290 */ /* 0x000fe200087fe43f */
[----:B------:R-:W-:Y:S01]  /*da50*/  UMOV UR6, 0x0 ;  /* 0x0000000000067882 */ /* 0x000fe20000000000 */
[----:B------:R-:W-:-:S04]  /*da60*/  UMOV UR7, 0x14f00000 ;  /* 0x14f0000000077882 */ /* 0x000fc80000000000 */
[----:B------:R-:W-:-:S12]  /*da70*/  USHF.L.U32 UR11, UR11, 0x7, URZ ;  /* 0x000000070b0b7899 */ /* 0x000fd8000800063f */
.L_x_2319:
[----:B------:R-:W-:-:S13]  /*da80*/  @P0 ELECT P2, URZ, PT ;  /* 0x00000000003f082f */ /* 0x000fda0003840000 */
[----:B-----5:R-:W-:Y:S01]  /*da90*/  @P2 R2UR UR13, R4 ;  /* 0x00000000040d22ca */ /* 0x020fe200000e0000 */
[----:B------:R-:W-:Y:S01]  /*daa0*/  UMOV UR12, UR36 ;  /* 0x00000024000c7c82 */ /* 0x000fe20008000000 */
        /* <DEDUP_REMOVED lines=12> */
.L_x_2320:
[----:B------:R-:W-:-:S13]  /*db70*/  @P0 ELECT P2, URZ, PT ;  /* 0x00000000003f082f */ /* 0x000fda0003840000 */
[----:B------:R-:W-:Y:S01]  /*db80*/  @P2 R2UR UR13, R4 ;  /* 0x00000000040d22ca */ /* 0x000fe200000e0000 */
[----:B------:R-:W-:Y:S01]  /*db90*/  UMOV UR12, UR36 ;  /* 0x00000024000c7c82 */ /* 0x000fe20008000000 */
        /* <DEDUP_REMOVED lines=11> */
.L_x_2321:
        /* <DEDUP_REMOVED lines=15> */
.L_x_2414:
[----:B------:R-:W-:Y:S05]  /*dd40*/  BSYNC B1 ;  /* 0x0000000000017941 */ /* 0x000fea0003800000 */
.L_x_2322:
        /* <DEDUP_REMOVED lines=12> */
.L_x_2325:
[----:B------:R-:W-:Y:S05]  /*de10*/  BSYNC B1 ;  /* 0x0000000000017941 */ /* 0x000fea0003800000 */
.L_x_2324:
[----:B------:R-:W-:Y:S01]  /*de20*/  R2UR UR6, R12 ;  /* 0x000000000c0672ca */ /* 0x000fe200000e0000 */
[C-C-:B0-----:R-:W-:Y:S01]  /*de30*/  IMAD R2, R18.reuse, 0x8, R17.reuse ;  /* 0x0000000812027824 */ /* 0x141fe200078e0211 */
[----:B------:R-:W-:Y:S01]  /*de40*/  R2UR UR7, R13 ;  /* 0x000000000d0772ca */ /* 0x000fe200000e0000 */
[----:B------:R-:W-:Y:S01]  /*de50*/  IMAD R3, R18, 0x8000, R17 ;  /* 0x0000800012037824 */ /* 0x000fe200078e0211 */
[----:B------:R-:W-:Y:S01]  /*de60*/  R2UR UR10, R10 ;  /* 0x000000000a0a72ca */ /* 0x000fe200000e0000 */
[----:B------:R-:W-:Y:S01]  /*de70*/  UIADD3 UR4, UP0, UR38, 0x470, URZ ;  /* 0x0000047026047890 */ /* 0x000fe2000ff1e03f */
[----:B------:R-:W-:Y:S01]  /*de80*/  PLOP3.LUT P0, PT, PT, PT, PT, 0x80, 0x0 ;  /* 0x000000000000781c */ /* 0x000fe20003f0f070 */
[----:B------:R-:W-:Y:S02]  /*de90*/  IMAD.SHL.U32 R5, R19, 0x80, RZ ;  /* 0x0000008013057824 */ /* 0x000fe400078e00ff */
[----:B------:R-:W-:Y:S01]  /*dea0*/  VIADD R2, R2, 0x34850 ;  /* 0x0003485002027836 */ /* 0x000fe20000000000 */
[----:B------:R-:W-:Y:S01]  /*deb0*/  UIADD3.X UR5, URZ, UR39, URZ, UP0, !UPT ;  /* 0x000000273f057290 */ /* 0x000fe200087fe43f */
[----:B------:R-:W-:-:S11]  /*dec0*/  VIADD R10, R3, 0x400 ;  /* 0x00000400030a7836 */ /* 0x000fd60000000000 */
.L_x_2326:
        /* <DEDUP_REMOVED lines=15> */
.L_x_2327:
        /* <DEDUP_REMOVED lines=12> */
.L_x_2313:
[----:B------:R-:W-:Y:S05]  /*e080*/  BSYNC B0 ;  /* 0x0000000000007941 */ /* 0x000fea0003800000 */
.L_x_2312:
[----:B------:R0:W-:Y:S01]  /*e090*/  STL [R1+0x4], R9 ;  /* 0x0000040901007387 */ /* 0x0001e20000100800 */
[----:B------:R-:W-:Y:S01]  /*e0a0*/  UIADD3 UR4, UR41, -0x3, URZ ;  /* 0xfffffffd29047890 */ /* 0x000fe2000fffe03f */
[----:B------:R-:W-:-:S05]  /*e0b0*/  IMAD.MOV.U32 R18, RZ, RZ, R0 ;  /* 0x000000ffff127224 */ /* 0x000fca00078e0000 */
[----:B------:R-:W-:-:S07]  /*e0c0*/  IMAD.U32 R0, RZ, RZ, UR4 ;  /* 0x00000004ff007e24 */ /* 0x000fce000f8e00ff */
.L_x_2311:
[----:B------:R-:W-:Y:S01]  /*e0d0*/  ISETP.NE.AND P0, PT, R7, RZ, PT ;  /* 0x000000ff0700720c */ /* 0x000fe20003f05270 */
[----:B------:R-:W-:-:S12]  /*e0e0*/  BSSY B0, `(.L_x_2310) ;  /* 0x000014d000007945 */ /* 0x000fd80003800000 */
[----:B------:R-:W-:Y:S05]  /*e0f0*/  @!P0 BRA `(.L_x_2328) ;  /* 0x00000014002c8947 */ /* 0x000fea0003800000 */
[----:B------:R-:W-:-:S07]  /*e100*/  IMAD.MOV.U32 R8, RZ, RZ, R16 ;  /* 0x000000ffff087224 */ /* 0x000fce00078e0010 */
.L_x_2361:
        /* <DEDUP_REMOVED lines=8> */
[----:B--2---:R-:W-:Y:S02]  /*e190*/  ISETP.NE.AND P1, PT, R3, RZ, PT ;  /* 0x000000ff0300720c */ /* 0x004fe40003f25270 */
[----:B---3--:R-:W-:-:S11]  /*e1a0*/  LOP3.LUT R5, R2, R5, RZ, 0x3c, !PT ;  /* 0x0000000502057212 */ /* 0x008fd600078e3cff */
[----:B-1----:R-:W-:Y:S05]  /*e1b0*/  @!P1 BRA `(.L_x_2330) ;  /* 0x0000000800609947 */ /* 0x002fea0003800000 */
[----:B------:R-:W2:Y:S01]  /*e1c0*/  LDL R2, [R1+0x10] ;  /* 0x0000100001027983 */ /* 0x000ea20000100800 */
[----:B------:R-:W-:Y:S01]  /*e1d0*/  IMAD.MOV.U32 R7, RZ, RZ, R0 ;  /* 0x000000ffff077224 */ /* 0x000fe200078e0000 */
[----:B--2---:R-:W-:-:S13]  /*e1e0*/  ISETP.NE.AND P1, PT, R2, RZ, PT ;  /* 0x000000ff0200720c */ /* 0x004fda0003f25270 */
[----:B------:R-:W-:Y:S05]  /*e1f0*/  @!P1 BRA `(.L_x_2331) ;  /* 0x0000000000549947 */ /* 0x000fea0003800000 */
[----:B------:R-:W2:Y:S01]  /*e200*/  LDL R10, [R1+0x8] ;  /* 0x00000800010a7983 */ /* 0x000ea20000100800 */
[----:B------:R-:W1:Y:S01]  /*e210*/  LDC R8, c[0x0][0x43c] ;  /* 0x00010f00ff087b82 */ /* 0x000e620000000800 */
[----:B------:R-:W-:Y:S02]  /*e220*/  ULDC.64 UR4, c[0x0][0x428] ;  /* 0x00010a0000047ab9 */ /* 0x000fe40000000a00 */
[----:B0-----:R-:W3:Y:S01]  /*e230*/  LDL R9, [R1] ;  /* 0x0000000001097983 */ /* 0x001ee20000100800 */
[----:B------:R-:W-:Y:S01]  /*e240*/  ULDC.64 UR6, c[0x0][0x208] ;  /* 0x0000820000067ab9 */ /* 0x000fe20000000a00 */
[----:B-1----:R-:W-:-:S13]  /*e250*/  ISETP.NE.AND P0, PT, R8, 0x1, PT ;  /* 0x000000010800780c */ /* 0x002fda0003f05270 */
        /* <DEDUP_REMOVED lines=15> */
.L_x_2331:
[----:B------:R-:W-:Y:S01]  /*e350*/  IMAD R3, R4, 0x8, R17 ;  /* 0x0000000804037824 */ /* 0x000fe200078e0211 */
[----:B------:R-:W-:Y:S01]  /*e360*/  SHF.L.U32 R2, R5, 0x1f, RZ ;  /* 0x0000001f05027819 */ /* 0x000fe200000006ff */
[----:B------:R-:W-:Y:S03]  /*e370*/  BSSY B2, `(.L_x_2332) ;  /* 0x0000003000027945 */ /* 0x000fe60003800000 */
[----:B------:R-:W2:Y:S02]  /*e380*/  SYNCS.PHASECHK.TRANS64.TRYWAIT P0, [R3+URZ+0x34840], R2 ;  /* 0x03484002030075a7 */ /* 0x000ea4000800017f */
[----:B--2---:R-:W-:Y:S05]  /*e390*/  @!P0 BRA `(.L_x_2333) ;  /* 0x0000002c00448947 */ /* 0x004fea0003800000 */
.L_x_2415:
[----:B------:R-:W-:Y:S05]  /*e3a0*/  BSYNC B2 ;  /* 0x0000000000027941 */ /* 0x000fea0003800000 */
.L_x_2332:
[----:B01----:R-:W0:Y:S01]  /*e3b0*/  S2R R9, SR_TID.X ;  /* 0x0000000000097919 */ /* 0x003e220000002100 */
        /* <DEDUP_REMOVED lines=9> */
[----:B-1----:R-:W-:Y:S05]  /*e450*/  @!P0 BRA `(.L_x_2335) ;  /* 0x0000000000048947 */ /* 0x002fea0003800000 */
[----:B------:R-:W-:Y:S01]  /*e460*/  BPT.TRAP 0x1 ;  /* 0x000000040000795c */ /* 0x000fe20000300000 */
.L_x_2335:
[----:B------:R-:W-:Y:S05]  /*e470*/  BSYNC B2 ;  /* 0x0000000000027941 */ /* 0x000fea0003800000 */
.L_x_2334:
[----:B------:R-:W-:Y:S01]  /*e480*/  IMAD.MOV.U32 R12, RZ, RZ, RZ ;  /* 0x000000ffff0c7224 */ /* 0x000fe200078e00ff */
[----:B------:R-:W-:Y:S01]  /*e490*/  UIADD3 UR4, UP0, UR38, 0x370, URZ ;  /* 0x0000037026047890 */ /* 0x000fe2000ff1e03f */
[----:B------:R-:W-:Y:S01]  /*e4a0*/  IMAD R9, R4, 0xc000, R17 ;  /* 0x0000c00004097824 */ /* 0x000fe200078e0211 */
[----:B------:R-:W-:Y:S01]  /*e4b0*/  PLOP3.LUT P0, PT, PT, PT, PT, 0x80, 0x0 ;  /* 0x000000000000781c */ /* 0x000fe20003f0f070 */
[----:B--2---:R-:W-:Y:S01]  /*e4c0*/  VIADD R3, R3, 0x34830 ;  /* 0x0003483003037836 */ /* 0x004fe20000000000 */
[----:B------:R-:W-:Y:S01]  /*e4d0*/  R2UR UR10, R12 ;  /* 0x000000000c0a72ca */ /* 0x000fe200000e0000 */
[----:B------:R-:W-:Y:S01]  /*e4e0*/  IMAD.SHL.U32 R2, R7, 0x80, RZ ;  /* 0x0000008007027824 */ /* 0x000fe200078e00ff */
[----:B------:R-:W-:Y:S01]  /*e4f0*/  UIADD3.X UR5, URZ, UR39, URZ, UP0, !UPT ;  /* 0x000000273f057290 */ /* 0x000fe200087fe43f */
[----:B------:R-:W-:Y:S01]  /*e500*/  VIADD R10, R9, 0x1c400 ;  /* 0x0001c400090a7836 */ /* 0x000fe20000000000 */
[----:B------:R-:W-:Y:S01]  /*e510*/  UMOV UR6, 0x0 ;  /* 0x0000000000067882 */ /* 0x000fe20000000000 */
[----:B------:R-:W-:-:S10]  /*e520*/  UMOV UR7, 0x14f00000 ;  /* 0x14f0000000077882 */ /* 0x000fd40000000000 */
.L_x_2336:
        /* <DEDUP_REMOVED lines=16> */
.L_x_2337:
        /* <DEDUP_REMOVED lines=15> */
.L_x_2338:
        /* <DEDUP_REMOVED lines=16> */
.L_x_2416:
[----:B------:R-:W-:Y:S05]  /*e820*/  BSYNC B2 ;  /* 0x0000000000027941 */ /* 0x000fea0003800000 */
.L_x_2339:
        /* <DEDUP_REMOVED lines=11> */
.L_x_2342:
[----:B------:R-:W-:Y:S05]  /*e8e0*/  BSYNC B2 ;  /* 0x0000000000027941 */ /* 0x000fea0003800000 */
.L_x_2341:
[----:B------:R-:W-:Y:S01]  /*e8f0*/  R2UR UR10, R12 ;  /* 0x000000000c0a72ca */ /* 0x000fe200000e0000 */
[----:B------:R-:W-:Y:S01]  /*e900*/  IMAD R18, R18, 0x8000, R17 ;  /* 0x0000800012127824 */ /* 0x000fe200078e0211 */
[----:B------:R-:W-:Y:S01]  /*e910*/  R2UR UR6, R10 ;  /* 0x000000000a0672ca */ /* 0x000fe200000e0000 */
[----:B------:R-:W-:Y:S01]  /*e920*/  UIADD3 UR4, UP0, UR38, 0x470, URZ ;  /* 0x0000047026047890 */ /* 0x000fe2000ff1e03f */
[----:B------:R-:W-:Y:S01]  /*e930*/  R2UR UR7, R11 ;  /* 0x000000000b0772ca */ /* 0x000fe200000e0000 */
[----:B0-----:R-:W-:Y:S01]  /*e940*/  IMAD.SHL.U32 R3, R19, 0x80, RZ ;  /* 0x0000008013037824 */ /* 0x001fe200078e00ff */
[----:B------:R-:W-:Y:S01]  /*e950*/  PLOP3.LUT P0, PT, PT, PT, PT, 0x80, 0x0 ;  /* 0x000000000000781c */ /* 0x000fe20003f0f070 */
[----:B------:R-:W-:Y:S01]  /*e960*/  VIADD R2, R2, 0x50 ;  /* 0x0000005002027836 */ /* 0x000fe20000000000 */
[----:B------:R-:W-:Y:S01]  /*e970*/  UIADD3.X UR5, URZ, UR39, URZ, UP0, !UPT ;  /* 0x000000273f057290 */ /* 0x000fe200087fe43f */
[----:B------:R-:W-:-:S11]  /*e980*/  VIADD R9, R18, 0x400 ;  /* 0x0000040012097836 */ /* 0x000fd60000000000 */
.L_x_2343:
        /* <DEDUP_REMOVED lines=15> */
.L_x_2344:
        /* <DEDUP_REMOVED lines=12> */
.L_x_2330:
[----:B------:R-:W-:Y:S05]  /*eb40*/  BSYNC B1 ;  /* 0x0000000000017941 */ /* 0x000fea0003800000 */
.L_x_2329:
[----:B------:R-:W2:Y:S01]  /*eb50*/  LDL R2, [R1+0xc] ;  /* 0x00000c0001027983 */ /* 0x000ea20000100800 */
[----:B------:R-:W-:Y:S01]  /*eb60*/  VIADD R18, R4, 0x1 ;  /* 0x0000000104127836 */ /* 0x000fe20000000000 */
[----:B------:R-:W-:Y:S04]  /*eb70*/  BSSY B1, `(.L_x_2345) ;  /* 0x00000a0000017945 */ /* 0x000fe80003800000 */
[----:B------:R-:W-:-:S04]  /*eb80*/  ISETP.NE.AND P0, PT, R18, 0x2, PT ;  /* 0x000000021200780c */ /* 0x000fc80003f05270 */
[----:B------:R-:W-:Y:S02]  /*eb90*/  SEL R18, R18, RZ, P0 ;  /* 0x000000ff12127207 */ /* 0x000fe40000000000 */
[----:B--2---:R-:W-:Y:S02]  /*eba0*/  ISETP.NE.AND P1, PT, R2, RZ, PT ;  /* 0x000000ff0200720c */ /* 0x004fe40003f25270 */
[----:B------:R-:W-:-:S04]  /*ebb0*/  SEL R2, RZ, 0x1, P0 ;  /* 0x00000001ff027807 */ /* 0x000fc80000000000 */
[----:B------:R-:W-:-:S05]  /*ebc0*/  LOP3.LUT R10, R5, R2, RZ, 0x3c, !PT ;  /* 0x00000002050a7212 */ /* 0x000fca00078e3cff */
[----:B------:R1:W-:Y:S02]  /*ebd0*/  STL [R1+0x4], R10 ;  /* 0x0000040a01007387 */ /* 0x0003e40000100800 */
[----:B------:R-:W-:Y:S05]  /*ebe0*/  @!P1 BRA `(.L_x_2346) ;  /* 0x0000000800609947 */ /* 0x000fea0003800000 */
[----:B------:R-:W2:Y:S01]  /*ebf0*/  LDL R3, [R1+0x10] ;  /* 0x0000100001037983 */ /* 0x000ea20000100800 */
[----:B------:R-:W-:Y:S01]  /*ec00*/  VIADD R7, R0, 0xffffffff ;  /* 0xffffffff00077836 */ /* 0x000fe20000000000 */
[----:B--2---:R-:W-:-:S13]  /*ec10*/  ISETP.NE.AND P1, PT, R3, RZ, PT ;  /* 0x000000ff0300720c */ /* 0x004fda0003f25270 */
[----:B------:R-:W-:Y:S05]  /*ec20*/  @!P1 BRA `(.L_x_2347) ;  /* 0x0000000000549947 */ /* 0x000fea0003800000 */
[----:B------:R-:W2:Y:S01]  /*ec30*/  LDL R12, [R1+0x8] ;  /* 0x00000800010c7983 */ /* 0x000ea20000100800 */
[----:B0-----:R-:W0:Y:S01]  /*ec40*/  LDC R9, c[0x0][0x43c] ;  /* 0x00010f00ff097b82 */ /* 0x001e220000000800 */
[----:B------:R-:W-:Y:S02]  /*ec50*/  ULDC.64 UR4, c[0x0][0x428] ;  /* 0x00010a0000047ab9 */ /* 0x000fe40000000a00 */
[----:B------:R-:W3:Y:S01]  /*ec60*/  LDL R11, [R1] ;  /* 0x00000000010b7983 */ /* 0x000ee20000100800 */
        /* <DEDUP_REMOVED lines=17> */
.L_x_2347:
[----:B------:R-:W-:Y:S01]  /*ed80*/  IMAD R2, R18, 0x8, R17 ;  /* 0x0000000812027824 */ /* 0x000fe200078e0211 */
[----:B------:R-:W-:Y:S01]  /*ed90*/  SHF.L.U32 R3, R10, 0x1f, RZ ;  /* 0x0000001f0a037819 */ /* 0x000fe200000006ff */
[----:B------:R-:W-:Y:S03]  /*eda0*/  BSSY B2, `(.L_x_2348) ;  /* 0x0000003000027945 */ /* 0x000fe60003800000 */
[----:B------:R-:W3:Y:S02]  /*edb0*/  SYNCS.PHASECHK.TRANS64.TRYWAIT P0, [R2+URZ+0x34840], R3 ;  /* 0x03484003020075a7 */ /* 0x000ee4000800017f */
[----:B---3--:R-:W-:Y:S05]  /*edc0*/  @!P0 BRA `(.L_x_2349) ;  /* 0x0000002000e08947 */ /* 0x008fea0003800000 */
.L_x_2417:
[----:B------:R-:W-:Y:S05]  /*edd0*/  BSYNC B2 ;  /* 0x0000000000027941 */ /* 0x000fea0003800000 */
.L_x_2348:
[----:B0-2---:R-:W0:Y:S01]  /*ede0*/  S2R R9, SR_TID.X ;  /* 0x0000000000097919 */ /* 0x005e220000002100 */
[----:B------:R-:W-:Y:S01]  /*edf0*/  BSSY B2, `(.L_x_2350) ;  /* 0x000000b000027945 */ /* 0x000fe20003800000 */
[----:B0-----:R-:W-:-:S04]  /*ee00*/  LOP3.LUT R9, R9, 0x7f, RZ, 0xc0, !PT ;  /* 0x0000007f09097812 */ /* 0x001fc800078ec0ff */
[----:B------:R-:W-:-:S13]  /*ee10*/  ISETP.NE.AND P1, PT, R9, RZ, PT ;  /* 0x000000ff0900720c */ /* 0x000fda0003f25270 */
[----:B------:R-:W-:Y:S05]  /*ee20*/  @P1 BRA `(.L_x_2351) ;  /* 0x00000000001c1947 */ /* 0x000fea0003800000 */
[----:B------:R-:W0:Y:S01]  /*ee30*/  S2R R9, SR_TID.X ;  /* 0x0000000000097919 */ /* 0x000e220000002100 */
[----:B---3--:R-:W-:-:S04]  /*ee40*/  IMAD.MOV.U32 R3, RZ, RZ, 0xc000 ;  /* 0x0000c000ff037424 */ /* 0x008fc800078e00ff */
[----:B------:R2:W-:Y:S01]  /*ee50*/  SYNCS.ARRIVE.TRANS64 RZ, [R2+URZ+0x34830], R3 ;  /* 0x0348300302ff79a7 */ /* 0x0005e2000800003f */
[----:B0-----:R-:W-:-:S04]  /*ee60*/  LOP3.LUT R9, R9, 0x1f, RZ, 0xc0, !PT ;  /* 0x0000001f09097812 */ /* 0x001fc800078ec0ff */
[----:B------:R-:W-:-:S13]  /*ee70*/  ISETP.NE.AND P0, PT, R9, RZ, PT ;  /* 0x000000ff0900720c */ /* 0x000fda0003f05270 */
[----:B--2---:R-:W-:Y:S05]  /*ee80*/  @!P0 BRA `(.L_x_2351) ;  /* 0x0000000000048947 */ /* 0x004fea0003800000 */
[----:B------:R-:W-:Y:S01]  /*ee90*/  BPT.TRAP 0x1 ;  /* 0x000000040000795c */ /* 0x000fe20000300000 */
.L_x_2351:
[----:B------:R-:W-:Y:S05]  /*eea0*/  BSYNC B2 ;  /* 0x0000000000027941 */ /* 0x000fea0003800000 */
.L_x_2350:
[----:B------:R-:W-:Y:S01]  /*eeb0*/  IMAD.MOV.U32 R12, RZ, RZ, RZ ;  /* 0x000000ffff0c7224 */ /* 0x000fe200078e00ff */
[----:B------:R-:W-:Y:S01]  /*eec0*/  UIADD3 UR4, UP0, UR38, 0x370, URZ ;  /* 0x0000037026047890 */ /* 0x000fe2000ff1e03f */
[C---:B---3--:R-:W-:Y:S01]  /*eed0*/  IMAD R3, R18.reuse, 0x8, R6 ;  /* 0x0000000812037824 */ /* 0x048fe200078e0206 */
        /* <DEDUP_REMOVED lines=9> */
.L_x_2352:
        /* <DEDUP_REMOVED lines=16> */
.L_x_2353:
        /* <DEDUP_REMOVED lines=15> */
.L_x_2354:
        /* <DEDUP_REMOVED lines=15> */
.L_x_2418:
[----:B------:R-:W-:Y:S05]  /*f250*/  BSYNC B2 ;  /* 0x0000000000027941 */ /* 0x000fea0003800000 */
.L_x_2355:
        /* <DEDUP_REMOVED lines=11> */
.L_x_2358:
[----:B------:R-:W-:Y:S05]  /*f310*/  BSYNC B2 ;  /* 0x0000000000027941 */ /* 0x000fea0003800000 */
.L_x_2357:
[----:B------:R-:W-:Y:S01]  /*f320*/  R2UR UR10, R12 ;  /* 0x000000000c0a72ca */ /* 0x000fe200000e0000 */
[----:B------:R-:W-:Y:S01]  /*f330*/  IMAD R4, R4, 0x8000, R17 ;  /* 0x0000800004047824 */ /* 0x000fe200078e0211 */
[----:B------:R-:W-:Y:S01]  /*f340*/  R2UR UR6, R10 ;  /* 0x000000000a0672ca */ /* 0x000fe200000e0000 */
[----:B------:R-:W-:Y:S01]  /*f350*/  UIADD3 UR4, UP0, UR38, 0x470, URZ ;  /* 0x0000047026047890 */ /* 0x000fe2000ff1e03f */
[----:B------:R-:W-:Y:S01]  /*f360*/  R2UR UR7, R11 ;  /* 0x000000000b0772ca */ /* 0x000fe200000e0000 */
[----:B------:R-:W-:Y:S01]  /*f370*/  IMAD.SHL.U32 R3, R19, 0x80, RZ ;  /* 0x0000008013037824 */ /* 0x000fe200078e00ff */
[----:B------:R-:W-:Y:S01]  /*f380*/  PLOP3.LUT P0, PT, PT, PT, PT, 0x80, 0x0 ;  /* 0x000000000000781c */ /* 0x000fe20003f0f070 */
[----:B0-----:R-:W-:Y:S01]  /*f390*/  VIADD R2, R2, 0x50 ;  /* 0x0000005002027836 */ /* 0x001fe20000000000 */
[----:B------:R-:W-:Y:S01]  /*f3a0*/  UIADD3.X UR5, URZ, UR39, URZ, UP0, !UPT ;  /* 0x000000273f057290 */ /* 0x000fe200087fe43f */
[----:B------:R-:W-:-:S11]  /*f3b0*/  VIADD R5, R4, 0x400 ;  /* 0x0000040004057836 */ /* 0x000fd60000000000 */
.L_x_2359:
        /* <DEDUP_REMOVED lines=15> */
.L_x_2360:
        /* <DEDUP_REMOVED lines=12> */
.L_x_2346:
[----:B------:R-:W-:Y:S05]  /*f570*/  BSYNC B1 ;  /* 0x0000000000017941 */ /* 0x000fea0003800000 */
.L_x_2345:
[C---:B------:R-:W-:Y:S01]  /*f580*/  ISETP.GT.AND P0, PT, R0.reuse, 0x1, PT ;  /* 0x000000010000780c */ /* 0x040fe20003f04270 */
[----:B------:R-:W-:-:S12]  /*f590*/  VIADD R0, R0, 0xfffffffe ;  /* 0xfffffffe00007836 */ /* 0x000fd80000000000 */
[----:B------:R-:W-:Y:S05]  /*f5a0*/  @P0 BRA `(.L_x_2361) ;  /* 0xffffffe800d80947 */ /* 0x000fea000383ffff */
.L_x_2328:
[----:B------:R-:W-:Y:S05]  /*f5b0*/  BSYNC B0 ;  /* 0x0000000000007941 */ /* 0x000fea0003800000 */
.L_x_2310:
[----:B0-----:R-:W0:Y:S01]  /*f5c0*/  S2R R0, SR_TID.X ;  /* 0x0000000000007919 */ /* 0x001e220000002100 */
[----:B------:R-:W-:Y:S01]  /*f5d0*/  BSSY B0, `(.L_x_2362) ;  /* 0x0000012000007945 */ /* 0x000fe20003800000 */
[----:B0-----:R-:W-:-:S04]  /*f5e0*/  LOP3.LUT R6, R0, 0x7f, RZ, 0xc0, !PT ;  /* 0x0000007f00067812 */ /* 0x001fc800078ec0ff */
[----:B------:R-:W-:-:S13]  /*f5f0*/  ISETP.NE.AND P1, PT, R6, RZ, PT ;  /* 0x000000ff0600720c */ /* 0x000fda0003f25270 */
[----:B------:R-:W-:Y:S05]  /*f600*/  @P1 BRA `(.L_x_2363) ;  /* 0x0000000000381947 */ /* 0x000fea0003800000 */
[----:B------:R-:W0:Y:S01]  /*f610*/  S2R R3, SR_LANEID ;  /* 0x0000000000037919 */ /* 0x000e220000000000 */
[----:B------:R-:W-:Y:S01]  /*f620*/  VOTEU.ANY UR4, UPT, PT ;  /* 0x0000000000047886 */ /* 0x000fe200038e0100 */
[----:B------:R-:W2:Y:S01]  /*f630*/  LDC.64 R4, c[0x0][0xc80] ;  /* 0x00032000ff047b82 */ /* 0x000ea20000000a00 */
[----:B------:R-:W0:Y:S01]  /*f640*/  FLO.U32 R0, UR4 ;  /* 0x0000000400007d00 */ /* 0x000e2200080e0000 */
[----:B------:R-:W-:-:S07]  /*f650*/  ULDC.64 UR6, c[0x0][0x208] ;  /* 0x0000820000067ab9 */ /* 0x000fce0000000a00 */
[----:B------:R-:W2:Y:S01]  /*f660*/  POPC R2, UR4 ;  /* 0x0000000400027d09 */ /* 0x000ea20008000000 */
[----:B0-----:R-:W-:-:S13]  /*f670*/  ISETP.EQ.U32.AND P0, PT, R0, R3, PT ;  /* 0x000000030000720c */ /* 0x001fda0003f02070 */
[----:B--2---:R-:W2:Y:S01]  /*f680*/  @P0 ATOMG.E.ADD.STRONG.GPU PT, R5, desc[UR6][R4.64], R2 ;  /* 0x00000002040509a8 */ /* 0x004ea200081ee1c6 */
[----:B------:R-:W0:Y:S02]  /*f690*/  S2R R3, SR_LTMASK ;  /* 0x0000000000037919 */ /* 0x000e240000003900 */
[----:B0-----:R-:W-:-:S06]  /*f6a0*/  LOP3.LUT R3, R3, UR4, RZ, 0xc0, !PT ;  /* 0x0000000403037c12 */ /* 0x001fcc000f8ec0ff */
[----:B------:R-:W0:Y:S01]  /*f6b0*/  POPC R3, R3 ;  /* 0x0000000300037309 */ /* 0x000e220000000000 */
[----:B--2---:R-:W0:Y:S02]  /*f6c0*/  SHFL.IDX PT, R0, R5, R0, 0x1f ;  /* 0x00001f0005007589 */ /* 0x004e2400000e0000 */
[----:B0-----:R-:W-:-:S05]  /*f6d0*/  IADD3 R0, R0, UR43, R3 ;  /* 0x0000002b00007c10 */ /* 0x001fca000fffe003 */
[----:B------:R0:W-:Y:S02]  /*f6e0*/  STL [R1+0x18], R0 ;  /* 0x0000180001007387 */ /* 0x0001e40000100800 */
.L_x_2363:
[----:B------:R-:W-:Y:S05]  /*f6f0*/  BSYNC B0 ;  /* 0x0000000000007941 */ /* 0x000fea0003800000 */
.L_x_2362:
[----:B0-----:R-:W2:Y:S01]  /*f700*/  LDL.LU R0, [R1+0xc] ;  /* 0x00000c0001007983 */ /* 0x001ea20000300800 */
[----:B------:R-:W-:Y:S01]  /*f710*/  BSSY B0, `(.L_x_2364) ;  /* 0x0000038000007945 */ /* 0x000fe20003800000 */
[----:B--2---:R-:W-:-:S13]  /*f720*/  ISETP.NE.AND P0, PT, R0, RZ, PT ;  /* 0x000000ff0000720c */ /* 0x004fda0003f05270 */
        /* <DEDUP_REMOVED lines=8> */
.L_x_2419:
[----:B------:R-:W-:Y:S05]  /*f7b0*/  BSYNC B1 ;  /* 0x0000000000017941 */ /* 0x000fea0003800000 */
.L_x_2366:
        /* <DEDUP_REMOVED lines=9> */
.L_x_2369:
[----:B------:R-:W-:Y:S05]  /*f850*/  BSYNC B1 ;  /* 0x0000000000017941 */ /* 0x000fea0003800000 */
.L_x_2368:
[----:B------:R-:W-:Y:S01]  /*f860*/  IMAD R2, R18, 0x8000, R17 ;  /* 0x0000800012027824 */ /* 0x000fe200078e0211 */
[----:B------:R-:W-:Y:S01]  /*f870*/  UIADD3 UR4, UP0, UR38, 0x470, URZ ;  /* 0x0000047026047890 */ /* 0x000fe2000ff1e03f */
[----:B------:R-:W-:Y:S01]  /*f880*/  IMAD.SHL.U32 R19, R19, 0x80, RZ ;  /* 0x0000008013137824 */ /* 0x000fe200078e00ff */
[----:B------:R-:W-:Y:S01]  /*f890*/  PLOP3.LUT P0, PT, PT, PT, PT, 0x80, 0x0 ;  /* 0x000000000000781c */ /* 0x000fe20003f0f070 */
[----:B0-----:R-:W-:Y:S01]  /*f8a0*/  VIADD R0, R0, 0x34850 ;  /* 0x0003485000007836 */ /* 0x001fe20000000000 */
[----:B------:R-:W-:Y:S01]  /*f8b0*/  UIADD3.X UR5, URZ, UR39, URZ, UP0, !UPT ;  /* 0x000000273f057290 */ /* 0x000fe200087fe43f */
[----:B------:R-:W-:Y:S01]  /*f8c0*/  VIADD R3, R2, 0x400 ;  /* 0x0000040002037836 */ /* 0x000fe20000000000 */
[----:B------:R-:W-:Y:S01]  /*f8d0*/  UMOV UR6, 0x0 ;  /* 0x0000000000067882 */ /* 0x000fe20000000000 */
[----:B------:R-:W-:Y:S01]  /*f8e0*/  UMOV UR7, 0x14f00000 ;  /* 0x14f0000000077882 */ /* 0x000fe20000000000 */
[----:B------:R-:W-:-:S08]  /*f8f0*/  UMOV UR10, URZ ;  /* 0x0000003f000a7c82 */ /* 0x000fd00008000000 */
.L_x_2370:
        /* <DEDUP_REMOVED lines=15> */
.L_x_2371:
        /* <DEDUP_REMOVED lines=10> */
.L_x_2365:
[----:B------:R-:W-:Y:S05]  /*fa90*/  BSYNC B0 ;  /* 0x0000000000007941 */ /* 0x000fea0003800000 */
.L_x_2364:
[----:B------:R-:W2:Y:S01]  /*faa0*/  LDL.LU R3, [R1+0x4] ;  /* 0x0000040001037983 */ /* 0x000ea20000300800 */
[----:B------:R-:W-:-:S05]  /*fab0*/  VIADD R18, R18, 0x1 ;  /* 0x0000000112127836 */ /* 0x000fca0000000000 */
[----:B------:R-:W-:-:S04]  /*fac0*/  ISETP.NE.AND P0, PT, R18, 0x2, PT ;  /* 0x000000021200780c */ /* 0x000fc80003f05270 */
[----:B------:R-:W-:Y:S02]  /*fad0*/  SEL R0, RZ, 0x1, P0 ;  /* 0x00000001ff007807 */ /* 0x000fe40000000000 */
[----:B------:R-:W-:Y:S02]  /*fae0*/  SEL R18, R18, RZ, P0 ;  /* 0x000000ff12127207 */ /* 0x000fe40000000000 */
[----:B--2---:R-:W-:-:S05]  /*faf0*/  LOP3.LUT R3, R3, R0, RZ, 0x3c, !PT ;  /* 0x0000000003037212 */ /* 0x004fca00078e3cff */
[----:B------:R2:W-:Y:S02]  /*fb00*/  STL [R1+0x4], R3 ;  /* 0x0000040301007387 */ /* 0x0005e40000100800 */
.L_x_2290:
[----:B------:R-:W-:Y:S05]  /*fb10*/  BSYNC B7 ;  /* 0x0000000000077941 */ /* 0x000fea0003800000 */
.L_x_2288:
[----:B0-----:R-:W3:Y:S04]  /*fb20*/  LDL R0, [R1+0x20] ;  /* 0x0000200001007983 */ /* 0x001ee80000100800 */
[----:B------:R0:W5:Y:S01]  /*fb30*/  LDL R2, [R1+0x18] ;  /* 0x0000180001027983 */ /* 0x0001620000100800 */
[----:B---3--:R-:W-:-:S13]  /*fb40*/  ISETP.NE.AND P0, PT, R0, RZ, PT ;  /* 0x000000ff0000720c */ /* 0x008fda0003f05270 */
[----:B0-----:R-:W-:Y:S05]  /*fb50*/  @!P0 BRA `(.L_x_2372) ;  /* 0x0000000000288947 */ /* 0x001fea0003800000 */
[----:B------:R-:W-:Y:S05]  /*fb60*/  WARPSYNC.ALL ;  /* 0x0000000000007948 */ /* 0x000fea0003800000 */
[----:B------:R-:W0:Y:S08]  /*fb70*/  S2UR UR5, SR_CgaCtaId ;  /* 0x00000000000579c3 */ /* 0x000e300000008800 */
[----:B------:R-:W-:Y:S06]  /*fb80*/  BAR.SYNC.DEFER_BLOCKING 0x5, 0x180 ;  /* 0x0146000000007b1d */ /* 0x000fec0000010000 */
[----:B------:R-:W-:-:S02]  /*fb90*/  UMOV UR4, 0x400 ;  /* 0x0000040000047882 */ /* 0x000fc40000000000 */
[----:B0-----:R-:W-:-:S06]  /*fba0*/  ULEA UR4, UR5, UR4, 0x18 ;  /* 0x0000000405047291 */ /* 0x001fcc000f8ec03f */
[----:B------:R-:W-:-:S05]  /*fbb0*/  IMAD.U32 R17, RZ, RZ, UR4 ;  /* 0x00000004ff117e24 */ /* 0x000fca000f8e00ff */
[----:B-----5:R-:W0:Y:S04]  /*fbc0*/  LDS R2, [R17+0x348d0] ;  /* 0x0348d00011027984 */ /* 0x020e280000000800 */
[----:B0-----:R0:W-:Y:S01]  /*fbd0*/  STL [R1+0x18], R2 ;  /* 0x0000180201007387 */ /* 0x0011e20000100800 */
[----:B------:R-:W-:Y:S06]  /*fbe0*/  BAR.ARV 0x4, 0x180 ;  /* 0x0106000000007b1d */ /* 0x000fec0000002000 */
[----:B------:R-:W-:Y:S05]  /*fbf0*/  BRA `(.L_x_2373) ;  /* 0x00000000002c7947 */ /* 0x000fea0003800000 */
.L_x_2372:
[----:B------:R-:W-:-:S03]  /*fc00*/  UMOV UR4, 0xffffffff ;  /* 0xffffffff00047882 */ /* 0x000fc60000000000 */
[----:B------:R-:W-:Y:S05]  /*fc10*/  BRA.DIV UR4, `(.L_x_2374) ;  /* 0x0000001604887947 */ /* 0x000fea000b800000 */
[----:B-----5:R0:W3:Y:S02]  /*fc20*/  SHFL.IDX PT, R14, R2, RZ, 0x1f ;  /* 0x00001fff020e7589 */ /* 0x0200e400000e0000 */
.L_x_2422:
[----:B--2---:R-:W2:Y:S01]  /*fc30*/  @!P1 S2R R3, SR_CgaCtaId ;  /* 0x0000000000039919 */ /* 0x004ea20000008800 */
[----:B------:R-:W-:Y:S05]  /*fc40*/  WARPSYNC.ALL ;  /* 0x0000000000007948 */ /* 0x000fea0003800000 */
[----:B------:R-:W-:Y:S01]  /*fc50*/  BAR.SYNC.DEFER_BLOCKING 0x4, 0x180 ;  /* 0x0106000000007b1d */ /* 0x000fe20000010000 */
[----:B------:R-:W-:-:S05]  /*fc60*/  @!P1 MOV R0, 0x400 ;  /* 0x0000040000009802 */ /* 0x000fca0000000f00 */
[----:B---3--:R3:W-:Y:S01]  /*fc70*/  STL [R1+0x18], R14 ;  /* 0x0000180e01007387 */ /* 0x0087e20000100800 */
[----:B--2---:R-:W-:-:S05]  /*fc80*/  @!P1 LEA R17, R3, R0, 0x18 ;  /* 0x0000000003119211 */ /* 0x004fca00078ec0ff */
[----:B------:R3:W-:Y:S01]  /*fc90*/  @!P1 STS [R17+0x348d0], R2 ;  /* 0x0348d00211009388 */ /* 0x0007e20000000800 */
[----:B------:R-:W-:Y:S06]  /*fca0*/  BAR.ARV 0x5, 0x180 ;  /* 0x0146000000007b1d */ /* 0x000fec0000002000 */
.L_x_2373:
[----:B------:R-:W4:Y:S01]  /*fcb0*/  LDL R0, [R1+0x18] ;  /* 0x0000180001007983 */ /* 0x000f220000100800 */
[----:B------:R-:W-:Y:S02]  /*fcc0*/  ULDC UR4, c[0x0][0xc38] ;  /* 0x00030e0000047ab9 */ /* 0x000fe40000000800 */
[----:B----4-:R-:W-:-:S13]  /*fcd0*/  ISETP.GE.AND P0, PT, R0, UR4, PT ;  /* 0x0000000400007c0c */ /* 0x010fda000bf06270 */
[----:B------:R-:W-:Y:S05]  /*fce0*/  @!P0 BRA `(.L_x_2375) ;  /* 0xffffffbc000c8947 */ /* 0x000fea000383ffff */
.L_x_2285:
[----:B-1----:R-:W4:Y:S01]  /*fcf0*/  LDL.LU R0, [R1+0x1c] ;  /* 0x00001c0001007983 */ /* 0x002f220000300800 */
[----:B------:R-:W-:Y:S01]  /*fd00*/  BSSY B0, `(.L_x_2376) ;  /* 0x000000b000007945 */ /* 0x000fe20003800000 */
[----:B------:R-:W1:Y:S01]  /*fd10*/  S2R R5, SR_CgaCtaId ;  /* 0x0000000000057919 */ /* 0x000e620000008800 */
[----:B----4-:R-:W-:-:S05]  /*fd20*/  VIADD R0, R0, 0x1 ;  /* 0x0000000100007836 */ /* 0x010fca0000000000 */
[----:B0--3--:R-:W-:-:S04]  /*fd30*/  LEA.HI R2, R0, R0, RZ, 0x1 ;  /* 0x0000000000027211 */ /* 0x009fc800078f08ff */
[----:B--2---:R-:W-:-:S05]  /*fd40*/  LOP3.LUT R3, R2, 0xfffffffe, RZ, 0xc0, !PT ;  /* 0xfffffffe02037812 */ /* 0x004fca00078ec0ff */
[----:B------:R-:W-:Y:S01]  /*fd50*/  IMAD.IADD R3, R0, 0x1, -R3 ;  /* 0x0000000100037824 */ /* 0x000fe200078e0a03 */
[----:B------:R-:W-:-:S04]  /*fd60*/  MOV R0, 0x400 ;  /* 0x0000040000007802 */ /* 0x000fc80000000f00 */
[----:B-1----:R-:W-:Y:S02]  /*fd70*/  LEA R0, R5, R0, 0x18 ;  /* 0x0000000005007211 */ /* 0x002fe400078ec0ff */
[----:B------:R-:W-:-:S04]  /*fd80*/  SHF.L.U32 R3, R3, 0x1f, RZ ;  /* 0x0000001f03037819 */ /* 0x000fc800000006ff */
[----:B------:R-:W0:Y:S02]  /*fd90*/  SYNCS.PHASECHK.TRANS64.TRYWAIT P0, [R0+URZ+0x34820], R3 ;  /* 0x03482003000075a7 */ /* 0x000e24000800017f */
[----:B0-----:R-:W-:Y:S05]  /*fda0*/  @!P0 BRA `(.L_x_2377) ;  /* 0x00000014004c8947 */ /* 0x001fea0003800000 */
.L_x_2423:
[----:B------:R-:W-:Y:S05]  /*fdb0*/  BSYNC B0 ;  /* 0x0000000000007941 */ /* 0x000fea0003800000 */
.L_x_2376:
[----:B------:R-:W-:-:S03]  /*fdc0*/  UMOV UR4, 0xffffffff ;  /* 0xffffffff00047882 */ /* 0x000fc60000000000 */
[----:B------:R-:W-:Y:S05]  /*fdd0*/  BRA.DIV UR4, `(.L_x_2378) ;  /* 0x0000001604547947 */ /* 0x000fea000b800000 */
[----:B------:R-:W1:Y:S02]  /*fde0*/  S2R R2, SR_TID.X ;  /* 0x0000000000027919 */ /* 0x000e640000002100 */
[----:B-1----:R-:W-:-:S04]  /*fdf0*/  SHF.R.U32.HI R2, RZ, 0x5, R2 ;  /* 0x00000005ff027819 */ /* 0x002fc80000011602 */
[----:B------:R-:W-:-:S05]  /*fe00*/  LOP3.LUT R2, R2, 0x3, RZ, 0xc0, !PT ;  /* 0x0000000302027812 */ /* 0x000fca00078ec0ff */
[----:B------:R1:W2:Y:S02]  /*fe10*/  SHFL.IDX PT, R14, R2, RZ, 0x1f ;  /* 0x00001fff020e7589 */ /* 0x0002a400000e0000 */
.L_x_2426:
[----:B--2---:R-:W-:Y:S01]  /*fe20*/  ISETP.NE.AND P0, PT, R14, RZ, PT ;  /* 0x000000ff0e00720c */ /* 0x004fe20003f05270 */
[----:B------:R-:W-:-:S12]  /*fe30*/  BSSY B0, `(.L_x_2379) ;  /* 0x0000027000007945 */ /* 0x000fd80003800000 */
[----:B------:R-:W-:Y:S05]  /*fe40*/  @P0 BRA `(.L_x_2380) ;  /* 0x0000000000940947 */ /* 0x000fea0003800000 */
[----:B------:R-:W-:-:S03]  /*fe50*/  UMOV UR4, 0xffffffff ;  /* 0xffffffff00047882 */ /* 0x000fc60000000000 */
[----:B------:R-:W-:Y:S05]  /*fe60*/  BRA.DIV UR4, `(.L_x_2381) ;  /* 0x0000001604647947 */ /* 0x000fea000b800000 */
[----:B------:R-:W-:-:S13]  /*fe70*/  ELECT P6, URZ, PT ;  /* 0x00000000003f782f */ /* 0x000fda00038c0000 */
.L_x_2429:
        /* <DEDUP_REMOVED lines=8> */
.L_x_2382:
        /* <DEDUP_REMOVED lines=13> */
.L_x_2430:
[----:B------:R-:W1:Y:S02]  /*ffd0*/  SYNCS.PHASECHK.TRANS64.TRYWAIT P0, [R3+URZ], R2 ;  /* 0x00000002030075a7 */ /* 0x000e64000800017f */
[----:B-1----:R-:W-:Y:S05]  /*ffe0*/  @!P0 BRA `(.L_x_2384) ;  /* 0x0000001400388947 */ /* 0x002fea0003800000 */
.L_x_2431:
[----:B------:R-:W-:Y:S05]  /*fff0*/  @!P2 BRA `(.L_x_2385) ;  /* 0x000000000004a947 */ /* 0x000fea0003800000 */
[----:B------:R-:W-:Y:S01]  /*10000*/  BPT.TRAP 0x1 ;  /* 0x000000040000795c */ /* 0x000fe20000300000 */
.L_x_2385:
[----:B-1----:R-:W-:-:S04]  /*10010*/  VIADD R3, R0, 0x34860 ;  /* 0x0003486000037836 */ /* 0x002fc80000000000 */
[----:B------:R-:W-:-:S04]  /*10020*/  IMAD R18, R18, 0x8, R3 ;  /* 0x0000000812127824 */ /* 0x000fc800078e0203 */
[----:B------:R-:W1:Y:S02]  /*10030*/  SYNCS.PHASECHK.TRANS64.TRYWAIT P0, [R18+URZ], R5 ;  /* 0x00000005120075a7 */ /* 0x000e64000800017f */
[----:B-1----:R-:W-:Y:S05]  /*10040*/  @!P0 BRA `(.L_x_2386) ;  /* 0x0000001400348947 */ /* 0x002fea0003800000 */
.L_x_2432:
[----:B------:R-:W-:-:S07]  /*10050*/  IMAD R3, R4, 0x8, R3 ;  /* 0x0000000804037824 */ /* 0x000fce00078e0203 */
.L_x_2387:
[----:B--2---:R2:W3:Y:S02]  /*10060*/  SYNCS.PHASECHK.TRANS64.TRYWAIT P0, [R3+URZ], R2 ;  /* 0x00000002030075a7 */ /* 0x0044e4000800017f */
[----:B---3--:R-:W-:Y:S05]  /*10070*/  @!P0 NANOSLEEP.SYNCS 0x989680 ;  /* 0x009896800000895d */ /* 0x008fea0003900000 */
[----:B------:R-:W3:Y:S02]  /*10080*/  @!P0 SYNCS.PHASECHK.TRANS64 P0, [R3+URZ], R2 ;  /* 0x00000002030085a7 */ /* 0x000ee4000800007f */
[----:B---3--:R-:W-:Y:S05]  /*10090*/  @!P0 BRA `(.L_x_2387) ;  /* 0xfffffffc00f08947 */ /* 0x008fea000383ffff */
.L_x_2380:
[----:B------:R-:W-:Y:S05]  /*100a0*/  BSYNC B0 ;  /* 0x0000000000007941 */ /* 0x000fea0003800000 */
.L_x_2379:
[----:B------:R-:W-:Y:S05]  /*100b0*/  EXIT ;  /* 0x000000000000794d */ /* 0x000fea0003800000 */
.L_x_2238:
[----:B0-----:R-:W-:-:S04]  /*100c0*/  IMAD.U32 R3, RZ, RZ, UR38 ;  /* 0x00000026ff037e24 */ /* 0x001fc8000f8e00ff */
[----:B------:R0:W1:Y:S03]  /*100d0*/  SYNCS.PHASECHK.TRANS64.TRYWAIT P1, [R3+URZ+0x34800], R0 ;  /* 0x03480000030075a7 */ /* 0x000066000802017f */
[----:B-1----:R-:W-:Y:S05]  /*100e0*/  @!P1 NANOSLEEP.SYNCS 0x989680 ;  /* 0x009896800000995d */ /* 0x002fea0003900000 */
[----:B------:R-:W1:Y:S02]  /*100f0*/  @!P1 SYNCS.PHASECHK.TRANS64 P1, [R3+URZ+0x34800], R0 ;  /* 0x03480000030095a7 */ /* 0x000e64000802007f */
[----:B-1----:R-:W-:Y:S05]  /*10100*/  @!P1 BRA `(.L_x_2238) ;  /* 0xfffffffc00ec9947 */ /* 0x002fea000383ffff */
[----:B------:R-:W-:Y:S05]  /*10110*/  BRA `(.L_x_2388) ;  /* 0xffffff1400887947 */ /* 0x000fea000383ffff */
.L_x_2242:
[----:B-1----:R1:W2:Y:S02]  /*10120*/  SYNCS.PHASECHK.TRANS64.TRYWAIT P2, [R2+URZ+0x34830], R3 ;  /* 0x03483003020075a7 */ /* 0x0022a4000804017f */
[----:B--2---:R-:W-:Y:S05]  /*10130*/  @!P2 NANOSLEEP.SYNCS 0x989680 ;  /* 0x009896800000a95d */ /* 0x004fea0003900000 */
[----:B------:R-:W2:Y:S02]  /*10140*/  @!P2 SYNCS.PHASECHK.TRANS64 P2, [R2+URZ+0x34830], R3 ;  /* 0x034830030200a5a7 */ /* 0x000ea4000804007f */
[----:B--2---:R-:W-:Y:S05]  /*10150*/  @!P2 BRA `(.L_x_2242) ;  /* 0xfffffffc00f0a947 */ /* 0x004fea000383ffff */
[----:B------:R-:W-:Y:S05]  /*10160*/  BRA `(.L_x_2241) ;  /* 0xffffff1400ac7947 */ /* 0x000fea000383ffff */
.L_x_2247:
[----:B-1----:R-:W-:-:S04]  /*10170*/  IMAD.U32 R7, RZ, RZ, UR7 ;  /* 0x00000007ff077e24 */ /* 0x002fc8000f8e00ff */
[----:B------:R1:W2:Y:S03]  /*10180*/  SYNCS.PHASECHK.TRANS64.TRYWAIT P3, [R7+URZ+0x34830], R0 ;  /* 0x03483000070075a7 */ /* 0x0002a6000806017f */
[----:B--2---:R-:W-:Y:S05]  /*10190*/  @!P3 NANOSLEEP.SYNCS 0x989680 ;  /* 0x009896800000b95d */ /* 0x004fea0003900000 */
[----:B------:R-:W2:Y:S02]  /*101a0*/  @!P3 SYNCS.PHASECHK.TRANS64 P3, [R7+URZ+0x34830], R0 ;  /* 0x034830000700b5a7 */ /* 0x000ea4000806007f */
[----:B--2---:R-:W-:Y:S05]  /*101b0*/  @!P3 BRA `(.L_x_2247) ;  /* 0xfffffffc00ecb947 */ /* 0x004fea000383ffff */
[----:B------:R-:W-:Y:S05]  /*101c0*/  BRA `(.L_x_2246) ;  /* 0xffffff3c00587947 */ /* 0x000fea000383ffff */
.L_x_2251:
[----:B-1----:R-:W-:-:S04]  /*101d0*/  IMAD.U32 R3, RZ, RZ, UR10 ;  /* 0x0000000aff037e24 */ /* 0x002fc8000f8e00ff */
[----:B------:R1:W2:Y:S03]  /*101e0*/  SYNCS.PHASECHK.TRANS64.TRYWAIT P3, [R3+URZ+0x34850], R0 ;  /* 0x03485000030075a7 */ /* 0x0002a6000806017f */
[----:B--2---:R-:W-:Y:S05]  /*101f0*/  @!P3 NANOSLEEP.SYNCS 0x989680 ;  /* 0x009896800000b95d */ /* 0x004fea0003900000 */
[----:B------:R-:W2:Y:S02]  /*10200*/  @!P3 SYNCS.PHASECHK.TRANS64 P3, [R3+URZ+0x34850], R0 ;  /* 0x034850000300b5a7 */ /* 0x000ea4000806007f */
[----:B--2---:R-:W-:Y:S05]  /*10210*/  @!P3 BRA `(.L_x_2251) ;  /* 0xfffffffc00ecb947 */ /* 0x004fea000383ffff */
[----:B------:R-:W-:Y:S05]  /*10220*/  BRA `(.L_x_2250) ;  /* 0xffffff4400987947 */ /* 0x000fea000383ffff */
.L_x_2257:
[----:B-1----:R-:W-:-:S04]  /*10230*/  IMAD.U32 R7, RZ, RZ, UR7 ;  /* 0x00000007ff077e24 */ /* 0x002fc8000f8e00ff */
[----:B------:R1:W2:Y:S03]  /*10240*/  SYNCS.PHASECHK.TRANS64.TRYWAIT P2, [R7+URZ+0x34830], R0 ;  /* 0x03483000070075a7 */ /* 0x0002a6000804017f */
[----:B--2---:R-:W-:Y:S05]  /*10250*/  @!P2 NANOSLEEP.SYNCS 0x989680 ;  /* 0x009896800000a95d */ /* 0x004fea0003900000 */
[----:B------:R-:W2:Y:S02]  /*10260*/  @!P2 SYNCS.PHASECHK.TRANS64 P2, [R7+URZ+0x34830], R0 ;  /* 0x034830000700a5a7 */ /* 0x000ea4000804007f */
[----:B--2---:R-:W-:Y:S05]  /*10270*/  @!P2 BRA `(.L_x_2257) ;  /* 0xfffffffc00eca947 */ /* 0x004fea000383ffff */
[----:B------:R-:W-:Y:S05]  /*10280*/  BRA `(.L_x_2256) ;  /* 0xffffff6400e87947 */ /* 0x000fea000383ffff */
.L_x_2261:
[----:B-1----:R-:W-:-:S04]  /*10290*/  IMAD.U32 R3, RZ, RZ, UR11 ;  /* 0x0000000bff037e24 */ /* 0x002fc8000f8e00ff */
[----:B------:R1:W2:Y:S03]  /*102a0*/  SYNCS.PHASECHK.TRANS64.TRYWAIT P2, [R3+URZ+0x34850], R0 ;  /* 0x03485000030075a7 */ /* 0x0002a6000804017f */
[----:B--2---:R-:W-:Y:S05]  /*102b0*/  @!P2 NANOSLEEP.SYNCS 0x989680 ;  /* 0x009896800000a95d */ /* 0x004fea0003900000 */
[----:B------:R-:W2:Y:S02]  /*102c0*/  @!P2 SYNCS.PHASECHK.TRANS64 P2, [R3+URZ+0x34850], R0 ;  /* 0x034850000300a5a7 */ /* 0x000ea4000804007f */
[----:B--2---:R-:W-:Y:S05]  /*102d0*/  @!P2 BRA `(.L_x_2261) ;  /* 0xfffffffc00eca947 */ /* 0x004fea000383ffff */
[----:B------:R-:W-:Y:S05]  /*102e0*/  BRA `(.L_x_2260) ;  /* 0xffffff7000287947 */ /* 0x000fea000383ffff */
.L_x_2266:
[----:B-1----:R-:W-:-:S04]  /*102f0*/  IMAD.U32 R3, RZ, RZ, UR5 ;  /* 0x00000005ff037e24 */ /* 0x002fc8000f8e00ff */
[----:B------:R1:W2:Y:S03]  /*10300*/  SYNCS.PHASECHK.TRANS64.TRYWAIT P0, [R3+URZ+0x34850], R2 ;  /* 0x03485002030075a7 */ /* 0x0002a6000800017f */
[----:B--2---:R-:W-:Y:S05]  /*10310*/  @!P0 NANOSLEEP.SYNCS 0x989680 ;  /* 0x009896800000895d */ /* 0x004fea0003900000 */
[----:B------:R-:W2:Y:S02]  /*10320*/  @!P0 SYNCS.PHASECHK.TRANS64 P0, [R3+URZ+0x34850], R2 ;  /* 0x03485002030085a7 */ /* 0x000ea4000800007f */
[----:B--2---:R-:W-:Y:S05]  /*10330*/  @!P0 BRA `(.L_x_2266) ;  /* 0xfffffffc00ec8947 */ /* 0x004fea000383ffff */
[----:B------:R-:W-:Y:S05]  /*10340*/  BRA `(.L_x_2265) ;  /* 0xffffff8800fc7947 */ /* 0x000fea000383ffff */
.L_x_2296:
[----:B------:R-:W-:Y:S02]  /*10350*/  IMAD.MOV.U32 R13, RZ, RZ, R0 ;  /* 0x000000ffff0d7224 */ /* 0x000fe400078e0000 */
[----:B------:R-:W-:Y:S02]  /*10360*/  IMAD.MOV.U32 R12, RZ, RZ, RZ ;  /* 0x000000ffff0c7224 */ /* 0x000fe400078e00ff */
[----:B------:R-:W-:Y:S02]  /*10370*/  IMAD.MOV.U32 R11, RZ, RZ, 0x1f ;  /* 0x0000001fff0b7424 */ /* 0x000fe400078e00ff */
[----:B------:R-:W-:-:S07]  /*10380*/  IMAD.MOV.U32 R15, RZ, RZ, -0x1 ;  /* 0xffffffffff0f7424 */ /* 0x000fce00078e00ff */
[----:B0-----:R-:W-:Y:S05]  /*10390*/  WARPSYNC.COLLECTIVE R15, `(.L_x_2389) ;  /* 0x000000000f087348 */ /* 0x001fea0003c00000 */
[----:B------:R1:W2:Y:S02]  /*103a0*/  SHFL.IDX P6, R14, R13, R12, R11 ;  /* 0x0000000c0d0e7389 */ /* 0x0002a400000c000b */
[----:B012---:R-:W-:Y:S01]  /*103b0*/  ENDCOLLECTIVE ;  /* 0x000000000000791b */ /* 0x007fe20003800000 */
.L_x_2389:
[----:B------:R-:W-:Y:S05]  /*103c0*/  BRA `(.L_x_2390) ;  /* 0xffffffc000207947 */ /* 0x000fea000383ffff */
.L_x_2298:
[----:B------:R-:W-:Y:S01]  /*103d0*/  BSSY B0, `(.L_x_2391) ;  /* 0x0000006000007945 */ /* 0x000fe20003800000 */
[----:B------:R-:W-:-:S07]  /*103e0*/  IMAD.MOV.U32 R15, RZ, RZ, -0x1 ;  /* 0xffffffffff0f7424 */ /* 0x000fce00078e00ff */
[----:B01----:R-:W-:Y:S05]  /*103f0*/  WARPSYNC.COLLECTIVE R15, `(.L_x_2392) ;  /* 0x000000000f0c7348 */ /* 0x003fea0003c00000 */
[----:B------:R-:W-:Y:S02]  /*10400*/  ELECT P6, UR62, PT ;  /* 0x00000000003e782f */ /* 0x000fe400038c0000 */
[----:B------:R-:W-:Y:S01]  /*10410*/  MOV R14, UR62 ;  /* 0x0000003e000e7c02 */ /* 0x000fe20008000f00 */
[----:B01----:R-:W-:Y:S10]  /*10420*/  ENDCOLLECTIVE ;  /* 0x000000000000791b */ /* 0x003ff40003800000 */
.L_x_2392:
[----:B------:R-:W-:Y:S05]  /*10430*/  BSYNC B0 ;  /* 0x0000000000007941 */ /* 0x000fea0003800000 */
.L_x_2391:
[----:B------:R-:W-:Y:S05]  /*10440*/  BRA `(.L_x_2393) ;  /* 0xffffffc000207947 */ /* 0x000fea000383ffff */
.L_x_2300:
[----:B-1----:R1:W2:Y:S02]  /*10450*/  SYNCS.PHASECHK.TRANS64.TRYWAIT P0, [R0+URZ+0x34840], R2 ;  /* 0x03484002000075a7 */ /* 0x0022a4000800017f */
[----:B--2---:R-:W-:Y:S05]  /*10460*/  @!P0 NANOSLEEP.SYNCS 0x989680 ;  /* 0x009896800000895d */ /* 0x004fea0003900000 */
[----:B------:R-:W2:Y:S02]  /*10470*/  @!P0 SYNCS.PHASECHK.TRANS64 P0, [R0+URZ+0x34840], R2 ;  /* 0x03484002000085a7 */ /* 0x000ea4000800007f */
[----:B--2---:R-:W-:Y:S05]  /*10480*/  @!P0 BRA `(.L_x_2300) ;  /* 0xfffffffc00f08947 */ /* 0x004fea000383ffff */
[----:B------:R-:W-:Y:S05]  /*10490*/  BRA `(.L_x_2394) ;  /* 0xffffffc000747947 */ /* 0x000fea000383ffff */
.L_x_2304:
[----:B------:R-:W-:Y:S02]  /*104a0*/  IMAD.MOV.U32 R13, RZ, RZ, R4 ;  /* 0x000000ffff0d7224 */ /* 0x000fe400078e0004 */
[----:B------:R-:W-:Y:S02]  /*104b0*/  IMAD.MOV.U32 R12, RZ, RZ, RZ ;  /* 0x000000ffff0c7224 */ /* 0x000fe400078e00ff */
[----:B------:R-:W-:Y:S02]  /*104c0*/  IMAD.MOV.U32 R11, RZ, RZ, 0x181f ;  /* 0x0000181fff0b7424 */ /* 0x000fe400078e00ff */
[----:B------:R-:W-:Y:S02]  /*104d0*/  IMAD.MOV.U32 R15, RZ, RZ, -0x1 ;  /* 0xffffffffff0f7424 */ /* 0x000fe400078e00ff */
[----:B------:R-:W-:-:S07]  /*104e0*/  IMAD.U32 R2, RZ, RZ, UR42 ;  /* 0x0000002aff027e24 */ /* 0x000fce000f8e00ff */
[----:B-----5:R-:W-:Y:S05]  /*104f0*/  WARPSYNC.COLLECTIVE R15, `(.L_x_2395) ;  /* 0x000000000f087348 */ /* 0x020fea0003c00000 */
[----:B------:R0:W1:Y:S02]  /*10500*/  SHFL.IDX P6, R14, R13, R12, R11 ;  /* 0x0000000c0d0e7389 */ /* 0x00006400000c000b */
[----:B01---5:R-:W-:Y:S01]  /*10510*/  ENDCOLLECTIVE ;  /* 0x000000000000791b */ /* 0x023fe20003800000 */
.L_x_2395:
[----:B------:R-:W-:Y:S02]  /*10520*/  IMAD R2, R2, 0x80, R10 ;  /* 0x0000008002027824 */ /* 0x000fe400078e020a */
[----:B------:R-:W-:Y:S02]  /*10530*/  IMAD.MOV.U32 R13, RZ, RZ, R0 ;  /* 0x000000ffff0d7224 */ /* 0x000fe400078e0000 */
[----:B------:R-:W-:-:S07]  /*10540*/  IMAD.MOV.U32 R5, RZ, RZ, R14 ;  /* 0x000000ffff057224 */ /* 0x000fce00078e000e */
[----:B------:R-:W-:Y:S05]  /*10550*/  WARPSYNC.COLLECTIVE R15, `(.L_x_2396) ;  /* 0x000000000f087348 */ /* 0x000fea0003c00000 */
[----:B------:R0:W1:Y:S02]  /*10560*/  SHFL.IDX P6, R14, R13, R12, R11 ;  /* 0x0000000c0d0e7389 */ /* 0x00006400000c000b */
[----:B01----:R-:W-:Y:S01]  /*10570*/  ENDCOLLECTIVE ;  /* 0x000000000000791b */ /* 0x003fe20003800000 */
.L_x_2396:
        /* <DEDUP_REMOVED lines=8> */
[----:B------:R-:W-:-:S04]  /*10600*/  @!P4 IMAD.X R5, RZ, RZ, R5, P3 ;  /* 0x000000ffff05c224 */ /* 0x000fc800018e0605 */
        /* <DEDUP_REMOVED lines=12> */
.L_x_2397:
[----:B------:R-:W-:Y:S02]  /*106d0*/  IMAD.MOV.U32 R13, RZ, RZ, R0 ;  /* 0x000000ffff0d7224 */ /* 0x000fe400078e0000 */
[----:B------:R-:W-:-:S07]  /*106e0*/  IMAD.MOV.U32 R5, RZ, RZ, R14 ;  /* 0x000000ffff057224 */ /* 0x000fce00078e000e */
[----:B------:R-:W-:Y:S05]  /*106f0*/  WARPSYNC.COLLECTIVE R15, `(.L_x_2398) ;  /* 0x000000000f087348 */ /* 0x000fea0003c00000 */
[----:B------:R0:W1:Y:S02]  /*10700*/  SHFL.IDX P6, R14, R13, R12, R11 ;  /* 0x0000000c0d0e7389 */ /* 0x00006400000c000b */
[----:B01----:R-:W-:Y:S01]  /*10710*/  ENDCOLLECTIVE ;  /* 0x000000000000791b */ /* 0x003fe20003800000 */
.L_x_2398:
[----:B------:R-:W-:Y:S01]  /*10720*/  ULDC.64 UR4, c[0x0][0x208] ;  /* 0x0000820000047ab9 */ /* 0x000fe20000000a00 */
[----:B------:R-:W-:Y:S02]  /*10730*/  IMAD.MOV.U32 R13, RZ, RZ, R4 ;  /* 0x000000ffff0d7224 */ /* 0x000fe400078e0004 */
[----:B------:R-:W-:Y:S02]  /*10740*/  IMAD.MOV.U32 R12, RZ, RZ, 0x2 ;  /* 0x00000002ff0c7424 */ /* 0x000fe400078e00ff */
[----:B------:R-:W-:-:S05]  /*10750*/  IMAD.MOV.U32 R6, RZ, RZ, R14 ;  /* 0x000000ffff067224 */ /* 0x000fca00078e000e */
        /* <DEDUP_REMOVED lines=14> */
.L_x_2399:
[----:B------:R-:W-:Y:S02]  /*10840*/  IMAD.MOV.U32 R13, RZ, RZ, R0 ;  /* 0x000000ffff0d7224 */ /* 0x000fe400078e0000 */
[----:B------:R-:W-:-:S07]  /*10850*/  IMAD.MOV.U32 R5, RZ, RZ, R14 ;  /* 0x000000ffff057224 */ /* 0x000fce00078e000e */
[----:B------:R-:W-:Y:S05]  /*10860*/  WARPSYNC.COLLECTIVE R15, `(.L_x_2400) ;  /* 0x000000000f087348 */ /* 0x000fea0003c00000 */
[----:B------:R0:W1:Y:S02]  /*10870*/  SHFL.IDX P6, R14, R13, R12, R11 ;  /* 0x0000000c0d0e7389 */ /* 0x00006400000c000b */
[----:B01----:R-:W-:Y:S01]  /*10880*/  ENDCOLLECTIVE ;  /* 0x000000000000791b */ /* 0x003fe20003800000 */
.L_x_2400:
        /* <DEDUP_REMOVED lines=18> */
.L_x_2401:
[----:B------:R-:W-:Y:S02]  /*109b0*/  IMAD.MOV.U32 R13, RZ, RZ, R0 ;  /* 0x000000ffff0d7224 */ /* 0x000fe400078e0000 */
[----:B------:R-:W-:-:S07]  /*109c0*/  IMAD.MOV.U32 R5, RZ, RZ, R14 ;  /* 0x000000ffff057224 */ /* 0x000fce00078e000e */
[----:B------:R-:W-:Y:S05]  /*109d0*/  WARPSYNC.COLLECTIVE R15, `(.L_x_2402) ;  /* 0x000000000f087348 */ /* 0x000fea0003c00000 */
[----:B------:R0:W1:Y:S02]  /*109e0*/  SHFL.IDX P6, R14, R13, R12, R11 ;  /* 0x0000000c0d0e7389 */ /* 0x00006400000c000b */
[----:B01----:R-:W-:Y:S01]  /*109f0*/  ENDCOLLECTIVE ;  /* 0x000000000000791b */ /* 0x003fe20003800000 */
.L_x_2402:
        /* <DEDUP_REMOVED lines=18> */
.L_x_2403:
[----:B------:R-:W-:Y:S02]  /*10b20*/  IMAD.MOV.U32 R13, RZ, RZ, R0 ;  /* 0x000000ffff0d7224 */ /* 0x000fe400078e0000 */
[----:B------:R-:W-:-:S07]  /*10b30*/  IMAD.MOV.U32 R5, RZ, RZ, R14 ;  /* 0x000000ffff057224 */ /* 0x000fce00078e000e */
[----:B------:R-:W-:Y:S05]  /*10b40*/  WARPSYNC.COLLECTIVE R15, `(.L_x_2404) ;  /* 0x000000000f087348 */ /* 0x000fea0003c00000 */
[----:B------:R0:W1:Y:S02]  /*10b50*/  SHFL.IDX P6, R14, R13, R12, R11 ;  /* 0x0000000c0d0e7389 */ /* 0x00006400000c000b */
[----:B01----:R-:W-:Y:S01]  /*10b60*/  ENDCOLLECTIVE ;  /* 0x000000000000791b */ /* 0x003fe20003800000 */
.L_x_2404:
        /* <DEDUP_REMOVED lines=18> */
.L_x_2405:
[----:B------:R-:W-:Y:S02]  /*10c90*/  IMAD.MOV.U32 R13, RZ, RZ, R0 ;  /* 0x000000ffff0d7224 */ /* 0x000fe400078e0000 */
[----:B------:R-:W-:-:S07]  /*10ca0*/  IMAD.MOV.U32 R5, RZ, RZ, R14 ;  /* 0x000000ffff057224 */ /* 0x000fce00078e000e */
[----:B------:R-:W-:Y:S05]  /*10cb0*/  WARPSYNC.COLLECTIVE R15, `(.L_x_2406) ;  /* 0x000000000f087348 */ /* 0x000fea0003c00000 */
[----:B------:R0:W1:Y:S02]  /*10cc0*/  SHFL.IDX P6, R14, R13, R12, R11 ;  /* 0x0000000c0d0e7389 */ /* 0x00006400000c000b */
[----:B01----:R-:W-:Y:S01]  /*10cd0*/  ENDCOLLECTIVE ;  /* 0x000000000000791b */ /* 0x003fe20003800000 */
.L_x_2406:
        /* <DEDUP_REMOVED lines=18> */
.L_x_2407:
[----:B------:R-:W-:Y:S02]  /*10e00*/  IMAD.MOV.U32 R13, RZ, RZ, R0 ;  /* 0x000000ffff0d7224 */ /* 0x000fe400078e0000 */
[----:B------:R-:W-:-:S07]  /*10e10*/  IMAD.MOV.U32 R5, RZ, RZ, R14 ;  /* 0x000000ffff057224 */ /* 0x000fce00078e000e */
[----:B------:R-:W-:Y:S05]  /*10e20*/  WARPSYNC.COLLECTIVE R15, `(.L_x_2408) ;  /* 0x000000000f087348 */ /* 0x000fea0003c00000 */
[----:B------:R0:W1:Y:S02]  /*10e30*/  SHFL.IDX P6, R14, R13, R12, R11 ;  /* 0x0000000c0d0e7389 */ /* 0x00006400000c000b */
[----:B01----:R-:W-:Y:S01]  /*10e40*/  ENDCOLLECTIVE ;  /* 0x000000000000791b */ /* 0x003fe20003800000 */
.L_x_2408:
[----:B------:R-:W-:Y:S01]  /*10e50*/  ULDC.64 UR4, c[0x0][0x208] ;  /* 0x0000820000047ab9 */ /* 0x000fe20000000a00 */
[----:B------:R-:W-:Y:S02]  /*10e60*/  IMAD.MOV.U32 R13, RZ, RZ, R4 ;  /* 0x000000ffff0d7224 */ /* 0x000fe400078e0004 */
[----:B------:R-:W-:Y:S02]  /*10e70*/  IMAD.MOV.U32 R12, RZ, RZ, 0x7 ;  /* 0x00000007ff0c7424 */ /* 0x000fe400078e00ff */
[----:B------:R-:W-:-:S05]  /*10e80*/  IMAD.MOV.U32 R6, RZ, RZ, R14 ;  /* 0x000000ffff067224 */ /* 0x000fca00078e000e */
[----:B------:R-:W-:-:S05]  /*10e90*/  @!P4 LEA R6, P3, R9, R6, 0x1 ;  /* 0x000000060906c211 */ /* 0x000fca00078608ff */
[----:B------:R-:W-:-:S04]  /*10ea0*/  @!P4 IMAD.X R5, RZ, RZ, R5, P3 ;  /* 0x000000ffff05c224 */ /* 0x000fc800018e0605 */
        /* <DEDUP_REMOVED lines=10> */
.L_x_2409:
[----:B------:R-:W-:Y:S02]  /*10f50*/  IMAD.MOV.U32 R13, RZ, RZ, R0 ;  /* 0x000000ffff0d7224 */ /* 0x000fe400078e0000 */
[----:B------:R-:W-:-:S07]  /*10f60*/  IMAD.MOV.U32 R4, RZ, RZ, R14 ;  /* 0x000000ffff047224 */ /* 0x000fce00078e000e */
[----:B------:R-:W-:Y:S05]  /*10f70*/  WARPSYNC.COLLECTIVE R15, `(.L_x_2410) ;  /* 0x000000000f087348 */ /* 0x000fea0003c00000 */
[----:B------:R0:W1:Y:S02]  /*10f80*/  SHFL.IDX P6, R14, R13, R12, R11 ;  /* 0x0000000c0d0e7389 */ /* 0x00006400000c000b */
[----:B01----:R-:W-:Y:S01]  /*10f90*/  ENDCOLLECTIVE ;  /* 0x000000000000791b */ /* 0x003fe20003800000 */
.L_x_2410:
[----:B------:R-:W-:Y:S01]  /*10fa0*/  IMAD.MOV.U32 R0, RZ, RZ, R14 ;  /* 0x000000ffff007224 */ /* 0x000fe200078e000e */
[----:B------:R-:W-:Y:S06]  /*10fb0*/  BRA `(.L_x_2411) ;  /* 0xffffffc000ec7947 */ /* 0x000fec000383ffff */
.L_x_2309:
[----:B0-----:R0:W1:Y:S02]  /*10fc0*/  SYNCS.PHASECHK.TRANS64.TRYWAIT P0, [R17+URZ+0x34820], R0 ;  /* 0x03482000110075a7 */ /* 0x001064000800017f */
[----:B-1----:R-:W-:Y:S05]  /*10fd0*/  @!P0 NANOSLEEP.SYNCS 0x989680 ;  /* 0x009896800000895d */ /* 0x002fea0003900000 */
[----:B------:R-:W1:Y:S02]  /*10fe0*/  @!P0 SYNCS.PHASECHK.TRANS64 P0, [R17+URZ+0x34820], R0 ;  /* 0x03482000110085a7 */ /* 0x000e64000800007f */
[----:B-1----:R-:W-:Y:S05]  /*10ff0*/  @!P0 BRA `(.L_x_2309) ;  /* 0xfffffffc00f08947 */ /* 0x002fea000383ffff */
[----:B------:R-:W-:Y:S05]  /*11000*/  BRA `(.L_x_2412) ;  /* 0xffffffc400647947 */ /* 0x000fea000383ffff */
.L_x_2316:
[----:B0-----:R0:W1:Y:S02]  /*11010*/  SYNCS.PHASECHK.TRANS64.TRYWAIT P0, [R2+URZ+0x34840], R3 ;  /* 0x03484003020075a7 */ /* 0x001064000800017f */
[----:B-1----:R-:W-:Y:S05]  /*11020*/  @!P0 NANOSLEEP.SYNCS 0x989680 ;  /* 0x009896800000895d */ /* 0x002fea0003900000 */
[----:B------:R-:W1:Y:S02]  /*11030*/  @!P0 SYNCS.PHASECHK.TRANS64 P0, [R2+URZ+0x34840], R3 ;  /* 0x03484003020085a7 */ /* 0x000e64000800007f */
[----:B-1----:R-:W-:Y:S05]  /*11040*/  @!P0 BRA `(.L_x_2316) ;  /* 0xfffffffc00f08947 */ /* 0x002fea000383ffff */
[----:B------:R-:W-:Y:S05]  /*11050*/  BRA `(.L_x_2413) ;  /* 0xffffffc800207947 */ /* 0x000fea000383ffff */
.L_x_2323:
[----:B0-----:R0:W1:Y:S02]  /*11060*/  SYNCS.PHASECHK.TRANS64.TRYWAIT P0, [R3+URZ+0x60], R2 ;  /* 0x00006002030075a7 */ /* 0x001064000800017f */
[----:B-1----:R-:W-:Y:S05]  /*11070*/  @!P0 NANOSLEEP.SYNCS 0x989680 ;  /* 0x009896800000895d */ /* 0x002fea0003900000 */
[----:B------:R-:W1:Y:S02]  /*11080*/  @!P0 SYNCS.PHASECHK.TRANS64 P0, [R3+URZ+0x60], R2 ;  /* 0x00006002030085a7 */ /* 0x000e64000800007f */
[----:B-1----:R-:W-:Y:S05]  /*11090*/  @!P0 BRA `(.L_x_2323) ;  /* 0xfffffffc00f08947 */ /* 0x002fea000383ffff */
[----:B------:R-:W-:Y:S05]  /*110a0*/  BRA `(.L_x_2414) ;  /* 0xffffffcc00247947 */ /* 0x000fea000383ffff */
.L_x_2333:
[----:B--2---:R2:W3:Y:S02]  /*110b0*/  SYNCS.PHASECHK.TRANS64.TRYWAIT P0, [R3+URZ+0x34840], R2 ;  /* 0x03484002030075a7 */ /* 0x0044e4000800017f */
[----:B---3--:R-:W-:Y:S05]  /*110c0*/  @!P0 NANOSLEEP.SYNCS 0x989680 ;  /* 0x009896800000895d */ /* 0x008fea0003900000 */
[----:B------:R-:W3:Y:S02]  /*110d0*/  @!P0 SYNCS.PHASECHK.TRANS64 P0, [R3+URZ+0x34840], R2 ;  /* 0x03484002030085a7 */ /* 0x000ee4000800007f */
[----:B---3--:R-:W-:Y:S05]  /*110e0*/  @!P0 BRA `(.L_x_2333) ;  /* 0xfffffffc00f08947 */ /* 0x008fea000383ffff */
[----:B------:R-:W-:Y:S05]  /*110f0*/  BRA `(.L_x_2415) ;  /* 0xffffffd000a87947 */ /* 0x000fea000383ffff */
.L_x_2340:
[----:B0-----:R0:W1:Y:S02]  /*11100*/  SYNCS.PHASECHK.TRANS64.TRYWAIT P0, [R2+URZ+0x60], R3 ;  /* 0x00006003020075a7 */ /* 0x001064000800017f */
[----:B-1----:R-:W-:Y:S05]  /*11110*/  @!P0 NANOSLEEP.SYNCS 0x989680 ;  /* 0x009896800000895d */ /* 0x002fea0003900000 */
[----:B------:R-:W1:Y:S02]  /*11120*/  @!P0 SYNCS.PHASECHK.TRANS64 P0, [R2+URZ+0x60], R3 ;  /* 0x00006003020085a7 */ /* 0x000e64000800007f */
[----:B-1----:R-:W-:Y:S05]  /*11130*/  @!P0 BRA `(.L_x_2340) ;  /* 0xfffffffc00f08947 */ /* 0x002fea000383ffff */
[----:B------:R-:W-:Y:S05]  /*11140*/  BRA `(.L_x_2416) ;  /* 0xffffffd400b47947 */ /* 0x000fea000383ffff */
.L_x_2349:
[----:B---3--:R3:W4:Y:S02]  /*11150*/  SYNCS.PHASECHK.TRANS64.TRYWAIT P0, [R2+URZ+0x34840], R3 ;  /* 0x03484003020075a7 */ /* 0x008724000800017f */
[----:B----4-:R-:W-:Y:S05]  /*11160*/  @!P0 NANOSLEEP.SYNCS 0x989680 ;  /* 0x009896800000895d */ /* 0x010fea0003900000 */
[----:B------:R-:W4:Y:S02]  /*11170*/  @!P0 SYNCS.PHASECHK.TRANS64 P0, [R2+URZ+0x34840], R3 ;  /* 0x03484003020085a7 */ /* 0x000f24000800007f */
[----:B----4-:R-:W-:Y:S05]  /*11180*/  @!P0 BRA `(.L_x_2349) ;  /* 0xfffffffc00f08947 */ /* 0x010fea000383ffff */
[----:B------:R-:W-:Y:S05]  /*11190*/  BRA `(.L_x_2417) ;  /* 0xffffffdc000c7947 */ /* 0x000fea000383ffff */
.L_x_2356:
[----:B0-----:R0:W1:Y:S02]  /*111a0*/  SYNCS.PHASECHK.TRANS64.TRYWAIT P0, [R2+URZ+0x60], R5 ;  /* 0x00006005020075a7 */ /* 0x001064000800017f */
[----:B-1----:R-:W-:Y:S05]  /*111b0*/  @!P0 NANOSLEEP.SYNCS 0x989680 ;  /* 0x009896800000895d */ /* 0x002fea0003900000 */
[----:B------:R-:W1:Y:S02]  /*111c0*/  @!P0 SYNCS.PHASECHK.TRANS64 P0, [R2+URZ+0x60], R5 ;  /* 0x00006005020085a7 */ /* 0x000e64000800007f */
[----:B-1----:R-:W-:Y:S05]  /*111d0*/  @!P0 BRA `(.L_x_2356) ;  /* 0xfffffffc00f08947 */ /* 0x002fea000383ffff */
[----:B------:R-:W-:Y:S05]  /*111e0*/  BRA `(.L_x_2418) ;  /* 0xffffffe000187947 */ /* 0x000fea000383ffff */
.L_x_2367:
[----:B0-----:R0:W2:Y:S02]  /*111f0*/  SYNCS.PHASECHK.TRANS64.TRYWAIT P0, [R0+URZ+0x34860], R3 ;  /* 0x03486003000075a7 */ /* 0x0010a4000800017f */
[----:B--2---:R-:W-:Y:S05]  /*11200*/  @!P0 NANOSLEEP.SYNCS 0x989680 ;  /* 0x009896800000895d */ /* 0x004fea0003900000 */
[----:B------:R-:W2:Y:S02]  /*11210*/  @!P0 SYNCS.PHASECHK.TRANS64 P0, [R0+URZ+0x34860], R3 ;  /* 0x03486003000085a7 */ /* 0x000ea4000800007f */
[----:B--2---:R-:W-:Y:S05]  /*11220*/  @!P0 BRA `(.L_x_2367) ;  /* 0xfffffffc00f08947 */ /* 0x004fea000383ffff */
[----:B------:R-:W-:Y:S05]  /*11230*/  BRA `(.L_x_2419) ;  /* 0xffffffe4005c7947 */ /* 0x000fea000383ffff */
.L_x_2374:
[----:B------:R-:W-:Y:S01]  /*11240*/  BSSY B0, `(.L_x_2420) ;  /* 0x0000008000007945 */ /* 0x000fe20003800000 */
[----:B-----5:R-:W-:Y:S02]  /*11250*/  IMAD.MOV.U32 R13, RZ, RZ, R2 ;  /* 0x000000ffff0d7224 */ /* 0x020fe400078e0002 */
[----:B------:R-:W-:Y:S02]  /*11260*/  IMAD.MOV.U32 R12, RZ, RZ, RZ ;  /* 0x000000ffff0c7224 */ /* 0x000fe400078e00ff */
[----:B------:R-:W-:Y:S02]  /*11270*/  IMAD.MOV.U32 R11, RZ, RZ, 0x1f ;  /* 0x0000001fff0b7424 */ /* 0x000fe400078e00ff */
[----:B------:R-:W-:-:S07]  /*11280*/  IMAD.MOV.U32 R15, RZ, RZ, -0x1 ;  /* 0xffffffffff0f7424 */ /* 0x000fce00078e00ff */
[----:B-12---:R-:W-:Y:S05]  /*11290*/  WARPSYNC.COLLECTIVE R15, `(.L_x_2421) ;  /* 0x000000000f087348 */ /* 0x006fea0003c00000 */
[----:B------:R0:W3:Y:S02]  /*112a0*/  SHFL.IDX P6, R14, R13, R12, R11 ;  /* 0x0000000c0d0e7389 */ /* 0x0000e400000c000b */
[----:B0123--:R-:W-:Y:S01]  /*112b0*/  ENDCOLLECTIVE ;  /* 0x000000000000791b */ /* 0x00ffe20003800000 */
.L_x_2421:
[----:B------:R-:W-:Y:S05]  /*112c0*/  BSYNC B0 ;  /* 0x0000000000007941 */ /* 0x000fea0003800000 */
.L_x_2420:
[----:B------:R-:W-:Y:S05]  /*112d0*/  BRA `(.L_x_2422) ;  /* 0xffffffe800547947 */ /* 0x000fea000383ffff */
.L_x_2377:
[----:B0-----:R0:W1:Y:S02]  /*112e0*/  SYNCS.PHASECHK.TRANS64.TRYWAIT P0, [R0+URZ+0x34820], R3 ;  /* 0x03482003000075a7 */ /* 0x001064000800017f */
[----:B-1----:R-:W-:Y:S05]  /*112f0*/  @!P0 NANOSLEEP.SYNCS 0x989680 ;  /* 0x009896800000895d */ /* 0x002fea0003900000 */
[----:B------:R-:W1:Y:S02]  /*11300*/  @!P0 SYNCS.PHASECHK.TRANS64 P0, [R0+URZ+0x34820], R3 ;  /* 0x03482003000085a7 */ /* 0x000e64000800007f */
[----:B-1----:R-:W-:Y:S05]  /*11310*/  @!P0 BRA `(.L_x_2377) ;  /* 0xfffffffc00f08947 */ /* 0x002fea000383ffff */
[----:B------:R-:W-:Y:S05]  /*11320*/  BRA `(.L_x_2423) ;  /* 0xffffffe800a07947 */ /* 0x000fea000383ffff */
.L_x_2378:
        /* <DEDUP_REMOVED lines=11> */
.L_x_2425:
[----:B------:R-:W-:Y:S05]  /*113e0*/  BSYNC B0 ;  /* 0x0000000000007941 */ /* 0x000fea0003800000 */
.L_x_2424:
[----:B------:R-:W-:Y:S05]  /*113f0*/  BRA `(.L_x_2426) ;  /* 0xffffffe800887947 */ /* 0x000fea000383ffff */
.L_x_2381:
[----:B------:R-:W-:Y:S01]  /*11400*/  BSSY B1, `(.L_x_2427) ;  /* 0x0000006000017945 */ /* 0x000fe20003800000 */
[----:B------:R-:W-:-:S07]  /*11410*/  IMAD.MOV.U32 R15, RZ, RZ, -0x1 ;  /* 0xffffffffff0f7424 */ /* 0x000fce00078e00ff */
[----:B01----:R-:W-:Y:S05]  /*11420*/  WARPSYNC.COLLECTIVE R15, `(.L_x_2428) ;  /* 0x000000000f0c7348 */ /* 0x003fea0003c00000 */
[----:B------:R-:W-:Y:S02]  /*11430*/  ELECT P6, UR62, PT ;  /* 0x00000000003e782f */ /* 0x000fe400038c0000 */
[----:B------:R-:W-:Y:S01]  /*11440*/  MOV R14, UR62 ;  /* 0x0000003e000e7c02 */ /* 0x000fe20008000f00 */
[----:B01----:R-:W-:Y:S10]  /*11450*/  ENDCOLLECTIVE ;  /* 0x000000000000791b */ /* 0x003ff40003800000 */
.L_x_2428:
[----:B------:R-:W-:Y:S05]  /*11460*/  BSYNC B1 ;  /* 0x0000000000017941 */ /* 0x000fea0003800000 */
.L_x_2427:
[----:B------:R-:W-:Y:S05]  /*11470*/  BRA `(.L_x_2429) ;  /* 0xffffffe800807947 */ /* 0x000fea000383ffff */
.L_x_2383:
[----:B0-----:R0:W1:Y:S02]  /*11480*/  SYNCS.PHASECHK.TRANS64.TRYWAIT P0, [R6+URZ], R5 ;  /* 0x00000005060075a7 */ /* 0x001064000800017f */
[----:B-1----:R-:W-:Y:S05]  /*11490*/  @!P0 NANOSLEEP.SYNCS 0x989680 ;  /* 0x009896800000895d */ /* 0x002fea0003900000 */
[----:B------:R-:W1:Y:S02]  /*114a0*/  @!P0 SYNCS.PHASECHK.TRANS64 P0, [R6+URZ], R5 ;  /* 0x00000005060085a7 */ /* 0x000e64000800007f */
[----:B-1----:R-:W-:Y:S05]  /*114b0*/  @!P0 BRA `(.L_x_2383) ;  /* 0xfffffffc00f08947 */ /* 0x002fea000383ffff */
[----:B------:R-:W-:Y:S05]  /*114c0*/  BRA `(.L_x_2430) ;  /* 0xffffffe800c07947 */ /* 0x000fea000383ffff */
.L_x_2384:
[----:B-1----:R1:W2:Y:S02]  /*114d0*/  SYNCS.PHASECHK.TRANS64.TRYWAIT P0, [R3+URZ], R2 ;  /* 0x00000002030075a7 */ /* 0x0022a4000800017f */
[----:B--2---:R-:W-:Y:S05]  /*114e0*/  @!P0 NANOSLEEP.SYNCS 0x989680 ;  /* 0x009896800000895d */ /* 0x004fea0003900000 */
[----:B------:R-:W2:Y:S02]  /*114f0*/  @!P0 SYNCS.PHASECHK.TRANS64 P0, [R3+URZ], R2 ;  /* 0x00000002030085a7 */ /* 0x000ea4000800007f */
[----:B--2---:R-:W-:Y:S05]  /*11500*/  @!P0 BRA `(.L_x_2384) ;  /* 0xfffffffc00f08947 */ /* 0x004fea000383ffff */
[----:B------:R-:W-:Y:S05]  /*11510*/  BRA `(.L_x_2431) ;  /* 0xffffffe800b47947 */ /* 0x000fea000383ffff */
.L_x_2386:
[----:B-1----:R1:W2:Y:S02]  /*11520*/  SYNCS.PHASECHK.TRANS64.TRYWAIT P0, [R18+URZ], R5 ;  /* 0x00000005120075a7 */ /* 0x0022a4000800017f */
[----:B--2---:R-:W-:Y:S05]  /*11530*/  @!P0 NANOSLEEP.SYNCS 0x989680 ;  /* 0x009896800000895d */ /* 0x004fea0003900000 */
[----:B------:R-:W2:Y:S02]  /*11540*/  @!P0 SYNCS.PHASECHK.TRANS64 P0, [R18+URZ], R5 ;  /* 0x00000005120085a7 */ /* 0x000ea4000800007f */
[----:B--2---:R-:W-:Y:S05]  /*11550*/  @!P0 BRA `(.L_x_2386) ;  /* 0xfffffffc00f08947 */ /* 0x004fea000383ffff */
[----:B------:R-:W-:Y:S05]  /*11560*/  BRA `(.L_x_2432) ;  /* 0xffffffe800b87947 */ /* 0x000fea000383ffff */
.L_x_2433:
        /* <DEDUP_REMOVED lines=9> */
.L_x_3200:


//--------------------- .text._ZN7cutlass13device_kernelIN5flash11enable_sm90INS1_16FlashAttnFwdSm90INS1_25CollectiveMainloopFwdSm90ILi2EN4cute5tupleIJNS5_1CILi1EEES8_S8_EEENS6_IJNS7_ILi128EEESA_NS7_ILi192EEEEEELi128ENS_10bfloat16_tEfNS_4arch4Sm90ELb1ELb0ELb0ELb1ELb0ELb0ELb0ELb1ELb1ELb1ELb0ELb0EEENS1_21CollectiveEpilogueFwdINS6_IJSA_SA_SA_EEES9_SD_SF_Li256ELb1ELb1ELb0ELb0EEENS1_36VarlenDynamicPersistentTileSchedulerILi128ELi128ELi256ELi128ELb0ELb1ELb1ELb1ELb1ELb1EEEEEEEEEvNT_6ParamsE --------------------------
	.section	.text._ZN7cutlass13device_kernelIN5flash11enable_sm90INS1_16FlashAttnFwdSm90INS1_25CollectiveMainloopFwdSm90ILi2EN4cute5tupleIJNS5_1CILi1EEES8_S8_EEENS6_IJNS7_ILi128EEESA_NS7_ILi192EEEEEELi128ENS_10bfloat16_tEfNS_4arch4Sm90ELb1ELb0ELb0ELb1ELb0ELb0ELb0ELb1ELb1ELb1ELb0ELb0EEENS1_21CollectiveEpilogueFwdINS6_IJSA_SA_SA_EEES9_SD_SF_Li256ELb1ELb1ELb0ELb0EEENS1_36VarlenDynamicPersistentTileSchedulerILi128ELi128ELi256ELi128ELb0ELb1ELb1ELb1ELb1ELb1EEEEEEEEEvNT_6ParamsE,"ax",@progbits
	.align	128
.text._ZN7cutlass13device_kernelIN5flash11enable_sm90INS1_16FlashAttnFwdSm90INS1_25CollectiveMainloopFwdSm90ILi2EN4cute5tupleIJNS5_1CILi1EEES8_S8_EEENS6_IJNS7_ILi128EEESA_NS7_ILi192EEEEEELi128ENS_10bfloat16_tEfNS_4arch4Sm90ELb1ELb0ELb0ELb1ELb0ELb0ELb0ELb1ELb1ELb1ELb0ELb0EEENS1_21CollectiveEpilogueFwdINS6_IJSA_SA_SA_EEES9_SD_SF_Li256ELb1ELb1ELb0ELb0EEENS1_36VarlenDynamicPersistentTileSchedulerILi128ELi128ELi256ELi128ELb0ELb1ELb1ELb1ELb1ELb1EEEEEEEEEvNT_6ParamsE:
        .type           _ZN7cutlass13device_kernelIN5flash11enable_sm90INS1_16FlashAttnFwdSm90INS1_25CollectiveMainloopFwdSm90ILi2EN4cute5tupleIJNS5_1CILi1EEES8_S8_EEENS6_IJNS7_ILi128EEESA_NS7_ILi192EEEEEELi128ENS_10bfloat16_tEfNS_4arch4Sm90ELb1ELb0ELb0ELb1ELb0ELb0ELb0ELb1ELb1ELb1ELb0ELb0EEENS1_21CollectiveEpilogueFwdINS6_IJSA_SA_SA_EEES9_SD_SF_Li256ELb1ELb1ELb0ELb0EEENS1_36VarlenDynamicPersistentTileSchedulerILi128ELi128ELi256ELi128ELb0ELb1ELb1ELb1ELb1ELb1EEEEEEEEEvNT_6ParamsE,@function
        .size           _ZN7cutlass13device_kernelIN5flash11enable_sm90INS1_16FlashAttnFwdSm90INS1_25CollectiveMainloopFwdSm90ILi2EN4cute5tupleIJNS5_1CILi1EEES8_S8_EEENS6_IJNS7_ILi128EEESA_NS7_ILi192EEEEEELi128ENS_10bfloat16_tEfNS_4arch4Sm90ELb1ELb0ELb0ELb1ELb0ELb0ELb0ELb1ELb1ELb1ELb0ELb0EEENS1_21CollectiveEpilogueFwdINS6_IJSA_SA_SA_EEES9_SD_SF_Li256ELb1ELb1ELb0ELb0EEENS1_36VarlenDynamicPersistentTileSchedulerILi128ELi128ELi256ELi128ELb0ELb1ELb1ELb1ELb1ELb1EEEEEEEEEvNT_6ParamsE,(.L_x_3201 - _ZN7cutlass13device_kernelIN5flash11enable_sm90INS1_16FlashAttnFwdSm90INS1_25CollectiveMainloopFwdSm90ILi2EN4cute5tupleIJNS5_1CILi1EEES8_S8_EEENS6_IJNS7_ILi128EEESA_NS7_ILi192EEEEEELi128ENS_10bfloat16_tEfNS_4arch4Sm90ELb1ELb0ELb0ELb1ELb0ELb0ELb0ELb1ELb1ELb1ELb0ELb0EEENS1_21CollectiveEpilogueFwdINS6_IJSA_SA_SA_EEES9_SD_SF_Li256ELb1ELb1ELb0ELb0EEENS1_36VarlenDynamicPersistentTileSchedulerILi128ELi128ELi256ELi128ELb0ELb1ELb1ELb1ELb1ELb1EEEEEEEEEvNT_6ParamsE)
        .other          _ZN7cutlass13device_kernelIN5flash11enable_sm90INS1_16FlashAttnFwdSm90INS1_25CollectiveMainloopFwdSm90ILi2EN4cute5tupleIJNS5_1CILi1EEES8_S8_EEENS6_IJNS7_ILi128EEESA_NS7_ILi192EEEEEELi128ENS_10bfloat16_tEfNS_4arch4Sm90ELb1ELb0ELb0ELb1ELb0ELb0ELb0ELb1ELb1ELb1ELb0ELb0EEENS1_21CollectiveEpilogueFwdINS6_IJSA_SA_SA_EEES9_SD_SF_Li256ELb1ELb1ELb0ELb0EEENS1_36VarlenDynamicPersistentTileSchedulerILi128ELi128ELi256ELi128ELb0ELb1ELb1ELb1ELb1ELb1EEEEEEEEEvNT_6ParamsE,@"STO_CUDA_ENTRY STV_DEFAULT"
_ZN7cutlass13device_kernelIN5flash11enable_sm90INS1_16FlashAttnFwdSm90INS1_25CollectiveMainloopFwdSm90ILi2EN4cute5tupleIJNS5_1CILi1EEES8_S8_EEENS6_IJNS7_ILi128EEESA_NS7_ILi192EEEEEELi128ENS_10bfloat16_tEfNS_4arch4Sm90ELb1ELb0ELb0ELb1ELb0ELb0ELb0ELb1ELb1ELb1ELb0ELb0EEENS1_21CollectiveEpilogueFwdINS6_IJSA_SA_SA_EEES9_SD_SF_Li256ELb1ELb1ELb0ELb0EEENS1_36VarlenDynamicPersistentTileSchedulerILi128ELi128ELi256ELi128ELb0ELb1ELb1ELb1ELb1ELb1EEEEEEEEEvNT_6ParamsE:
        /* <DEDUP_REMOVED lines=17> */
.L_x_2435:
[----:B------:R-:W-:Y:S05]  /*0110*/  BSYNC B0 ;  /* 0x0000000000007941 */ /* 0x000fea0003800000 */
.L_x_2434:
        /* <DEDUP_REMOVED lines=40> */
.L_x_2436:
        /* <DEDUP_REMOVED lines=22> */
.L_x_2437:
        /* <DEDUP_REMOVED lines=18> */
.L_x_2438:
        /* <DEDUP_REMOVED lines=22> */
.L_x_2439:
        /* <DEDUP_REMOVED lines=22> */
.L_x_2440:
        /* <DEDUP_REMOVED lines=8> */
.L_x_2442:
        /* <DEDUP_REMOVED lines=14> */
[----:B------:R-:W2:Y:S01]  /*0a40*/  LDL.LU R12, [R1+0x54] ;  /* 0x00005400010c7983 */ /* 0x000ea20000300800 */
[----:B------:R-:W1:Y:S02]  /*0a50*/  S2R R0, SR_TID.X ;  /* 0x0000000000007919 */ /* 0x000e640000002100 */
[----:B-1----:R-:W-:-:S05]  /*0a60*/  VIADD R198, R0, 0xffffff80 ;  /* 0xffffff8000c67836 */ /* 0x002fca0000000000 */
[----:B------:R-:W-:-:S04]  /*0a70*/  SHF.R.S32.HI R3, RZ, 0x1f, R198 ;  /* 0x0000001fff037819 */ /* 0x000fc800000114c6 */
[CC--:B------:R-:W-:Y:S02]  /*0a80*/  LEA.HI R0, R3.reuse, R198.reuse, RZ, 0x7 ;  /* 0x000000c603007211 */ /* 0x0c0fe400078f38ff */
[----:B0-----:R-:W-:Y:S02]  /*0a90*/  LEA.HI R2, R3, R198, RZ, 0x4 ;  /* 0x000000c603027211 */ /* 0x001fe400078f20ff */
[----:B------:R-:W-:Y:S02]  /*0aa0*/  LOP3.LUT R5, R0, 0xffffff80, RZ, 0xc0, !PT ;  /* 0xffffff8000057812 */ /* 0x000fe400078ec0ff */
[----:B------:R-:W-:-:S03]  /*0ab0*/  SHF.R.S32.HI R7, RZ, 0x4, R2 ;  /* 0x00000004ff077819 */ /* 0x000fc60000011402 */
[----:B------:R-:W-:Y:S01]  /*0ac0*/  IMAD.IADD R192, R198, 0x1, -R5 ;  /* 0x00000001c6c07824 */ /* 0x000fe200078e0a05 */
[C---:B------:R-:W-:Y:S02]  /*0ad0*/  LOP3.LUT R5, R2.reuse, 0x3fffff0, RZ, 0xc0, !PT ;  /* 0x03fffff002057812 */ /* 0x040fe400078ec0ff */
[----:B------:R-:W-:Y:S02]  /*0ae0*/  LEA.HI R2, R2, R7, RZ, 0x1 ;  /* 0x0000000702027211 */ /* 0x000fe400078f08ff */
[----:B------:R-:W-:Y:S02]  /*0af0*/  SHF.R.S32.HI R9, RZ, 0x1f, R192 ;  /* 0x0000001fff097819 */ /* 0x000fe400000114c0 */
[----:B------:R-:W-:Y:S02]  /*0b00*/  LEA.HI R4, R3, R198, RZ, 0x5 ;  /* 0x000000c603047211 */ /* 0x000fe400078f28ff */
[----:B------:R-:W-:Y:S02]  /*0b10*/  LEA.HI R6, R9, R192, RZ, 0x2 ;  /* 0x000000c009067211 */ /* 0x000fe400078f10ff */
[----:B------:R-:W-:-:S02]  /*0b20*/  LOP3.LUT R2, R2, 0x1ffffffe, RZ, 0xc0, !PT ;  /* 0x1ffffffe02027812 */ /* 0x000fc400078ec0ff */
[-C--:B------:R-:W-:Y:S01]  /*0b30*/  LEA.HI R10, R3, R198.reuse, RZ, 0x2 ;  /* 0x000000c6030a7211 */ /* 0x080fe200078f10ff */
[----:B------:R-:W-:Y:S01]  /*0b40*/  IMAD.SHL.U32 R4, R4, 0x20, RZ ;  /* 0x0000002004047824 */ /* 0x000fe200078e00ff */
[----:B------:R-:W-:Y:S01]  /*0b50*/  SHF.R.S32.HI R8, RZ, 0x2, R6 ;  /* 0x00000002ff087819 */ /* 0x000fe20000011406 */
[----:B------:R-:W-:Y:S01]  /*0b60*/  IMAD.IADD R2, R7, 0x1, -R2 ;  /* 0x0000000107027824 */ /* 0x000fe200078e0a02 */
[----:B------:R-:W-:Y:S02]  /*0b70*/  SHF.R.S32.HI R11, RZ, 0x1f, R6 ;  /* 0x0000001fff0b7819 */ /* 0x000fe40000011406 */
[----:B------:R-:W-:Y:S02]  /*0b80*/  LOP3.LUT R7, R10, 0xfffffffc, RZ, 0xc0, !PT ;  /* 0xfffffffc0a077812 */ /* 0x000fe400078ec0ff */
[----:B------:R-:W-:Y:S02]  /*0b90*/  LEA.HI R3, R3, R198, RZ, 0x3 ;  /* 0x000000c603037211 */ /* 0x000fe400078f18ff */
[----:B------:R-:W-:-:S02]  /*0ba0*/  LEA.HI R11, R11, R8, RZ, 0x3 ;  /* 0x000000080b0b7211 */ /* 0x000fc400078f18ff */
[----:B------:R-:W-:Y:S01]  /*0bb0*/  SHF.R.S32.HI R193, RZ, 0x7, R0 ;  /* 0x00000007ffc17819 */ /* 0x000fe20000011400 */
[----:B------:R-:W-:Y:S01]  /*0bc0*/  IMAD.IADD R5, R198, 0x1, -R5 ;  /* 0x00000001c6057824 */ /* 0x000fe200078e0a05 */
[----:B------:R-:W-:Y:S01]  /*0bd0*/  LOP3.LUT R4, R4, 0xfffffc00, RZ, 0xc0, !PT ;  /* 0xfffffc0004047812 */ /* 0x000fe200078ec0ff */
[----:B------:R-:W-:Y:S01]  /*0be0*/  IMAD.IADD R7, R198, 0x1, -R7 ;  /* 0x00000001c6077824 */ /* 0x000fe200078e0a07 */
[----:B------:R-:W-:Y:S02]  /*0bf0*/  LOP3.LUT R187, R3, 0xfffffff8, RZ, 0xc0, !PT ;  /* 0xfffffff803bb7812 */ /* 0x000fe400078ec0ff */
[----:B------:R-:W-:Y:S02]  /*0c00*/  LOP3.LUT R11, R11, 0xfffffff8, RZ, 0xc0, !PT ;  /* 0xfffffff80b0b7812 */ /* 0x000fe400078ec0ff */
[----:B------:R-:W-:Y:S02]  /*0c10*/  LEA.HI R9, R9, R192, RZ, 0x5 ;  /* 0x000000c009097211 */ /* 0x000fe400078f28ff */
[----:B------:R-:W-:Y:S01]  /*0c20*/  LEA.HI R0, R0, R193, RZ, 0x1 ;  /* 0x000000c100007211 */ /* 0x000fe200078f08ff */
[----:B------:R-:W-:Y:S01]  /*0c30*/  IMAD R5, R5, 0x40, R4 ;  /* 0x0000004005057824 */ /* 0x000fe200078e0204 */
[----:B------:R-:W-:Y:S01]  /*0c40*/  SHF.R.S32.HI R9, RZ, 0x5, R9 ;  /* 0x00000005ff097819 */ /* 0x000fe20000011409 */
[----:B------:R-:W-:Y:S01]  /*0c50*/  IMAD.IADD R187, R198, 0x1, -R187 ;  /* 0x00000001c6bb7824 */ /* 0x000fe200078e0abb */
[----:B------:R-:W-:Y:S01]  /*0c60*/  LEA.HI R4, R7, R7, RZ, 0x1 ;  /* 0x0000000707047211 */ /* 0x000fe200078f08ff */
[----:B------:R-:W-:Y:S01]  /*0c70*/  IMAD.IADD R8, R8, 0x1, -R11 ;  /* 0x0000000108087824 */ /* 0x000fe200078e0a0b */
[----:B------:R-:W-:Y:S01]  /*0c80*/  LOP3.LUT R0, R0, 0x3fffffe, RZ, 0xc0, !PT ;  /* 0x03fffffe00007812 */ /* 0x000fe200078ec0ff */
[----:B------:R-:W-:Y:S01]  /*0c90*/  IMAD.SHL.U32 R22, R187, 0x8, RZ ;  /* 0x00000008bb167824 */ /* 0x000fe200078e00ff */
[----:B------:R-:W-:Y:S01]  /*0ca0*/  LOP3.LUT R4, R4, 0x1ffffffe, RZ, 0xc0, !PT ;  /* 0x1ffffffe04047812 */ /* 0x000fe200078ec0ff */
[----:B------:R-:W-:-:S02]  /*0cb0*/  IMAD R9, R9, 0x10, R8 ;  /* 0x0000001009097824 */ /* 0x000fc400078e0208 */
[----:B------:R-:W-:Y:S01]  /*0cc0*/  IMAD.IADD R0, R193, 0x1, -R0 ;  /* 0x00000001c1007824 */ /* 0x000fe200078e0a00 */
[----:B------:R-:W-:Y:S01]  /*0cd0*/  LOP3.LUT R23, R6, 0x7ffffffc, RZ, 0xc0, !PT ;  /* 0x7ffffffc06177812 */ /* 0x000fe200078ec0ff */
[----:B------:R-:W-:Y:S02]  /*0ce0*/  VIADD R186, R22, 0x40 ;  /* 0x0000004016ba7836 */ /* 0x000fe40000000000 */
[----:B------:R-:W-:Y:S02]  /*0cf0*/  IMAD.IADD R7, R7, 0x1, -R4 ;  /* 0x0000000107077824 */ /* 0x000fe400078e0a04 */
[----:B------:R-:W-:Y:S01]  /*0d00*/  IMAD R194, R0, 0x40, R9 ;  /* 0x0000004000c27824 */ /* 0x000fe200078e0209 */
[----:B------:R-:W-:Y:S01]  /*0d10*/  SHF.R.S32.HI R190, RZ, 0x3, R3 ;  /* 0x00000003ffbe7819 */ /* 0x000fe20000011403 */
[----:B------:R-:W-:Y:S01]  /*0d20*/  IMAD R195, R2, 0x8, R5 ;  /* 0x0000000802c37824 */ /* 0x000fe200078e0205 */
[----:B------:R-:W-:Y:S01]  /*0d30*/  SHF.R.S32.HI R197, RZ, 0x1f, R22 ;  /* 0x0000001fffc57819 */ /* 0x000fe20000011416 */
[----:B------:R-:W-:Y:S01]  /*0d40*/  IMAD.MOV.U32 R191, RZ, RZ, RZ ;  /* 0x000000ffffbf7224 */ /* 0x000fe200078e00ff */
[----:B------:R-:W-:Y:S01]  /*0d50*/  SHF.R.S32.HI R196, RZ, 0x1f, R186 ;  /* 0x0000001fffc47819 */ /* 0x000fe200000114ba */
[----:B------:R-:W-:-:S02]  /*0d60*/  IMAD.IADD R23, R192, 0x1, -R23 ;  /* 0x00000001c0177824 */ /* 0x000fc400078e0a17 */
[----:B------:R-:W-:Y:S01]  /*0d70*/  IMAD R184, R7, 0x8, R194 ;  /* 0x0000000807b87824 */ /* 0x000fe200078e02c2 */
[----:B------:R-:W-:Y:S01]  /*0d80*/  UMOV UR38, URZ ;  /* 0x0000003f00267c82 */ /* 0x000fe20008000000 */
[----:B------:R-:W-:Y:S01]  /*0d90*/  UMOV UR36, URZ ;  /* 0x0000003f00247c82 */ /* 0x000fe20008000000 */
[----:B--2---:R-:W-:-:S07]  /*0da0*/  LOP3.LUT R19, R12, 0x1, RZ, 0xfc, !PT ;  /* 0x000000010c137812 */ /* 0x004fce00078efcff */
.L_x_2496:
[----:B0--3--:R-:W0:Y:S01]  /*0db0*/  LDC.64 R2, c[0x0][0xc88] ;  /* 0x00032200ff027b82 */ /* 0x009e220000000a00 */
[----:B------:R-:W-:Y:S01]  /*0dc0*/  ULDC.64 UR4, c[0x0][0xa28] ;  /* 0x00028a0000047ab9 */ /* 0x000fe20000000a00 */
[----:B------:R-:W-:Y:S01]  /*0dd0*/  ULDC.64 UR6, c[0x0][0xa18] ;  /* 0x0002860000067ab9 */ /* 0x000fe20000000a00 */
[----:B------:R-:W-:Y:S01]  /*0de0*/  IMAD.MOV.U32 R7, RZ, RZ, RZ ;  /* 0x000000ffff077224 */ /* 0x000fe200078e00ff */
[----:B------:R-:W-:Y:S01]  /*0df0*/  ULDC.64 UR8, c[0x0][0xa20] ;  /* 0x0002880000087ab9 */ /* 0x000fe20000000a00 */
[----:B0-----:R-:W-:-:S05]  /*0e00*/  IMAD.WIDE R2, R47, 0x4, R2 ;  /* 0x000000042f027825 */ /* 0x001fca00078e0202 */
[----:B--2---:R-:W2:Y:S01]  /*0e10*/  LDG.E R185, desc[UR56][R2.64] ;  /* 0x0000003802b97981 */ /* 0x004ea2000c1e1900 */
[----:B------:R-:W-:Y:S02]  /*0e20*/  ISETP.NE.U32.AND P0, PT, RZ, UR4, PT ;  /* 0x00000004ff007c0c */ /* 0x000fe4000bf05070 */
[----:B------:R-:W-:Y:S02]  /*0e30*/  ISETP.NE.U32.AND P1, PT, RZ, UR6, PT ;  /* 0x00000006ff007c0c */ /* 0x000fe4000bf25070 */
[----:B------:R-:W-:Y:S02]  /*0e40*/  ISETP.NE.AND.EX P0, PT, RZ, UR5, PT, P0 ;  /* 0x00000005ff007c0c */ /* 0x000fe4000bf05300 */
[----:B------:R-:W-:Y:S02]  /*0e50*/  ISETP.NE.AND.EX P1, PT, RZ, UR7, PT, P1 ;  /* 0x00000007ff007c0c */ /* 0x000fe4000bf25310 */
[----:B--2---:R-:W-:-:S09]  /*0e60*/  SHF.R.S32.HI R189, RZ, 0x1f, R185 ;  /* 0x0000001fffbd7819 */ /* 0x004fd200000114b9 */
[----:B------:R-:W-:Y:S01]  /*0e70*/  @P0 LEA R4, P2, R185, UR4, 0x2 ;  /* 0x00000004b9040c11 */ /* 0x000fe2000f8410ff */
[----:B------:R-:W-:-:S03]  /*0e80*/  ULDC UR4, c[0x0][0x288] ;  /* 0x0000a20000047ab9 */ /* 0x000fc60000000800 */
[C-C-:B------:R-:W-:Y:S02]  /*0e90*/  @P0 LEA.HI.X R5, R185.reuse, UR5, R189.reuse, 0x2, P2 ;  /* 0x00000005b9050c11 */ /* 0x140fe400090f14bd */
[C---:B------:R-:W-:Y:S01]  /*0ea0*/  @P1 LEA R2, P2, R185.reuse, UR6, 0x2 ;  /* 0x00000006b9021c11 */ /* 0x040fe2000f8410ff */
[----:B------:R-:W-:Y:S01]  /*0eb0*/  IMAD.U32 R17, RZ, RZ, UR4 ;  /* 0x00000004ff117e24 */ /* 0x000fe2000f8e00ff */
[----:B------:R-:W-:Y:S01]  /*0ec0*/  ULDC.64 UR4, c[0x0][0x418] ;  /* 0x0001060000047ab9 */ /* 0x000fe20000000a00 */
[----:B------:R0:W5:Y:S01]  /*0ed0*/  @P0 LDG.E R7, desc[UR56][R4.64] ;  /* 0x0000003804070981 */ /* 0x000162000c1e1900 */
[----:B------:R-:W-:-:S05]  /*0ee0*/  @P1 LEA.HI.X R3, R185, UR7, R189, 0x2, P2 ;  /* 0x00000007b9031c11 */ /* 0x000fca00090f14bd */
[----:B------:R0:W5:Y:S01]  /*0ef0*/  @P1 LDG.E R17, desc[UR56][R2.64] ;  /* 0x0000003802111981 */ /* 0x000162000c1e1900 */
[----:B------:R-:W-:Y:S01]  /*0f00*/  UISETP.NE.U32.AND UP0, UPT, UR4, URZ, UPT ;  /* 0x0000003f0400728c */ /* 0x000fe2000bf05070 */
[----:B------:R-:W-:Y:S02]  /*0f10*/  ISETP.NE.U32.AND P2, PT, RZ, UR8, PT ;  /* 0x00000008ff007c0c */ /* 0x000fe4000bf45070 */
[----:B------:R-:W-:Y:S01]  /*0f20*/  ULDC UR4, c[0x0][0x424] ;  /* 0x0001090000047ab9 */ /* 0x000fe20000000800 */
[----:B------:R-:W-:Y:S01]  /*0f30*/  UISETP.NE.AND.EX UP0, UPT, UR5, URZ, UPT, UP0 ;  /* 0x0000003f0500728c */ /* 0x000fe2000bf05300 */
[----:B------:R-:W-:Y:S02]  /*0f40*/  ISETP.NE.AND.EX P2, PT, RZ, UR9, PT, P2 ;  /* 0x00000009ff007c0c */ /* 0x000fe4000bf45320 */
[----:B------:R-:W-:Y:S01]  /*0f50*/  ULDC UR5, c[0x0][0x2f0] ;  /* 0x0000bc0000057ab9 */ /* 0x000fe20000000800 */
[----:B------:R-:W-:-:S04]  /*0f60*/  USEL UR4, UR4, 0x1, UP0 ;  /* 0x0000000104047887 */ /* 0x000fc80008000000 */
[----:B------:R-:W-:Y:S01]  /*0f70*/  UIMAD UR4, UR4, UR5, URZ ;  /* 0x00000005040472a4 */ /* 0x000fe2000f8e023f */
[----:B0---4-:R-:W-:Y:S11]  /*0f80*/  @P1 BRA `(.L_x_2443) ;  /* 0x0000000000241947 */ /* 0x011ff60003800000 */
        /* <DEDUP_REMOVED lines=9> */
.L_x_2443:
[----:B------:R-:W-:Y:S02]  /*1020*/  IMAD.U32 R16, RZ, RZ, UR4 ;  /* 0x00000004ff107e24 */ /* 0x000fe4000f8e00ff */
[----:B------:R-:W-:Y:S01]  /*1030*/  IMAD.MOV.U32 R188, RZ, RZ, R46 ;  /* 0x000000ffffbc7224 */ /* 0x000fe200078e002e */
[----:B------:R-:W-:Y:S06]  /*1040*/  @!P2 BRA `(.L_x_2444) ;  /* 0x000000000010a947 */ /* 0x000fec0003800000 */
[----:B------:R-:W-:-:S04]  /*1050*/  LEA R2, P0, R185, UR8, 0x2 ;  /* 0x00000008b9027c11 */ /* 0x000fc8000f8010ff */
[----:B------:R-:W-:-:S05]  /*1060*/  LEA.HI.X R3, R185, UR9, R189, 0x2, P0 ;  /* 0x00000009b9037c11 */ /* 0x000fca00080f14bd */
[----:B------:R0:W5:Y:S01]  /*1070*/  LDG.E R16, desc[UR56][R2.64] ;  /* 0x0000003802107981 */ /* 0x000162000c1e1900 */
[----:B------:R-:W-:Y:S05]  /*1080*/  BRA `(.L_x_2445) ;  /* 0x0000000000247947 */ /* 0x000fea0003800000 */
.L_x_2444:
        /* <DEDUP_REMOVED lines=9> */
.L_x_2445:
[----:B------:R-:W1:Y:S01]  /*1120*/  LDC R0, c[0x0][0x448] ;  /* 0x00011200ff007b82 */ /* 0x000e620000000800 */
[----:B------:R-:W-:Y:S01]  /*1130*/  IMAD.SHL.U32 R18, R45, 0x80, RZ ;  /* 0x000000802d127824 */ /* 0x000fe200078e00ff */
[----:B------:R-:W-:Y:S01]  /*1140*/  CS2R R86, SRZ ;  /* 0x0000000000567805 */ /* 0x000fe2000001ff00 */
[----:B-----5:R-:W-:Y:S01]  /*1150*/  IMAD.IADD R16, R16, 0x1, -R7 ;  /* 0x0000000110107824 */ /* 0x020fe200078e0a07 */
        /* <DEDUP_REMOVED lines=20> */
[----:B-1----:R-:W-:Y:S01]  /*12a0*/  ISETP.NE.AND P0, PT, R0, 0x1, PT ;  /* 0x000000010000780c */ /* 0x002fe20003f05270 */
[----:B------:R-:W-:Y:S01]  /*12b0*/  VIADD R0, R18, 0x7f ;  /* 0x0000007f12007836 */ /* 0x000fe20000000000 */
[----:B------:R-:W-:-:S02]  /*12c0*/  CS2R R32, SRZ ;  /* 0x0000000000207805 */ /* 0x000fc4000001ff00 */
[----:B------:R-:W-:Y:S02]  /*12d0*/  CS2R R42, SRZ ;  /* 0x00000000002a7805 */ /* 0x000fe4000001ff00 */
[----:B------:R-:W-:Y:S02]  /*12e0*/  CS2R R40, SRZ ;  /* 0x0000000000287805 */ /* 0x000fe4000001ff00 */
[----:B------:R-:W-:Y:S02]  /*12f0*/  CS2R R38, SRZ ;  /* 0x0000000000267805 */ /* 0x000fe4000001ff00 */
[----:B------:R-:W-:Y:S02]  /*1300*/  CS2R R36, SRZ ;  /* 0x0000000000247805 */ /* 0x000fe4000001ff00 */
[----:B------:R-:W-:Y:S01]  /*1310*/  CS2R R34, SRZ ;  /* 0x0000000000227805 */ /* 0x000fe2000001ff00 */
[----:B------:R-:W-:Y:S01]  /*1320*/  IMAD.MOV.U32 R89, RZ, RZ, RZ ;  /* 0x000000ffff597224 */ /* 0x000fe200078e00ff */
[----:B------:R-:W-:-:S02]  /*1330*/  CS2R R90, SRZ ;  /* 0x00000000005a7805 */ /* 0x000fc4000001ff00 */
[----:B------:R-:W-:Y:S01]  /*1340*/  CS2R R6, SRZ ;  /* 0x0000000000067805 */ /* 0x000fe2000001ff00 */
[----:B------:R-:W-:Y:S01]  /*1350*/  IMAD.MOV.U32 R30, RZ, RZ, RZ ;  /* 0x000000ffff1e7224 */ /* 0x000fe200078e00ff */
[----:B0-----:R-:W0:Y:S01]  /*1360*/  @P0 LDC R3, c[0x0][0x44c] ;  /* 0x00011300ff030b82 */ /* 0x001e220000000800 */
[----:B------:R-:W-:Y:S02]  /*1370*/  IMAD.MOV.U32 R8, RZ, RZ, RZ ;  /* 0x000000ffff087224 */ /* 0x000fe400078e00ff */
[----:B------:R-:W-:Y:S02]  /*1380*/  IMAD.MOV.U32 R93, RZ, RZ, RZ ;  /* 0x000000ffff5d7224 */ /* 0x000fe400078e00ff */
[----:B------:R-:W-:Y:S02]  /*1390*/  IMAD.MOV.U32 R10, RZ, RZ, RZ ;  /* 0x000000ffff0a7224 */ /* 0x000fe400078e00ff */
[----:B------:R-:W-:Y:S01]  /*13a0*/  IMAD.MOV.U32 R95, RZ, RZ, RZ ;  /* 0x000000ffff5f7224 */ /* 0x000fe200078e00ff */
[----:B------:R-:W1:Y:S01]  /*13b0*/  @P0 LDC R5, c[0x0][0x450] ;  /* 0x00011400ff050b82 */ /* 0x000e620000000800 */
[----:B0-----:R-:W-:Y:S01]  /*13c0*/  @P0 IMAD.HI.U32 R2, R0, R3, RZ ;  /* 0x0000000300020227 */ /* 0x001fe200078e00ff */
[----:B------:R-:W-:-:S04]  /*13d0*/  IADD3 R3, R16, 0x80, -R17 ;  /* 0x0000008010037810 */ /* 0x000fc80007ffe811 */
[----:B-1----:R-:W-:Y:S01]  /*13e0*/  @P0 SHF.R.U32.HI R0, RZ, R5, R2 ;  /* 0x00000005ff000219 */ /* 0x002fe20000011602 */
[----:B------:R-:W-:Y:S01]  /*13f0*/  VIADD R2, R16, 0x7f ;  /* 0x0000007f10027836 */ /* 0x000fe20000000000 */
[----:B------:R-:W-:-:S03]  /*1400*/  PLOP3.LUT P0, PT, PT, PT, PT, 0x80, 0x0 ;  /* 0x000000000000781c */ /* 0x000fc60003f0f070 */
[----:B------:R-:W-:Y:S01]  /*1410*/  IMAD.IADD R0, R3, 0x1, R0 ;  /* 0x0000000103007824 */ /* 0x000fe200078e0200 */
[----:B------:R-:W-:-:S04]  /*1420*/  SHF.R.S32.HI R3, RZ, 0x1f, R2 ;  /* 0x0000001fff037819 */ /* 0x000fc80000011402 */
[----:B------:R-:W-:Y:S02]  /*1430*/  SHF.R.S32.HI R5, RZ, 0x1f, R0 ;  /* 0x0000001fff057819 */ /* 0x000fe40000011400 */
[----:B------:R-:W-:Y:S02]  /*1440*/  LEA.HI R3, R3, R2, RZ, 0x7 ;  /* 0x0000000203037211 */ /* 0x000fe400078f38ff */
[----:B------:R-:W-:Y:S02]  /*1450*/  LEA.HI R5, R5, R0, RZ, 0x7 ;  /* 0x0000000005057211 */ /* 0x000fe400078f38ff */
[----:B------:R-:W-:Y:S02]  /*1460*/  SHF.R.S32.HI R3, RZ, 0x7, R3 ;  /* 0x00000007ff037819 */ /* 0x000fe40000011403 */
[----:B------:R-:W-:-:S04]  /*1470*/  SHF.R.S32.HI R88, RZ, 0x7, R5 ;  /* 0x00000007ff587819 */ /* 0x000fc80000011405 */
[----:B------:R-:W-:Y:S02]  /*1480*/  VIMNMX R88, R3, R88, PT ;  /* 0x0000005803587248 */ /* 0x000fe40003fe0100 */
[----:B------:R-:W-:Y:S02]  /*1490*/  CS2R R2, SRZ ;  /* 0x0000000000027805 */ /* 0x000fe4000001ff00 */
[----:B------:R-:W-:-:S13]  /*14a0*/  ISETP.GE.AND P1, PT, R88, 0x1, PT ;  /* 0x000000015800780c */ /* 0x000fda0003f26270 */
[----:B------:R-:W-:Y:S05]  /*14b0*/  @!P1 BRA `(.L_x_2446) ;  /* 0x0000008000089947 */ /* 0x000fea0003800000 */
        /* <DEDUP_REMOVED lines=31> */
.L_x_2447:
[----:B------:R-:W-:Y:S02]  /*16b0*/  LEA.HI R0, R191, R191, RZ, 0x1 ;  /* 0x000000bfbf007211 */ /* 0x000fe400078f08ff */
[----:B------:R-:W-:Y:S02]  /*16c0*/  ISETP.NE.AND P0, PT, R19, 0x3, PT ;  /* 0x000000031300780c */ /* 0x000fe40003f05270 */
[----:B------:R-:W-:-:S05]  /*16d0*/  LOP3.LUT R0, R0, 0xfffffffe, RZ, 0xc0, !PT ;  /* 0xfffffffe00007812 */ /* 0x000fca00078ec0ff */
[----:B------:R-:W-:-:S05]  /*16e0*/  IMAD.IADD R0, R191, 0x1, -R0 ;  /* 0x00000001bf007824 */ /* 0x000fca00078e0a00 */
[----:B------:R-:W-:-:S04]  /*16f0*/  SHF.L.U32 R0, R0, 0x1f, RZ ;  /* 0x0000001f00007819 */ /* 0x000fc800000006ff */
[----:B------:R-:W0:Y:S02]  /*1700*/  SYNCS.PHASECHK.TRANS64.TRYWAIT P1, [UR37+0x34800], R0 ;  /* 0x03480000ff0075a7 */ /* 0x000e240008020165 */
[----:B0-----:R-:W-:Y:S05]  /*1710*/  @!P1 BRA `(.L_x_2448) ;  /* 0x0000010000c89947 */ /* 0x001fea0003800000 */
.L_x_2621:
[----:B------:R-:W-:Y:S05]  /*1720*/  @!P0 BRA `(.L_x_2449) ;  /* 0x0000000000048947 */ /* 0x000fea0003800000 */
[----:B------:R-:W-:Y:S01]  /*1730*/  BPT.TRAP 0x1 ;  /* 0x000000040000795c */ /* 0x000fe20000300000 */
.L_x_2449:
[----:B------:R-:W-:Y:S02]  /*1740*/  IMAD.U32 R2, RZ, RZ, UR36 ;  /* 0x00000024ff027e24 */ /* 0x000fe4000f8e00ff */
[----:B0-----:R-:W-:-:S03]  /*1750*/  IMAD.U32 R3, RZ, RZ, UR38 ;  /* 0x00000026ff037e24 */ /* 0x001fc6000f8e00ff */
[----:B------:R-:W-:Y:S02]  /*1760*/  LEA R2, R2, UR37, 0x3 ;  /* 0x0000002502027c11 */ /* 0x000fe4000f8e18ff */
[----:B------:R-:W-:-:S04]  /*1770*/  SHF.L.U32 R3, R3, 0x1f, RZ ;  /* 0x0000001f03037819 */ /* 0x000fc800000006ff */
[----:B------:R0:W1:Y:S01]  /*1780*/  SYNCS.PHASECHK.TRANS64.TRYWAIT P2, [R2+URZ+0x34830], R3 ;  /* 0x03483003020075a7 */ /* 0x000062000804017f */
[----:B------:R-:W-:Y:S05]  /*1790*/  @!P0 BRA `(.L_x_2450) ;  /* 0x0000000000048947 */ /* 0x000fea0003800000 */
[----:B------:R-:W-:Y:S01]  /*17a0*/  BPT.TRAP 0x1 ;  /* 0x000000040000795c */ /* 0x000fe20000300000 */
.L_x_2450:
[----:B------:R-:W2:Y:S02]  /*17b0*/  S2R R0, SR_TID.X ;  /* 0x0000000000007919 */ /* 0x000ea40000002100 */
[----:B--2---:R-:W-:Y:S01]  /*17c0*/  LOP3.LUT P1, RZ, R0, 0x7f, RZ, 0xc0, !PT ;  /* 0x0000007f00ff7812 */ /* 0x004fe2000782c0ff */
[----:B-1----:R-:W-:-:S12]  /*17d0*/  @P2 BRA `(.L_x_2451) ;  /* 0x0000000000082947 */ /* 0x002fd80003800000 */
[----:B------:R-:W1:Y:S02]  /*17e0*/  SYNCS.PHASECHK.TRANS64.TRYWAIT P2, [R2+URZ+0x34830], R3 ;  /* 0x03483003020075a7 */ /* 0x000e64000804017f */
[----:B-1----:R-:W-:Y:S05]  /*17f0*/  @!P2 BRA `(.L_x_2452) ;  /* 0x0000010000a8a947 */ /* 0x002fea0003800000 */
.L_x_2451:
[----:B------:R-:W-:Y:S05]  /*1800*/  WARPSYNC.ALL ;  /* 0x0000000000007948 */ /* 0x000fea0003800000 */
[----:B------:R-:W-:Y:S01]  /*1810*/  UIADD3 UR4, UR37, 0x1c400, URZ ;  /* 0x0001c40025047890 */ /* 0x000fe2000fffe03f */
[----:B------:R-:W-:Y:S01]  /*1820*/  WARPGROUP.ARRIVE ;  /* 0x00000000000079c5 */ /* 0x000fe20000000000 */
[----:B------:R-:W-:Y:S01]  /*1830*/  ULOP3.LUT UR52, UR52, 0x10000, URZ, 0xfc, !UPT ;  /* 0x0001000034347892 */ /* 0x000fe2000f8efc3f */
[----:B------:R-:W2:Y:S01]  /*1840*/  LDC R0, c[0x0][0x448] ;  /* 0x00011200ff007b82 */ /* 0x000ea20000000800 */
[----:B------:R-:W-:Y:S01]  /*1850*/  USHF.R.U32.HI UR4, URZ, 0x4, UR4 ;  /* 0x000000043f047899 */ /* 0x000fe20008011604 */
[----:B01----:R-:W-:Y:S01]  /*1860*/  @!P1 VIADD R2, R2, 0x34840 ;  /* 0x0003484002029836 */ /* 0x003fe20000000000 */
[----:B------:R-:W-:Y:S01]  /*1870*/  UMOV UR53, 0x40000040 ;  /* 0x4000004000357882 */ /* 0x000fe20000000000 */
[----:B------:R-:W-:Y:S01]  /*1880*/  UMOV UR55, 0x40000040 ;  /* 0x4000004000377882 */ /* 0x000fe20000000000 */
[----:B------:R-:W-:Y:S01]  /*1890*/  ULOP3.LUT UR4, UR4, 0x3fff, URZ, 0xc0, !UPT ;  /* 0x00003fff04047892 */ /* 0x000fe2000f8ec03f */
[----:B------:R-:W-:Y:S01]  /*18a0*/  CS2R R150, SRZ ;  /* 0x0000000000967805 */ /* 0x000fe2000001ff00 */
[----:B------:R-:W-:Y:S01]  /*18b0*/  UMOV UR5, 0x40000040 ;  /* 0x4000004000057882 */ /* 0x000fe20000000000 */
[----:B------:R-:W-:Y:S01]  /*18c0*/  UMOV UR7, 0x40000040 ;  /* 0x4000004000077882 */ /* 0x000fe20000000000 */
[----:B------:R-:W-:Y:S01]  /*18d0*/  ULOP3.LUT UR39, UR4, 0x10000, URZ, 0xfc, !UPT ;  /* 0x0001000004277892 */ /* 0x000fe2000f8efc3f */
[----:B------:R-:W-:Y:S01]  /*18e0*/  @!P1 PRMT R2, RZ, 0x654, R2 ;  /* 0x00000654ff029816 */ /* 0x000fe20000000002 */
[----:B------:R-:W-:Y:S01]  /*18f0*/  UIADD3 UR4, UR52, 0x2, URZ ;  /* 0x0000000234047890 */ /* 0x000fe2000fffe03f */
[----:B------:R-:W-:Y:S01]  /*1900*/  CS2R R148, SRZ ;  /* 0x0000000000947805 */ /* 0x000fe2000001ff00 */
[----:B------:R-:W-:Y:S01]  /*1910*/  UIMAD UR54, UR36, 0xc00, UR39 ;  /* 0x00000c00243678a4 */ /* 0x000fe2000f8e0227 */
[----:B------:R-:W-:Y:S01]  /*1920*/  CS2R R146, SRZ ;  /* 0x0000000000927805 */ /* 0x000fe2000001ff00 */
[----:B------:R-:W-:Y:S01]  /*1930*/  UIADD3 UR8, UR52, 0x4, URZ ;  /* 0x0000000434087890 */ /* 0x000fe2000fffe03f */
[----:B------:R-:W-:Y:S01]  /*1940*/  CS2R R144, SRZ ;  /* 0x0000000000907805 */ /* 0x000fe2000001ff00 */
[----:B------:R-:W-:Y:S01]  /*1950*/  UIADD3 UR6, UR54, 0x2, URZ ;  /* 0x0000000236067890 */ /* 0x000fe2000fffe03f */
[----:B------:R-:W-:Y:S01]  /*1960*/  CS2R R142, SRZ ;  /* 0x00000000008e7805 */ /* 0x000fe2000001ff00 */
[----:B------:R-:W-:Y:S01]  /*1970*/  UIADD3 UR10, UR54, 0x4, URZ ;  /* 0x00000004360a7890 */ /* 0x000fe2000fffe03f */
[----:B------:R-:W-:Y:S01]  /*1980*/  CS2R R140, SRZ ;  /* 0x00000000008c7805 */ /* 0x000fe2000001ff00 */
[----:B------:R-:W-:Y:S01]  /*1990*/  UMOV UR9, 0x40000040 ;  /* 0x4000004000097882 */ /* 0x000fe20000000000 */
[----:B------:R-:W-:Y:S01]  /*19a0*/  HGMMA.64x128x16.F32.BF16 R24, gdesc[UR52], RZ, !UPT, gsb0 ;  /* 0x01e00000341879f0 */ /* 0x000fe2000c0018ff */
[----:B------:R-:W-:Y:S01]  /*19b0*/  UMOV UR11, 0x40000040 ;  /* 0x40000040000b7882 */ /* 0x000fe20000000000 */
[----:B------:R-:W-:Y:S01]  /*19c0*/  UIADD3 UR12, UR52, 0x6, URZ ;  /* 0x00000006340c7890 */ /* 0x000fe2000fffe03f */
[----:B--2---:R-:W-:Y:S01]  /*19d0*/  ISETP.NE.AND P2, PT, R0, 0x1, PT ;  /* 0x000000010000780c */ /* 0x004fe20003f45270 */
[----:B------:R-:W-:Y:S01]  /*19e0*/  UIADD3 UR14, UR54, 0x6, URZ ;  /* 0x00000006360e7890 */ /* 0x000fe2000fffe03f */
[----:B------:R-:W-:Y:S01]  /*19f0*/  IMAD.IADD R0, R184, 0x1, R18 ;  /* 0x00000001b8007824 */ /* 0x000fe200078e0212 */
        /* <DEDUP_REMOVED lines=11> */
[----:B------:R-:W0:Y:S01]  /*1ab0*/  @P2 LDC R3, c[0x0][0x44c] ;  /* 0x00011300ff032b82 */ /* 0x000e220000000800 */
        /* <DEDUP_REMOVED lines=9> */
[----:B------:R-:W1:Y:S01]  /*1b50*/  @P2 LDC R4, c[0x0][0x450] ;  /* 0x00011400ff042b82 */ /* 0x000e620000000800 */
        /* <DEDUP_REMOVED lines=13> */
[----:B0-----:R-:W-:Y:S01]  /*1c30*/  @P2 IMAD.HI.U32 R3, R0, R3, RZ ;  /* 0x0000000300032227 */ /* 0x001fe200078e00ff */
        /* <DEDUP_REMOVED lines=9> */
[----:B-1----:R-:W-:Y:S01]  /*1cd0*/  @P2 SHF.R.U32.HI R0, RZ, R4, R3 ;  /* 0x00000004ff002219 */ /* 0x002fe20000011603 */
[----:B------:R-:W-:Y:S01]  /*1ce0*/  UIADD3 UR50, UR54, 0x806, URZ ;  /* 0x0000080636327890 */ /* 0x000fe2000fffe03f */
[----:B------:R-:W-:Y:S01]  /*1cf0*/  IMAD.MOV.U32 R3, RZ, RZ, -0x80 ;  /* 0xffffff80ff037424 */ /* 0x000fe200078e00ff */
[----:B------:R-:W-:Y:S01]  /*1d00*/  UMOV UR49, 0x40000040 ;  /* 0x4000004000317882 */ /* 0x000fe20000000000 */
[----:B------:R-:W-:Y:S01]  /*1d10*/  UMOV UR51, 0x40000040 ;  /* 0x4000004000337882 */ /* 0x000fe20000000000 */
[----:B------:R-:W0:Y:S01]  /*1d20*/  SHFL.IDX PT, R5, R0, 0x1, 0x1c1f ;  /* 0x003c1f0000057f89 */ /* 0x000e2200000e0000 */
[----:B------:R-:W-:Y:S01]  /*1d30*/  IMAD R3, R88, R3, 0x80 ;  /* 0x0000008058037424 */ /* 0x000fe200078e0203 */
[----:B------:R-:W-:-:S03]  /*1d40*/  CS2R R116, SRZ ;  /* 0x0000000000747805 */ /* 0x000fc6000001ff00 */
[----:B------:R-:W-:Y:S02]  /*1d50*/  VIADD R6, R3, 0x1 ;  /* 0x0000000103067836 */ /* 0x000fe40000000000 */
[----:B------:R-:W-:Y:S02]  /*1d60*/  IMAD.IADD R4, R16, 0x1, R3 ;  /* 0x0000000110047824 */ /* 0x000fe400078e0203 */
[C---:B------:R-:W-:Y:S02]  /*1d70*/  IMAD R6, R23.reuse, -0x2, R6 ;  /* 0xfffffffe17067824 */ /* 0x040fe400078e0206 */
[----:B------:R-:W-:-:S03]  /*1d80*/  IMAD R3, R23, -0x2, R4 ;  /* 0xfffffffe17037824 */ /* 0x000fc600078e0204 */
[----:B------:R-:W-:-:S04]  /*1d90*/  IADD3 R6, -R17, R6, R16 ;  /* 0x0000000611067210 */ /* 0x000fc80007ffe110 */
[----:B0-----:R-:W-:-:S04]  /*1da0*/  VIADDMNMX R5, R5, R6, R3, PT ;  /* 0x0000000605057246 */ /* 0x001fc80003800103 */
[C---:B------:R-:W-:Y:S02]  /*1db0*/  ISETP.GT.AND P3, PT, R5.reuse, RZ, PT ;  /* 0x000000ff0500720c */ /* 0x040fe40003f64270 */
[C---:B------:R-:W-:Y:S02]  /*1dc0*/  ISETP.GT.AND P4, PT, R5.reuse, 0x1, PT ;  /* 0x000000010500780c */ /* 0x040fe40003f84270 */
[----:B------:R-:W-:Y:S01]  /*1dd0*/  ISETP.GT.AND P5, PT, R5, 0x8, PT ;  /* 0x000000080500780c */ /* 0x000fe20003fa4270 */
        /* <DEDUP_REMOVED lines=70> */
[----:B------:R-:W-:Y:S01]  /*2240*/  FMNMX.FTZ R4, R47, R4, !PT ;  /* 0x000000042f047209 */ /* 0x000fe20007810000 */
[----:B------:R-:W1:Y:S01]  /*2250*/  @P2 LDC R50, c[0x0][0x450] ;  /* 0x00011400ff322b82 */ /* 0x000e620000000800 */
        /* <DEDUP_REMOVED lines=54> */
[----:B------:R-:W-:Y:S02]  /*25c0*/  FSEL R87, R87, -INF , P3 ;  /* 0xff80000057577808 */ /* 0x000fe40001800000 */
[----:B------:R-:W-:-:S04]  /*25d0*/  FMNMX.FTZ R4, R115, R4, !PT ;  /* 0x0000000473047209 */ /* 0x000fc80007810000 */
[----:B------:R-:W-:-:S05]  /*25e0*/  FMNMX.FTZ R8, R87, R4, !PT ;  /* 0x0000000457087209 */ /* 0x000fca0007810000 */
[----:B------:R-:W2:Y:S02]  /*25f0*/  SHFL.BFLY PT, R5, R8, 0x2, 0x1f ;  /* 0x0c401f0008057f89 */ /* 0x000ea400000e0000 */
[----:B--2---:R-:W-:Y:S02]  /*2600*/  FMNMX.FTZ R10, R8, R5, !PT ;  /* 0x00000005080a7209 */ /* 0x004fe40007810000 */
[----:B------:R2:W3:Y:S04]  /*2610*/  SHFL.IDX PT, R5, R0, RZ, 0x1c1f ;  /* 0x001c1fff00057589 */ /* 0x0004e800000e0000 */
[----:B------:R-:W4:Y:S01]  /*2620*/  SHFL.BFLY PT, R11, R10, 0x1, 0x1f ;  /* 0x0c201f000a0b7f89 */ /* 0x000f2200000e0000 */
[----:B--2---:R-:W-:Y:S01]  /*2630*/  IMAD.U32 R0, RZ, RZ, UR6 ;  /* 0x00000006ff007e24 */ /* 0x004fe2000f8e00ff */
[----:B---3--:R-:W-:-:S02]  /*2640*/  VIADDMNMX R5, R5, R6, R3, PT ;  /* 0x0000000605057246 */ /* 0x008fc40003800103 */
[----:B----4-:R-:W-:Y:S02]  /*2650*/  FMNMX.FTZ R4, R10, R11, !PT ;  /* 0x0000000b0a047209 */ /* 0x010fe40007810000 */
[C---:B------:R-:W-:Y:S02]  /*2660*/  ISETP.GT.AND P4, PT, R5.reuse, 0x1, PT ;  /* 0x000000010500780c */ /* 0x040fe40003f84270 */
[C---:B------:R-:W-:Y:S01]  /*2670*/  FSETP.NEU.FTZ.AND P3, PT, R4.reuse, -INF , PT ;  /* 0xff8000000400780b */ /* 0x040fe20003f7d000 */
[----:B------:R-:W-:Y:S01]  /*2680*/  FMUL.FTZ R11, R4, R0 ;  /* 0x00000000040b7220 */ /* 0x000fe20000410000 */
[----:B------:R-:W-:Y:S02]  /*2690*/  ISETP.GT.AND P5, PT, R5, 0x8, PT ;  /* 0x000000080500780c */ /* 0x000fe40003fa4270 */
[----:B------:R-:W-:Y:S02]  /*26a0*/  FSEL R25, R25, -INF , P4 ;  /* 0xff80000019197808 */ /* 0x000fe40002000000 */
[----:B------:R-:W-:-:S02]  /*26b0*/  FSEL R42, R11, RZ, P3 ;  /* 0x000000ff0b2a7208 */ /* 0x000fc40001800000 */
[C---:B------:R-:W-:Y:S02]  /*26c0*/  ISETP.GT.AND P3, PT, R5.reuse, RZ, PT ;  /* 0x000000ff0500720c */ /* 0x040fe40003f64270 */
[----:B------:R-:W-:Y:S01]  /*26d0*/  ISETP.GT.AND P4, PT, R5, 0x10, PT ;  /* 0x000000100500780c */ /* 0x000fe20003f84270 */
        /* <DEDUP_REMOVED lines=8> */
[--C-:B------:R-:W-:Y:S01]  /*2760*/  FFMA.FTZ R8, R31, R0, -R42.reuse ;  /* 0x000000001f087223 */ /* 0x100fe2000001082a */
[----:B------:R-:W-:Y:S01]  /*2770*/  FSEL R29, R29, -INF , P3 ;  /* 0xff8000001d1d7808 */ /* 0x000fe20001800000 */
[----:B------:R-:W-:Y:S01]  /*2780*/  MUFU.EX2 R6, R27 ;  /* 0x0000001b00067308 */ /* 0x000fe20000000800 */
[----:B------:R-:W-:Y:S01]  /*2790*/  FMNMX.FTZ R10, R9, R10, !PT ;  /* 0x0000000a090a7209 */ /* 0x000fe20007810000 */
[-CC-:B------:R-:W-:Y:S01]  /*27a0*/  FFMA.FTZ R35, R35, R0.reuse, -R42.reuse ;  /* 0x0000000023237223 */ /* 0x180fe2000001082a */
[----:B------:R-:W-:Y:S01]  /*27b0*/  ISETP.GT.AND P3, PT, R5, 0x11, PT ;  /* 0x000000110500780c */ /* 0x000fe20003f64270 */
[-CC-:B------:R-:W-:Y:S01]  /*27c0*/  FFMA.FTZ R39, R39, R0.reuse, -R42.reuse ;  /* 0x0000000027277223 */ /* 0x180fe2000001082a */
[----:B------:R-:W-:Y:S01]  /*27d0*/  FSEL R11, R32, -INF , P4 ;  /* 0xff800000200b7808 */ /* 0x000fe20002000000 */
[--C-:B------:R-:W-:Y:S01]  /*27e0*/  FFMA.FTZ R43, R43, R0, -R42.reuse ;  /* 0x000000002b2b7223 */ /* 0x100fe2000001082a */
        /* <DEDUP_REMOVED lines=31> */
[----:B------:R-:W3:Y:S01]  /*29e0*/  MUFU.EX2 R8, R8 ;  /* 0x0000000800087308 */ /* 0x000ee20000000800 */
[----:B------:R-:W-:Y:S01]  /*29f0*/  ISETP.GT.AND P3, PT, R5, 0x29, PT ;  /* 0x000000290500780c */ /* 0x000fe20003f64270 */
[-CC-:B------:R-:W-:Y:S01]  /*2a00*/  FFMA.FTZ R32, R67, R0.reuse, -R42.reuse ;  /* 0x0000000043207223 */ /* 0x180fe2000001082a */
[----:B------:R-:W-:Y:S01]  /*2a10*/  FSEL R21, R44, -INF , P4 ;  /* 0xff8000002c157808 */ /* 0x000fe20002000000 */
[--C-:B------:R-:W-:Y:S01]  /*2a20*/  FFMA.FTZ R163, R107, R0, -R42.reuse ;  /* 0x000000006ba37223 */ /* 0x100fe2000001082a */
[----:B------:R-:W-:Y:S01]  /*2a30*/  FMNMX.FTZ R14, R41, R12, !PT ;  /* 0x0000000c290e7209 */ /* 0x000fe20007810000 */
[----:B------:R-:W-:Y:S01]  /*2a40*/  FFMA.FTZ R34, R71, R0, -R42 ;  /* 0x0000000047227223 */ /* 0x000fe2000001082a */
[----:B------:R-:W-:Y:S01]  /*2a50*/  ISETP.GT.AND P4, PT, R5, 0x30, PT ;  /* 0x000000300500780c */ /* 0x000fe20003f84270 */
[----:B------:R4:W-:Y:S01]  /*2a60*/  MUFU.EX2 R12, R39 ;  /* 0x00000027000c7308 */ /* 0x0009e20000000800 */
[----:B------:R-:W-:Y:S01]  /*2a70*/  FSEL R45, R45, -INF , P3 ;  /* 0xff8000002d2d7808 */ /* 0x000fe20001800000 */
[----:B--2---:R-:W-:Y:S01]  /*2a80*/  FADD.FTZ R46, R181, R6 ;  /* 0x00000006b52e7221 */ /* 0x004fe20000010000 */
        /* <DEDUP_REMOVED lines=13> */
[----:B------:R-:W5:Y:S01]  /*2b60*/  MUFU.EX2 R179, R179 ;  /* 0x000000b300b37308 */ /* 0x000f620000000800 */
[----:B------:R-:W-:Y:S01]  /*2b70*/  ISETP.GT.AND P3, PT, R5, 0x39, PT ;  /* 0x000000390500780c */ /* 0x000fe20003f64270 */
[----:B------:R-:W-:Y:S01]  /*2b80*/  FFMA.FTZ R155, R115, R0, -R42 ;  /* 0x00000000739b7223 */ /* 0x000fe2000001082a */
[----:B------:R-:W-:-:S02]  /*2b90*/  FSEL R31, R52, -INF , P4 ;  /* 0xff800000341f7808 */ /* 0x000fc40002000000 */
[----:B------:R-:W-:Y:S02]  /*2ba0*/  CS2R R114, SRZ ;  /* 0x0000000000727805 */ /* 0x000fe4000001ff00 */
[----:B------:R-:W-:Y:S02]  /*2bb0*/  FMNMX.FTZ R20, R49, R14, !PT ;  /* 0x0000000e31147209 */ /* 0x000fe40007810000 */
[----:B------:R-:W-:Y:S02]  /*2bc0*/  CS2R R112, SRZ ;  /* 0x0000000000707805 */ /* 0x000fe4000001ff00 */
[----:B------:R-:W-:Y:S01]  /*2bd0*/  ISETP.GT.AND P4, PT, R5, 0x40, PT ;  /* 0x000000400500780c */ /* 0x000fe20003f84270 */
[----:B------:R0:W-:Y:S01]  /*2be0*/  MUFU.EX2 R14, R43 ;  /* 0x0000002b000e7308 */ /* 0x0001e20000000800 */
[----:B------:R-:W-:Y:S02]  /*2bf0*/  FSEL R53, R53, -INF , P3 ;  /* 0xff80000035357808 */ /* 0x000fe40001800000 */
[----:B------:R-:W-:-:S02]  /*2c00*/  CS2R R110, SRZ ;  /* 0x00000000006e7805 */ /* 0x000fc4000001ff00 */
[----:B------:R-:W-:Y:S02]  /*2c10*/  FMNMX.FTZ R20, R31, R20, !PT ;  /* 0x000000141f147209 */ /* 0x000fe40007810000 */
[----:B------:R-:W-:Y:S02]  /*2c20*/  CS2R R108, SRZ ;  /* 0x00000000006c7805 */ /* 0x000fe4000001ff00 */
[----:B------:R-:W-:Y:S02]  /*2c30*/  ISETP.GT.AND P3, PT, R5, 0x41, PT ;  /* 0x000000410500780c */ /* 0x000fe40003f64270 */
[----:B------:R-:W-:Y:S02]  /*2c40*/  CS2R R106, SRZ ;  /* 0x00000000006a7805 */ /* 0x000fe4000001ff00 */
[----:B------:R-:W-:Y:S01]  /*2c50*/  FSEL R35, R56, -INF , P4 ;  /* 0xff80000038237808 */ /* 0x000fe20002000000 */
[----:B------:R-:W-:Y:S01]  /*2c60*/  MUFU.EX2 R173, R173 ;  /* 0x000000ad00ad7308 */ /* 0x000fe20000000800 */
[----:B------:R-:W-:-:S02]  /*2c70*/  FMNMX.FTZ R20, R53, R20, !PT ;  /* 0x0000001435147209 */ /* 0x000fc40007810000 */
[----:B------:R-:W-:Y:S02]  /*2c80*/  CS2R R104, SRZ ;  /* 0x0000000000687805 */ /* 0x000fe4000001ff00 */
        /* <DEDUP_REMOVED lines=8> */
[----:B----4-:R-:W-:Y:S02]  /*2d10*/  FSEL R39, R60, -INF , P4 ;  /* 0xff8000003c277808 */ /* 0x010fe40002000000 */
[----:B------:R-:W-:Y:S02]  /*2d20*/  CS2R R92, SRZ ;  /* 0x00000000005c7805 */ /* 0x000fe4000001ff00 */
[----:B------:R-:W-:Y:S02]  /*2d30*/  FMNMX.FTZ R24, R57, R20, !PT ;  /* 0x0000001439187209 */ /* 0x000fe40007810000 */
[----:B------:R-:W-:Y:S02]  /*2d40*/  CS2R R90, SRZ ;  /* 0x00000000005a7805 */ /* 0x000fe4000001ff00 */
[----:B------:R-:W-:Y:S01]  /*2d50*/  ISETP.GT.AND P4, PT, R5, 0x50, PT ;  /* 0x000000500500780c */ /* 0x000fe20003f84270 */
[----:B------:R4:W-:Y:S01]  /*2d60*/  MUFU.EX2 R20, R47 ;  /* 0x0000002f00147308 */ /* 0x0009e20000000800 */
[----:B------:R-:W-:-:S02]  /*2d70*/  FSEL R61, R61, -INF , P3 ;  /* 0xff8000003d3d7808 */ /* 0x000fc40001800000 */
[----:B------:R-:W-:Y:S02]  /*2d80*/  FMNMX.FTZ R24, R39, R24, !PT ;  /* 0x0000001827187209 */ /* 0x000fe40007810000 */
[----:B------:R-:W-:Y:S02]  /*2d90*/  ISETP.GT.AND P3, PT, R5, 0x51, PT ;  /* 0x000000510500780c */ /* 0x000fe40003f64270 */
[----:B0-----:R-:W-:Y:S01]  /*2da0*/  FSEL R43, R64, -INF , P4 ;  /* 0xff800000402b7808 */ /* 0x001fe20002000000 */
[----:B------:R-:W-:Y:S01]  /*2db0*/  MUFU.EX2 R169, R169 ;  /* 0x000000a900a97308 */ /* 0x000fe20000000800 */
[----:B------:R-:W-:Y:S02]  /*2dc0*/  FMNMX.FTZ R24, R61, R24, !PT ;  /* 0x000000183d187209 */ /* 0x000fe40007810000 */
[----:B------:R-:W-:Y:S02]  /*2dd0*/  ISETP.GT.AND P4, PT, R5, 0x58, PT ;  /* 0x000000580500780c */ /* 0x000fe40003f84270 */
[----:B------:R-:W-:-:S02]  /*2de0*/  FSEL R65, R65, -INF , P3 ;  /* 0xff80000041417808 */ /* 0x000fc40001800000 */
[----:B------:R-:W-:Y:S01]  /*2df0*/  FMNMX.FTZ R24, R43, R24, !PT ;  /* 0x000000182b187209 */ /* 0x000fe20007810000 */
[----:B------:R-:W-:Y:S01]  /*2e00*/  MUFU.EX2 R171, R171 ;  /* 0x000000ab00ab7308 */ /* 0x000fe20000000800 */
[----:B------:R-:W-:Y:S02]  /*2e10*/  ISETP.GT.AND P3, PT, R5, 0x59, PT ;  /* 0x000000590500780c */ /* 0x000fe40003f64270 */
[----:B----4-:R-:W-:Y:S02]  /*2e20*/  FSEL R47, R68, -INF , P4 ;  /* 0xff800000442f7808 */ /* 0x010fe40002000000 */
[----:B------:R-:W-:Y:S02]  /*2e30*/  FMNMX.FTZ R26, R65, R24, !PT ;  /* 0x00000018411a7209 */ /* 0x000fe40007810000 */
[----:B------:R-:W-:Y:S01]  /*2e40*/  ISETP.GT.AND P4, PT, R5, 0x60, PT ;  /* 0x000000600500780c */ /* 0x000fe20003f84270 */
[----:B------:R-:W-:Y:S01]  /*2e50*/  MUFU.EX2 R24, R7 ;  /* 0x0000000700187308 */ /* 0x000fe20000000800 */
[----:B------:R-:W-:-:S02]  /*2e60*/  FSEL R69, R69, -INF , P3 ;  /* 0xff80000045457808 */ /* 0x000fc40001800000 */
[----:B------:R-:W-:Y:S02]  /*2e70*/  FMNMX.FTZ R26, R47, R26, !PT ;  /* 0x0000001a2f1a7209 */ /* 0x000fe40007810000 */
[----:B------:R-:W-:Y:S02]  /*2e80*/  ISETP.GT.AND P3, PT, R5, 0x61, PT ;  /* 0x000000610500780c */ /* 0x000fe40003f64270 */
[----:B------:R-:W-:Y:S01]  /*2e90*/  FSEL R51, R72, -INF , P4 ;  /* 0xff80000048337808 */ /* 0x000fe20002000000 */
[----:B------:R-:W-:Y:S01]  /*2ea0*/  MUFU.EX2 R165, R165 ;  /* 0x000000a500a57308 */ /* 0x000fe20000000800 */
[----:B------:R-:W-:Y:S02]  /*2eb0*/  FMNMX.FTZ R26, R69, R26, !PT ;  /* 0x0000001a451a7209 */ /* 0x000fe40007810000 */
[----:B------:R-:W-:Y:S02]  /*2ec0*/  ISETP.GT.AND P4, PT, R5, 0x68, PT ;  /* 0x000000680500780c */ /* 0x000fe40003f84270 */
[----:B------:R-:W-:-:S02]  /*2ed0*/  FSEL R73, R73, -INF , P3 ;  /* 0xff80000049497808 */ /* 0x000fc40001800000 */
        /* <DEDUP_REMOVED lines=13> */
[----:B0-----:R-:W-:Y:S02]  /*2fb0*/  CS2R R96, SRZ ;  /* 0x0000000000607805 */ /* 0x001fe4000001ff00 */
        /* <DEDUP_REMOVED lines=12> */
[--C-:B------:R-:W-:Y:S02]  /*3080*/  FFMA.FTZ R30, R63, R0, -R42.reuse ;  /* 0x000000003f1e7223 */ /* 0x100fe4000001082a */
[----:B------:R-:W-:Y:S01]  /*3090*/  MUFU.EX2 R163, R163 ;  /* 0x000000a300a37308 */ /* 0x000fe20000000800 */
[----:B0-----:R-:W-:Y:S01]  /*30a0*/  CS2R R100, SRZ ;  /* 0x0000000000647805 */ /* 0x001fe2000001ff00 */
        /* <DEDUP_REMOVED lines=14> */
[----:B------:R-:W-:-:S06]  /*3190*/  FMUL.FTZ R40, R7, R0 ;  /* 0x0000000007287220 */ /* 0x000fcc0000410000 */
[----:B------:R-:W-:Y:S01]  /*31a0*/  MUFU.EX2 R44, R83 ;  /* 0x00000053002c7308 */ /* 0x000fe20000000800 */
[----:B------:R-:W-:-:S05]  /*31b0*/  FSEL R40, R40, RZ, P3 ;  /* 0x000000ff28287208 */ /* 0x000fca0001800000 */
        /* <DEDUP_REMOVED lines=13> */
[----:B------:R-:W4:Y:S01]  /*3290*/  MUFU.EX2 R3, R3 ;  /* 0x0000000300037308 */ /* 0x000f220000000800 */
        /* <DEDUP_REMOVED lines=8> */
[----:B--2---:R-:W-:Y:S01]  /*3320*/  FADD.FTZ R25, R177, R46 ;  /* 0x0000002eb1197221 */ /* 0x004fe20000010000 */
[-CC-:B------:R-:W-:Y:S01]  /*3330*/  FFMA.FTZ R57, R57, R0.reuse, -R40.reuse ;  /* 0x0000000039397223 */ /* 0x180fe20000010828 */
[-CC-:B------:R-:W-:Y:S01]  /*3340*/  FFMA.FTZ R39, R39, R0.reuse, -R40.reuse ;  /* 0x0000000027277223 */ /* 0x180fe20000010828 */
[-CC-:B------:R-:W-:Y:S01]  /*3350*/  FFMA.FTZ R61, R61, R0.reuse, -R40.reuse ;  /* 0x000000003d3d7223 */ /* 0x180fe20000010828 */
[----:B------:R-:W-:Y:S01]  /*3360*/  FADD.FTZ R46, R10, R25 ;  /* 0x000000190a2e7221 */ /* 0x000fe20000010000 */
[-CC-:B------:R-:W-:Y:S01]  /*3370*/  FFMA.FTZ R43, R43, R0.reuse, -R40.reuse ;  /* 0x000000002b2b7223 */ /* 0x180fe20000010828 */
[-C--:B------:R-:W-:Y:S01]  /*3380*/  FFMA.FTZ R65, R65, R0.reuse, -R40 ;  /* 0x0000000041417223 */ /* 0x080fe20000010828 */
[----:B------:R2:W3:Y:S01]  /*3390*/  MUFU.EX2 R182, R29 ;  /* 0x0000001d00b67308 */ /* 0x0004e20000000800 */
[----:B-----5:R-:W-:Y:S01]  /*33a0*/  FADD.FTZ R25, R179, R46 ;  /* 0x0000002eb3197221 */ /* 0x020fe20000010000 */
[----:B----4-:R-:W-:Y:S01]  /*33b0*/  FADD.FTZ R46, R3, R180 ;  /* 0x000000b4032e7221 */ /* 0x010fe20000010000 */
[-CC-:B------:R-:W-:Y:S01]  /*33c0*/  FFMA.FTZ R47, R47, R0.reuse, -R40.reuse ;  /* 0x000000002f2f7223 */ /* 0x180fe20000010828 */
[----:B------:R-:W-:Y:S01]  /*33d0*/  F2FP.BF16.F32.PACK_AB R183, R8, R183 ;  /* 0x000000b708b7723e */ /* 0x000fe200000010ff */
[----:B------:R-:W-:Y:S01]  /*33e0*/  FADD.FTZ R48, R12, R25 ;  /* 0x000000190c307221 */ /* 0x000fe20000010000 */
[-CC-:B------:R-:W-:Y:S01]  /*33f0*/  FFMA.FTZ R69, R69, R0.reuse, -R40.reuse ;  /* 0x0000000045457223 */ /* 0x180fe20000010828 */
[-C--:B------:R-:W-:Y:S01]  /*3400*/  FFMA.FTZ R51, R51, R0.reuse, -R40 ;  /* 0x0000000033337223 */ /* 0x080fe20000010828 */
[----:B------:R-:W4:Y:S01]  /*3410*/  MUFU.EX2 R11, R11 ;  /* 0x0000000b000b7308 */ /* 0x000f220000000800 */
[----:B0-----:R-:W-:Y:S01]  /*3420*/  FADD.FTZ R25, R9, R46 ;  /* 0x0000002e09197221 */ /* 0x001fe20000010000 */
[----:B--2---:R-:W-:Y:S01]  /*3430*/  FADD.FTZ R29, R173, R48 ;  /* 0x00000030ad1d7221 */ /* 0x004fe20000010000 */
[-CC-:B------:R-:W-:Y:S01]  /*3440*/  FFMA.FTZ R73, R73, R0.reuse, -R40.reuse ;  /* 0x0000000049497223 */ /* 0x180fe20000010828 */
[-CC-:B------:R-:W-:Y:S01]  /*3450*/  FFMA.FTZ R55, R55, R0.reuse, -R40.reuse ;  /* 0x0000000037377223 */ /* 0x180fe20000010828 */
[-CC-:B------:R-:W-:Y:S01]  /*3460*/  FFMA.FTZ R77, R77, R0.reuse, -R40.reuse ;  /* 0x000000004d4d7223 */ /* 0x180fe20000010828 */
[----:B------:R-:W-:Y:S01]  /*3470*/  FADD.FTZ R46, R14, R29 ;  /* 0x0000001d0e2e7221 */ /* 0x000fe20000010000 */
[-C--:B------:R-:W-:Y:S01]  /*3480*/  FFMA.FTZ R59, R59, R0.reuse, -R40 ;  /* 0x000000003b3b7223 */ /* 0x080fe20000010828 */
[----:B------:R0:W2:Y:S01]  /*3490*/  MUFU.EX2 R176, R33 ;  /* 0x0000002100b07308 */ /* 0x0000a20000000800 */
[----:B---3--:R-:W-:Y:S01]  /*34a0*/  FADD.FTZ R2, R182, R25 ;  /* 0x00000019b6027221 */ /* 0x008fe20000010000 */
[----:B------:R-:W-:Y:S01]  /*34b0*/  FADD.FTZ R29, R175, R46 ;  /* 0x0000002eaf1d7221 */ /* 0x000fe20000010000 */
[----:B------:R-:W-:Y:S01]  /*34c0*/  FFMA.FTZ R81, R81, R0, -R40 ;  /* 0x0000000051517223 */ /* 0x000fe20000010828 */
[----:B------:R-:W-:-:S02]  /*34d0*/  F2FP.BF16.F32.PACK_AB R177, R10, R177 ;  /* 0x000000b10ab1723e */ /* 0x000fc400000010ff */
[----:B------:R-:W-:Y:S01]  /*34e0*/  FADD.FTZ R46, R20, R29 ;  /* 0x0000001d142e7221 */ /* 0x000fe20000010000 */
[----:B------:R-:W-:Y:S01]  /*34f0*/  F2FP.BF16.F32.PACK_AB R180, R180, R3 ;  /* 0x00000003b4b4723e */ /* 0x000fe200000010ff */
[----:B------:R-:W3:Y:S01]  /*3500*/  MUFU.EX2 R13, R13 ;  /* 0x0000000d000d7308 */ /* 0x000ee20000000800 */
[----:B----4-:R-:W-:Y:S01]  /*3510*/  FADD.FTZ R25, R11, R2 ;  /* 0x000000020b197221 */ /* 0x010fe20000010000 */
[----:B------:R-:W-:Y:S01]  /*3520*/  FADD.FTZ R29, R169, R46 ;  /* 0x0000002ea91d7221 */ /* 0x000fe20000010000 */
[----:B0-----:R-:W-:Y:S01]  /*3530*/  IMAD.MOV.U32 R33, RZ, RZ, R18 ;  /* 0x000000ffff217224 */ /* 0x001fe200078e0012 */
[----:B------:R-:W-:Y:S02]  /*3540*/  F2FP.BF16.F32.PACK_AB R182, R182, R9 ;  /* 0x00000009b6b6723e */ /* 0x000fe400000010ff */
[----:B------:R-:W-:Y:S01]  /*3550*/  FADD.FTZ R46, R24, R29 ;  /* 0x0000001d182e7221 */ /* 0x000fe20000010000 */
[----:B------:R-:W-:Y:S01]  /*3560*/  F2FP.BF16.F32.PACK_AB R179, R12, R179 ;  /* 0x000000b30cb3723e */ /* 0x000fe200000010ff */
[----:B------:R0:W4:Y:S01]  /*3570*/  MUFU.EX2 R178, R37 ;  /* 0x0000002500b27308 */ /* 0x0001220000000800 */
[C---:B--2---:R-:W-:Y:S01]  /*3580*/  FADD.FTZ R2, R176.reuse, R25 ;  /* 0x00000019b0027221 */ /* 0x044fe20000010000 */
[----:B------:R-:W-:Y:S01]  /*3590*/  FADD.FTZ R29, R171, R46 ;  /* 0x0000002eab1d7221 */ /* 0x000fe20000010000 */
[----:B------:R-:W-:Y:S01]  /*35a0*/  F2FP.BF16.F32.PACK_AB R176, R176, R11 ;  /* 0x0000000bb0b0723e */ /* 0x000fe200000010ff */
[----:B------:R-:W-:Y:S01]  /*35b0*/  VIADD R11, R88, 0xfffffffe ;  /* 0xfffffffe580b7836 */ /* 0x000fe20000000000 */
[----:B------:R-:W-:Y:S01]  /*35c0*/  F2FP.BF16.F32.PACK_AB R173, R14, R173 ;  /* 0x000000ad0ead723e */ /* 0x000fe200000010ff */
[----:B------:R-:W-:Y:S01]  /*35d0*/  FADD.FTZ R46, R26, R29 ;  /* 0x0000001d1a2e7221 */ /* 0x000fe20000010000 */
[----:B------:R-:W-:Y:S01]  /*35e0*/  F2FP.BF16.F32.PACK_AB R175, R20, R175 ;  /* 0x000000af14af723e */ /* 0x000fe200000010ff */
[----:B------:R-:W2:Y:S01]  /*35f0*/  MUFU.EX2 R15, R15 ;  /* 0x0000000f000f7308 */ /* 0x000ea20000000800 */
[----:B---3--:R-:W-:Y:S01]  /*3600*/  FADD.FTZ R25, R13, R2 ;  /* 0x000000020d197221 */ /* 0x008fe20000010000 */
[----:B------:R-:W-:Y:S01]  /*3610*/  FADD.FTZ R29, R165, R46 ;  /* 0x0000002ea51d7221 */ /* 0x000fe20000010000 */
[----:B0-----:R-:W0:Y:S01]  /*3620*/  @P2 LDC R37, c[0x0][0x44c] ;  /* 0x00011300ff252b82 */ /* 0x001e220000000800 */
[----:B------:R-:W-:-:S02]  /*3630*/  F2FP.BF16.F32.PACK_AB R169, R24, R169 ;  /* 0x000000a918a9723e */ /* 0x000fc400000010ff */
[----:B------:R-:W-:Y:S01]  /*3640*/  CS2R R88, SRZ ;  /* 0x0000000000587805 */ /* 0x000fe2000001ff00 */
[----:B------:R-:W-:Y:S01]  /*3650*/  FADD.FTZ R46, R28, R29 ;  /* 0x0000001d1c2e7221 */ /* 0x000fe20000010000 */
[----:B------:R-:W-:Y:S01]  /*3660*/  F2FP.BF16.F32.PACK_AB R171, R26, R171 ;  /* 0x000000ab1aab723e */ /* 0x000fe200000010ff */
[----:B------:R-:W3:Y:S01]  /*3670*/  MUFU.EX2 R172, R41 ;  /* 0x0000002900ac7308 */ /* 0x000ee20000000800 */
[----:B----4-:R-:W-:Y:S01]  /*3680*/  FADD.FTZ R2, R178, R25 ;  /* 0x00000019b2027221 */ /* 0x010fe20000010000 */
[----:B------:R-:W-:Y:S01]  /*3690*/  FADD.FTZ R29, R167, R46 ;  /* 0x0000002ea71d7221 */ /* 0x000fe20000010000 */
[----:B------:R-:W-:Y:S02]  /*36a0*/  F2FP.BF16.F32.PACK_AB R165, R28, R165 ;  /* 0x000000a51ca5723e */ /* 0x000fe400000010ff */
[C---:B------:R-:W-:Y:S01]  /*36b0*/  F2FP.BF16.F32.PACK_AB R167, R30.reuse, R167 ;  /* 0x000000a71ea7723e */ /* 0x040fe200000010ff */
[----:B------:R-:W-:Y:S01]  /*36c0*/  FADD.FTZ R48, R30, R29 ;  /* 0x0000001d1e307221 */ /* 0x000fe20000010000 */
[----:B------:R-:W-:Y:S01]  /*36d0*/  F2FP.BF16.F32.PACK_AB R178, R178, R13 ;  /* 0x0000000db2b2723e */ /* 0x000fe200000010ff */
[----:B------:R-:W4:Y:S01]  /*36e0*/  MUFU.EX2 R21, R21 ;  /* 0x0000001500157308 */ /* 0x000f220000000800 */
[----:B--2---:R-:W-:-:S07]  /*36f0*/  FADD.FTZ R25, R15, R2 ;  /* 0x000000020f197221 */ /* 0x004fce0000010000 */
[----:B------:R-:W2:Y:S01]  /*3700*/  MUFU.EX2 R174, R45 ;  /* 0x0000002d00ae7308 */ /* 0x000ea20000000800 */
[C---:B---3--:R-:W-:Y:S01]  /*3710*/  FADD.FTZ R2, R172.reuse, R25 ;  /* 0x00000019ac027221 */ /* 0x048fe20000010000 */
[----:B------:R-:W-:Y:S01]  /*3720*/  F2FP.BF16.F32.PACK_AB R172, R172, R15 ;  /* 0x0000000facac723e */ /* 0x000fe200000010ff */
[----:B0-----:R-:W-:-:S05]  /*3730*/  @P2 IMAD.HI.U32 R37, R18, R37, RZ ;  /* 0x0000002512252227 */ /* 0x001fca00078e00ff */
[----:B------:R-:W0:Y:S01]  /*3740*/  MUFU.EX2 R27, R27 ;  /* 0x0000001b001b7308 */ /* 0x000e220000000800 */
[----:B----4-:R-:W-:Y:S01]  /*3750*/  FADD.FTZ R25, R21, R2 ;  /* 0x0000000215197221 */ /* 0x010fe20000010000 */
[----:B-1----:R-:W-:-:S04]  /*3760*/  @P2 SHF.R.U32.HI R33, RZ, R50, R37 ;  /* 0x00000032ff212219 */ /* 0x002fc80000011625 */
[----:B------:R-:W-:Y:S02]  /*3770*/  IADD3 R33, R33, R16, -R17 ;  /* 0x0000001021217210 */ /* 0x000fe40007ffe811 */
[----:B------:R-:W1:Y:S01]  /*3780*/  MUFU.EX2 R168, R49 ;  /* 0x0000003100a87308 */ /* 0x000e620000000800 */
[C---:B--2---:R-:W-:Y:S01]  /*3790*/  FADD.FTZ R2, R174.reuse, R25 ;  /* 0x00000019ae027221 */ /* 0x044fe20000010000 */
[----:B------:R-:W-:Y:S02]  /*37a0*/  SHF.R.S32.HI R50, RZ, 0x1f, R33 ;  /* 0x0000001fff327819 */ /* 0x000fe40000011421 */
[----:B------:R-:W-:Y:S02]  /*37b0*/  F2FP.BF16.F32.PACK_AB R174, R174, R21 ;  /* 0x00000015aeae723e */ /* 0x000fe400000010ff */
[----:B------:R-:W-:Y:S02]  /*37c0*/  LEA.HI R50, R50, R33, RZ, 0x7 ;  /* 0x0000002132327211 */ /* 0x000fe400078f38ff */
[----:B------:R-:W2:Y:S01]  /*37d0*/  MUFU.EX2 R31, R31 ;  /* 0x0000001f001f7308 */ /* 0x000ea20000000800 */
[----:B0-----:R-:W-:Y:S01]  /*37e0*/  FADD.FTZ R25, R27, R2 ;  /* 0x000000021b197221 */ /* 0x001fe20000010000 */
[-C--:B------:R-:W-:Y:S01]  /*37f0*/  FFMA.FTZ R2, R5, R0.reuse, -R40 ;  /* 0x0000000005027223 */ /* 0x080fe20000010828 */
[----:B------:R-:W-:Y:S01]  /*3800*/  SHF.R.S32.HI R10, RZ, 0x7, R50 ;  /* 0x00000007ff0a7819 */ /* 0x000fe20000011432 */
[----:B------:R-:W-:-:S03]  /*3810*/  FFMA.FTZ R40, R85, R0, -R40 ;  /* 0x0000000055287223 */ /* 0x000fc60000010828 */
[----:B------:R-:W-:Y:S01]  /*3820*/  VIMNMX R10, RZ, R10, !PT ;  /* 0x0000000aff0a7248 */ /* 0x000fe20007fe0100 */
[----:B------:R-:W0:Y:S01]  /*3830*/  MUFU.EX2 R170, R53 ;  /* 0x0000003500aa7308 */ /* 0x000e220000000800 */
[----:B-1----:R-:W-:Y:S01]  /*3840*/  FADD.FTZ R46, R168, R25 ;  /* 0x00000019a82e7221 */ /* 0x002fe20000010000 */
[----:B------:R-:W-:Y:S01]  /*3850*/  FADD.FTZ R25, R161, R48 ;  /* 0x00000030a1197221 */ /* 0x000fe20000010000 */
[----:B------:R-:W-:Y:S02]  /*3860*/  ISETP.GE.AND P3, PT, R11, R10, PT ;  /* 0x0000000a0b00720c */ /* 0x000fe40003f66270 */
[C---:B------:R-:W-:Y:S01]  /*3870*/  F2FP.BF16.F32.PACK_AB R161, R32.reuse, R161 ;  /* 0x000000a120a1723e */ /* 0x040fe200000010ff */
[----:B------:R-:W-:Y:S01]  /*3880*/  FADD.FTZ R48, R32, R25 ;  /* 0x0000001920307221 */ /* 0x000fe20000010000 */
[----:B------:R-:W-:Y:S01]  /*3890*/  F2FP.BF16.F32.PACK_AB R168, R168, R27 ;  /* 0x0000001ba8a8723e */ /* 0x000fe200000010ff */
[----:B------:R-:W1:Y:S01]  /*38a0*/  MUFU.EX2 R35, R35 ;  /* 0x0000002300237308 */ /* 0x000e620000000800 */
[----:B--2---:R-:W-:Y:S01]  /*38b0*/  FADD.FTZ R5, R31, R46 ;  /* 0x0000002e1f057221 */ /* 0x004fe20000010000 */
[----:B------:R-:W-:Y:S01]  /*38c0*/  FADD.FTZ R25, R163, R48 ;  /* 0x00000030a3197221 */ /* 0x000fe20000010000 */
[----:B------:R-:W-:-:S03]  /*38d0*/  F2FP.BF16.F32.PACK_AB R163, R34, R163 ;  /* 0x000000a322a3723e */ /* 0x000fc600000010ff */
[----:B------:R-:W-:Y:S02]  /*38e0*/  FADD.FTZ R8, R34, R25 ;  /* 0x0000001922087221 */ /* 0x000fe40000010000 */
        /* <DEDUP_REMOVED lines=51> */
[----:B------:R-:W-:-:S03]  /*3c20*/  F2FP.BF16.F32.PACK_AB R152, R152, R59 ;  /* 0x0000003b9898723e */ /* 0x000fc600000010ff */
[----:B--2---:R-:W-:-:S04]  /*3c30*/  FADD.FTZ R6, R2, R9 ;  /* 0x0000000902067221 */ /* 0x004fc80000010000 */
        /* <DEDUP_REMOVED lines=9> */
[----:B------:R-:W-:Y:S02]  /*3cd0*/  IMAD.MOV.U32 R2, RZ, RZ, 0x3f800000 ;  /* 0x3f800000ff027424 */ /* 0x000fe400078e00ff */
[----:B------:R-:W-:-:S07]  /*3ce0*/  IMAD.MOV.U32 R151, RZ, RZ, RZ ;  /* 0x000000ffff977224 */ /* 0x000fce00078e00ff */
.L_x_2462:
[----:B------:R-:W-:-:S04]  /*3cf0*/  UIADD3 UR6, UR59, 0x1, URZ ;  /* 0x000000013b067890 */ /* 0x000fc8000fffe03f */
[----:B------:R-:W-:-:S04]  /*3d00*/  UISETP.NE.AND UP0, UPT, UR6, 0x2, UPT ;  /* 0x000000020600788c */ /* 0x000fc8000bf05270 */
[----:B------:R-:W-:Y:S02]  /*3d10*/  USEL UR38, URZ, 0x1, UP0 ;  /* 0x000000013f267887 */ /* 0x000fe40008000000 */
[----:B------:R-:W-:Y:S02]  /*3d20*/  USEL UR36, UR6, URZ, UP0 ;  /* 0x0000003f06247287 */ /* 0x000fe40008000000 */
[----:B------:R-:W-:Y:S01]  /*3d30*/  ULOP3.LUT UR38, UR60, UR38, URZ, 0x3c, !UPT ;  /* 0x000000263c267292 */ /* 0x000fe2000f8e3c3f */
[----:B------:R-:W-:Y:S11]  /*3d40*/  @!P0 BRA `(.L_x_2454) ;  /* 0x0000000000048947 */ /* 0x000ff60003800000 */
[----:B------:R-:W-:Y:S01]  /*3d50*/  BPT.TRAP 0x1 ;  /* 0x000000040000795c */ /* 0x000fe20000300000 */
.L_x_2454:
[----:B------:R-:W-:Y:S01]  /*3d60*/  ULEA UR58, UR36, UR37, 0x3 ;  /* 0x00000025243a7291 */ /* 0x000fe2000f8e183f */
[----:B------:R-:W-:-:S05]  /*3d70*/  IMAD.U32 R0, RZ, RZ, UR38 ;  /* 0x00000026ff007e24 */ /* 0x000fca000f8e00ff */
[----:B------:R-:W-:-:S04]  /*3d80*/  SHF.L.U32 R0, R0, 0x1f, RZ ;  /* 0x0000001f00007819 */ /* 0x000fc800000006ff */
[----:B------:R0:W1:Y:S01]  /*3d90*/  SYNCS.PHASECHK.TRANS64.TRYWAIT P3, [UR58+0x34830], R0 ;  /* 0x03483000ff0075a7 */ /* 0x000062000806017a */
[----:B------:R-:W-:Y:S05]  /*3da0*/  @!P0 BRA `(.L_x_2455) ;  /* 0x0000000000048947 */ /* 0x000fea0003800000 */
[----:B------:R-:W-:Y:S01]  /*3db0*/  BPT.TRAP 0x1 ;  /* 0x000000040000795c */ /* 0x000fe20000300000 */
.L_x_2455:
[----:B-1----:R-:W-:Y:S05]  /*3dc0*/  @P3 BRA `(.L_x_2456) ;  /* 0x0000000000083947 */ /* 0x002fea0003800000 */
[----:B------:R-:W1:Y:S02]  /*3dd0*/  SYNCS.PHASECHK.TRANS64.TRYWAIT P3, [UR58+0x34830], R0 ;  /* 0x03483000ff0075a7 */ /* 0x000e64000806017a */
[----:B-1----:R-:W-:Y:S05]  /*3de0*/  @!P3 BRA `(.L_x_2457) ;  /* 0x000000dc0040b947 */ /* 0x002fea0003800000 */
.L_x_2456:
[----:B------:R-:W-:Y:S01]  /*3df0*/  UIMAD UR54, UR36, 0xc00, UR39 ;  /* 0x00000c00243678a4 */ /* 0x000fe2000f8e0227 */
[----:B------:R-:W-:Y:S01]  /*3e00*/  WARPGROUP.ARRIVE ;  /* 0x00000000000079c5 */ /* 0x000fe20000000000 */
[----:B------:R-:W-:Y:S01]  /*3e10*/  UMOV UR55, 0x40000040 ;  /* 0x4000004000377882 */ /* 0x000fe20000000000 */
[----:B------:R-:W-:Y:S01]  /*3e20*/  UMOV UR7, 0x40000040 ;  /* 0x4000004000077882 */ /* 0x000fe20000000000 */
[----:B------:R-:W-:Y:S01]  /*3e30*/  UIADD3 UR6, UR54, 0x2, URZ ;  /* 0x0000000236067890 */ /* 0x000fe2000fffe03f */
[-C--:B------:R-:W-:Y:S01]  /*3e40*/  FMUL.FTZ R88, R88, R3.reuse ;  /* 0x0000000358587220 */ /* 0x080fe20000410000 */
[----:B------:R-:W-:Y:S01]  /*3e50*/  UIADD3 UR10, UR54, 0x4, URZ ;  /* 0x00000004360a7890 */ /* 0x000fe2000fffe03f */
[-C--:B------:R-:W-:Y:S01]  /*3e60*/  FMUL.FTZ R89, R89, R3.reuse ;  /* 0x0000000359597220 */ /* 0x080fe20000410000 */
[----:B------:R-:W-:Y:S01]  /*3e70*/  UMOV UR11, 0x40000040 ;  /* 0x40000040000b7882 */ /* 0x000fe20000000000 */
[----:B------:R-:W-:Y:S01]  /*3e80*/  HGMMA.64x128x16.F32.BF16 R24, gdesc[UR52], RZ, !UPT, gsb0 ;  /* 0x01e00000341879f0 */ /* 0x000fe2000c0018ff */
        /* <DEDUP_REMOVED lines=116> */
.L_x_2458:
[----:B------:R-:W-:Y:S01]  /*45d0*/  ULEA UR7, UR59, UR37, 0x3 ;  /* 0x000000253b077291 */ /* 0x000fe2000f8e183f */
[----:B01----:R-:W-:-:S05]  /*45e0*/  IMAD.U32 R0, RZ, RZ, UR60 ;  /* 0x0000003cff007e24 */ /* 0x003fca000f8e00ff */
[----:B------:R-:W-:-:S04]  /*45f0*/  SHF.L.U32 R0, R0, 0x1f, RZ ;  /* 0x0000001f00007819 */ /* 0x000fc800000006ff */
[----:B------:R0:W1:Y:S01]  /*4600*/  SYNCS.PHASECHK.TRANS64.TRYWAIT P3, [UR7+0x34850], R0 ;  /* 0x03485000ff0075a7 */ /* 0x0000620008060147 */
[----:B------:R-:W-:Y:S05]  /*4610*/  @!P0 BRA `(.L_x_2459) ;  /* 0x0000000000048947 */ /* 0x000fea0003800000 */
[----:B------:R-:W-:Y:S01]  /*4620*/  BPT.TRAP 0x1 ;  /* 0x000000040000795c */ /* 0x000fe20000300000 */
.L_x_2459:
[----:B-1----:R-:W-:Y:S05]  /*4630*/  @P3 BRA `(.L_x_2460) ;  /* 0x0000000000083947 */ /* 0x002fea0003800000 */
[----:B------:R-:W1:Y:S02]  /*4640*/  SYNCS.PHASECHK.TRANS64.TRYWAIT P3, [UR7+0x34850], R0 ;  /* 0x03485000ff0075a7 */ /* 0x000e640008060147 */
[----:B-1----:R-:W-:Y:S05]  /*4650*/  @!P3 BRA `(.L_x_2461) ;  /* 0x000000d4003cb947 */ /* 0x002fea0003800000 */
.L_x_2460:
[----:B------:R-:W-:Y:S01]  /*4660*/  UIADD3 UR6, UR37, 0x400, URZ ;  /* 0x0000040025067890 */ /* 0x000fe2000fffe03f */
[----:B------:R-:W-:Y:S01]  /*4670*/  WARPGROUP.ARRIVE ;  /* 0x00000000000079c5 */ /* 0x000fe20000000000 */
[----:B------:R-:W-:Y:S01]  /*4680*/  UMOV UR11, 0x40000040 ;  /* 0x40000040000b7882 */ /* 0x000fe20000000000 */
[----:B-1----:R-:W1:Y:S01]  /*4690*/  @P2 LDC R3, c[0x0][0x44c] ;  /* 0x00011300ff032b82 */ /* 0x002e620000000800 */
[----:B------:R-:W-:Y:S01]  /*46a0*/  USHF.R.U32.HI UR6, URZ, 0x4, UR6 ;  /* 0x000000043f067899 */ /* 0x000fe20008011606 */
[----:B------:R-:W-:Y:S01]  /*46b0*/  IMAD.IADD R2, R184, 0x1, R18 ;  /* 0x00000001b8027824 */ /* 0x000fe200078e0212 */
[----:B------:R-:W-:Y:S02]  /*46c0*/  UMOV UR60, UR38 ;  /* 0x00000026003c7c82 */ /* 0x000fe40008000000 */
[----:B------:R-:W-:-:S03]  /*46d0*/  ULOP3.LUT UR6, UR6, 0x3fff, URZ, 0xc0, !UPT ;  /* 0x00003fff06067892 */ /* 0x000fc6000f8ec03f */
[----:B0-----:R-:W0:Y:S01]  /*46e0*/  @P2 LDC R0, c[0x0][0x450] ;  /* 0x00011400ff002b82 */ /* 0x001e220000000800 */
[----:B------:R-:W-:-:S04]  /*46f0*/  ULOP3.LUT UR6, UR6, 0x4000000, URZ, 0xfc, !UPT ;  /* 0x0400000006067892 */ /* 0x000fc8000f8efc3f */
[----:B------:R-:W-:-:S03]  /*4700*/  ULEA UR6, UR59, UR6, 0xb ;  /* 0x000000063b067291 */ /* 0x000fc6000f8e583f */
[----:B------:R-:W-:-:S04]  /*4710*/  UMOV UR59, UR36 ;  /* 0x00000024003b7c82 */ /* 0x000fc80008000000 */
[----:B------:R-:W-:Y:S02]  /*4720*/  UMOV UR10, UR6 ;  /* 0x00000006000a7c82 */ /* 0x000fe40008000000 */
[----:B------:R-:W-:Y:S01]  /*4730*/  HGMMA.64x128x16.F32.BF16 R88, R180, gdesc[UR8].tnspB, R88, gsb0 ;  /* 0x41e00008b4587df0 */ /* 0x000fe20008001858 */
[----:B------:R-:W-:Y:S01]  /*4740*/  UIADD3 UR10, UR6, 0x80, URZ ;  /* 0x00000080060a7890 */ /* 0x000fe2000fffe03f */
[----:B-1----:R-:W-:Y:S01]  /*4750*/  @P2 IMAD.HI.U32 R3, R2, R3, RZ ;  /* 0x0000000302032227 */ /* 0x002fe200078e00ff */
[----:B------:R-:W-:-:S04]  /*4760*/  UMOV UR11, 0x40000040 ;  /* 0x40000040000b7882 */ /* 0x000fc80000000000 */
[----:B0-----:R-:W-:Y:S01]  /*4770*/  @P2 SHF.R.U32.HI R2, RZ, R0, R3 ;  /* 0x00000000ff022219 */ /* 0x001fe20000011603 */
[----:B------:R-:W-:-:S04]  /*4780*/  IMAD.MOV.U32 R0, RZ, RZ, -0x80 ;  /* 0xffffff80ff007424 */ /* 0x000fc800078e00ff */
[----:B------:R-:W0:Y:S01]  /*4790*/  SHFL.IDX PT, R3, R2, 0x1, 0x1c1f ;  /* 0x003c1f0002037f89 */ /* 0x000e2200000e0000 */
[----:B------:R-:W-:-:S04]  /*47a0*/  IMAD R0, R11, R0, 0x1 ;  /* 0x000000010b007424 */ /* 0x000fc800078e0200 */
[----:B------:R-:W-:-:S05]  /*47b0*/  IMAD R0, R23, -0x2, R0 ;  /* 0xfffffffe17007824 */ /* 0x000fca00078e0200 */
[----:B------:R-:W-:-:S05]  /*47c0*/  IADD3 R12, -R17, R0, R16 ;  /* 0x00000000110c7210 */ /* 0x000fca0007ffe110 */
[----:B0-----:R-:W-:-:S05]  /*47d0*/  IMAD.IADD R0, R12, 0x1, R3 ;  /* 0x000000010c007824 */ /* 0x001fca00078e0203 */
        /* <DEDUP_REMOVED lines=65> */
[----:B------:R-:W-:Y:S01]  /*4bf0*/  FMNMX.FTZ R4, R51, R4, !PT ;  /* 0x0000000433047209 */ /* 0x000fe20007810000 */
[----:B------:R-:W-:Y:S01]  /*4c00*/  UMOV UR7, 0x40000040 ;  /* 0x4000004000077882 */ /* 0x000fe20000000000 */
        /* <DEDUP_REMOVED lines=57> */
[----:B------:R-:W-:Y:S01]  /*4fa0*/  UMOV UR11, 0x40000040 ;  /* 0x40000040000b7882 */ /* 0x000fe20000000000 */
[----:B------:R-:W-:Y:S01]  /*4fb0*/  UIADD3 UR6, UR6, 0x380, URZ ;  /* 0x0000038006067890 */ /* 0x000fe2000fffe03f */
[----:B-1----:R-:W-:-:S02]  /*4fc0*/  FMNMX.FTZ R20, R14, R165, !PT ;  /* 0x000000a50e147209 */ /* 0x002fc40007810000 */
[----:B------:R-:W1:Y:S04]  /*4fd0*/  SHFL.IDX PT, R165, R2, RZ, 0x1c1f ;  /* 0x001c1fff02a57589 */ /* 0x000e6800000e0000 */
[----:B------:R-:W2:Y:S01]  /*4fe0*/  SHFL.BFLY PT, R167, R20, 0x1, 0x1f ;  /* 0x0c201f0014a77f89 */ /* 0x000ea200000e0000 */
[----:B-1----:R-:W-:Y:S01]  /*4ff0*/  IMAD.IADD R30, R12, 0x1, R165 ;  /* 0x000000010c1e7824 */ /* 0x002fe200078e02a5 */
[----:B--2---:R-:W-:-:S04]  /*5000*/  FMNMX.FTZ R4, R20, R167, !PT ;  /* 0x000000a714047209 */ /* 0x004fc80007810000 */
[C---:B------:R-:W-:Y:S02]  /*5010*/  ISETP.GT.AND P4, PT, R30.reuse, RZ, PT ;  /* 0x000000ff1e00720c */ /* 0x040fe40003f84270 */
[----:B------:R-:W-:Y:S01]  /*5020*/  ISETP.GT.AND P5, PT, R30, 0x1, PT ;  /* 0x000000011e00780c */ /* 0x000fe20003fa4270 */
[----:B0-----:R-:W-:Y:S01]  /*5030*/  FMUL.FTZ R26, R4, R0 ;  /* 0x00000000041a7220 */ /* 0x001fe20000410000 */
        /* <DEDUP_REMOVED lines=8> */
[----:B------:R-:W-:Y:S02]  /*50c0*/  FSETP.NEU.FTZ.AND P3, PT, R4, -INF , PT ;  /* 0xff8000000400780b */ /* 0x000fe40003f7d000 */
[----:B------:R-:W-:-:S02]  /*50d0*/  FSEL R33, R33, -INF , P5 ;  /* 0xff80000021217808 */ /* 0x000fc40002800000 */
[----:B------:R-:W-:Y:S02]  /*50e0*/  ISETP.GT.AND P5, PT, R30, 0x19, PT ;  /* 0x000000191e00780c */ /* 0x000fe40003fa4270 */
[----:B------:R-:W-:Y:S02]  /*50f0*/  FSEL R12, R26, RZ, P3 ;  /* 0x000000ff1a0c7208 */ /* 0x000fe40001800000 */
[----:B------:R-:W-:Y:S02]  /*5100*/  FSEL R37, R37, -INF , P5 ;  /* 0xff80000025257808 */ /* 0x000fe40002800000 */
[C---:B------:R-:W-:Y:S01]  /*5110*/  ISETP.GT.AND P5, PT, R30.reuse, 0x21, PT ;  /* 0x000000211e00780c */ /* 0x040fe20003fa4270 */
[-CC-:B------:R-:W-:Y:S01]  /*5120*/  FFMA.FTZ R201, R201, R0.reuse, -R12.reuse ;  /* 0x00000000c9c97223 */ /* 0x180fe2000001080c */
[-CC-:B------:R-:W-:Y:S01]  /*5130*/  FFMA.FTZ R14, R203, R0.reuse, -R12.reuse ;  /* 0x00000000cb0e7223 */ /* 0x180fe2000001080c */
[-CC-:B------:R-:W-:Y:S01]  /*5140*/  FFMA.FTZ R34, R171, R0.reuse, -R12.reuse ;  /* 0x00000000ab227223 */ /* 0x180fe2000001080c */
[----:B------:R-:W-:Y:S01]  /*5150*/  FSEL R41, R41, -INF , P5 ;  /* 0xff80000029297808 */ /* 0x000fe20002800000 */
[-CC-:B------:R-:W-:Y:S01]  /*5160*/  FFMA.FTZ R175, R175, R0.reuse, -R12.reuse ;  /* 0x00000000afaf7223 */ /* 0x180fe2000001080c */
[----:B------:R-:W-:Y:S01]  /*5170*/  ISETP.GT.AND P5, PT, R30, 0x29, PT ;  /* 0x000000291e00780c */ /* 0x000fe20003fa4270 */
[-CC-:B------:R-:W-:Y:S01]  /*5180*/  FFMA.FTZ R38, R3, R0.reuse, -R12.reuse ;  /* 0x0000000003267223 */ /* 0x180fe2000001080c */
[----:B------:R-:W-:Y:S01]  /*5190*/  FSEL R3, R4, RZ, P3 ;  /* 0x000000ff04037208 */ /* 0x000fe20001800000 */
[-CC-:B------:R-:W-:Y:S01]  /*51a0*/  FFMA.FTZ R181, R181, R0.reuse, -R12.reuse ;  /* 0x00000000b5b57223 */ /* 0x180fe2000001080c */
[----:B------:R-:W-:Y:S01]  /*51b0*/  FSEL R45, R45, -INF , P5 ;  /* 0xff8000002d2d7808 */ /* 0x000fe20002800000 */
[-C--:B------:R-:W-:Y:S01]  /*51c0*/  FFMA.FTZ R183, R183, R0.reuse, -R12 ;  /* 0x00000000b7b77223 */ /* 0x080fe2000001080c */
[C---:B------:R-:W-:Y:S01]  /*51d0*/  ISETP.GT.AND P5, PT, R30.reuse, 0x31, PT ;  /* 0x000000311e00780c */ /* 0x040fe20003fa4270 */
[----:B------:R-:W-:Y:S01]  /*51e0*/  FADD.FTZ R3, -R3, R8 ;  /* 0x0000000803037221 */ /* 0x000fe20000010100 */
[----:B------:R-:W-:Y:S01]  /*51f0*/  IMAD.U32 R8, RZ, RZ, UR58 ;  /* 0x0000003aff087e24 */ /* 0x000fe2000f8e00ff */
[----:B------:R-:W-:Y:S01]  /*5200*/  MUFU.EX2 R181, R181 ;  /* 0x000000b500b57308 */ /* 0x000fe20000000800 */
[----:B------:R-:W-:Y:S01]  /*5210*/  FSEL R49, R49, -INF , P5 ;  /* 0xff80000031317808 */ /* 0x000fe20002800000 */
[----:B------:R-:W-:Y:S01]  /*5220*/  FFMA.FTZ R177, R177, R0, -R12 ;  /* 0x00000000b1b17223 */ /* 0x000fe2000001080c */
[----:B------:R-:W-:Y:S01]  /*5230*/  ISETP.GT.AND P5, PT, R30, 0x39, PT ;  /* 0x000000391e00780c */ /* 0x000fe20003fa4270 */
[----:B------:R-:W-:-:S02]  /*5240*/  @!P1 VIADD R8, R8, 0x34840 ;  /* 0x0003484008089836 */ /* 0x000fc40000000000 */
[-CC-:B------:R-:W-:Y:S01]  /*5250*/  FFMA.FTZ R179, R179, R0.reuse, -R12.reuse ;  /* 0x00000000b3b37223 */ /* 0x180fe2000001080c */
[-CC-:B------:R-:W-:Y:S01]  /*5260*/  FFMA.FTZ R173, R173, R0.reuse, -R12.reuse ;  /* 0x00000000adad7223 */ /* 0x180fe2000001080c */
[----:B------:R-:W-:Y:S01]  /*5270*/  FSEL R53, R53, -INF , P5 ;  /* 0xff80000035357808 */ /* 0x000fe20002800000 */
[----:B------:R-:W-:Y:S01]  /*5280*/  MUFU.EX2 R14, R14 ;  /* 0x0000000e000e7308 */ /* 0x000fe20000000800 */
[C---:B------:R-:W-:Y:S01]  /*5290*/  ISETP.GT.AND P5, PT, R30.reuse, 0x41, PT ;  /* 0x000000411e00780c */ /* 0x040fe20003fa4270 */
[-C--:B------:R-:W-:Y:S01]  /*52a0*/  FFMA.FTZ R51, R51, R0.reuse, -R12 ;  /* 0x0000000033337223 */ /* 0x080fe2000001080c */
[----:B------:R-:W-:Y:S01]  /*52b0*/  @!P1 PRMT R8, RZ, 0x654, R8 ;  /* 0x00000654ff089816 */ /* 0x000fe20000000008 */
        /* <DEDUP_REMOVED lines=9> */
[C---:B------:R-:W-:Y:S01]  /*5350*/  ISETP.GT.AND P5, PT, R30.reuse, 0x51, PT ;  /* 0x000000511e00780c */ /* 0x040fe20003fa4270 */
[-CC-:B------:R-:W-:Y:S01]  /*5360*/  FFMA.FTZ R31, R31, R0.reuse, -R12.reuse ;  /* 0x000000001f1f7223 */ /* 0x180fe2000001080c */
[-CC-:B------:R-:W-:Y:S01]  /*5370*/  FFMA.FTZ R46, R79, R0.reuse, -R12.reuse ;  /* 0x000000004f2e7223 */ /* 0x180fe2000001080c */
[----:B------:R-:W-:Y:S01]  /*5380*/  MUFU.EX2 R177, R177 ;  /* 0x000000b100b17308 */ /* 0x000fe20000000800 */
[----:B------:R-:W-:Y:S01]  /*5390*/  FSEL R65, R65, -INF , P5 ;  /* 0xff80000041417808 */ /* 0x000fe20002800000 */
[-CC-:B------:R-:W-:Y:S01]  /*53a0*/  FFMA.FTZ R35, R35, R0.reuse, -R12.reuse ;  /* 0x0000000023237223 */ /* 0x180fe2000001080c */
[C---:B------:R-:W-:Y:S01]  /*53b0*/  ISETP.GT.AND P5, PT, R30.reuse, 0x59, PT ;  /* 0x000000591e00780c */ /* 0x040fe20003fa4270 */
[----:B------:R-:W-:Y:S01]  /*53c0*/  FFMA.FTZ R39, R39, R0, -R12 ;  /* 0x0000000027277223 */ /* 0x000fe2000001080c */
[C---:B------:R-:W-:Y:S01]  /*53d0*/  ISETP.GT.AND P3, PT, R11.reuse, R10, PT ;  /* 0x0000000a0b00720c */ /* 0x040fe20003f64270 */
[----:B------:R-:W-:Y:S01]  /*53e0*/  VIADD R11, R11, 0xffffffff ;  /* 0xffffffff0b0b7836 */ /* 0x000fe20000000000 */
[----:B------:R-:W-:Y:S01]  /*53f0*/  FSEL R69, R69, -INF , P5 ;  /* 0xff80000045457808 */ /* 0x000fe20002800000 */
[----:B------:R-:W-:Y:S01]  /*5400*/  MUFU.EX2 R179, R179 ;  /* 0x000000b300b37308 */ /* 0x000fe20000000800 */
[----:B------:R-:W-:-:S04]  /*5410*/  ISETP.GT.AND P5, PT, R30, 0x61, PT ;  /* 0x000000611e00780c */ /* 0x000fc80003fa4270 */
[----:B------:R-:W-:Y:S02]  /*5420*/  FSEL R73, R73, -INF , P5 ;  /* 0xff80000049497808 */ /* 0x000fe40002800000 */
[C---:B------:R-:W-:Y:S01]  /*5430*/  ISETP.GT.AND P5, PT, R30.reuse, 0x69, PT ;  /* 0x000000691e00780c */ /* 0x040fe20003fa4270 */
[----:B------:R-:W-:Y:S03]  /*5440*/  MUFU.EX2 R173, R173 ;  /* 0x000000ad00ad7308 */ /* 0x000fe60000000800 */
[----:B------:R-:W-:Y:S02]  /*5450*/  FSEL R77, R77, -INF , P5 ;  /* 0xff8000004d4d7808 */ /* 0x000fe40002800000 */
[----:B------:R-:W-:Y:S01]  /*5460*/  ISETP.GT.AND P5, PT, R30, 0x71, PT ;  /* 0x000000711e00780c */ /* 0x000fe20003fa4270 */
[----:B------:R-:W-:Y:S02]  /*5470*/  WARPGROUP.DEPBAR.LE gsb0, 0x0 ;  /* 0x00008000000079c5 */ /* 0x000fe40000010000 */
[----:B------:R-:W-:Y:S01]  /*5480*/  FSEL R161, R28, -INF , P4 ;  /* 0xff8000001ca17808 */ /* 0x000fe20002000000 */
[----:B------:R-:W-:Y:S01]  /*5490*/  WARPGROUP.ARRIVE ;  /* 0x00000000000079c5 */ /* 0x000fe20000000000 */
[----:B------:R-:W-:Y:S01]  /*54a0*/  ISETP.GT.AND P4, PT, R30, 0x10, PT ;  /* 0x000000101e00780c */ /* 0x000fe20003f84270 */
[----:B------:R-:W-:Y:S01]  /*54b0*/  FFMA.FTZ R28, R199, R0, -R12 ;  /* 0x00000000c71c7223 */ /* 0x000fe2000001080c */
[----:B------:R-:W-:Y:S01]  /*54c0*/  FMNMX.FTZ R20, R161, R20, !PT ;  /* 0x00000014a1147209 */ /* 0x000fe20007810000 */
[----:B------:R-:W-:Y:S01]  /*54d0*/  MUFU.EX2 R21, R21 ;  /* 0x0000001500157308 */ /* 0x000fe20000000800 */
[----:B------:R-:W-:Y:S01]  /*54e0*/  FSEL R163, R32, -INF , P4 ;  /* 0xff80000020a37808 */ /* 0x000fe20002000000 */
[----:B------:R-:W-:Y:S01]  /*54f0*/  HGMMA.64x128x16.F32.BF16 R88, R156, gdesc[UR8].tnspB, R88, gsb0 ;  /* 0x41e000089c587df0 */ /* 0x000fe20008001858 */
[----:B------:R-:W-:-:S02]  /*5500*/  FMNMX.FTZ R20, R29, R20, !PT ;  /* 0x000000141d147209 */ /* 0x000fc40007810000 */
[----:B------:R-:W-:Y:S02]  /*5510*/  ISETP.GT.AND P4, PT, R30, 0x18, PT ;  /* 0x000000181e00780c */ /* 0x000fe40003f84270 */
[----:B------:R-:W-:Y:S01]  /*5520*/  FMNMX.FTZ R24, R163, R20, !PT ;  /* 0x00000014a3187209 */ /* 0x000fe20007810000 */
[----:B------:R-:W-:Y:S01]  /*5530*/  MUFU.EX2 R15, R15 ;  /* 0x0000000f000f7308 */ /* 0x000fe20000000800 */
[----:B------:R-:W-:Y:S01]  /*5540*/  FSEL R165, R36, -INF , P4 ;  /* 0xff80000024a57808 */ /* 0x000fe20002000000 */
[--C-:B------:R-:W-:Y:S01]  /*5550*/  FFMA.FTZ R36, R47, R0, -R12.reuse ;  /* 0x000000002f247223 */ /* 0x100fe2000001080c */
[----:B------:R-:W-:Y:S02]  /*5560*/  FMNMX.FTZ R24, R33, R24, !PT ;  /* 0x0000001821187209 */ /* 0x000fe40007810000 */
[----:B------:R-:W-:Y:S02]  /*5570*/  ISETP.GT.AND P4, PT, R30, 0x20, PT ;  /* 0x000000201e00780c */ /* 0x000fe40003f84270 */
[----:B------:R-:W-:Y:S01]  /*5580*/  FMNMX.FTZ R24, R165, R24, !PT ;  /* 0x00000018a5187209 */ /* 0x000fe20007810000 */
[----:B------:R0:W-:Y:S01]  /*5590*/  MUFU.EX2 R20, R201 ;  /* 0x000000c900147308 */ /* 0x0001e20000000800 */
[----:B------:R-:W-:Y:S01]  /*55a0*/  FSEL R167, R40, -INF , P4 ;  /* 0xff80000028a77808 */ /* 0x000fe20002000000 */
[----:B------:R-:W-:Y:S01]  /*55b0*/  FFMA.FTZ R40, R59, R0, -R12 ;  /* 0x000000003b287223 */ /* 0x000fe2000001080c */
[----:B------:R-:W-:-:S02]  /*55c0*/  FMNMX.FTZ R24, R37, R24, !PT ;  /* 0x0000001825187209 */ /* 0x000fc40007810000 */
[----:B------:R-:W-:Y:S02]  /*55d0*/  ISETP.GT.AND P4, PT, R30, 0x28, PT ;  /* 0x000000281e00780c */ /* 0x000fe40003f84270 */
[----:B------:R-:W-:Y:S01]  /*55e0*/  FMNMX.FTZ R26, R167, R24, !PT ;  /* 0x00000018a71a7209 */ /* 0x000fe20007810000 */
[----:B------:R-:W-:Y:S01]  /*55f0*/  MUFU.EX2 R40, R40 ;  /* 0x0000002800287308 */ /* 0x000fe20000000800 */
[----:B------:R-:W-:Y:S01]  /*5600*/  FSEL R199, R44, -INF , P4 ;  /* 0xff8000002cc77808 */ /* 0x000fe20002000000 */
[----:B------:R-:W-:Y:S01]  /*5610*/  FFMA.FTZ R44, R75, R0, -R12 ;  /* 0x000000004b2c7223 */ /* 0x000fe2000001080c */
[----:B------:R-:W-:Y:S02]  /*5620*/  FMNMX.FTZ R26, R41, R26, !PT ;  /* 0x0000001a291a7209 */ /* 0x000fe40007810000 */
[----:B------:R-:W-:Y:S02]  /*5630*/  ISETP.GT.AND P4, PT, R30, 0x30, PT ;  /* 0x000000301e00780c */ /* 0x000fe40003f84270 */
[----:B------:R-:W-:Y:S01]  /*5640*/  FMNMX.FTZ R26, R199, R26, !PT ;  /* 0x0000001ac71a7209 */ /* 0x000fe20007810000 */
[----:B------:R1:W-:Y:S01]  /*5650*/  MUFU.EX2 R24, R28 ;  /* 0x0000001c00187308 */ /* 0x0003e20000000800 */
[----:B0-----:R-:W-:-:S02]  /*5660*/  FSEL R201, R48, -INF , P4 ;  /* 0xff80000030c97808 */ /* 0x001fc40002000000 */
[----:B------:R-:W-:Y:S02]  /*5670*/  FMNMX.FTZ R26, R45, R26, !PT ;  /* 0x0000001a2d1a7209 */ /* 0x000fe40007810000 */
[----:B------:R-:W-:Y:S02]  /*5680*/  ISETP.GT.AND P4, PT, R30, 0x38, PT ;  /* 0x000000381e00780c */ /* 0x000fe40003f84270 */
[----:B------:R-:W-:Y:S01]  /*5690*/  FSEL R81, R81, -INF , P5 ;  /* 0xff80000051517808 */ /* 0x000fe20002800000 */
[----:B------:R-:W-:Y:S01]  /*56a0*/  MUFU.EX2 R38, R38 ;  /* 0x0000002600267308 */ /* 0x000fe20000000800 */
[----:B-1----:R-:W-:Y:S02]  /*56b0*/  FMNMX.FTZ R28, R201, R26, !PT ;  /* 0x0000001ac91c7209 */ /* 0x002fe40007810000 */
[----:B------:R-:W-:Y:S01]  /*56c0*/  FSEL R203, R52, -INF , P4 ;  /* 0xff80000034cb7808 */ /* 0x000fe20002000000 */
[----:B------:R-:W-:Y:S01]  /*56d0*/  FMUL.FTZ R52, R3, R0 ;  /* 0x0000000003347220 */ /* 0x000fe20000410000 */
        /* <DEDUP_REMOVED lines=8> */
[----:B------:R-:W-:Y:S01]  /*5760*/  FMNMX.FTZ R32, R205, R28, !PT ;  /* 0x0000001ccd207209 */ /* 0x000fe20007810000 */
[-CC-:B0-----:R-:W-:Y:S01]  /*5770*/  FFMA.FTZ R175, R169, R0.reuse, -R12.reuse ;  /* 0x00000000a9af7223 */ /* 0x181fe2000001080c */
[----:B------:R-:W-:Y:S01]  /*5780*/  FSEL R171, R60, -INF , P4 ;  /* 0xff8000003cab7808 */ /* 0x000fe20002000000 */
[----:B------:R-:W-:Y:S01]  /*5790*/  FFMA.FTZ R169, R43, R0, -R12 ;  /* 0x000000002ba97223 */ /* 0x000fe2000001080c */
        /* <DEDUP_REMOVED lines=17> */
[----:B------:R-:W-:Y:S01]  /*58b0*/  MUFU.EX2 R169, R169 ;  /* 0x000000a900a97308 */ /* 0x000fe20000000800 */
[----:B0-----:R-:W-:Y:S02]  /*58c0*/  FMNMX.FTZ R36, R43, R34, !PT ;  /* 0x000000222b247209 */ /* 0x001fe40007810000 */
[----:B------:R-:W-:Y:S02]  /*58d0*/  FSEL R209, R76, -INF , P4 ;  /* 0xff8000004cd17808 */ /* 0x000fe40002000000 */
[----:B------:R-:W-:Y:S02]  /*58e0*/  FMNMX.FTZ R36, R73, R36, !PT ;  /* 0x0000002449247209 */ /* 0x000fe40007810000 */
[----:B------:R-:W-:Y:S01]  /*58f0*/  ISETP.GT.AND P4, PT, R30, 0x70, PT ;  /* 0x000000701e00780c */ /* 0x000fe20003f84270 */
[----:B------:R0:W-:Y:S01]  /*5900*/  MUFU.EX2 R34, R51 ;  /* 0x0000003300227308 */ /* 0x0001e20000000800 */
[----:B------:R-:W-:-:S02]  /*5910*/  FMNMX.FTZ R36, R209, R36, !PT ;  /* 0x00000024d1247209 */ /* 0x000fc40007810000 */
[----:B------:R-:W-:Y:S02]  /*5920*/  FSEL R211, R80, -INF , P4 ;  /* 0xff80000050d37808 */ /* 0x000fe40002000000 */
[----:B------:R-:W-:Y:S02]  /*5930*/  FMNMX.FTZ R36, R77, R36, !PT ;  /* 0x000000244d247209 */ /* 0x000fe40007810000 */
[C---:B------:R-:W-:Y:S01]  /*5940*/  ISETP.GT.AND P4, PT, R30.reuse, 0x78, PT ;  /* 0x000000781e00780c */ /* 0x040fe20003f84270 */
[----:B------:R-:W-:Y:S01]  /*5950*/  MUFU.EX2 R27, R27 ;  /* 0x0000001b001b7308 */ /* 0x000fe20000000800 */
[----:B------:R-:W-:Y:S01]  /*5960*/  FMNMX.FTZ R36, R211, R36, !PT ;  /* 0x00000024d3247209 */ /* 0x000fe20007810000 */
[----:B0-----:R-:W-:Y:S01]  /*5970*/  FFMA.FTZ R51, R63, R0, -R12 ;  /* 0x000000003f337223 */ /* 0x001fe2000001080c */
[----:B------:R-:W-:Y:S02]  /*5980*/  ISETP.GT.AND P5, PT, R30, 0x79, PT ;  /* 0x000000791e00780c */ /* 0x000fe40003fa4270 */
[----:B------:R-:W-:-:S02]  /*5990*/  FSEL R213, R84, -INF , P4 ;  /* 0xff80000054d57808 */ /* 0x000fc40002000000 */
[----:B------:R-:W-:Y:S01]  /*59a0*/  FMNMX.FTZ R36, R81, R36, !PT ;  /* 0x0000002451247209 */ /* 0x000fe20007810000 */
[----:B------:R0:W-:Y:S01]  /*59b0*/  MUFU.EX2 R30, R55 ;  /* 0x00000037001e7308 */ /* 0x0001e20000000800 */
[----:B------:R-:W-:Y:S02]  /*59c0*/  FSEL R85, R85, -INF , P5 ;  /* 0xff80000055557808 */ /* 0x000fe40002800000 */
[----:B------:R-:W-:-:S04]  /*59d0*/  FMNMX.FTZ R36, R213, R36, !PT ;  /* 0x00000024d5247209 */ /* 0x000fc80007810000 */
[----:B------:R-:W-:Y:S01]  /*59e0*/  FMNMX.FTZ R42, R85, R36, !PT ;  /* 0x00000024552a7209 */ /* 0x000fe20007810000 */
[-CC-:B------:R-:W-:Y:S01]  /*59f0*/  FFMA.FTZ R36, R7, R0.reuse, -R12.reuse ;  /* 0x0000000007247223 */ /* 0x180fe2000001080c */
[----:B------:R-:W-:Y:S01]  /*5a00*/  MUFU.EX2 R51, R51 ;  /* 0x0000003300337308 */ /* 0x000fe20000000800 */
[----:B0-----:R-:W-:Y:S02]  /*5a10*/  FFMA.FTZ R55, R67, R0, -R12 ;  /* 0x0000000043377223 */ /* 0x001fe4000001080c */
[----:B------:R-:W0:Y:S05]  /*5a20*/  SHFL.BFLY PT, R59, R42, 0x2, 0x1f ;  /* 0x0c401f002a3b7f89 */ /* 0x000e2a00000e0000 */
[----:B------:R-:W-:Y:S08]  /*5a30*/  MUFU.EX2 R36, R36 ;  /* 0x0000002400247308 */ /* 0x000ff00000000800 */
[----:B------:R-:W-:Y:S01]  /*5a40*/  MUFU.EX2 R55, R55 ;  /* 0x0000003700377308 */ /* 0x000fe20000000800 */
[----:B------:R-:W-:-:S02]  /*5a50*/  WARPGROUP.DEPBAR.LE gsb0, 0x0 ;  /* 0x00008000000079c5 */ /* 0x000fc40000010000 */
[----:B------:R-:W-:-:S05]  /*5a60*/  WARPGROUP.ARRIVE ;  /* 0x00000000000079c5 */ /* 0x000fca0000000000 */
[----:B------:R-:W1:Y:S01]  /*5a70*/  MUFU.EX2 R44, R44 ;  /* 0x0000002c002c7308 */ /* 0x000e620000000800 */
[----:B0-----:R-:W-:Y:S01]  /*5a80*/  FMNMX.FTZ R59, R42, R59, !PT ;  /* 0x0000003b2a3b7209 */ /* 0x001fe20007810000 */
[----:B------:R-:W-:Y:S01]  /*5a90*/  FFMA.FTZ R42, R71, R0, -R12 ;  /* 0x00000000472a7223 */ /* 0x000fe2000001080c */
[----:B------:R-:W-:Y:S03]  /*5aa0*/  HGMMA.64x128x16.F32.BF16 R88, R152, gdesc[UR4].tnspB, R88, gsb0 ;  /* 0x41e0000498587df0 */ /* 0x000fe60008001858 */
[----:B------:R-:W0:Y:S02]  /*5ab0*/  SHFL.BFLY PT, R48, R59, 0x1, 0x1f ;  /* 0x0c201f003b307f89 */ /* 0x000e2400000e0000 */
[----:B------:R-:W-:Y:S08]  /*5ac0*/  MUFU.EX2 R42, R42 ;  /* 0x0000002a002a7308 */ /* 0x000ff00000000800 */
[----:B------:R-:W-:Y:S01]  /*5ad0*/  MUFU.EX2 R31, R31 ;  /* 0x0000001f001f7308 */ /* 0x000fe20000000800 */
[----:B-1----:R-:W-:-:S07]  /*5ae0*/  F2FP.BF16.F32.PACK_AB R157, R44, R27 ;  /* 0x0000001b2c9d723e */ /* 0x002fce00000010ff */
[----:B------:R-:W1:Y:S01]  /*5af0*/  MUFU.EX2 R46, R46 ;  /* 0x0000002e002e7308 */ /* 0x000e620000000800 */
[----:B0-----:R-:W-:Y:S01]  /*5b00*/  FMNMX.FTZ R7, R59, R48, !PT ;  /* 0x000000303b077209 */ /* 0x001fe20007810000 */
[----:B------:R-:W-:-:S06]  /*5b10*/  FFMA.FTZ R48, R83, R0, -R12 ;  /* 0x0000000053307223 */ /* 0x000fcc000001080c */
[----:B------:R-:W-:Y:S01]  /*5b20*/  MUFU.EX2 R35, R35 ;  /* 0x0000002300237308 */ /* 0x000fe20000000800 */
[-C--:B------:R-:W-:Y:S01]  /*5b30*/  FFMA.FTZ R12, R87, R0.reuse, -R12 ;  /* 0x00000000570c7223 */ /* 0x080fe2000001080c */
[C---:B------:R-:W-:Y:S01]  /*5b40*/  FSETP.NEU.FTZ.AND P4, PT, R7.reuse, -INF , PT ;  /* 0xff8000000700780b */ /* 0x040fe20003f9d000 */
[----:B------:R-:W-:-:S05]  /*5b50*/  FMUL.FTZ R50, R7, R0 ;  /* 0x0000000007327220 */ /* 0x000fca0000410000 */
[----:B------:R-:W-:Y:S01]  /*5b60*/  FSEL R50, R50, RZ, P4 ;  /* 0x000000ff32327208 */ /* 0x000fe20002000000 */
[----:B------:R-:W-:Y:S01]  /*5b70*/  MUFU.EX2 R48, R48 ;  /* 0x0000003000307308 */ /* 0x000fe20000000800 */
[----:B-1----:R-:W-:-:S03]  /*5b80*/  F2FP.BF16.F32.PACK_AB R159, R46, R31 ;  /* 0x0000001f2e9f723e */ /* 0x002fc600000010ff */
        /* <DEDUP_REMOVED lines=41> */
[----:B------:R-:W-:Y:S01]  /*5e20*/  FFMA.FTZ R50, R85, R0, -R50 ;  /* 0x0000000055327223 */ /* 0x000fe20000010832 */
[----:B------:R-:W-:-:S02]  /*5e30*/  F2FP.BF16.F32.PACK_AB R181, R14, R181 ;  /* 0x000000b50eb5723e */ /* 0x000fc400000010ff */
[----:B------:R-:W-:Y:S02]  /*5e40*/  F2FP.BF16.F32.PACK_AB R171, R30, R21 ;  /* 0x000000151eab723e */ /* 0x000fe400000010ff */
[----:B------:R-:W-:Y:S01]  /*5e50*/  F2FP.BF16.F32.PACK_AB R165, R40, R15 ;  /* 0x0000000f28a5723e */ /* 0x000fe200000010ff */
[----:B------:R-:W1:Y:S01]  /*5e60*/  MUFU.EX2 R29, R29 ;  /* 0x0000001d001d7308 */ /* 0x000e620000000800 */
[C---:B--2---:R-:W-:Y:S01]  /*5e70*/  FADD.FTZ R59, R25.reuse, R6 ;  /* 0x00000006193b7221 */ /* 0x044fe20000010000 */
[----:B------:R-:W-:Y:S01]  /*5e80*/  FADD.FTZ R6, R14, R57 ;  /* 0x000000390e067221 */ /* 0x000fe20000010000 */
[----:B------:R-:W-:Y:S02]  /*5e90*/  F2FP.BF16.F32.PACK_AB R180, R25, R180 ;  /* 0x000000b419b4723e */ /* 0x000fe400000010ff */
[----:B------:R-:W-:Y:S01]  /*5ea0*/  F2FP.BF16.F32.PACK_AB R167, R51, R36 ;  /* 0x0000002433a7723e */ /* 0x000fe200000010ff */
[----:B------:R-:W-:Y:S01]  /*5eb0*/  FADD.FTZ R57, R183, R6 ;  /* 0x00000006b7397221 */ /* 0x000fe20000010000 */
[C---:B------:R-:W-:Y:S01]  /*5ec0*/  F2FP.BF16.F32.PACK_AB R183, R20.reuse, R183 ;  /* 0x000000b714b7723e */ /* 0x040fe200000010ff */
[----:B------:R-:W2:Y:S01]  /*5ed0*/  MUFU.EX2 R176, R176 ;  /* 0x000000b000b07308 */ /* 0x000ea20000000800 */
[----:B------:R-:W-:Y:S01]  /*5ee0*/  F2FP.BF16.F32.PACK_AB R161, R55, R38 ;  /* 0x0000002637a1723e */ /* 0x000fe200000010ff */
[----:B------:R-:W-:Y:S01]  /*5ef0*/  FADD.FTZ R6, R20, R57 ;  /* 0x0000003914067221 */ /* 0x000fe20000010000 */
[----:B------:R-:W-:-:S03]  /*5f00*/  F2FP.BF16.F32.PACK_AB R163, R42, R13 ;  /* 0x0000000d2aa3723e */ /* 0x000fc600000010ff */
[----:B------:R-:W-:Y:S01]  /*5f10*/  FADD.FTZ R57, R177, R6 ;  /* 0x00000006b1397221 */ /* 0x000fe20000010000 */
[C---:B------:R-:W-:Y:S01]  /*5f20*/  F2FP.BF16.F32.PACK_AB R177, R24.reuse, R177 ;  /* 0x000000b118b1723e */ /* 0x040fe200000010ff */
[----:B------:R-:W3:Y:S02]  /*5f30*/  MUFU.EX2 R33, R33 ;  /* 0x0000002100217308 */ /* 0x000ee40000000800 */
[----:B------:R-:W-:-:S04]  /*5f40*/  FADD.FTZ R6, R24, R57 ;  /* 0x0000003918067221 */ /* 0x000fc80000010000 */
        /* <DEDUP_REMOVED lines=9> */
[----:B------:R-:W5:Y:S01]  /*5fe0*/  MUFU.EX2 R41, R41 ;  /* 0x0000002900297308 */ /* 0x000f620000000800 */
[----:B------:R-:W-:Y:S02]  /*5ff0*/  WARPGROUP.DEPBAR.LE gsb0, 0x0 ;  /* 0x00008000000079c5 */ /* 0x000fe40000010000 */
[----:B------:R0:W-:Y:S05]  /*6000*/  @!P1 SYNCS.ARRIVE.TRANS64.RED.A1T0 RZ, [R8+URZ], RZ ;  /* 0x000000ff08ff99a7 */ /* 0x0001ea000810043f */
[----:B------:R-:W5:Y:S01]  /*6010*/  MUFU.EX2 R174, R174 ;  /* 0x000000ae00ae7308 */ /* 0x000f620000000800 */
[----:B------:R-:W-:Y:S01]  /*6020*/  F2FP.BF16.F32.PACK_AB R153, R48, R35 ;  /* 0x000000233099723e */ /* 0x000fe200000010ff */
[----:B0-----:R-:W-:-:S06]  /*6030*/  @!P1 VIADD R8, R54, 0x34860 ;  /* 0x0003486036089836 */ /* 0x001fcc0000000000 */
[----:B------:R-:W0:Y:S01]  /*6040*/  MUFU.EX2 R45, R45 ;  /* 0x0000002d002d7308 */ /* 0x000e220000000800 */
[----:B------:R-:W-:-:S04]  /*6050*/  @!P1 PRMT R8, RZ, 0x654, R8 ;  /* 0x00000654ff089816 */ /* 0x000fc80000000008 */
[----:B------:R1:W-:Y:S03]  /*6060*/  @!P1 SYNCS.ARRIVE.TRANS64.RED.A1T0 RZ, [R8+URZ], RZ ;  /* 0x000000ff08ff99a7 */ /* 0x0003e6000810043f */
[----:B------:R-:W0:Y:S01]  /*6070*/  MUFU.EX2 R168, R168 ;  /* 0x000000a800a87308 */ /* 0x000e220000000800 */
[----:B-1----:R-:W-:-:S07]  /*6080*/  FADD.FTZ R8, R182, R59 ;  /* 0x0000003bb6087221 */ /* 0x002fce0000010000 */
[----:B------:R-:W1:Y:S01]  /*6090*/  MUFU.EX2 R49, R49 ;  /* 0x0000003100317308 */ /* 0x000e620000000800 */
[C---:B------:R-:W-:Y:S01]  /*60a0*/  F2FP.BF16.F32.PACK_AB R182, R29.reuse, R182 ;  /* 0x000000b61db6723e */ /* 0x040fe200000010ff */
[----:B------:R-:W-:-:S04]  /*60b0*/  FADD.FTZ R59, R29, R8 ;  /* 0x000000081d3b7221 */ /* 0x000fc80000010000 */
[----:B--2---:R-:W-:Y:S02]  /*60c0*/  FADD.FTZ R8, R176, R59 ;  /* 0x0000003bb0087221 */ /* 0x004fe40000010000 */
[----:B------:R-:W2:Y:S01]  /*60d0*/  MUFU.EX2 R170, R170 ;  /* 0x000000aa00aa7308 */ /* 0x000ea20000000800 */
[C---:B---3--:R-:W-:Y:S01]  /*60e0*/  F2FP.BF16.F32.PACK_AB R176, R33.reuse, R176 ;  /* 0x000000b021b0723e */ /* 0x048fe200000010ff */
[----:B------:R-:W-:-:S04]  /*60f0*/  FADD.FTZ R59, R33, R8 ;  /* 0x00000008213b7221 */ /* 0x000fc80000010000 */
[----:B----4-:R-:W-:Y:S02]  /*6100*/  FADD.FTZ R8, R178, R59 ;  /* 0x0000003bb2087221 */ /* 0x010fe40000010000 */
[----:B------:R3:W-:Y:S01]  /*6110*/  MUFU.EX2 R162, R47 ;  /* 0x0000002f00a27308 */ /* 0x0007e20000000800 */
[C---:B-----5:R-:W-:Y:S01]  /*6120*/  F2FP.BF16.F32.PACK_AB R178, R37.reuse, R178 ;  /* 0x000000b225b2723e */ /* 0x060fe200000010ff */
[----:B------:R-:W-:-:S04]  /*6130*/  FADD.FTZ R59, R37, R8 ;  /* 0x00000008253b7221 */ /* 0x000fc80000010000 */
[----:B------:R-:W-:Y:S02]  /*6140*/  FADD.FTZ R8, R172, R59 ;  /* 0x0000003bac087221 */ /* 0x000fe40000010000 */
[----:B------:R-:W4:Y:S01]  /*6150*/  MUFU.EX2 R53, R53 ;  /* 0x0000003500357308 */ /* 0x000f220000000800 */
[----:B---3--:R-:W-:Y:S01]  /*6160*/  FADD.FTZ R47, R175, R6 ;  /* 0x00000006af2f7221 */ /* 0x008fe20000010000 */
[C---:B------:R-:W-:Y:S01]  /*6170*/  F2FP.BF16.F32.PACK_AB R172, R41.reuse, R172 ;  /* 0x000000ac29ac723e */ /* 0x040fe200000010ff */
[----:B------:R-:W-:Y:S01]  /*6180*/  FADD.FTZ R59, R41, R8 ;  /* 0x00000008293b7221 */ /* 0x000fe20000010000 */
[C---:B------:R-:W-:Y:S01]  /*6190*/  F2FP.BF16.F32.PACK_AB R175, R32.reuse, R175 ;  /* 0x000000af20af723e */ /* 0x040fe200000010ff */
[----:B------:R-:W-:Y:S02]  /*61a0*/  FADD.FTZ R6, R32, R47 ;  /* 0x0000002f20067221 */ /* 0x000fe40000010000 */
[----:B------:R-:W-:Y:S01]  /*61b0*/  FADD.FTZ R8, R174, R59 ;  /* 0x0000003bae087221 */ /* 0x000fe20000010000 */
[----:B------:R-:W3:Y:S01]  /*61c0*/  MUFU.EX2 R164, R164 ;  /* 0x000000a400a47308 */ /* 0x000ee20000000800 */
[----:B------:R-:W-:Y:S01]  /*61d0*/  FADD.FTZ R47, R169, R6 ;  /* 0x00000006a92f7221 */ /* 0x000fe20000010000 */
[C---:B0-----:R-:W-:Y:S01]  /*61e0*/  F2FP.BF16.F32.PACK_AB R174, R45.reuse, R174 ;  /* 0x000000ae2dae723e */ /* 0x041fe200000010ff */
[----:B------:R-:W-:Y:S01]  /*61f0*/  FADD.FTZ R57, R45, R8 ;  /* 0x000000082d397221 */ /* 0x000fe20000010000 */
[C---:B------:R-:W-:Y:S01]  /*6200*/  F2FP.BF16.F32.PACK_AB R169, R34.reuse, R169 ;  /* 0x000000a922a9723e */ /* 0x040fe200000010ff */
[----:B------:R-:W-:-:S02]  /*6210*/  FADD.FTZ R6, R34, R47 ;  /* 0x0000002f22067221 */ /* 0x000fc40000010000 */
[----:B------:R-:W-:Y:S01]  /*6220*/  FADD.FTZ R8, R168, R57 ;  /* 0x00000039a8087221 */ /* 0x000fe20000010000 */
[----:B------:R-:W0:Y:S01]  /*6230*/  MUFU.EX2 R9, R9 ;  /* 0x0000000900097308 */ /* 0x000e220000000800 */
[C---:B-1----:R-:W-:Y:S02]  /*6240*/  F2FP.BF16.F32.PACK_AB R168, R49.reuse, R168 ;  /* 0x000000a831a8723e */ /* 0x042fe400000010ff */
[----:B------:R-:W-:-:S04]  /*6250*/  FADD.FTZ R25, R49, R8 ;  /* 0x0000000831197221 */ /* 0x000fc80000010000 */
[----:B--2---:R-:W-:Y:S01]  /*6260*/  FADD.FTZ R8, R170, R25 ;  /* 0x00000019aa087221 */ /* 0x004fe20000010000 */
[----:B------:R-:W1:Y:S01]  /*6270*/  MUFU.EX2 R166, R166 ;  /* 0x000000a600a67308 */ /* 0x000e620000000800 */
[----:B------:R-:W-:Y:S01]  /*6280*/  FADD.FTZ R25, R21, R6 ;  /* 0x0000000615197221 */ /* 0x000fe20000010000 */
[C---:B----4-:R-:W-:Y:S01]  /*6290*/  F2FP.BF16.F32.PACK_AB R170, R53.reuse, R170 ;  /* 0x000000aa35aa723e */ /* 0x050fe200000010ff */
[----:B------:R-:W-:Y:S02]  /*62a0*/  FADD.FTZ R29, R53, R8 ;  /* 0x00000008351d7221 */ /* 0x000fe40000010000 */
[----:B------:R-:W-:Y:S02]  /*62b0*/  FADD.FTZ R6, R30, R25 ;  /* 0x000000191e067221 */ /* 0x000fe40000010000 */
[----:B---3--:R-:W-:Y:S01]  /*62c0*/  FADD.FTZ R8, R164, R29 ;  /* 0x0000001da4087221 */ /* 0x008fe20000010000 */
[----:B------:R-:W2:Y:S01]  /*62d0*/  MUFU.EX2 R5, R61 ;  /* 0x0000003d00057308 */ /* 0x000ea20000000800 */
[----:B------:R-:W-:Y:S01]  /*62e0*/  FADD.FTZ R25, R15, R6 ;  /* 0x000000060f197221 */ /* 0x000fe20000010000 */
[C---:B0-----:R-:W-:Y:S01]  /*62f0*/  F2FP.BF16.F32.PACK_AB R164, R9.reuse, R164 ;  /* 0x000000a409a4723e */ /* 0x041fe200000010ff */
[----:B------:R-:W-:-:S02]  /*6300*/  FADD.FTZ R29, R9, R8 ;  /* 0x00000008091d7221 */ /* 0x000fc40000010000 */
[----:B------:R-:W-:-:S03]  /*6310*/  FADD.FTZ R25, R40, R25 ;  /* 0x0000001928197221 */ /* 0x000fc60000010000 */
[----:B------:R-:W0:Y:S01]  /*6320*/  MUFU.EX2 R160, R160 ;  /* 0x000000a000a07308 */ /* 0x000e220000000800 */
[----:B-1----:R-:W-:Y:S01]  /*6330*/  FADD.FTZ R6, R166, R29 ;  /* 0x0000001da6067221 */ /* 0x002fe20000010000 */
[----:B------:R-:W-:-:S04]  /*6340*/  FADD.FTZ R8, R36, R25 ;  /* 0x0000001924087221 */ /* 0x000fc80000010000 */
[----:B------:R-:W-:Y:S01]  /*6350*/  FADD.FTZ R29, R51, R8 ;  /* 0x00000008331d7221 */ /* 0x000fe20000010000 */
[----:B------:R-:W-:Y:S01]  /*6360*/  IMAD.MOV.U32 R8, RZ, RZ, R4 ;  /* 0x000000ffff087224 */ /* 0x000fe200078e0004 */
[----:B------:R-:W1:Y:S01]  /*6370*/  MUFU.EX2 R65, R65 ;  /* 0x0000004100417308 */ /* 0x000e620000000800 */
[C---:B--2---:R-:W-:Y:S01]  /*6380*/  FADD.FTZ R25, R5.reuse, R6 ;  /* 0x0000000605197221 */ /* 0x044fe20000010000 */
[----:B------:R-:W-:Y:S01]  /*6390*/  FADD.FTZ R6, R38, R29 ;  /* 0x0000001d26067221 */ /* 0x000fe20000010000 */
[----:B------:R-:W-:-:S03]  /*63a0*/  F2FP.BF16.F32.PACK_AB R166, R5, R166 ;  /* 0x000000a605a6723e */ /* 0x000fc600000010ff */
[----:B------:R-:W-:Y:S02]  /*63b0*/  FADD.FTZ R6, R55, R6 ;  /* 0x0000000637067221 */ /* 0x000fe40000010000 */
[----:B------:R-:W2:Y:S01]  /*63c0*/  MUFU.EX2 R69, R69 ;  /* 0x0000004500457308 */ /* 0x000ea20000000800 */
[----:B0-----:R-:W-:Y:S01]  /*63d0*/  FADD.FTZ R25, R160, R25 ;  /* 0x00000019a0197221 */ /* 0x001fe20000010000 */
[----:B------:R-:W-:-:S04]  /*63e0*/  FADD.FTZ R9, R13, R6 ;  /* 0x000000060d097221 */ /* 0x000fc80000010000 */
[----:B------:R-:W-:Y:S01]  /*63f0*/  FADD.FTZ R6, R42, R9 ;  /* 0x000000092a067221 */ /* 0x000fe20000010000 */
[----:B------:R-:W-:Y:S01]  /*6400*/  IMAD.MOV.U32 R9, RZ, RZ, R7 ;  /* 0x000000ffff097224 */ /* 0x000fe200078e0007 */
[----:B------:R-:W0:Y:S01]  /*6410*/  MUFU.EX2 R156, R43 ;  /* 0x0000002b009c7308 */ /* 0x000e220000000800 */
[----:B-1----:R-:W-:Y:S01]  /*6420*/  FADD.FTZ R25, R65, R25 ;  /* 0x0000001941197221 */ /* 0x002fe20000010000 */
[----:B------:R-:W-:Y:S01]  /*6430*/  FADD.FTZ R5, R27, R6 ;  /* 0x000000061b057221 */ /* 0x000fe20000010000 */
[----:B------:R-:W-:Y:S02]  /*6440*/  F2FP.BF16.F32.PACK_AB R160, R65, R160 ;  /* 0x000000a041a0723e */ /* 0x000fe400000010ff */
[----:B------:R-:W-:Y:S01]  /*6450*/  FADD.FTZ R25, R162, R25 ;  /* 0x00000019a2197221 */ /* 0x000fe20000010000 */
[----:B------:R-:W-:Y:S02]  /*6460*/  FADD.FTZ R6, R44, R5 ;  /* 0x000000052c067221 */ /* 0x000fe40000010000 */
[----:B------:R-:W1:Y:S01]  /*6470*/  MUFU.EX2 R73, R73 ;  /* 0x0000004900497308 */ /* 0x000e620000000800 */
[----:B--2---:R-:W-:Y:S01]  /*6480*/  FADD.FTZ R25, R69, R25 ;  /* 0x0000001945197221 */ /* 0x004fe20000010000 */
[----:B------:R-:W-:Y:S01]  /*6490*/  FADD.FTZ R5, R31, R6 ;  /* 0x000000061f057221 */ /* 0x000fe20000010000 */
[----:B------:R-:W-:-:S03]  /*64a0*/  F2FP.BF16.F32.PACK_AB R162, R69, R162 ;  /* 0x000000a245a2723e */ /* 0x000fc600000010ff */
[----:B------:R-:W-:Y:S02]  /*64b0*/  FADD.FTZ R6, R46, R5 ;  /* 0x000000052e067221 */ /* 0x000fe40000010000 */
[----:B------:R-:W2:Y:S01]  /*64c0*/  MUFU.EX2 R158, R209 ;  /* 0x000000d1009e7308 */ /* 0x000ea20000000800 */
[----:B0-----:R-:W-:Y:S01]  /*64d0*/  FADD.FTZ R25, R156, R25 ;  /* 0x000000199c197221 */ /* 0x001fe20000010000 */
[----:B------:R-:W-:-:S04]  /*64e0*/  FADD.FTZ R5, R35, R6 ;  /* 0x0000000623057221 */ /* 0x000fc80000010000 */
[----:B------:R-:W-:Y:S02]  /*64f0*/  FADD.FTZ R6, R48, R5 ;  /* 0x0000000530067221 */ /* 0x000fe40000010000 */
        /* <DEDUP_REMOVED lines=16> */
[----:B-1----:R-:W-:-:S04]  /*6600*/  FADD.FTZ R25, R154, R25 ;  /* 0x000000199a197221 */ /* 0x002fc80000010000 */
[C---:B--2---:R-:W-:Y:S01]  /*6610*/  FADD.FTZ R6, R50.reuse, R25 ;  /* 0x0000001932067221 */ /* 0x044fe20000010000 */
[----:B------:R-:W-:Y:S01]  /*6620*/  F2FP.BF16.F32.PACK_AB R154, R50, R154 ;  /* 0x0000009a329a723e */ /* 0x000fe200000010ff */
[C---:B0-----:R-:W-:Y:S01]  /*6630*/  FADD.FTZ R5, R12.reuse, R5 ;  /* 0x000000050c057221 */ /* 0x041fe20000010000 */
[----:B------:R-:W-:Y:S01]  /*6640*/  F2FP.BF16.F32.PACK_AB R155, R12, R39 ;  /* 0x000000270c9b723e */ /* 0x000fe200000010ff */
[----:B------:R-:W-:Y:S06]  /*6650*/  @P3 BRA `(.L_x_2462) ;  /* 0xffffffd400a43947 */ /* 0x000fec000383ffff */
.L_x_2453:
[----:B------:R-:W-:-:S13]  /*6660*/  ISETP.GE.AND P2, PT, R11, RZ, PT ;  /* 0x000000ff0b00720c */ /* 0x000fda0003f46270 */
[----:B------:R-:W-:Y:S05]  /*6670*/  @!P2 BRA `(.L_x_2463) ;  /* 0x000000200024a947 */ /* 0x000fea0003800000 */
[----:B------:R-:W-:Y:S01]  /*6680*/  IMAD.MOV.U32 R9, RZ, RZ, R4 ;  /* 0x000000ffff097224 */ /* 0x000fe200078e0004 */
[----:B------:R-:W-:Y:S01]  /*6690*/  UMOV UR59, UR38 ;  /* 0x00000026003b7c82 */ /* 0x000fe20008000000 */
[----:B------:R-:W-:Y:S01]  /*66a0*/  IMAD.MOV.U32 R8, RZ, RZ, R7 ;  /* 0x000000ffff087224 */ /* 0x000fe200078e0007 */
[----:B------:R-:W-:-:S06]  /*66b0*/  UMOV UR58, UR36 ;  /* 0x00000024003a7c82 */ /* 0x000fcc0008000000 */
.L_x_2472:
[----:B------:R-:W-:-:S04]  /*66c0*/  UIADD3 UR36, UR58, 0x1, URZ ;  /* 0x000000013a247890 */ /* 0x000fc8000fffe03f */
[----:B------:R-:W-:-:S04]  /*66d0*/  UISETP.NE.AND UP0, UPT, UR36, 0x2, UPT ;  /* 0x000000022400788c */ /* 0x000fc8000bf05270 */
[----:B------:R-:W-:Y:S02]  /*66e0*/  USEL UR38, URZ, 0x1, UP0 ;  /* 0x000000013f267887 */ /* 0x000fe40008000000 */
[----:B------:R-:W-:Y:S02]  /*66f0*/  USEL UR36, UR36, URZ, UP0 ;  /* 0x0000003f24247287 */ /* 0x000fe40008000000 */
[----:B------:R-:W-:Y:S01]  /*6700*/  ULOP3.LUT UR38, UR59, UR38, URZ, 0x3c, !UPT ;  /* 0x000000263b267292 */ /* 0x000fe2000f8e3c3f */
[----:B------:R-:W-:Y:S11]  /*6710*/  @!P0 BRA `(.L_x_2464) ;  /* 0x0000000000048947 */ /* 0x000ff60003800000 */
[----:B------:R-:W-:Y:S01]  /*6720*/  BPT.TRAP 0x1 ;  /* 0x000000040000795c */ /* 0x000fe20000300000 */
.L_x_2464:
[----:B------:R-:W-:Y:S01]  /*6730*/  ULEA UR6, UR36, UR37, 0x3 ;  /* 0x0000002524067291 */ /* 0x000fe2000f8e183f */
[----:B------:R-:W-:-:S05]  /*6740*/  IMAD.U32 R0, RZ, RZ, UR38 ;  /* 0x00000026ff007e24 */ /* 0x000fca000f8e00ff */
[----:B------:R-:W-:-:S04]  /*6750*/  SHF.L.U32 R0, R0, 0x1f, RZ ;  /* 0x0000001f00007819 */ /* 0x000fc800000006ff */
[----:B------:R0:W1:Y:S01]  /*6760*/  SYNCS.PHASECHK.TRANS64.TRYWAIT P2, [UR6+0x34830], R0 ;  /* 0x03483000ff0075a7 */ /* 0x0000620008040146 */
[----:B------:R-:W-:Y:S05]  /*6770*/  @!P0 BRA `(.L_x_2465) ;  /* 0x0000000000048947 */ /* 0x000fea0003800000 */
[----:B------:R-:W-:Y:S01]  /*6780*/  BPT.TRAP 0x1 ;  /* 0x000000040000795c */ /* 0x000fe20000300000 */
.L_x_2465:
[----:B-1----:R-:W-:Y:S05]  /*6790*/  @P2 BRA `(.L_x_2466) ;  /* 0x0000000000082947 */ /* 0x002fea0003800000 */
[----:B------:R-:W1:Y:S02]  /*67a0*/  SYNCS.PHASECHK.TRANS64.TRYWAIT P2, [UR6+0x34830], R0 ;  /* 0x03483000ff0075a7 */ /* 0x000e640008040146 */
[----:B-1----:R-:W-:Y:S05]  /*67b0*/  @!P2 BRA `(.L_x_2467) ;  /* 0x000000b000fca947 */ /* 0x002fea0003800000 */
.L_x_2466:
        /* <DEDUP_REMOVED lines=126> */
.L_x_2468:
[----:B------:R-:W-:Y:S01]  /*6fa0*/  ULEA UR7, UR58, UR37, 0x3 ;  /* 0x000000253a077291 */ /* 0x000fe2000f8e183f */
[----:B01----:R-:W-:-:S05]  /*6fb0*/  IMAD.U32 R0, RZ, RZ, UR59 ;  /* 0x0000003bff007e24 */ /* 0x003fca000f8e00ff */
[----:B------:R-:W-:-:S04]  /*6fc0*/  SHF.L.U32 R0, R0, 0x1f, RZ ;  /* 0x0000001f00007819 */ /* 0x000fc800000006ff */
[----:B------:R0:W1:Y:S01]  /*6fd0*/  SYNCS.PHASECHK.TRANS64.TRYWAIT P2, [UR7+0x34850], R0 ;  /* 0x03485000ff0075a7 */ /* 0x0000620008040147 */
[----:B------:R-:W-:Y:S05]  /*6fe0*/  @!P0 BRA `(.L_x_2469) ;  /* 0x0000000000048947 */ /* 0x000fea0003800000 */
[----:B------:R-:W-:Y:S01]  /*6ff0*/  BPT.TRAP 0x1 ;  /* 0x000000040000795c */ /* 0x000fe20000300000 */
.L_x_2469:
[----:B-1----:R-:W-:Y:S05]  /*7000*/  @P2 BRA `(.L_x_2470) ;  /* 0x0000000000082947 */ /* 0x002fea0003800000 */
[----:B------:R-:W1:Y:S02]  /*7010*/  SYNCS.PHASECHK.TRANS64.TRYWAIT P2, [UR7+0x34850], R0 ;  /* 0x03485000ff0075a7 */ /* 0x000e640008040147 */
[----:B-1----:R-:W-:Y:S05]  /*7020*/  @!P2 BRA `(.L_x_2471) ;  /* 0x000000a800f8a947 */ /* 0x002fea0003800000 */
.L_x_2470:
[----:B------:R-:W-:Y:S01]  /*7030*/  UIADD3 UR6, UR37, 0x400, URZ ;  /* 0x0000040025067890 */ /* 0x000fe2000fffe03f */
[----:B------:R-:W-:Y:S01]  /*7040*/  WARPGROUP.ARRIVE ;  /* 0x00000000000079c5 */ /* 0x000fe20000000000 */
[----:B------:R-:W-:Y:S01]  /*7050*/  UMOV UR11, 0x40000040 ;  /* 0x40000040000b7882 */ /* 0x000fe20000000000 */
[----:B01----:R-:W-:Y:S01]  /*7060*/  FMNMX.FTZ R0, R24, R8, !PT ;  /* 0x0000000818007209 */ /* 0x003fe20007810000 */
[----:B------:R-:W-:Y:S01]  /*7070*/  USHF.R.U32.HI UR6, URZ, 0x4, UR6 ;  /* 0x000000043f067899 */ /* 0x000fe20008011606 */
[----:B------:R-:W-:Y:S01]  /*7080*/  ISETP.GT.AND P2, PT, R11, RZ, PT ;  /* 0x000000ff0b00720c */ /* 0x000fe20003f44270 */
[----:B------:R-:W-:Y:S01]  /*7090*/  UMOV UR59, UR38 ;  /* 0x00000026003b7c82 */ /* 0x000fe20008000000 */
[----:B------:R-:W-:Y:S01]  /*70a0*/  FMNMX.FTZ R3, R25, R0, !PT ;  /* 0x0000000019037209 */ /* 0x000fe20007810000 */
[----:B------:R-:W-:Y:S01]  /*70b0*/  ULOP3.LUT UR6, UR6, 0x3fff, URZ, 0xc0, !UPT ;  /* 0x00003fff06067892 */ /* 0x000fe2000f8ec03f */
[----:B------:R-:W-:Y:S02]  /*70c0*/  VIADD R11, R11, 0xffffffff ;  /* 0xffffffff0b0b7836 */ /* 0x000fe40000000000 */
[----:B------:R-:W-:Y:S01]  /*70d0*/  FMNMX.FTZ R0, R28, R3, !PT ;  /* 0x000000031c007209 */ /* 0x000fe20007810000 */
[----:B------:R-:W-:-:S03]  /*70e0*/  ULOP3.LUT UR6, UR6, 0x4000000, URZ, 0xfc, !UPT ;  /* 0x0400000006067892 */ /* 0x000fc6000f8efc3f */
[----:B------:R-:W-:Y:S01]  /*70f0*/  FMNMX.FTZ R3, R29, R0, !PT ;  /* 0x000000001d037209 */ /* 0x000fe20007810000 */
[----:B------:R-:W-:-:S03]  /*7100*/  ULEA UR6, UR58, UR6, 0xb ;  /* 0x000000063a067291 */ /* 0x000fc6000f8e583f */
[----:B------:R-:W-:Y:S01]  /*7110*/  FMNMX.FTZ R0, R32, R3, !PT ;  /* 0x0000000320007209 */ /* 0x000fe20007810000 */
[----:B------:R-:W-:-:S03]  /*7120*/  UMOV UR58, UR36 ;  /* 0x00000024003a7c82 */ /* 0x000fc60008000000 */
        /* <DEDUP_REMOVED lines=39> */
[----:B------:R-:W-:-:S04]  /*73a0*/  FMNMX.FTZ R2, R30, R17, !PT ;  /* 0x000000111e027209 */ /* 0x000fc80007810000 */
[----:B------:R-:W-:Y:S01]  /*73b0*/  FMNMX.FTZ R21, R31, R2, !PT ;  /* 0x000000021f157209 */ /* 0x000fe20007810000 */
[----:B------:R-:W-:Y:S01]  /*73c0*/  HGMMA.64x128x16.F32.BF16 R88, R176, gdesc[UR8].tnspB, R88, gsb0 ;  /* 0x41e00008b0587df0 */ /* 0x000fe20008001858 */
[----:B------:R-:W-:Y:S01]  /*73d0*/  UIADD3 UR10, UR6, 0x100, URZ ;  /* 0x00000100060a7890 */ /* 0x000fe2000fffe03f */
[----:B------:R-:W-:Y:S01]  /*73e0*/  UMOV UR11, 0x40000040 ;  /* 0x40000040000b7882 */ /* 0x000fe20000000000 */
[----:B------:R-:W-:-:S04]  /*73f0*/  FMNMX.FTZ R2, R34, R21, !PT ;  /* 0x0000001522027209 */ /* 0x000fc80007810000 */
[----:B------:R-:W-:Y:S02]  /*7400*/  FMNMX.FTZ R21, R35, R2, !PT ;  /* 0x0000000223157209 */ /* 0x000fe40007810000 */
[----:B-1----:R-:W-:Y:S02]  /*7410*/  FMNMX.FTZ R7, R4, R7, !PT ;  /* 0x0000000704077209 */ /* 0x002fe40007810000 */
[----:B------:R-:W-:-:S03]  /*7420*/  FMNMX.FTZ R2, R38, R21, !PT ;  /* 0x0000001526027209 */ /* 0x000fc60007810000 */
        /* <DEDUP_REMOVED lines=54> */
[-CC-:B------:R-:W-:Y:S01]  /*7790*/  FFMA.FTZ R14, R84, R0.reuse, -R169.reuse ;  /* 0x00000000540e7223 */ /* 0x180fe200000108a9 */
[----:B------:R-:W-:Y:S01]  /*77a0*/  FMNMX.FTZ R2, R58, R33, !PT ;  /* 0x000000213a027209 */ /* 0x000fe20007810000 */
[----:B------:R-:W-:-:S02]  /*77b0*/  FFMA.FTZ R85, R85, R0, -R169 ;  /* 0x0000000055557223 */ /* 0x000fc400000108a9 */
[----:B------:R-:W0:Y:S01]  /*77c0*/  MUFU.EX2 R180, R180 ;  /* 0x000000b400b47308 */ /* 0x000e220000000800 */
[----:B------:R-:W-:-:S04]  /*77d0*/  FMNMX.FTZ R33, R59, R2, !PT ;  /* 0x000000023b217209 */ /* 0x000fc80007810000 */
[----:B------:R-:W-:-:S03]  /*77e0*/  FMNMX.FTZ R2, R62, R33, !PT ;  /* 0x000000213e027209 */ /* 0x000fc60007810000 */
[----:B------:R-:W2:Y:S01]  /*77f0*/  MUFU.EX2 R13, R13 ;  /* 0x0000000d000d7308 */ /* 0x000ea20000000800 */
[----:B-1----:R-:W-:-:S04]  /*7800*/  FMNMX.FTZ R37, R63, R2, !PT ;  /* 0x000000023f257209 */ /* 0x002fc80007810000 */
[----:B------:R-:W-:-:S03]  /*7810*/  FMNMX.FTZ R2, R66, R37, !PT ;  /* 0x0000002542027209 */ /* 0x000fc60007810000 */
[----:B------:R-:W-:Y:S01]  /*7820*/  MUFU.EX2 R182, R182 ;  /* 0x000000b600b67308 */ /* 0x000fe20000000800 */
[----:B------:R-:W-:Y:S01]  /*7830*/  FMNMX.FTZ R37, R67, R2, !PT ;  /* 0x0000000243257209 */ /* 0x000fe20007810000 */
[----:B0-----:R-:W-:-:S03]  /*7840*/  FFMA.FTZ R6, R3, R6, R180 ;  /* 0x0000000603067223 */ /* 0x001fc600000100b4 */
[----:B------:R-:W-:-:S03]  /*7850*/  FMNMX.FTZ R2, R70, R37, !PT ;  /* 0x0000002546027209 */ /* 0x000fc60007810000 */
[----:B------:R0:W-:Y:S01]  /*7860*/  MUFU.EX2 R37, R53 ;  /* 0x0000003500257308 */ /* 0x0001e20000000800 */
[----:B------:R-:W-:Y:S02]  /*7870*/  FMNMX.FTZ R41, R71, R2, !PT ;  /* 0x0000000247297209 */ /* 0x000fe40007810000 */
[----:B--2---:R-:W-:Y:S02]  /*7880*/  F2FP.BF16.F32.PACK_AB R180, R13, R180 ;  /* 0x000000b40db4723e */ /* 0x004fe400000010ff */
[----:B------:R-:W-:-:S03]  /*7890*/  FMNMX.FTZ R2, R74, R41, !PT ;  /* 0x000000294a027209 */ /* 0x000fc60007810000 */
[----:B------:R-:W-:Y:S01]  /*78a0*/  MUFU.EX2 R15, R15 ;  /* 0x0000000f000f7308 */ /* 0x000fe20000000800 */
[----:B------:R-:W-:Y:S01]  /*78b0*/  FMNMX.FTZ R41, R75, R2, !PT ;  /* 0x000000024b297209 */ /* 0x000fe20007810000 */
[----:B0-----:R-:W-:-:S03]  /*78c0*/  FFMA.FTZ R53, R69, R0, -R169 ;  /* 0x0000000045357223 */ /* 0x001fc600000108a9 */
        /* <DEDUP_REMOVED lines=8> */
[----:B------:R-:W-:-:S05]  /*7950*/  FMNMX.FTZ R2, R87, R2, !PT ;  /* 0x0000000257027209 */ /* 0x000fca0007810000 */
[----:B0-----:R-:W0:Y:S02]  /*7960*/  SHFL.BFLY PT, R57, R2, 0x2, 0x1f ;  /* 0x0c401f0002397f89 */ /* 0x001e2400000e0000 */
[----:B------:R-:W-:Y:S08]  /*7970*/  MUFU.EX2 R172, R172 ;  /* 0x000000ac00ac7308 */ /* 0x000ff00000000800 */
[----:B------:R-:W-:Y:S08]  /*7980*/  MUFU.EX2 R174, R174 ;  /* 0x000000ae00ae7308 */ /* 0x000ff00000000800 */
[----:B------:R1:W-:Y:S01]  /*7990*/  MUFU.EX2 R33, R49 ;  /* 0x0000003100217308 */ /* 0x0003e20000000800 */
[----:B0-----:R-:W-:-:S07]  /*79a0*/  FMNMX.FTZ R16, R2, R57, !PT ;  /* 0x0000003902107209 */ /* 0x001fce0007810000 */
[----:B------:R0:W-:Y:S01]  /*79b0*/  MUFU.EX2 R45, R61 ;  /* 0x0000003d002d7308 */ /* 0x0001e20000000800 */
[-CC-:B-1----:R-:W-:Y:S01]  /*79c0*/  FFMA.FTZ R49, R65, R0.reuse, -R169.reuse ;  /* 0x0000000041317223 */ /* 0x182fe200000108a9 */
[-CC-:B------:R-:W-:Y:S01]  /*79d0*/  FFMA.FTZ R65, R81, R0.reuse, -R169.reuse ;  /* 0x0000000051417223 */ /* 0x180fe200000108a9 */
[----:B------:R-:W1:Y:S05]  /*79e0*/  SHFL.BFLY PT, R69, R16, 0x1, 0x1f ;  /* 0x0c201f0010457f89 */ /* 0x000e6a00000e0000 */
[----:B------:R-:W-:Y:S01]  /*79f0*/  MUFU.EX2 R168, R168 ;  /* 0x000000a800a87308 */ /* 0x000fe20000000800 */
[----:B0-----:R-:W-:Y:S01]  /*7a00*/  FFMA.FTZ R61, R77, R0, -R169 ;  /* 0x000000004d3d7223 */ /* 0x001fe200000108a9 */
[----:B------:R-:W-:-:S02]  /*7a10*/  WARPGROUP.DEPBAR.LE gsb0, 0x0 ;  /* 0x00008000000079c5 */ /* 0x000fc40000010000 */
[----:B------:R-:W-:Y:S01]  /*7a20*/  WARPGROUP.ARRIVE ;  /* 0x00000000000079c5 */ /* 0x000fe20000000000 */
[-CC-:B------:R-:W-:Y:S01]  /*7a30*/  FFMA.FTZ R164, R56, R0.reuse, -R169.reuse ;  /* 0x0000000038a47223 */ /* 0x180fe200000108a9 */
[----:B------:R-:W-:Y:S02]  /*7a40*/  FFMA.FTZ R166, R60, R0, -R169 ;  /* 0x000000003ca67223 */ /* 0x000fe400000108a9 */
[----:B------:R-:W-:Y:S02]  /*7a50*/  MUFU.EX2 R170, R170 ;  /* 0x000000aa00aa7308 */ /* 0x000fe40000000800 */
[----:B------:R-:W-:Y:S01]  /*7a60*/  HGMMA.64x128x16.F32.BF16 R88, R160, gdesc[UR8].tnspB, R88, gsb0 ;  /* 0x41e00008a0587df0 */ /* 0x000fe20008001858 */
[----:B------:R-:W-:Y:S01]  /*7a70*/  UIADD3 UR10, UR6, 0x300, URZ ;  /* 0x00000300060a7890 */ /* 0x000fe2000fffe03f */
[----:B------:R-:W-:Y:S01]  /*7a80*/  UMOV UR11, 0x40000040 ;  /* 0x40000040000b7882 */ /* 0x000fe20000000000 */
[----:B------:R-:W-:-:S03]  /*7a90*/  UIADD3 UR6, UR6, 0x380, URZ ;  /* 0x0000038006067890 */ /* 0x000fc6000fffe03f */
[----:B------:R-:W-:Y:S01]  /*7aa0*/  MUFU.EX2 R164, R164 ;  /* 0x000000a400a47308 */ /* 0x000fe20000000800 */
[----:B-1----:R-:W-:-:S05]  /*7ab0*/  FMNMX.FTZ R4, R16, R69, !PT ;  /* 0x0000004510047209 */ /* 0x002fca0007810000 */
[C---:B------:R-:W-:Y:S02]  /*7ac0*/  FADD.FTZ R69, -R4.reuse, R9 ;  /* 0x0000000904457221 */ /* 0x040fe40000010100 */
[----:B------:R-:W-:Y:S02]  /*7ad0*/  MUFU.EX2 R166, R166 ;  /* 0x000000a600a67308 */ /* 0x000fe40000000800 */
[-C--:B------:R-:W-:Y:S01]  /*7ae0*/  FMUL.FTZ R2, R69, R0.reuse ;  /* 0x0000000045027220 */ /* 0x080fe20000410000 */
[----:B------:R-:W-:-:S04]  /*7af0*/  FMUL.FTZ R69, R4, R0 ;  /* 0x0000000004457220 */ /* 0x000fc80000410000 */
[-CC-:B------:R-:W-:Y:S01]  /*7b00*/  FFMA.FTZ R20, R31, R0.reuse, -R69.reuse ;  /* 0x000000001f147223 */ /* 0x180fe20000010845 */
[----:B------:R-:W-:Y:S01]  /*7b10*/  IMAD.U32 R31, RZ, RZ, UR7 ;  /* 0x00000007ff1f7e24 */ /* 0x000fe2000f8e00ff */
[----:B------:R-:W-:Y:S01]  /*7b20*/  UMOV UR7, 0x40000040 ;  /* 0x4000004000077882 */ /* 0x000fe20000000000 */
[-CC-:B------:R-:W-:Y:S01]  /*7b30*/  FFMA.FTZ R16, R27, R0.reuse, -R69.reuse ;  /* 0x000000001b107223 */ /* 0x180fe20000010845 */
[-CC-:B------:R-:W-:Y:S01]  /*7b40*/  FFMA.FTZ R181, R26, R0.reuse, -R69.reuse ;  /* 0x000000001ab57223 */ /* 0x180fe20000010845 */
[----:B------:R-:W-:Y:S01]  /*7b50*/  IMAD.U32 R27, RZ, RZ, UR36 ;  /* 0x00000024ff1b7e24 */ /* 0x000fe2000f8e00ff */
[----:B------:R-:W-:Y:S01]  /*7b60*/  MUFU.EX2 R2, R2 ;  /* 0x0000000200027308 */ /* 0x000fe20000000800 */
[-CC-:B------:R-:W-:Y:S01]  /*7b70*/  FFMA.FTZ R183, R30, R0.reuse, -R69.reuse ;  /* 0x000000001eb77223 */ /* 0x180fe20000010845 */
[-CC-:B------:R-:W-:Y:S01]  /*7b80*/  FFMA.FTZ R177, R34, R0.reuse, -R69.reuse ;  /* 0x0000000022b17223 */ /* 0x180fe20000010845 */
[-CC-:B------:R-:W-:Y:S01]  /*7b90*/  FFMA.FTZ R24, R35, R0.reuse, -R69.reuse ;  /* 0x0000000023187223 */ /* 0x180fe20000010845 */
[----:B------:R-:W-:Y:S01]  /*7ba0*/  @!P1 LEA R27, R27, UR37, 0x3 ;  /* 0x000000251b1b9c11 */ /* 0x000fe2000f8e18ff */
[-CC-:B------:R-:W-:Y:S01]  /*7bb0*/  FFMA.FTZ R179, R38, R0.reuse, -R69.reuse ;  /* 0x0000000026b37223 */ /* 0x180fe20000010845 */
[-CC-:B------:R-:W-:Y:S01]  /*7bc0*/  FFMA.FTZ R26, R39, R0.reuse, -R69.reuse ;  /* 0x00000000271a7223 */ /* 0x180fe20000010845 */
[----:B------:R-:W-:Y:S01]  /*7bd0*/  FFMA.FTZ R173, R42, R0, -R69 ;  /* 0x000000002aad7223 */ /* 0x000fe20000010845 */
[----:B------:R-:W0:Y:S01]  /*7be0*/  MUFU.EX2 R181, R181 ;  /* 0x000000b500b57308 */ /* 0x000e220000000800 */
[----:B------:R-:W-:-:S02]  /*7bf0*/  @!P1 VIADD R27, R27, 0x34840 ;  /* 0x000348401b1b9836 */ /* 0x000fc40000000000 */
[-CC-:B------:R-:W-:Y:S01]  /*7c00*/  FFMA.FTZ R28, R43, R0.reuse, -R69.reuse ;  /* 0x000000002b1c7223 */ /* 0x180fe20000010845 */
[-CC-:B------:R-:W-:Y:S01]  /*7c10*/  FFMA.FTZ R175, R46, R0.reuse, -R69.reuse ;  /* 0x000000002eaf7223 */ /* 0x180fe20000010845 */
[-CC-:B------:R-:W-:Y:S01]  /*7c20*/  FFMA.FTZ R30, R47, R0.reuse, -R69.reuse ;  /* 0x000000002f1e7223 */ /* 0x180fe20000010845 */
[-C--:B------:R-:W-:Y:S01]  /*7c30*/  FFMA.FTZ R32, R51, R0.reuse, -R69 ;  /* 0x0000000033207223 */ /* 0x080fe20000010845 */
[----:B------:R-:W-:Y:S01]  /*7c40*/  @!P1 PRMT R27, RZ, 0x654, R27 ;  /* 0x00000654ff1b9816 */ /* 0x000fe2000000001b */
        /* <DEDUP_REMOVED lines=42> */
[----:B------:R-:W-:Y:S01]  /*7ef0*/  MUFU.EX2 R32, R32 ;  /* 0x0000002000207308 */ /* 0x000fe20000000800 */
[----:B-1----:R-:W-:-:S07]  /*7f00*/  FADD.FTZ R5, R175, R38 ;  /* 0x00000026af057221 */ /* 0x002fce0000010000 */
[----:B------:R-:W-:Y:S01]  /*7f10*/  MUFU.EX2 R171, R171 ;  /* 0x000000ab00ab7308 */ /* 0x000fe20000000800 */
[C---:B--2---:R-:W-:Y:S01]  /*7f20*/  FADD.FTZ R38, R30.reuse, R5 ;  /* 0x000000051e267221 */ /* 0x044fe20000010000 */
[----:B------:R-:W-:Y:S01]  /*7f30*/  F2FP.BF16.F32.PACK_AB R175, R30, R175 ;  /* 0x000000af1eaf723e */ /* 0x000fe200000010ff */
[----:B------:R-:W-:Y:S02]  /*7f40*/  WARPGROUP.DEPBAR.LE gsb0, 0x0 ;  /* 0x00008000000079c5 */ /* 0x000fe40000010000 */
[----:B------:R-:W-:Y:S01]  /*7f50*/  WARPGROUP.ARRIVE ;  /* 0x00000000000079c5 */ /* 0x000fe20000000000 */
[-CC-:B------:R-:W-:Y:S01]  /*7f60*/  FFMA.FTZ R160, R64, R0.reuse, -R169.reuse ;  /* 0x0000000040a07223 */ /* 0x180fe200000108a9 */
[-C--:B------:R-:W-:Y:S01]  /*7f70*/  FFMA.FTZ R162, R68, R0.reuse, -R169 ;  /* 0x0000000044a27223 */ /* 0x080fe200000108a9 */
[----:B------:R-:W-:Y:S01]  /*7f80*/  FFMA.FTZ R169, R50, R0, -R69 ;  /* 0x0000000032a97223 */ /* 0x000fe20000010845 */
[----:B------:R-:W-:Y:S02]  /*7f90*/  MUFU.EX2 R34, R34 ;  /* 0x0000002200227308 */ /* 0x000fe40000000800 */
[----:B------:R-:W-:Y:S06]  /*7fa0*/  HGMMA.64x128x16.F32.BF16 R88, R156, gdesc[UR8].tnspB, R88, gsb0 ;  /* 0x41e000089c587df0 */ /* 0x000fec0008001858 */
[----:B------:R-:W0:Y:S08]  /*7fb0*/  MUFU.EX2 R169, R169 ;  /* 0x000000a900a97308 */ /* 0x000e300000000800 */
[----:B------:R-:W1:Y:S08]  /*7fc0*/  MUFU.EX2 R165, R165 ;  /* 0x000000a500a57308 */ /* 0x000e700000000800 */
[----:B------:R-:W2:Y:S01]  /*7fd0*/  MUFU.EX2 R36, R36 ;  /* 0x0000002400247308 */ /* 0x000ea20000000800 */
[----:B0-----:R-:W-:Y:S01]  /*7fe0*/  FADD.FTZ R5, R169, R38 ;  /* 0x00000026a9057221 */ /* 0x001fe20000010000 */
[----:B------:R-:W-:-:S03]  /*7ff0*/  F2FP.BF16.F32.PACK_AB R169, R32, R169 ;  /* 0x000000a920a9723e */ /* 0x000fc600000010ff */
[----:B------:R-:W-:-:S03]  /*8000*/  FADD.FTZ R16, R32, R5 ;  /* 0x0000000520107221 */ /* 0x000fc60000010000 */
[----:B------:R-:W0:Y:S01]  /*8010*/  MUFU.EX2 R167, R167 ;  /* 0x000000a700a77308 */ /* 0x000e220000000800 */
[----:B------:R-:W-:Y:S01]  /*8020*/  FADD.FTZ R5, R171, R16 ;  /* 0x00000010ab057221 */ /* 0x000fe20000010000 */
[----:B------:R-:W-:-:S03]  /*8030*/  F2FP.BF16.F32.PACK_AB R171, R34, R171 ;  /* 0x000000ab22ab723e */ /* 0x000fc600000010ff */
[----:B------:R-:W-:-:S03]  /*8040*/  FADD.FTZ R16, R34, R5 ;  /* 0x0000000522107221 */ /* 0x000fc60000010000 */
[----:B------:R-:W-:Y:S01]  /*8050*/  MUFU.EX2 R160, R160 ;  /* 0x000000a000a07308 */ /* 0x000fe20000000800 */
[----:B-1----:R-:W-:Y:S01]  /*8060*/  FADD.FTZ R5, R165, R16 ;  /* 0x00000010a5057221 */ /* 0x002fe20000010000 */
[----:B--2---:R-:W-:-:S03]  /*8070*/  F2FP.BF16.F32.PACK_AB R165, R36, R165 ;  /* 0x000000a524a5723e */ /* 0x004fc600000010ff */
[----:B------:R-:W-:-:S03]  /*8080*/  FADD.FTZ R16, R36, R5 ;  /* 0x0000000524107221 */ /* 0x000fc60000010000 */
[----:B------:R-:W-:Y:S01]  /*8090*/  MUFU.EX2 R66, R66 ;  /* 0x0000004200427308 */ /* 0x000fe20000000800 */
[----:B0-----:R-:W-:-:S07]  /*80a0*/  FADD.FTZ R5, R167, R16 ;  /* 0x00000010a7057221 */ /* 0x001fce0000010000 */
[----:B------:R-:W-:Y:S08]  /*80b0*/  MUFU.EX2 R49, R49 ;  /* 0x0000003100317308 */ /* 0x000ff00000000800 */
[----:B------:R-:W0:Y:S08]  /*80c0*/  MUFU.EX2 R67, R67 ;  /* 0x0000004300437308 */ /* 0x000e300000000800 */
[----:B------:R-:W-:Y:S08]  /*80d0*/  MUFU.EX2 R162, R162 ;  /* 0x000000a200a27308 */ /* 0x000ff00000000800 */
[----:B------:R-:W-:Y:S01]  /*80e0*/  MUFU.EX2 R70, R70 ;  /* 0x0000004600467308 */ /* 0x000fe20000000800 */
[----:B0-----:R-:W-:-:S07]  /*80f0*/  F2FP.BF16.F32.PACK_AB R161, R67, R66 ;  /* 0x0000004243a1723e */ /* 0x001fce00000010ff */
[----:B------:R-:W-:Y:S08]  /*8100*/  MUFU.EX2 R53, R53 ;  /* 0x0000003500357308 */ /* 0x000ff00000000800 */
[----:B------:R-:W0:Y:S08]  /*8110*/  MUFU.EX2 R71, R71 ;  /* 0x0000004700477308 */ /* 0x000e300000000800 */
[----:B------:R-:W-:Y:S08]  /*8120*/  MUFU.EX2 R8, R8 ;  /* 0x0000000800087308 */ /* 0x000ff00000000800 */
[----:B------:R-:W-:Y:S01]  /*8130*/  MUFU.EX2 R74, R74 ;  /* 0x0000004a004a7308 */ /* 0x000fe20000000800 */
[----:B0-----:R-:W-:-:S07]  /*8140*/  F2FP.BF16.F32.PACK_AB R163, R71, R70 ;  /* 0x0000004647a3723e */ /* 0x001fce00000010ff */
[----:B------:R-:W0:Y:S08]  /*8150*/  MUFU.EX2 R57, R73 ;  /* 0x0000004900397308 */ /* 0x000e300000000800 */
[----:B------:R-:W1:Y:S08]  /*8160*/  MUFU.EX2 R75, R75 ;  /* 0x0000004b004b7308 */ /* 0x000e700000000800 */
[----:B------:R-:W-:Y:S01]  /*8170*/  MUFU.EX2 R10, R10 ;  /* 0x0000000a000a7308 */ /* 0x000fe20000000800 */
[----:B------:R-:W-:-:S02]  /*8180*/  WARPGROUP.DEPBAR.LE gsb0, 0x0 ;  /* 0x00008000000079c5 */ /* 0x000fc40000010000 */
[----:B------:R-:W-:-:S05]  /*8190*/  WARPGROUP.ARRIVE ;  /* 0x00000000000079c5 */ /* 0x000fca0000000000 */
[----:B------:R-:W-:Y:S01]  /*81a0*/  MUFU.EX2 R78, R78 ;  /* 0x0000004e004e7308 */ /* 0x000fe20000000800 */
[----:B0-----:R-:W-:Y:S02]  /*81b0*/  F2FP.BF16.F32.PACK_AB R156, R57, R8 ;  /* 0x00000008399c723e */ /* 0x001fe400000010ff */
[----:B-1----:R-:W-:Y:S01]  /*81c0*/  F2FP.BF16.F32.PACK_AB R157, R75, R74 ;  /* 0x0000004a4b9d723e */ /* 0x002fe200000010ff */
[----:B------:R-:W-:Y:S04]  /*81d0*/  HGMMA.64x128x16.F32.BF16 R88, R152, gdesc[UR4].tnspB, R88, gsb0 ;  /* 0x41e0000498587df0 */ /* 0x000fe80008001858 */
[----:B------:R-:W0:Y:S08]  /*81e0*/  MUFU.EX2 R61, R61 ;  /* 0x0000003d003d7308 */ /* 0x000e300000000800 */
[----:B------:R-:W1:Y:S08]  /*81f0*/  MUFU.EX2 R79, R79 ;  /* 0x0000004f004f7308 */ /* 0x000e700000000800 */
[----:B------:R-:W-:Y:S01]  /*8200*/  MUFU.EX2 R12, R12 ;  /* 0x0000000c000c7308 */ /* 0x000fe20000000800 */
[----:B0-----:R-:W-:-:S07]  /*8210*/  F2FP.BF16.F32.PACK_AB R158, R61, R10 ;  /* 0x0000000a3d9e723e */ /* 0x001fce00000010ff */
[----:B------:R-:W-:Y:S01]  /*8220*/  MUFU.EX2 R82, R82 ;  /* 0x0000005200527308 */ /* 0x000fe20000000800 */
[----:B-1----:R-:W-:-:S07]  /*8230*/  F2FP.BF16.F32.PACK_AB R159, R79, R78 ;  /* 0x0000004e4f9f723e */ /* 0x002fce00000010ff */
        /* <DEDUP_REMOVED lines=77> */
.L_x_2463:
        /* <DEDUP_REMOVED lines=67> */
.L_x_2473:
[----:B------:R-:W-:Y:S01]  /*8b40*/  ULEA UR5, UR36, UR37, 0x3 ;  /* 0x0000002524057291 */ /* 0x000fe2000f8e183f */
[----:B------:R-:W-:-:S05]  /*8b50*/  IMAD.U32 R2, RZ, RZ, UR38 ;  /* 0x00000026ff027e24 */ /* 0x000fca000f8e00ff */
[----:B------:R-:W-:-:S04]  /*8b60*/  SHF.L.U32 R2, R2, 0x1f, RZ ;  /* 0x0000001f02027819 */ /* 0x000fc800000006ff */
[----:B------:R0:W1:Y:S01]  /*8b70*/  SYNCS.PHASECHK.TRANS64.TRYWAIT P2, [UR5+0x34850], R2 ;  /* 0x03485002ff0075a7 */ /* 0x0000620008040145 */
[----:B------:R-:W-:Y:S05]  /*8b80*/  @!P0 BRA `(.L_x_2474) ;  /* 0x0000000000048947 */ /* 0x000fea0003800000 */
[----:B------:R-:W-:Y:S01]  /*8b90*/  BPT.TRAP 0x1 ;  /* 0x000000040000795c */ /* 0x000fe20000300000 */
.L_x_2474:
[----:B-1----:R-:W-:Y:S05]  /*8ba0*/  @P2 BRA `(.L_x_2475) ;  /* 0x0000000000082947 */ /* 0x002fea0003800000 */
[----:B------:R-:W1:Y:S02]  /*8bb0*/  SYNCS.PHASECHK.TRANS64.TRYWAIT P0, [UR5+0x34850], R2 ;  /* 0x03485002ff0075a7 */ /* 0x000e640008000145 */
[----:B-1----:R-:W-:Y:S05]  /*8bc0*/  @!P0 BRA `(.L_x_2476) ;  /* 0x0000009000288947 */ /* 0x002fea0003800000 */
.L_x_2475:
[----:B------:R-:W-:Y:S01]  /*8bd0*/  UIADD3 UR37, UR37, 0x400, URZ ;  /* 0x0000040025257890 */ /* 0x000fe2000fffe03f */
[----:B------:R-:W-:Y:S01]  /*8be0*/  WARPGROUP.ARRIVE ;  /* 0x00000000000079c5 */ /* 0x000fe20000000000 */
[----:B------:R-:W-:Y:S01]  /*8bf0*/  UMOV UR7, 0x40000040 ;  /* 0x4000004000077882 */ /* 0x000fe20000000000 */
[----:B-1----:R-:W1:Y:S01]  /*8c00*/  SHFL.BFLY PT, R3, R6, 0x2, 0x1f ;  /* 0x0c401f0006037f89 */ /* 0x002e6200000e0000 */
[----:B------:R-:W-:Y:S01]  /*8c10*/  USHF.R.U32.HI UR37, URZ, 0x4, UR37 ;  /* 0x000000043f257899 */ /* 0x000fe20008011625 */
[----:B------:R-:W-:Y:S02]  /*8c20*/  IMAD.U32 R15, RZ, RZ, UR5 ;  /* 0x00000005ff0f7e24 */ /* 0x000fe4000f8e00ff */
[----:B0-----:R-:W0:Y:S01]  /*8c30*/  SHFL.BFLY PT, R2, R5, 0x2, 0x1f ;  /* 0x0c401f0005027f89 */ /* 0x001e2200000e0000 */
[----:B------:R-:W-:Y:S01]  /*8c40*/  ULOP3.LUT UR37, UR37, 0x3fff, URZ, 0xc0, !UPT ;  /* 0x00003fff25257892 */ /* 0x000fe2000f8ec03f */
[----:B------:R-:W-:Y:S02]  /*8c50*/  IMAD.MOV.U32 R11, RZ, RZ, RZ ;  /* 0x000000ffff0b7224 */ /* 0x000fe400078e00ff */
[----:B------:R-:W-:Y:S01]  /*8c60*/  VIADD R191, R191, 0x1 ;  /* 0x00000001bfbf7836 */ /* 0x000fe20000000000 */
[----:B------:R-:W-:-:S04]  /*8c70*/  ULOP3.LUT UR4, UR37, 0x4000000, URZ, 0xfc, !UPT ;  /* 0x0400000025047892 */ /* 0x000fc8000f8efc3f */
[----:B------:R-:W-:Y:S02]  /*8c80*/  ULEA UR4, UR36, UR4, 0xb ;  /* 0x0000000424047291 */ /* 0x000fe4000f8e583f */
        /* <DEDUP_REMOVED lines=8> */
[----:B0-----:R-:W-:Y:S01]  /*8d10*/  FADD.FTZ R8, R2, R5 ;  /* 0x0000000502087221 */ /* 0x001fe20000010000 */
[----:B------:R-:W-:Y:S01]  /*8d20*/  IMAD.MOV.U32 R5, RZ, RZ, RZ ;  /* 0x000000ffff057224 */ /* 0x000fe200078e00ff */
[----:B------:R-:W0:Y:S04]  /*8d30*/  SHFL.BFLY PT, R2, R3, 0x1, 0x1f ;  /* 0x0c201f0003027f89 */ /* 0x000e2800000e0000 */
[----:B------:R-:W1:Y:S01]  /*8d40*/  SHFL.BFLY PT, R9, R8, 0x1, 0x1f ;  /* 0x0c201f0008097f89 */ /* 0x000e6200000e0000 */
[----:B0-----:R-:W-:Y:S01]  /*8d50*/  FADD.FTZ R12, R3, R2 ;  /* 0x00000002030c7221 */ /* 0x001fe20000010000 */
[----:B------:R-:W-:-:S02]  /*8d60*/  IMAD.MOV.U32 R3, RZ, RZ, -0x800000 ;  /* 0xff800000ff037424 */ /* 0x000fc400078e00ff */
[----:B------:R-:W-:Y:S02]  /*8d70*/  IMAD.MOV.U32 R2, RZ, RZ, -0x800000 ;  /* 0xff800000ff027424 */ /* 0x000fe400078e00ff */
[----:B-1----:R-:W-:Y:S01]  /*8d80*/  FADD.FTZ R14, R8, R9 ;  /* 0x00000009080e7221 */ /* 0x002fe20000010000 */
[----:B------:R-:W-:-:S04]  /*8d90*/  FSETP.NE.FTZ.AND P0, PT, R12, RZ, PT ;  /* 0x000000ff0c00720b */ /* 0x000fc80003f15000 */
        /* <DEDUP_REMOVED lines=116> */
.L_x_2446:
        /* <DEDUP_REMOVED lines=24> */
[----:B------:R-:W-:Y:S02]  /*9660*/  MOV R16, R0 ;  /* 0x0000000000107202 */ /* 0x000fe40000000f00 */
[----:B--2---:R-:W-:-:S03]  /*9670*/  MOV R17, R5 ;  /* 0x0000000500117202 */ /* 0x004fc60000000f00 */
[----:B------:R-:W-:-:S03]  /*9680*/  IMAD.WIDE R4, R195, 0x2, R16 ;  /* 0x00000002c3047825 */ /* 0x000fc600078e0210 */
[C---:B------:R-:W-:Y:S02]  /*9690*/  LOP3.LUT R9, R4.reuse, 0x380, RZ, 0xc0, !PT ;  /* 0x0000038004097812 */ /* 0x040fe400078ec0ff */
[C---:B------:R-:W-:Y:S02]  /*96a0*/  IADD3 R97, P5, R4.reuse, 0x40, RZ ;  /* 0x0000004004617810 */ /* 0x040fe40007fbe0ff */
[C---:B------:R-:W-:Y:S02]  /*96b0*/  IADD3 R99, P4, R4.reuse, 0x60, RZ ;  /* 0x0000006004637810 */ /* 0x040fe40007f9e0ff */
[----:B------:R-:W-:Y:S01]  /*96c0*/  SHF.R.U64 R9, R9, 0x3, RZ ;  /* 0x0000000309097819 */ /* 0x000fe200000012ff */
[--C-:B------:R-:W-:Y:S01]  /*96d0*/  IMAD.X R25, RZ, RZ, R5.reuse, P5 ;  /* 0x000000ffff197224 */ /* 0x100fe200028e0605 */
[----:B------:R-:W-:Y:S01]  /*96e0*/  LOP3.LUT R14, R97, 0x380, RZ, 0xc0, !PT ;  /* 0x00000380610e7812 */ /* 0x000fe200078ec0ff */
[----:B------:R-:W-:Y:S01]  /*96f0*/  IMAD.X R15, RZ, RZ, R5, P4 ;  /* 0x000000ffff0f7224 */ /* 0x000fe200020e0605 */
[----:B------:R-:W-:Y:S01]  /*9700*/  LOP3.LUT R20, R99, 0x380, RZ, 0xc0, !PT ;  /* 0x0000038063147812 */ /* 0x000fe200078ec0ff */
[----:B------:R-:W-:Y:S01]  /*9710*/  BAR.SYNC.DEFER_BLOCKING 0x1, 0x100 ;  /* 0x0044000000007b1d */ /* 0x000fe20000010000 */
[----:B------:R-:W-:-:S02]  /*9720*/  IADD3 R31, P6, R4, 0x20, RZ ;  /* 0x00000020041f7810 */ /* 0x000fc40007fde0ff */
        /* <DEDUP_REMOVED lines=12> */
[----:B------:R-:W-:Y:S02]  /*97f0*/  MOV R94, R4 ;  /* 0x00000004005e7202 */ /* 0x000fe40000000f00 */
[----:B------:R-:W-:Y:S02]  /*9800*/  LOP3.LUT R24, R14, R97, RZ, 0x3c, !PT ;  /* 0x000000610e187212 */ /* 0x000fe400078e3cff */
[----:B------:R-:W-:Y:S02]  /*9810*/  F2FP.BF16.F32.PACK_AB R5, R8, R93 ;  /* 0x0000005d0805723e */ /* 0x000fe400000010ff */
[----:B------:R-:W-:Y:S02]  /*9820*/  LOP3.LUT R14, R20, R99, RZ, 0x3c, !PT ;  /* 0x00000063140e7212 */ /* 0x000fe400078e3cff */
[----:B------:R-:W-:Y:S02]  /*9830*/  LOP3.LUT R8, R103, 0x380, RZ, 0xc0, !PT ;  /* 0x0000038067087812 */ /* 0x000fe400078ec0ff */
[----:B------:R-:W-:-:S02]  /*9840*/  LOP3.LUT R12, R31, 0x380, RZ, 0xc0, !PT ;  /* 0x000003801f0c7812 */ /* 0x000fc400078ec0ff */
[----:B------:R-:W-:Y:S02]  /*9850*/  LOP3.LUT R20, R105, 0x380, RZ, 0xc0, !PT ;  /* 0x0000038069147812 */ /* 0x000fe400078ec0ff */
[----:B------:R-:W-:Y:S02]  /*9860*/  SHF.R.U64 R8, R8, 0x3, RZ ;  /* 0x0000000308087819 */ /* 0x000fe400000012ff */
[----:B------:R-:W-:Y:S02]  /*9870*/  SHF.R.U64 R12, R12, 0x3, RZ ;  /* 0x000000030c0c7819 */ /* 0x000fe400000012ff */
[----:B------:R-:W-:Y:S02]  /*9880*/  SHF.R.U64 R20, R20, 0x3, RZ ;  /* 0x0000000314147819 */ /* 0x000fe400000012ff */
[----:B------:R-:W-:Y:S02]  /*9890*/  F2FP.BF16.F32.PACK_AB R4, R10, R95 ;  /* 0x0000005f0a04723e */ /* 0x000fe400000010ff */
[----:B------:R-:W-:-:S02]  /*98a0*/  LOP3.LUT R10, R8, R103, RZ, 0x3c, !PT ;  /* 0x00000067080a7212 */ /* 0x000fc400078e3cff */
[----:B-1----:R-:W-:Y:S01]  /*98b0*/  LOP3.LUT R44, R101, 0x380, RZ, 0xc0, !PT ;  /* 0x00000380652c7812 */ /* 0x002fe200078ec0ff */
[----:B------:R1:W-:Y:S01]  /*98c0*/  STSM.16.M88.4 [R94], R4 ;  /* 0x000000045e007844 */ /* 0x0003e20000000200 */
[----:B------:R-:W-:Y:S02]  /*98d0*/  LOP3.LUT R26, R12, R31, RZ, 0x3c, !PT ;  /* 0x0000001f0c1a7212 */ /* 0x000fe400078e3cff */
[----:B------:R-:W-:Y:S02]  /*98e0*/  LOP3.LUT R8, R20, R105, RZ, 0x3c, !PT ;  /* 0x0000006914087212 */ /* 0x000fe400078e3cff */
[----:B------:R-:W-:Y:S02]  /*98f0*/  LOP3.LUT R31, R88, 0x380, RZ, 0xc0, !PT ;  /* 0x00000380581f7812 */ /* 0x000fe400078ec0ff */
[----:B------:R-:W-:Y:S02]  /*9900*/  SHF.R.U64 R44, R44, 0x3, RZ ;  /* 0x000000032c2c7819 */ /* 0x000fe400000012ff */
[----:B------:R-:W-:-:S02]  /*9910*/  MOV R30, R8 ;  /* 0x00000008001e7202 */ /* 0x000fc40000000f00 */
[----:B------:R-:W-:Y:S02]  /*9920*/  SHF.R.U64 R31, R31, 0x3, RZ ;  /* 0x000000031f1f7819 */ /* 0x000fe400000012ff */
[----:B------:R-:W-:Y:S02]  /*9930*/  F2FP.BF16.F32.PACK_AB R9, R35, R34 ;  /* 0x000000222309723e */ /* 0x000fe400000010ff */
[----:B------:R-:W2:Y:S01]  /*9940*/  LDC.64 R34, c[0x0][0xc00] ;  /* 0x00030000ff227b82 */ /* 0x000ea20000000a00 */
[----:B------:R-:W-:Y:S02]  /*9950*/  LOP3.LUT R12, R44, R101, RZ, 0x3c, !PT ;  /* 0x000000652c0c7212 */ /* 0x000fe400078e3cff */
[----:B------:R-:W-:Y:S02]  /*9960*/  LOP3.LUT R20, R31, R88, RZ, 0x3c, !PT ;  /* 0x000000581f147212 */ /* 0x000fe400078e3cff */
[----:B------:R-:W-:Y:S02]  /*9970*/  MOV R31, R10 ;  /* 0x0000000a001f7202 */ /* 0x000fe40000000f00 */
[----:B------:R-:W-:-:S02]  /*9980*/  MOV R92, R26 ;  /* 0x0000001a005c7202 */ /* 0x000fc40000000f00 */
[----:B------:R-:W-:Y:S02]  /*9990*/  F2FP.BF16.F32.PACK_AB R8, R89, R90 ;  /* 0x0000005a5908723e */ /* 0x000fe400000010ff */
[----:B------:R-:W-:Y:S02]  /*99a0*/  F2FP.BF16.F32.PACK_AB R10, R37, R36 ;  /* 0x00000024250a723e */ /* 0x000fe400000010ff */
[----:B------:R-:W-:Y:S02]  /*99b0*/  F2FP.BF16.F32.PACK_AB R11, R39, R38 ;  /* 0x00000026270b723e */ /* 0x000fe400000010ff */
[----:B------:R-:W-:Y:S02]  /*99c0*/  MOV R91, R24 ;  /* 0x00000018005b7202 */ /* 0x000fe40000000f00 */
[----:B------:R-:W-:Y:S01]  /*99d0*/  MOV R88, R14 ;  /* 0x0000000e00587202 */ /* 0x000fe20000000f00 */
[----:B------:R-:W-:Y:S01]  /*99e0*/  STSM.16.M88.4 [R92], R8 ;  /* 0x000000085c007844 */ /* 0x000fe20000000200 */
[----:B------:R-:W-:-:S02]  /*99f0*/  MOV R44, R12 ;  /* 0x0000000c002c7202 */ /* 0x000fc40000000f00 */
[----:B-1----:R-:W-:Y:S02]  /*9a00*/  F2FP.BF16.F32.PACK_AB R4, R41, R40 ;  /* 0x000000282904723e */ /* 0x002fe400000010ff */
[----:B------:R-:W-:Y:S02]  /*9a10*/  F2FP.BF16.F32.PACK_AB R5, R43, R42 ;  /* 0x0000002a2b05723e */ /* 0x000fe400000010ff */
[----:B------:R-:W-:Y:S02]  /*9a20*/  F2FP.BF16.F32.PACK_AB R6, R32, R33 ;  /* 0x000000212006723e */ /* 0x000fe400000010ff */
[----:B------:R-:W-:Y:S02]  /*9a30*/  F2FP.BF16.F32.PACK_AB R7, R28, R29 ;  /* 0x0000001d1c07723e */ /* 0x000fe400000010ff */
[----:B------:R-:W-:Y:S02]  /*9a40*/  F2FP.BF16.F32.PACK_AB R12, R49, R48 ;  /* 0x00000030310c723e */ /* 0x000fe400000010ff */
[----:B------:R-:W-:Y:S01]  /*9a50*/  F2FP.BF16.F32.PACK_AB R13, R51, R50 ;  /* 0x00000032330d723e */ /* 0x000fe200000010ff */
[----:B------:R1:W-:Y:S01]  /*9a60*/  STSM.16.M88.4 [R91], R4 ;  /* 0x000000045b007844 */ /* 0x0003e20000000200 */
[----:B------:R-:W-:-:S02]  /*9a70*/  F2FP.BF16.F32.PACK_AB R14, R53, R52 ;  /* 0x00000034350e723e */ /* 0x000fc400000010ff */
[----:B------:R-:W-:Y:S02]  /*9a80*/  F2FP.BF16.F32.PACK_AB R15, R55, R54 ;  /* 0x00000036370f723e */ /* 0x000fe400000010ff */
[----:B------:R-:W-:Y:S02]  /*9a90*/  F2FP.BF16.F32.PACK_AB R24, R57, R56 ;  /* 0x000000383918723e */ /* 0x000fe400000010ff */
[----:B------:R-:W-:Y:S01]  /*9aa0*/  F2FP.BF16.F32.PACK_AB R25, R59, R58 ;  /* 0x0000003a3b19723e */ /* 0x000fe200000010ff */
[----:B------:R-:W-:Y:S01]  /*9ab0*/  STSM.16.M88.4 [R88], R12 ;  /* 0x0000000c58007844 */ /* 0x000fe20000000200 */
[----:B------:R-:W-:Y:S02]  /*9ac0*/  F2FP.BF16.F32.PACK_AB R26, R61, R60 ;  /* 0x0000003c3d1a723e */ /* 0x000fe400000010ff */
[----:B------:R-:W-:Y:S02]  /*9ad0*/  F2FP.BF16.F32.PACK_AB R27, R63, R62 ;  /* 0x0000003e3f1b723e */ /* 0x000fe400000010ff */
[----:B------:R-:W-:Y:S01]  /*9ae0*/  MOV R21, R20 ;  /* 0x0000001400157202 */ /* 0x000fe20000000f00 */
[----:B------:R-:W-:Y:S01]  /*9af0*/  IMAD.MOV.U32 R20, RZ, RZ, RZ ;  /* 0x000000ffff147224 */ /* 0x000fe200078e00ff */
[----:B------:R-:W-:Y:S01]  /*9b00*/  ISETP.NE.U32.AND P2, PT, RZ, UR4, PT ;  /* 0x00000004ff007c0c */ /* 0x000fe2000bf45070 */
[----:B------:R3:W-:Y:S01]  /*9b10*/  STSM.16.M88.4 [R44], R24 ;  /* 0x000000182c007844 */ /* 0x0007e20000000200 */
[----:B--2---:R-:W-:Y:S01]  /*9b20*/  ISETP.NE.U32.AND P0, PT, R34, RZ, PT ;  /* 0x000000ff2200720c */ /* 0x004fe20003f05070 */
[C---:B-1----:R-:W-:Y:S01]  /*9b30*/  IMAD.SHL.U32 R5, R185.reuse, 0x4, RZ ;  /* 0x00000004b9057824 */ /* 0x042fe200078e00ff */
[----:B------:R-:W-:Y:S01]  /*9b40*/  SHF.L.U64.HI R10, R185, 0x2, R189 ;  /* 0x00000002b90a7819 */ /* 0x000fe200000102bd */
[----:B------:R1:W-:Y:S01]  /*9b50*/  STSM.16.M88.4 [R31], R64 ;  /* 0x000000401f007844 */ /* 0x0003e20000000200 */
[----:B------:R-:W-:-:S02]  /*9b60*/  ISETP.NE.AND.EX P2, PT, RZ, UR5, PT, P2 ;  /* 0x00000005ff007c0c */ /* 0x000fc4000bf45320 */
[----:B------:R-:W-:Y:S01]  /*9b70*/  ISETP.NE.AND.EX P0, PT, R35, RZ, PT, P0 ;  /* 0x000000ff2300720c */ /* 0x000fe20003f05300 */
[----:B------:R1:W-:Y:S01]  /*9b80*/  STSM.16.M88.4 [R30], R72 ;  /* 0x000000481e007844 */ /* 0x0003e20000000200 */
[----:B------:R-:W-:-:S03]  /*9b90*/  IADD3 R6, P1, R5, R34, RZ ;  /* 0x0000002205067210 */ /* 0x000fc60007f3e0ff */
[----:B------:R1:W-:Y:S02]  /*9ba0*/  STSM.16.M88.4 [R21], R80 ;  /* 0x0000005015007844 */ /* 0x0003e40000000200 */
[----:B------:R-:W-:Y:S01]  /*9bb0*/  IMAD.X R7, R10, 0x1, R35, P1 ;  /* 0x000000010a077824 */ /* 0x000fe200008e0623 */
[----:B------:R-:W-:Y:S03]  /*9bc0*/  BAR.SYNC.DEFER_BLOCKING 0x1, 0x100 ;  /* 0x0044000000007b1d */ /* 0x000fe60000010000 */
[----:B------:R-:W-:-:S03]  /*9bd0*/  @P2 IADD3 R4, P3, R5, UR4, RZ ;  /* 0x0000000405042c10 */ /* 0x000fc6000ff7e0ff */
[----:B------:R-:W-:Y:S01]  /*9be0*/  ULDC UR4, c[0x0][0xa88] ;  /* 0x0002a20000047ab9 */ /* 0x000fe20000000800 */
[----:B------:R-:W-:Y:S01]  /*9bf0*/  @P2 IADD3.X R5, R10, UR5, RZ, P3, !PT ;  /* 0x000000050a052c10 */ /* 0x000fe20009ffe4ff */
[----:B------:R-:W-:Y:S01]  /*9c00*/  IMAD.U32 R9, RZ, RZ, UR4 ;  /* 0x00000004ff097e24 */ /* 0x000fe2000f8e00ff */
[----:B---3--:R-:W2:Y:S01]  /*9c10*/  LDC R44, c[0x0][0xbe8] ;  /* 0x0002fa00ff2c7b82 */ /* 0x008ea20000000800 */
[----:B------:R1:W5:Y:S04]  /*9c20*/  @P0 LDG.E R20, desc[UR56][R6.64] ;  /* 0x0000003806140981 */ /* 0x000368000c1e1900 */
[----:B------:R1:W5:Y:S01]  /*9c30*/  @P2 LDG.E R9, desc[UR56][R4.64] ;  /* 0x0000003804092981 */ /* 0x000362000c1e1900 */
[----:B--2---:R-:W-:-:S13]  /*9c40*/  ISETP.NE.AND P1, PT, R44, 0x1, PT ;  /* 0x000000012c00780c */ /* 0x004fda0003f25270 */
[----:B------:R-:W2:Y:S08]  /*9c50*/  @P1 LDC R8, c[0x0][0xbec] ;  /* 0x0002fb00ff081b82 */ /* 0x000eb00000000800 */
[----:B------:R-:W3:Y:S01]  /*9c60*/  @P1 LDC R11, c[0x0][0xbf0] ;  /* 0x0002fc00ff0b1b82 */ /* 0x000ee20000000800 */
[----:B-1----:R-:W-:Y:S05]  /*9c70*/  @P2 BRA `(.L_x_2479) ;  /* 0x0000000000102947 */ /* 0x002fea0003800000 */
[----:B------:R-:W-:Y:S05]  /*9c80*/  @!P0 BRA `(.L_x_2479) ;  /* 0x00000000000c8947 */ /* 0x000fea0003800000 */
[----:B------:R-:W4:Y:S04]  /*9c90*/  LDG.E R4, desc[UR56][R6.64] ;  /* 0x0000003806047981 */ /* 0x000f28000c1e1900 */
[----:B-----5:R-:W4:Y:S02]  /*9ca0*/  LDG.E R9, desc[UR56][R6.64+0x4] ;  /* 0x0000043806097981 */ /* 0x020f24000c1e1900 */
[----:B----4-:R-:W-:-:S07]  /*9cb0*/  IMAD.IADD R9, R9, 0x1, -R4 ;  /* 0x0000000109097824 */ /* 0x010fce00078e0a04 */
.L_x_2479:
[----:B------:R-:W-:Y:S01]  /*9cc0*/  SHF.R.S32.HI R52, RZ, 0x1f, R188 ;  /* 0x0000001fff347819 */ /* 0x000fe200000114bc */
[----:B------:R-:W-:Y:S01]  /*9cd0*/  IMAD.IADD R15, R184, 0x1, R18 ;  /* 0x00000001b80f7824 */ /* 0x000fe200078e0212 */
[----:B------:R-:W-:Y:S01]  /*9ce0*/  ULDC.64 UR4, c[0x0][0xb90] ;  /* 0x0002e40000047ab9 */ /* 0x000fe20000000a00 */
[----:B-----5:R-:W-:Y:S01]  /*9cf0*/  SHF.R.S32.HI R21, RZ, 0x1f, R20 ;  /* 0x0000001fff157819 */ /* 0x020fe20000011414 */
[----:B------:R-:W-:Y:S01]  /*9d00*/  IMAD.IADD R24, R194, 0x1, R18 ;  /* 0x00000001c2187824 */ /* 0x000fe200078e0212 */
[----:B------:R-:W-:Y:S01]  /*9d10*/  SEL R189, R189, RZ, !P0 ;  /* 0x000000ffbdbd7207 */ /* 0x000fe20004000000 */
[----:B------:R-:W-:Y:S01]  /*9d20*/  IMAD R5, R52, UR4, RZ ;  /* 0x0000000434057c24 */ /* 0x000fe2000f8e02ff */
[----:B------:R-:W-:Y:S01]  /*9d30*/  SEL R185, R185, RZ, !P0 ;  /* 0x000000ffb9b97207 */ /* 0x000fe20004000000 */
[----:B--2---:R-:W-:-:S04]  /*9d40*/  @P1 IMAD.HI.U32 R6, R15, R8, RZ ;  /* 0x000000080f061227 */ /* 0x004fc800078e00ff */
[----:B------:R-:W-:Y:S01]  /*9d50*/  IMAD.MOV.U32 R7, RZ, RZ, R15 ;  /* 0x000000ffff077224 */ /* 0x000fe200078e000f */
[----:B---3--:R-:W-:Y:S01]  /*9d60*/  @P1 SHF.R.U32.HI R7, RZ, R11, R6 ;  /* 0x0000000bff071219 */ /* 0x008fe20000011606 */
[C---:B------:R-:W-:Y:S02]  /*9d70*/  IMAD R13, R188.reuse, UR5, R5 ;  /* 0x00000005bc0d7c24 */ /* 0x040fe4000f8e0205 */
[----:B------:R-:W-:Y:S01]  /*9d80*/  IMAD.WIDE.U32 R4, R188, UR4, R20 ;  /* 0x00000004bc047c25 */ /* 0x000fe2000f8e0014 */
[----:B------:R-:W-:-:S03]  /*9d90*/  ULDC.64 UR4, c[0x0][0xb98] ;  /* 0x0002e60000047ab9 */ /* 0x000fc60000000a00 */
[----:B------:R-:W-:Y:S02]  /*9da0*/  IMAD R11, R190, 0x40, R22 ;  /* 0x00000040be0b7824 */ /* 0x000fe400078e0216 */
[----:B------:R-:W-:Y:S02]  /*9db0*/  IMAD.IADD R5, R5, 0x1, R13 ;  /* 0x0000000105057824 */ /* 0x000fe400078e020d */
        /* <DEDUP_REMOVED lines=13> */
[----:B------:R-:W-:Y:S01]  /*9e90*/  IMAD R53, R9, R44, RZ ;  /* 0x0000002c09357224 */ /* 0x000fe200078e02ff */
[----:B------:R-:W-:-:S02]  /*9ea0*/  IADD3.X R5, R13, R5, R8, P2, !PT ;  /* 0x000000050d057210 */ /* 0x000fc400017fe408 */
[----:B------:R-:W-:Y:S01]  /*9eb0*/  IADD3 R7, P3, R16, 0x2000, RZ ;  /* 0x0000200010077810 */ /* 0x000fe20007f7e0ff */
[----:B------:R-:W-:Y:S01]  /*9ec0*/  IMAD R6, R6, UR4, RZ ;  /* 0x0000000406067c24 */ /* 0x000fe2000f8e02ff */
[----:B------:R-:W-:Y:S01]  /*9ed0*/  IADD3 R15, P0, R16, 0x1000, RZ ;  /* 0x00001000100f7810 */ /* 0x000fe20007f1e0ff */
[----:B------:R-:W-:Y:S01]  /*9ee0*/  IMAD.WIDE.U32 R4, R11, UR4, R4 ;  /* 0x000000040b047c25 */ /* 0x000fe2000f8e0004 */
[----:B------:R-:W-:Y:S02]  /*9ef0*/  LOP3.LUT R8, R7, 0x380, RZ, 0xc0, !PT ;  /* 0x0000038007087812 */ /* 0x000fe400078ec0ff */
[----:B------:R-:W-:Y:S01]  /*9f00*/  LOP3.LUT R36, R37, 0x380, RZ, 0xc0, !PT ;  /* 0x0000038025247812 */ /* 0x000fe200078ec0ff */
[----:B------:R-:W-:Y:S01]  /*9f10*/  IMAD R13, R11, UR5, R6 ;  /* 0x000000050b0d7c24 */ /* 0x000fe2000f8e0206 */
[----:B------:R-:W-:Y:S01]  /*9f20*/  ULDC.64 UR4, c[0x0][0xb50] ;  /* 0x0002d40000047ab9 */ /* 0x000fe20000000a00 */
[----:B------:R-:W-:Y:S01]  /*9f30*/  SHF.R.U64 R8, R8, 0x3, RZ ;  /* 0x0000000308087819 */ /* 0x000fe200000012ff */
[----:B------:R-:W-:Y:S01]  /*9f40*/  VIADD R6, R24, 0x8 ;  /* 0x0000000818067836 */ /* 0x000fe20000000000 */
[----:B------:R-:W-:Y:S01]  /*9f50*/  LEA R10, P4, R4, UR4, 0x2 ;  /* 0x00000004040a7c11 */ /* 0x000fe2000f8810ff */
[----:B------:R-:W-:Y:S01]  /*9f60*/  IMAD.IADD R11, R5, 0x1, R13 ;  /* 0x00000001050b7824 */ /* 0x000fe200078e020d */
[----:B------:R-:W-:Y:S01]  /*9f70*/  LOP3.LUT R8, R8, R7, RZ, 0x3c, !PT ;  /* 0x0000000708087212 */ /* 0x000fe200078e3cff */
[----:B------:R-:W-:Y:S01]  /*9f80*/  IMAD.X R13, RZ, RZ, R17, P0 ;  /* 0x000000ffff0d7224 */ /* 0x000fe200000e0611 */
[----:B------:R-:W-:Y:S01]  /*9f90*/  IADD3 R7, P2, R16, 0x3000, RZ ;  /* 0x0000300010077810 */ /* 0x000fe20007f5e0ff */
[----:B------:R-:W-:Y:S01]  /*9fa0*/  SHFL.IDX PT, R48, R10, RZ, 0x1c1f ;  /* 0x001c1fff0a307589 */ /* 0x000fe200000e0000 */
[----:B------:R-:W-:Y:S01]  /*9fb0*/  LEA.HI.X R14, R4, UR5, R11, 0x2, P4 ;  /* 0x00000005040e7c11 */ /* 0x000fe2000a0f140b */
[--C-:B------:R-:W-:Y:S01]  /*9fc0*/  IMAD.X R9, RZ, RZ, R17.reuse, P3 ;  /* 0x000000ffff097224 */ /* 0x100fe200018e0611 */
[----:B------:R-:W-:Y:S01]  /*9fd0*/  LOP3.LUT R5, R7, 0x380, RZ, 0xc0, !PT ;  /* 0x0000038007057812 */ /* 0x000fe200078ec0ff */
[----:B------:R-:W-:Y:S01]  /*9fe0*/  SHFL.IDX PT, R50, R10, 0x1, 0x1c1f ;  /* 0x003c1f000a327f89 */ /* 0x000fe200000e0000 */
[----:B------:R-:W-:Y:S01]  /*9ff0*/  LOP3.LUT P0, RZ, R192, 0x3, RZ, 0xc0, !PT ;  /* 0x00000003c0ff7812 */ /* 0x000fe2000780c0ff */
[----:B------:R-:W-:Y:S01]  /*a000*/  ULDC.64 UR4, c[0x0][0xaa0] ;  /* 0x0002a80000047ab9 */ /* 0x000fe20000000a00 */
[----:B------:R-:W-:Y:S01]  /*a010*/  SHF.R.U64 R4, R5, 0x3, RZ ;  /* 0x0000000305047819 */ /* 0x000fe200000012ff */
[----:B------:R-:W1:Y:S01]  /*a020*/  SHFL.IDX PT, R49, R14, RZ, 0x1c1f ;  /* 0x001c1fff0e317589 */ /* 0x000e6200000e0000 */
[----:B------:R-:W-:Y:S01]  /*a030*/  IMAD.X R5, RZ, RZ, R17, P2 ;  /* 0x000000ffff057224 */ /* 0x000fe200010e0611 */
[----:B------:R-:W-:-:S02]  /*a040*/  ISETP.GE.OR P2, PT, R24, R53, P0 ;  /* 0x000000351800720c */ /* 0x000fc40000746670 */
[----:B------:R-:W2:Y:S01]  /*a050*/  SHFL.IDX PT, R51, R14, 0x1, 0x1c1f ;  /* 0x003c1f000e337f89 */ /* 0x000ea200000e0000 */
[----:B------:R-:W-:Y:S02]  /*a060*/  ISETP.GE.OR P0, PT, R6, R53, P0 ;  /* 0x000000350600720c */ /* 0x000fe40000706670 */
[C---:B------:R-:W-:Y:S02]  /*a070*/  IADD3 R33, P4, R16.reuse, 0x6000, RZ ;  /* 0x0000600010217810 */ /* 0x040fe40007f9e0ff */
[----:B------:R-:W-:Y:S02]  /*a080*/  LOP3.LUT R11, R16, 0x380, RZ, 0xc0, !PT ;  /* 0x00000380100b7812 */ /* 0x000fe400078ec0ff */
[----:B------:R-:W-:Y:S02]  /*a090*/  LOP3.LUT R32, R33, 0x380, RZ, 0xc0, !PT ;  /* 0x0000038021207812 */ /* 0x000fe400078ec0ff */
[----:B------:R-:W-:Y:S02]  /*a0a0*/  SHF.R.U64 R11, R11, 0x3, RZ ;  /* 0x000000030b0b7819 */ /* 0x000fe400000012ff */
[----:B------:R-:W-:-:S02]  /*a0b0*/  LOP3.LUT R4, R4, R7, RZ, 0x3c, !PT ;  /* 0x0000000704047212 */ /* 0x000fc400078e3cff */
[----:B------:R-:W-:Y:S02]  /*a0c0*/  IADD3 R7, P3, R16, 0x7000, RZ ;  /* 0x0000700010077810 */ /* 0x000fe40007f7e0ff */
[----:B------:R-:W-:Y:S02]  /*a0d0*/  SHF.R.U64 R40, R40, 0x3, RZ ;  /* 0x0000000328287819 */ /* 0x000fe400000012ff */
[----:B------:R-:W-:Y:S01]  /*a0e0*/  SHF.R.U64 R36, R36, 0x3, RZ ;  /* 0x0000000324247819 */ /* 0x000fe200000012ff */
[--C-:B------:R-:W-:Y:S01]  /*a0f0*/  IMAD.X R29, RZ, RZ, R17.reuse, P3 ;  /* 0x000000ffff1d7224 */ /* 0x100fe200018e0611 */
[----:B------:R-:W-:Y:S01]  /*a100*/  SHF.R.U64 R32, R32, 0x3, RZ ;  /* 0x0000000320207819 */ /* 0x000fe200000012ff */
[----:B-1----:R1:W-:Y:S01]  /*a110*/  @!P2 ST.E desc[UR56][R48.64], R3 ;  /* 0x000000033000a985 */ /* 0x0023e2000c101938 */
[----:B------:R-:W-:Y:S02]  /*a120*/  LOP3.LUT R16, R11, R16, RZ, 0x3c, !PT ;  /* 0x000000100b107212 */ /* 0x000fe400078e3cff */
[----:B------:R-:W-:Y:S01]  /*a130*/  LOP3.LUT R40, R40, R41, RZ, 0x3c, !PT ;  /* 0x0000002928287212 */ /* 0x000fe200078e3cff */
[----:B--2---:R2:W-:Y:S01]  /*a140*/  @!P0 ST.E desc[UR56][R50.64], R2 ;  /* 0x0000000232008985 */ /* 0x0045e2000c101938 */
[----:B------:R-:W-:Y:S01]  /*a150*/  LOP3.LUT R36, R36, R37, RZ, 0x3c, !PT ;  /* 0x0000002524247212 */ /* 0x000fe200078e3cff */
[--C-:B------:R-:W-:Y:S01]  /*a160*/  IMAD.X R41, RZ, RZ, R17.reuse, P6 ;  /* 0x000000ffff297224 */ /* 0x100fe200030e0611 */
[----:B------:R-:W-:Y:S01]  /*a170*/  LOP3.LUT R32, R32, R33, RZ, 0x3c, !PT ;  /* 0x0000002120207212 */ /* 0x000fe200078e3cff */
[--C-:B------:R-:W-:Y:S01]  /*a180*/  IMAD.X R37, RZ, RZ, R17.reuse, P5 ;  /* 0x000000ffff257224 */ /* 0x100fe200028e0611 */
[----:B------:R3:W5:Y:S01]  /*a190*/  LD.E.128 R24, desc[UR56][R16.64] ;  /* 0x0000003810187980 */ /* 0x000762000c101d00 */
[----:B------:R-:W-:Y:S01]  /*a1a0*/  IMAD.X R33, RZ, RZ, R17, P4 ;  /* 0x000000ffff217224 */ /* 0x000fe200020e0611 */
[----:B------:R-:W-:Y:S01]  /*a1b0*/  LOP3.LUT R12, R15, 0x380, RZ, 0xc0, !PT ;  /* 0x000003800f0c7812 */ /* 0x000fe200078ec0ff */
[----:B-1----:R-:W1:Y:S01]  /*a1c0*/  @P1 LDC R49, c[0x0][0xbec] ;  /* 0x0002fb00ff311b82 */ /* 0x002e620000000800 */
[----:B------:R-:W-:Y:S01]  /*a1d0*/  IMAD R3, R21, UR4, RZ ;  /* 0x0000000415037c24 */ /* 0x000fe2000f8e02ff */
[----:B------:R-:W-:Y:S01]  /*a1e0*/  LOP3.LUT R6, R7, 0x380, RZ, 0xc0, !PT ;  /* 0x0000038007067812 */ /* 0x000fe200078ec0ff */
[----:B------:R-:W5:Y:S01]  /*a1f0*/  LD.E.128 R8, desc[UR56][R8.64] ;  /* 0x0000003808087980 */ /* 0x000f62000c101d00 */
[----:B------:R-:W-:-:S02]  /*a200*/  SHF.R.U64 R12, R12, 0x3, RZ ;  /* 0x000000030c0c7819 */ /* 0x000fc400000012ff */
[----:B------:R-:W-:Y:S02]  /*a210*/  SHF.R.U64 R6, R6, 0x3, RZ ;  /* 0x0000000306067819 */ /* 0x000fe400000012ff */
[----:B--2---:R-:W2:Y:S01]  /*a220*/  @P1 LDC R51, c[0x0][0xbf0] ;  /* 0x0002fc00ff331b82 */ /* 0x004ea20000000800 */
[----:B---3--:R-:W-:Y:S01]  /*a230*/  IMAD R17, R20, UR5, R3 ;  /* 0x0000000514117c24 */ /* 0x008fe2000f8e0203 */
[----:B------:R-:W-:Y:S01]  /*a240*/  LOP3.LUT R12, R12, R15, RZ, 0x3c, !PT ;  /* 0x0000000f0c0c7212 */ /* 0x000fe200078e3cff */
[----:B------:R-:W-:Y:S01]  /*a250*/  IMAD.WIDE.U32 R2, R20, UR4, RZ ;  /* 0x0000000414027c25 */ /* 0x000fe2000f8e00ff */
[----:B------:R-:W-:Y:S01]  /*a260*/  ULDC.64 UR4, c[0x0][0xae8] ;  /* 0x0002ba0000047ab9 */ /* 0x000fe20000000a00 */
[----:B------:R-:W-:Y:S01]  /*a270*/  LOP3.LUT R28, R6, R7, RZ, 0x3c, !PT ;  /* 0x00000007061c7212 */ /* 0x000fe200078e3cff */
[----:B------:R-:W5:Y:S01]  /*a280*/  LD.E.128 R40, desc[UR56][R40.64] ;  /* 0x0000003828287980 */ /* 0x000f62000c101d00 */
[----:B------:R-:W-:Y:S02]  /*a290*/  IMAD.IADD R3, R3, 0x1, R17 ;  /* 0x0000000103037824 */ /* 0x000fe400078e0211 */
[----:B------:R-:W-:Y:S01]  /*a2a0*/  IMAD R17, R187, 0x20, R190 ;  /* 0x00000020bb117824 */ /* 0x000fe200078e02be */
[----:B------:R-:W5:Y:S01]  /*a2b0*/  LD.E.128 R12, desc[UR56][R12.64] ;  /* 0x000000380c0c7980 */ /* 0x000f62000c101d00 */
[----:B------:R-:W-:-:S02]  /*a2c0*/  IMAD R21, R52, UR4, RZ ;  /* 0x0000000434157c24 */ /* 0x000fc4000f8e02ff */
[----:B------:R-:W-:Y:S01]  /*a2d0*/  IMAD.IADD R48, R18, 0x1, R17 ;  /* 0x0000000112307824 */ /* 0x000fe200078e0211 */
[----:B------:R-:W5:Y:S01]  /*a2e0*/  LD.E.128 R4, desc[UR56][R4.64] ;  /* 0x0000003804047980 */ /* 0x000f62000c101d00 */
[----:B------:R-:W-:Y:S02]  /*a2f0*/  IMAD R21, R188, UR5, R21 ;  /* 0x00000005bc157c24 */ /* 0x000fe4000f8e0215 */
[----:B-1----:R-:W-:Y:S01]  /*a300*/  @P1 IMAD.HI.U32 R16, R48, R49, RZ ;  /* 0x0000003130101227 */ /* 0x002fe200078e00ff */
[----:B------:R-:W5:Y:S03]  /*a310*/  LD.E.128 R36, desc[UR56][R36.64] ;  /* 0x0000003824247980 */ /* 0x000f66000c101d00 */
[----:B------:R-:W-:Y:S01]  /*a320*/  IMAD.WIDE.U32 R2, R188, UR4, R2 ;  /* 0x00000004bc027c25 */ /* 0x000fe2000f8e0002 */
[----:B------:R-:W-:Y:S01]  /*a330*/  ULDC.64 UR4, c[0x0][0xaf0] ;  /* 0x0002bc0000047ab9 */ /* 0x000fe20000000a00 */
[----:B------:R-:W5:Y:S02]  /*a340*/  LD.E.128 R32, desc[UR56][R32.64] ;  /* 0x0000003820207980 */ /* 0x000f64000c101d00 */
[----:B------:R-:W-:Y:S01]  /*a350*/  IMAD.MOV.U32 R17, RZ, RZ, R48 ;  /* 0x000000ffff117224 */ /* 0x000fe200078e0030 */
[----:B--2---:R-:W-:Y:S01]  /*a360*/  @P1 SHF.R.U32.HI R17, RZ, R51, R16 ;  /* 0x00000033ff111219 */ /* 0x004fe20000011610 */
[----:B------:R-:W-:Y:S01]  /*a370*/  IMAD.IADD R3, R3, 0x1, R21 ;  /* 0x0000000103037824 */ /* 0x000fe200078e0215 */
[----:B------:R-:W5:Y:S01]  /*a380*/  LD.E.128 R28, desc[UR56][R28.64] ;  /* 0x000000381c1c7980 */ /* 0x000f62000c101d00 */
[----:B------:R-:W-:Y:S01]  /*a390*/  IMAD R20, R189, UR4, RZ ;  /* 0x00000004bd147c24 */ /* 0x000fe2000f8e02ff */
[----:B------:R-:W-:Y:S01]  /*a3a0*/  SHF.R.S32.HI R16, RZ, 0x1f, R17 ;  /* 0x0000001fff107819 */ /* 0x000fe20000011411 */
[C---:B------:R-:W-:Y:S01]  /*a3b0*/  IMAD.WIDE.U32 R2, R185.reuse, UR4, R2 ;  /* 0x00000004b9027c25 */ /* 0x040fe2000f8e0002 */
[----:B------:R-:W-:Y:S01]  /*a3c0*/  @!PT LDS RZ, [RZ] ;  /* 0x00000000fffff984 */ /* 0x000fe20000000800 */
[----:B------:R-:W-:Y:S01]  /*a3d0*/  @!PT LDS RZ, [RZ] ;  /* 0x00000000fffff984 */ /* 0x000fe20000000800 */
[----:B------:R-:W-:Y:S01]  /*a3e0*/  @!PT LDS RZ, [RZ] ;  /* 0x00000000fffff984 */ /* 0x000fe20000000800 */
[----:B------:R-:W-:Y:S01]  /*a3f0*/  @!PT LDS RZ, [RZ] ;  /* 0x00000000fffff984 */ /* 0x000fe20000000800 */
[----:B------:R1:W-:Y:S06]  /*a400*/  MEMBAR.ALL.CTA ;  /* 0x0000000000007992 */ /* 0x0003ec0000008000 */
[----:B-1----:R-:W1:Y:S01]  /*a410*/  FENCE.VIEW.ASYNC.S ;  /* 0x00000000000073c6 */ /* 0x002e620000000000 */
[----:B------:R-:W-:Y:S01]  /*a420*/  IMAD R21, R185, UR5, R20 ;  /* 0x00000005b9157c24 */ /* 0x000fe2000f8e0214 */
[----:B------:R-:W-:Y:S01]  /*a430*/  ULDC.64 UR4, c[0x0][0xae0] ;  /* 0x0002b80000047ab9 */ /* 0x000fe20000000a00 */
[----:B------:R-:W-:-:S02]  /*a440*/  IMAD.MOV R49, RZ, RZ, -R17 ;  /* 0x000000ffff317224 */ /* 0x000fc400078e0a11 */
        /* <DEDUP_REMOVED lines=10> */
[----:B------:R-:W-:Y:S01]  /*a4f0*/  IMAD.WIDE.U32 R2, R21, UR4, R2 ;  /* 0x0000000415027c25 */ /* 0x000fe2000f8e0002 */
[----:B------:R-:W-:-:S03]  /*a500*/  ISETP.GE.AND P2, PT, R44, R53, PT ;  /* 0x000000352c00720c */ /* 0x000fc60003f46270 */
[----:B------:R-:W-:Y:S01]  /*a510*/  IMAD R17, R21, UR5, R18 ;  /* 0x0000000515117c24 */ /* 0x000fe2000f8e0212 */
[----:B------:R-:W-:Y:S01]  /*a520*/  ULDC.64 UR4, c[0x0][0xa80] ;  /* 0x0002a00000047ab9 */ /* 0x000fe20000000a00 */
[----:B0-----:R-:W-:Y:S01]  /*a530*/  VIADD R0, R0, 0x34820 ;  /* 0x0003482000007836 */ /* 0x001fe20000000000 */
[----:B------:R-:W-:Y:S01]  /*a540*/  LEA R18, P3, R2, UR4, 0x1 ;  /* 0x0000000402127c11 */ /* 0x000fe2000f8608ff */
[----:B------:R-:W-:Y:S02]  /*a550*/  IMAD.IADD R3, R3, 0x1, R17 ;  /* 0x0000000103037824 */ /* 0x000fe400078e0211 */
[----:B------:R-:W-:Y:S01]  /*a560*/  VIADD R16, R44, 0x20 ;  /* 0x000000202c107836 */ /* 0x000fe20000000000 */
[----:B------:R-:W-:Y:S02]  /*a570*/  PRMT R0, RZ, 0x654, R0 ;  /* 0x00000654ff007816 */ /* 0x000fe40000000000 */
[----:B------:R-:W-:Y:S02]  /*a580*/  LEA.HI.X R20, R2, UR5, R3, 0x1, P3 ;  /* 0x0000000502147c11 */ /* 0x000fe400098f0c03 */
[-C--:B------:R-:W-:Y:S01]  /*a590*/  ISETP.GE.AND P0, PT, R16, R53.reuse, PT ;  /* 0x000000351000720c */ /* 0x080fe20003f06270 */
[----:B------:R-:W-:Y:S01]  /*a5a0*/  VIADD R16, R44, 0x40 ;  /* 0x000000402c107836 */ /* 0x000fe20000000000 */
[----:B-1----:R0:W-:Y:S01]  /*a5b0*/  SYNCS.ARRIVE.TRANS64.RED.A1T0 RZ, [R0+URZ], RZ ;  /* 0x000000ff00ff79a7 */ /* 0x0021e2000810043f */
[----:B------:R0:W1:Y:S01]  /*a5c0*/  SHFL.IDX PT, R3, R18, RZ, 0x181f ;  /* 0x00181fff12037589 */ /* 0x00006200000e0000 */
[----:B------:R-:W-:Y:S03]  /*a5d0*/  BSSY B1, `(.L_x_2480) ;  /* 0x000000d000017945 */ /* 0x000fe60003800000 */
[----:B------:R0:W2:Y:S01]  /*a5e0*/  SHFL.IDX PT, R17, R20, RZ, 0x181f ;  /* 0x00181fff14117589 */ /* 0x0000a200000e0000 */
[----:B------:R-:W-:Y:S01]  /*a5f0*/  ISETP.GE.AND P1, PT, R16, R53, PT ;  /* 0x000000351000720c */ /* 0x000fe20003f26270 */
[----:B------:R-:W-:-:S12]  /*a600*/  @P2 BRA `(.L_x_2481) ;  /* 0x0000000000242947 */ /* 0x000fd80003800000 */
[----:B------:R-:W-:Y:S02]  /*a610*/  ULDC UR4, c[0x0][0xac8] ;  /* 0x0002b20000047ab9 */ /* 0x000fe40000000800 */
[----:B------:R-:W-:Y:S02]  /*a620*/  ISETP.GE.AND P2, PT, R22, UR4, PT ;  /* 0x0000000416007c0c */ /* 0x000fe4000bf46270 */
[----:B------:R-:W-:-:S11]  /*a630*/  ISETP.GE.AND P3, PT, R186, UR4, PT ;  /* 0x00000004ba007c0c */ /* 0x000fd6000bf66270 */
[-C--:B-1----:R-:W-:Y:S02]  /*a640*/  @!P2 LEA R2, P4, R22, R3.reuse, 0x1 ;  /* 0x000000031602a211 */ /* 0x082fe400078808ff */
[----:B------:R-:W-:Y:S02]  /*a650*/  @!P3 LEA R16, P5, R186, R3, 0x1 ;  /* 0x00000003ba10b211 */ /* 0x000fe400078a08ff */
[-C--:B--2---:R-:W-:Y:S02]  /*a660*/  @!P2 LEA.HI.X R3, R22, R17.reuse, R197, 0x1, P4 ;  /* 0x000000111603a211 */ /* 0x084fe400020f0cc5 */
[----:B------:R-:W-:-:S03]  /*a670*/  @!P3 LEA.HI.X R17, R186, R17, R196, 0x1, P5 ;  /* 0x00000011ba11b211 */ /* 0x000fc600028f0cc4 */
[----:B-----5:R3:W-:Y:S04]  /*a680*/  @!P2 ST.E.128 desc[UR56][R2.64], R24 ;  /* 0x000000180200a985 */ /* 0x0207e8000c101d38 */
[----:B------:R3:W-:Y:S02]  /*a690*/  @!P3 ST.E.128 desc[UR56][R16.64], R40 ;  /* 0x000000281000b985 */ /* 0x0007e4000c101d38 */
.L_x_2481:
[----:B------:R-:W-:Y:S05]  /*a6a0*/  BSYNC B1 ;  /* 0x0000000000017941 */ /* 0x000fea0003800000 */
.L_x_2480:
[----:B--23--:R2:W3:Y:S01]  /*a6b0*/  SHFL.IDX PT, R17, R20, 0x1, 0x181f ;  /* 0x00381f0014117f89 */ /* 0x00c4e200000e0000 */
[----:B------:R-:W-:Y:S03]  /*a6c0*/  BSSY B1, `(.L_x_2482) ;  /* 0x000000c000017945 */ /* 0x000fe60003800000 */
[----:B-1----:R2:W1:Y:S01]  /*a6d0*/  SHFL.IDX PT, R3, R18, 0x1, 0x181f ;  /* 0x00381f0012037f89 */ /* 0x00246200000e0000 */
[----:B------:R-:W-:Y:S05]  /*a6e0*/  @P0 BRA `(.L_x_2483) ;  /* 0x0000000000240947 */ /* 0x000fea0003800000 */
[----:B------:R-:W-:Y:S02]  /*a6f0*/  ULDC UR4, c[0x0][0xac8] ;  /* 0x0002b20000047ab9 */ /* 0x000fe40000000800 */
[----:B------:R-:W-:Y:S02]  /*a700*/  ISETP.GE.AND P3, PT, R22, UR4, PT ;  /* 0x0000000416007c0c */ /* 0x000fe4000bf66270 */
[----:B------:R-:W-:-:S11]  /*a710*/  ISETP.GE.AND P4, PT, R186, UR4, PT ;  /* 0x00000004ba007c0c */ /* 0x000fd6000bf86270 */
[-C--:B-1----:R-:W-:Y:S02]  /*a720*/  @!P3 LEA R2, P0, R22, R3.reuse, 0x1 ;  /* 0x000000031602b211 */ /* 0x082fe400078008ff */
[----:B------:R-:W-:Y:S02]  /*a730*/  @!P4 LEA R16, P2, R186, R3, 0x1 ;  /* 0x00000003ba10c211 */ /* 0x000fe400078408ff */
[-C--:B---3--:R-:W-:Y:S02]  /*a740*/  @!P3 LEA.HI.X R3, R22, R17.reuse, R197, 0x1, P0 ;  /* 0x000000111603b211 */ /* 0x088fe400000f0cc5 */
[----:B------:R-:W-:-:S03]  /*a750*/  @!P4 LEA.HI.X R17, R186, R17, R196, 0x1, P2 ;  /* 0x00000011ba11c211 */ /* 0x000fc600010f0cc4 */
[----:B-----5:R4:W-:Y:S04]  /*a760*/  @!P3 ST.E.128 desc[UR56][R2.64], R12 ;  /* 0x0000000c0200b985 */ /* 0x0209e8000c101d38 */
[----:B------:R4:W-:Y:S02]  /*a770*/  @!P4 ST.E.128 desc[UR56][R16.64], R36 ;  /* 0x000000241000c985 */ /* 0x0009e4000c101d38 */
.L_x_2483:
[----:B------:R-:W-:Y:S05]  /*a780*/  BSYNC B1 ;  /* 0x0000000000017941 */ /* 0x000fea0003800000 */
.L_x_2482:
[----:B----45:R4:W0:Y:S01]  /*a790*/  SHFL.IDX PT, R13, R20, 0x2, 0x181f ;  /* 0x00581f00140d7f89 */ /* 0x03082200000e0000 */
        /* <DEDUP_REMOVED lines=8> */
[-C--:B0-----:R-:W-:Y:S02]  /*a820*/  @!P2 LEA.HI.X R3, R22, R13.reuse, R197, 0x1, P0 ;  /* 0x0000000d1603a211 */ /* 0x081fe400000f0cc5 */
[----:B------:R-:W-:-:S03]  /*a830*/  @!P3 LEA.HI.X R13, R186, R13, R196, 0x1, P1 ;  /* 0x0000000dba0db211 */ /* 0x000fc600008f0cc4 */
[----:B------:R0:W-:Y:S04]  /*a840*/  @!P2 ST.E.128 desc[UR56][R2.64], R8 ;  /* 0x000000080200a985 */ /* 0x0001e8000c101d38 */
[----:B------:R0:W-:Y:S02]  /*a850*/  @!P3 ST.E.128 desc[UR56][R12.64], R32 ;  /* 0x000000200c00b985 */ /* 0x0001e4000c101d38 */
.L_x_2485:
[----:B------:R-:W-:Y:S05]  /*a860*/  BSYNC B1 ;  /* 0x0000000000017941 */ /* 0x000fea0003800000 */
.L_x_2484:
[----:B0-----:R-:W-:Y:S01]  /*a870*/  VIADD R0, R44, 0x60 ;  /* 0x000000602c007836 */ /* 0x001fe20000000000 */
[----:B------:R0:W0:Y:S04]  /*a880*/  SHFL.IDX PT, R9, R20, 0x3, 0x181f ;  /* 0x00781f0014097f89 */ /* 0x00002800000e0000 */
[----:B------:R-:W-:Y:S01]  /*a890*/  ISETP.GE.AND P0, PT, R0, R53, PT ;  /* 0x000000350000720c */ /* 0x000fe20003f06270 */
[----:B------:R0:W0:-:S12]  /*a8a0*/  SHFL.IDX PT, R11, R18, 0x3, 0x181f ;  /* 0x00781f00120b7f89 */ /* 0x00001800000e0000 */
[----:B------:R-:W-:Y:S05]  /*a8b0*/  @P0 BRA `(.L_x_2486) ;  /* 0x0000000800d80947 */ /* 0x000fea0003800000 */
[----:B------:R-:W-:Y:S02]  /*a8c0*/  ULDC UR4, c[0x0][0xac8] ;  /* 0x0002b20000047ab9 */ /* 0x000fe40000000800 */
[----:B------:R-:W-:-:S13]  /*a8d0*/  ISETP.GE.AND P1, PT, R22, UR4, PT ;  /* 0x0000000416007c0c */ /* 0x000fda000bf26270 */
[----:B0-----:R-:W-:-:S04]  /*a8e0*/  @!P1 LEA R2, P0, R22, R11, 0x1 ;  /* 0x0000000b16029211 */ /* 0x001fc800078008ff */
[----:B-1----:R-:W-:Y:S02]  /*a8f0*/  @!P1 LEA.HI.X R3, R22, R9, R197, 0x1, P0 ;  /* 0x0000000916039211 */ /* 0x002fe400000f0cc5 */
[----:B------:R-:W-:-:S03]  /*a900*/  ISETP.GE.AND P0, PT, R186, UR4, PT ;  /* 0x00000004ba007c0c */ /* 0x000fc6000bf06270 */
[----:B------:R0:W-:Y:S10]  /*a910*/  @!P1 ST.E.128 desc[UR56][R2.64], R4 ;  /* 0x0000000402009985 */ /* 0x0001f4000c101d38 */
[----:B------:R-:W-:Y:S05]  /*a920*/  @P0 BRA `(.L_x_2486) ;  /* 0x0000000800bc0947 */ /* 0x000fea0003800000 */
[----:B0-----:R-:W-:-:S04]  /*a930*/  LEA R2, P0, R186, R11, 0x1 ;  /* 0x0000000bba027211 */ /* 0x001fc800078008ff */
[----:B------:R-:W-:-:S05]  /*a940*/  LEA.HI.X R3, R186, R9, R196, 0x1, P0 ;  /* 0x00000009ba037211 */ /* 0x000fca00000f0cc4 */
[----:B------:R0:W-:Y:S01]  /*a950*/  ST.E.128 desc[UR56][R2.64], R28 ;  /* 0x0000001c02007985 */ /* 0x0001e2000c101d38 */
[----:B------:R-:W-:Y:S05]  /*a960*/  BRA `(.L_x_2486) ;  /* 0x0000000800ac7947 */ /* 0x000fea0003800000 */
.L_x_2478:
[----:B------:R-:W2:Y:S01]  /*a970*/  LDC.64 R4, c[0x0][0xc00] ;  /* 0x00030000ff047b82 */ /* 0x000ea20000000a00 */
[----:B------:R-:W-:Y:S01]  /*a980*/  ULDC.64 UR4, c[0x0][0xc08] ;  /* 0x0003020000047ab9 */ /* 0x000fe20000000a00 */
[----:B------:R-:W-:-:S06]  /*a990*/  IMAD.MOV.U32 R6, RZ, RZ, RZ ;  /* 0x000000ffff067224 */ /* 0x000fcc00078e00ff */
[----:B------:R-:W3:Y:S01]  /*a9a0*/  LDC.64 R2, c[0x0][0xc00] ;  /* 0x00030000ff027b82 */ /* 0x000ee20000000a00 */
[----:B------:R-:W-:-:S04]  /*a9b0*/  ISETP.NE.U32.AND P1, PT, RZ, UR4, PT ;  /* 0x00000004ff007c0c */ /* 0x000fc8000bf25070 */
[----:B------:R-:W-:-:S03]  /*a9c0*/  ISETP.NE.AND.EX P1, PT, RZ, UR5, PT, P1 ;  /* 0x00000005ff007c0c */ /* 0x000fc6000bf25310 */
[----:B------:R-:W4:Y:S01]  /*a9d0*/  LDC R17, c[0x0][0xbe8] ;  /* 0x0002fa00ff117b82 */ /* 0x000f220000000800 */
[----:B--2---:R-:W-:-:S04]  /*a9e0*/  ISETP.NE.U32.AND P0, PT, R4, RZ, PT ;  /* 0x000000ff0400720c */ /* 0x004fc80003f05070 */
[----:B------:R-:W-:Y:S01]  /*a9f0*/  ISETP.NE.AND.EX P0, PT, R5, RZ, PT, P0 ;  /* 0x000000ff0500720c */ /* 0x000fe20003f05300 */
[----:B---3--:R-:W-:-:S04]  /*aa00*/  IMAD.WIDE R4, R185, 0x4, R2 ;  /* 0x00000004b9047825 */ /* 0x008fc800078e0202 */
[----:B------:R-:W2:Y:S01]  /*aa10*/  @P1 LDC.64 R2, c[0x0][0xc08] ;  /* 0x00030200ff021b82 */ /* 0x000ea20000000a00 */
[----:B------:R-:W-:Y:S02]  /*aa20*/  ULDC UR4, c[0x0][0xa88] ;  /* 0x0002a20000047ab9 */ /* 0x000fe40000000800 */
[----:B0-----:R-:W-:-:S05]  /*aa30*/  IMAD.U32 R0, RZ, RZ, UR4 ;  /* 0x00000004ff007e24 */ /* 0x001fca000f8e00ff */
[----:B------:R0:W5:Y:S01]  /*aa40*/  @P0 LDG.E R6, desc[UR56][R4.64] ;  /* 0x0000003804060981 */ /* 0x000162000c1e1900 */
[----:B--2---:R-:W-:-:S05]  /*aa50*/  @P1 IMAD.WIDE R2, R185, 0x4, R2 ;  /* 0x00000004b9021825 */ /* 0x004fca00078e0202 */
[----:B------:R0:W5:Y:S01]  /*aa60*/  @P1 LDG.E R0, desc[UR56][R2.64] ;  /* 0x0000003802001981 */ /* 0x000162000c1e1900 */
[----:B----4-:R-:W-:Y:S02]  /*aa70*/  ISETP.NE.AND P2, PT, R17, 0x1, PT ;  /* 0x000000011100780c */ /* 0x010fe40003f45270 */
[----:B------:R-:W-:-:S11]  /*aa80*/  ISETP.GE.AND P3, PT, R198, 0x80, PT ;  /* 0x00000080c600780c */ /* 0x000fd60003f66270 */
[----:B------:R-:W2:Y:S08]  /*aa90*/  @P2 LDC R12, c[0x0][0xbec] ;  /* 0x0002fb00ff0c2b82 */ /* 0x000eb00000000800 */
[----:B------:R-:W3:Y:S01]  /*aaa0*/  @P2 LDC R21, c[0x0][0xbf0] ;  /* 0x0002fc00ff152b82 */ /* 0x000ee20000000800 */
[----:B0-----:R-:W-:Y:S05]  /*aab0*/  @P1 BRA `(.L_x_2487) ;  /* 0x0000000000101947 */ /* 0x001fea0003800000 */
[----:B------:R-:W-:Y:S05]  /*aac0*/  @!P0 BRA `(.L_x_2487) ;  /* 0x00000000000c8947 */ /* 0x000fea0003800000 */
[----:B------:R-:W4:Y:S04]  /*aad0*/  LDG.E R3, desc[UR56][R4.64] ;  /* 0x0000003804037981 */ /* 0x000f28000c1e1900 */
[----:B-----5:R-:W4:Y:S02]  /*aae0*/  LDG.E R0, desc[UR56][R4.64+0x4] ;  /* 0x0000043804007981 */ /* 0x020f24000c1e1900 */
[----:B----4-:R-:W-:-:S07]  /*aaf0*/  IMAD.IADD R0, R0, 0x1, -R3 ;  /* 0x0000000100007824 */ /* 0x010fce00078e0a03 */
.L_x_2487:
        /* <DEDUP_REMOVED lines=45> */
.L_x_2489:
[----:B------:R-:W-:Y:S05]  /*add0*/  BSYNC B1 ;  /* 0x0000000000017941 */ /* 0x000fea0003800000 */
.L_x_2488:
        /* <DEDUP_REMOVED lines=38> */
[----:B------:R-:W-:Y:S01]  /*b040*/  IMAD.IADD R3, R3, 0x1, R5 ;  /* 0x0000000103037824 */ /* 0x000fe200078e0205 */
[----:B------:R-:W-:Y:S01]  /*b050*/  LEA R4, P3, R2, UR4, 0x1 ;  /* 0x0000000402047c11 */ /* 0x000fe2000f8608ff */
[----:B------:R-:W-:-:S03]  /*b060*/  VIADD R0, R18, 0x20 ;  /* 0x0000002012007836 */ /* 0x000fc60000000000 */
[----:B------:R-:W-:Y:S01]  /*b070*/  LEA.HI.X R5, R2, UR5, R3, 0x1, P3 ;  /* 0x0000000502057c11 */ /* 0x000fe200098f0c03 */
[----:B------:R0:W2:Y:S01]  /*b080*/  SHFL.IDX PT, R7, R4, RZ, 0x181f ;  /* 0x00181fff04077589 */ /* 0x0000a200000e0000 */
[-C--:B------:R-:W-:Y:S01]  /*b090*/  ISETP.GE.AND P1, PT, R0, R17.reuse, PT ;  /* 0x000000110000720c */ /* 0x080fe20003f26270 */
[----:B------:R-:W-:Y:S02]  /*b0a0*/  VIADD R0, R18, 0x40 ;  /* 0x0000004012007836 */ /* 0x000fe40000000000 */
[----:B------:R0:W3:Y:S03]  /*b0b0*/  SHFL.IDX PT, R3, R5, RZ, 0x181f ;  /* 0x00181fff05037589 */ /* 0x0000e600000e0000 */
[----:B------:R-:W-:Y:S01]  /*b0c0*/  ISETP.GE.AND P0, PT, R0, R17, PT ;  /* 0x000000110000720c */ /* 0x000fe20003f06270 */
[----:B------:R-:W-:-:S12]  /*b0d0*/  @P2 BRA `(.L_x_2491) ;  /* 0x0000000000242947 */ /* 0x000fd80003800000 */
[----:B------:R-:W-:Y:S02]  /*b0e0*/  ULDC UR4, c[0x0][0xac8] ;  /* 0x0002b20000047ab9 */ /* 0x000fe40000000800 */
[----:B------:R-:W-:Y:S02]  /*b0f0*/  ISETP.GE.AND P4, PT, R22, UR4, PT ;  /* 0x0000000416007c0c */ /* 0x000fe4000bf86270 */
[----:B------:R-:W-:-:S11]  /*b100*/  ISETP.GE.AND P5, PT, R186, UR4, PT ;  /* 0x00000004ba007c0c */ /* 0x000fd6000bfa6270 */
[-C--:B--2---:R-:W-:Y:S02]  /*b110*/  @!P4 LEA R6, P2, R22, R7.reuse, 0x1 ;  /* 0x000000071606c211 */ /* 0x084fe400078408ff */
[----:B------:R-:W-:Y:S02]  /*b120*/  @!P5 LEA R2, P3, R186, R7, 0x1 ;  /* 0x00000007ba02d211 */ /* 0x000fe400078608ff */
[-C--:B---3--:R-:W-:Y:S02]  /*b130*/  @!P4 LEA.HI.X R7, R22, R3.reuse, R197, 0x1, P2 ;  /* 0x000000031607c211 */ /* 0x088fe400010f0cc5 */
[----:B------:R-:W-:-:S03]  /*b140*/  @!P5 LEA.HI.X R3, R186, R3, R196, 0x1, P3 ;  /* 0x00000003ba03d211 */ /* 0x000fc600018f0cc4 */
[----:B------:R4:W-:Y:S04]  /*b150*/  @!P4 ST.E.128 desc[UR56][R6.64], RZ ;  /* 0x000000ff0600c985 */ /* 0x0009e8000c101d38 */
[----:B------:R4:W-:Y:S02]  /*b160*/  @!P5 ST.E.128 desc[UR56][R2.64], RZ ;  /* 0x000000ff0200d985 */ /* 0x0009e4000c101d38 */
.L_x_2491:
[----:B------:R-:W-:Y:S05]  /*b170*/  BSYNC B1 ;  /* 0x0000000000017941 */ /* 0x000fea0003800000 */
.L_x_2490:
[----:B---34-:R3:W4:Y:S01]  /*b180*/  SHFL.IDX PT, R3, R5, 0x1, 0x181f ;  /* 0x00381f0005037f89 */ /* 0x01872200000e0000 */
[----:B------:R-:W-:Y:S03]  /*b190*/  BSSY B1, `(.L_x_2492) ;  /* 0x000000c000017945 */ /* 0x000fe60003800000 */
[----:B--2---:R3:W2:Y:S01]  /*b1a0*/  SHFL.IDX PT, R7, R4, 0x1, 0x181f ;  /* 0x00381f0004077f89 */ /* 0x0046a200000e0000 */
[----:B------:R-:W-:Y:S05]  /*b1b0*/  @P1 BRA `(.L_x_2493) ;  /* 0x0000000000241947 */ /* 0x000fea0003800000 */
[----:B------:R-:W-:Y:S02]  /*b1c0*/  ULDC UR4, c[0x0][0xac8] ;  /* 0x0002b20000047ab9 */ /* 0x000fe40000000800 */
[----:B------:R-:W-:Y:S02]  /*b1d0*/  ISETP.GE.AND P3, PT, R22, UR4, PT ;  /* 0x0000000416007c0c */ /* 0x000fe4000bf66270 */
[----:B------:R-:W-:-:S11]  /*b1e0*/  ISETP.GE.AND P4, PT, R186, UR4, PT ;  /* 0x00000004ba007c0c */ /* 0x000fd6000bf86270 */
[-C--:B--2---:R-:W-:Y:S02]  /*b1f0*/  @!P3 LEA R6, P1, R22, R7.reuse, 0x1 ;  /* 0x000000071606b211 */ /* 0x084fe400078208ff */
[----:B------:R-:W-:Y:S02]  /*b200*/  @!P4 LEA R2, P2, R186, R7, 0x1 ;  /* 0x00000007ba02c211 */ /* 0x000fe400078408ff */
[-C--:B----4-:R-:W-:Y:S02]  /*b210*/  @!P3 LEA.HI.X R7, R22, R3.reuse, R197, 0x1, P1 ;  /* 0x000000031607b211 */ /* 0x090fe400008f0cc5 */
[----:B------:R-:W-:-:S03]  /*b220*/  @!P4 LEA.HI.X R3, R186, R3, R196, 0x1, P2 ;  /* 0x00000003ba03c211 */ /* 0x000fc600010f0cc4 */
[----:B------:R2:W-:Y:S04]  /*b230*/  @!P3 ST.E.128 desc[UR56][R6.64], RZ ;  /* 0x000000ff0600b985 */ /* 0x0005e8000c101d38 */
[----:B------:R2:W-:Y:S02]  /*b240*/  @!P4 ST.E.128 desc[UR56][R2.64], RZ ;  /* 0x000000ff0200c985 */ /* 0x0005e4000c101d38 */
.L_x_2493:
[----:B------:R-:W-:Y:S05]  /*b250*/  BSYNC B1 ;  /* 0x0000000000017941 */ /* 0x000fea0003800000 */
.L_x_2492:
[----:B--2-4-:R2:W4:Y:S01]  /*b260*/  SHFL.IDX PT, R3, R5, 0x2, 0x181f ;  /* 0x00581f0005037f89 */ /* 0x01452200000e0000 */
[----:B------:R-:W-:Y:S03]  /*b270*/  BSSY B1, `(.L_x_2494) ;  /* 0x000000c000017945 */ /* 0x000fe60003800000 */
[----:B------:R2:W0:Y:S01]  /*b280*/  SHFL.IDX PT, R7, R4, 0x2, 0x181f ;  /* 0x00581f0004077f89 */ /* 0x00042200000e0000 */
[----:B------:R-:W-:Y:S05]  /*b290*/  @P0 BRA `(.L_x_2495) ;  /* 0x0000000000240947 */ /* 0x000fea0003800000 */
[----:B------:R-:W-:Y:S02]  /*b2a0*/  ULDC UR4, c[0x0][0xac8] ;  /* 0x0002b20000047ab9 */ /* 0x000fe40000000800 */
[----:B------:R-:W-:Y:S02]  /*b2b0*/  ISETP.GE.AND P2, PT, R22, UR4, PT ;  /* 0x0000000416007c0c */ /* 0x000fe4000bf46270 */
[----:B------:R-:W-:-:S11]  /*b2c0*/  ISETP.GE.AND P3, PT, R186, UR4, PT ;  /* 0x00000004ba007c0c */ /* 0x000fd6000bf66270 */
[-C--:B0-----:R-:W-:Y:S02]  /*b2d0*/  @!P2 LEA R6, P0, R22, R7.reuse, 0x1 ;  /* 0x000000071606a211 */ /* 0x081fe400078008ff */
[----:B------:R-:W-:Y:S02]  /*b2e0*/  @!P3 LEA R2, P1, R186, R7, 0x1 ;  /* 0x00000007ba02b211 */ /* 0x000fe400078208ff */
[-C--:B----4-:R-:W-:Y:S02]  /*b2f0*/  @!P2 LEA.HI.X R7, R22, R3.reuse, R197, 0x1, P0 ;  /* 0x000000031607a211 */ /* 0x090fe400000f0cc5 */
[----:B------:R-:W-:-:S03]  /*b300*/  @!P3 LEA.HI.X R3, R186, R3, R196, 0x1, P1 ;  /* 0x00000003ba03b211 */ /* 0x000fc600008f0cc4 */
[----:B------:R0:W-:Y:S04]  /*b310*/  @!P2 ST.E.128 desc[UR56][R6.64], RZ ;  /* 0x000000ff0600a985 */ /* 0x0001e8000c101d38 */
[----:B------:R0:W-:Y:S02]  /*b320*/  @!P3 ST.E.128 desc[UR56][R2.64], RZ ;  /* 0x000000ff0200b985 */ /* 0x0001e4000c101d38 */
.L_x_2495:
[----:B------:R-:W-:Y:S05]  /*b330*/  BSYNC B1 ;  /* 0x0000000000017941 */ /* 0x000fea0003800000 */
.L_x_2494:
[----:B------:R-:W-:Y:S01]  /*b340*/  VIADD R0, R18, 0x60 ;  /* 0x0000006012007836 */ /* 0x000fe20000000000 */
[----:B0-23--:R-:W0:Y:S04]  /*b350*/  SHFL.IDX PT, R5, R5, 0x3, 0x181f ;  /* 0x00781f0005057f89 */ /* 0x00de2800000e0000 */
[----:B------:R-:W-:Y:S01]  /*b360*/  ISETP.GE.AND P0, PT, R0, R17, PT ;  /* 0x000000110000720c */ /* 0x000fe20003f06270 */
[----:B----4-:R2:W3:-:S12]  /*b370*/  SHFL.IDX PT, R3, R4, 0x3, 0x181f ;  /* 0x00781f0004037f89 */ /* 0x0104d800000e0000 */
[----:B--2---:R-:W-:Y:S05]  /*b380*/  @P0 BRA `(.L_x_2486) ;  /* 0x0000000000240947 */ /* 0x004fea0003800000 */
[----:B------:R-:W-:Y:S02]  /*b390*/  ULDC UR4, c[0x0][0xac8] ;  /* 0x0002b20000047ab9 */ /* 0x000fe40000000800 */
[----:B------:R-:W-:Y:S02]  /*b3a0*/  ISETP.GE.AND P2, PT, R22, UR4, PT ;  /* 0x0000000416007c0c */ /* 0x000fe4000bf46270 */
[----:B------:R-:W-:-:S11]  /*b3b0*/  ISETP.GE.AND P3, PT, R186, UR4, PT ;  /* 0x00000004ba007c0c */ /* 0x000fd6000bf66270 */
[-C--:B---3--:R-:W-:Y:S02]  /*b3c0*/  @!P2 LEA R6, P0, R22, R3.reuse, 0x1 ;  /* 0x000000031606a211 */ /* 0x088fe400078008ff */
[----:B------:R-:W-:Y:S02]  /*b3d0*/  @!P3 LEA R2, P1, R186, R3, 0x1 ;  /* 0x00000003ba02b211 */ /* 0x000fe400078208ff */
[-C--:B0-----:R-:W-:Y:S02]  /*b3e0*/  @!P2 LEA.HI.X R7, R22, R5.reuse, R197, 0x1, P0 ;  /* 0x000000051607a211 */ /* 0x081fe400000f0cc5 */
[----:B------:R-:W-:-:S03]  /*b3f0*/  @!P3 LEA.HI.X R3, R186, R5, R196, 0x1, P1 ;  /* 0x00000005ba03b211 */ /* 0x000fc600008f0cc4 */
[----:B------:R0:W-:Y:S04]  /*b400*/  @!P2 ST.E.128 desc[UR56][R6.64], RZ ;  /* 0x000000ff0600a985 */ /* 0x0001e8000c101d38 */
[----:B------:R0:W-:Y:S02]  /*b410*/  @!P3 ST.E.128 desc[UR56][R2.64], RZ ;  /* 0x000000ff0200b985 */ /* 0x0001e4000c101d38 */
.L_x_2486:
[----:B------:R-:W-:Y:S05]  /*b420*/  BSYNC B0 ;  /* 0x0000000000007941 */ /* 0x000fea0003800000 */
.L_x_2477:
[----:B------:R-:W-:Y:S02]  /*b430*/  ULDC UR4, c[0x0][0xc3c] ;  /* 0x00030f0000047ab9 */ /* 0x000fe40000000800 */
[----:B-1----:R-:W-:-:S13]  /*b440*/  ISETP.GE.AND P0, PT, R47, UR4, PT ;  /* 0x000000042f007c0c */ /* 0x002fda000bf06270 */
[----:B------:R-:W-:Y:S05]  /*b450*/  @!P0 BRA `(.L_x_2496) ;  /* 0xffffff5800548947 */ /* 0x000fea000383ffff */
[----:B------:R-:W-:Y:S05]  /*b460*/  EXIT ;  /* 0x000000000000794d */ /* 0x000fea0003800000 */
.L_x_2441:
[----:B------:R-:W-:-:S08]  /*b470*/  NOP ;  /* 0x0000000000007918 */ /* 0x000fd00000000000 */
[----:B0-----:R-:W0:-:S00]  /*b480*/  USETMAXREG.DEALLOC.CTAPOOL 0x18 ;  /* 0x00000018000079c8 */ /* 0x001e0000080e0500 */
[----:B0-----:R-:W-:Y:S01]  /*b490*/  LOP3.LUT R0, R0, 0x3, RZ, 0xc0, !PT ;  /* 0x0000000300007812 */ /* 0x001fe200078ec0ff */
[----:B------:R-:W-:-:S05]  /*b4a0*/  IMAD.MOV.U32 R5, RZ, RZ, RZ ;  /* 0x000000ffff057224 */ /* 0x000fca00078e00ff */
[----:B------:R-:W0:Y:S02]  /*b4b0*/  SHFL.IDX PT, R0, R0, RZ, 0x1f ;  /* 0x00001fff00007589 */ /* 0x000e2400000e0000 */
[----:B0-----:R-:W-:-:S04]  /*b4c0*/  ISETP.NE.AND P0, PT, R0, RZ, PT ;  /* 0x000000ff0000720c */ /* 0x001fc80003f05270 */
[----:B------:R-:W-:-:S05]  /*b4d0*/  P2R R0, PR, RZ, 0x1 ;  /* 0x00000001ff007803 */ /* 0x000fca0000000000 */
[----:B------:R0:W-:Y:S04]  /*b4e0*/  STL [R1+0x50], R0 ;  /* 0x0000500001007387 */ /* 0x0001e80000100800 */
        /* <DEDUP_REMOVED lines=8> */
.L_x_2497:
[----:B0-----:R-:W0:Y:S01]  /*b570*/  S2R R0, SR_TID.X ;  /* 0x0000000000007919 */ /* 0x001e220000002100 */
[----:B------:R-:W-:Y:S01]  /*b580*/  ULDC UR4, c[0x0][0xc3c] ;  /* 0x00030f0000047ab9 */ /* 0x000fe20000000800 */
[----:B------:R-:W1:Y:S01]  /*b590*/  S2UR UR6, SR_CTAID.X ;  /* 0x00000000000679c3 */ /* 0x000e620000002500 */
        /* <DEDUP_REMOVED lines=39> */
.L_x_2503:
        /* <DEDUP_REMOVED lines=12> */
.L_x_2502:
[----:B------:R-:W-:Y:S05]  /*b8d0*/  BSYNC B0 ;  /* 0x0000000000007941 */ /* 0x000fea0003800000 */
.L_x_2501:
        /* <DEDUP_REMOVED lines=21> */
.L_x_2499:
        /* <DEDUP_REMOVED lines=20> */
.L_x_2504:
        /* <DEDUP_REMOVED lines=57> */
.L_x_2500:
[----:B------:R-:W-:Y:S02]  /*bf00*/  IMAD.MOV.U32 R17, RZ, RZ, RZ ;  /* 0x000000ffff117224 */ /* 0x000fe400078e00ff */
[----:B------:R-:W-:Y:S02]  /*bf10*/  IMAD.U32 R16, RZ, RZ, UR6 ;  /* 0x00000006ff107e24 */ /* 0x000fe4000f8e00ff */
[----:B------:R-:W-:-:S07]  /*bf20*/  IMAD.MOV.U32 R18, RZ, RZ, RZ ;  /* 0x000000ffff127224 */ /* 0x000fce00078e00ff */
.L_x_2505:
[----:B------:R-:W-:-:S13]  /*bf30*/  ISETP.NE.AND P0, PT, R0, RZ, PT ;  /* 0x000000ff0000720c */ /* 0x000fda0003f05270 */
[----:B------:R-:W1:Y:S01]  /*bf40*/  @!P0 S2R R3, SR_CgaCtaId ;  /* 0x0000000000038919 */ /* 0x000e620000008800 */
[----:B------:R-:W-:-:S04]  /*bf50*/  @!P0 MOV R0, 0x400 ;  /* 0x0000040000008802 */ /* 0x000fc80000000f00 */
[----:B-1----:R-:W-:-:S05]  /*bf60*/  @!P0 LEA R0, R3, R0, 0x18 ;  /* 0x0000000003008211 */ /* 0x002fca00078ec0ff */
[----:B------:R1:W-:Y:S01]  /*bf70*/  @!P0 STS.128 [R0+0x348d0], R16 ;  /* 0x0348d01000008388 */ /* 0x0003e20000000c00 */
[----:B------:R-:W-:Y:S06]  /*bf80*/  BAR.ARV 0x5, 0x180 ;  /* 0x0146000000007b1d */ /* 0x000fec0000002000 */
.L_x_2498:
[----:B01----:R-:W-:Y:S01]  /*bf90*/  IMAD.MOV.U32 R0, RZ, RZ, 0x1 ;  /* 0x00000001ff007424 */ /* 0x003fe200078e00ff */
[----:B------:R0:W-:Y:S01]  /*bfa0*/  STL [R1+0x48], RZ ;  /* 0x000048ff01007387 */ /* 0x0001e20000100800 */
[----:B------:R-:W-:Y:S02]  /*bfb0*/  ULDC UR4, c[0x0][0xc3c] ;  /* 0x00030f0000047ab9 */ /* 0x000fe40000000800 */
[----:B--2---:R-:W-:Y:S01]  /*bfc0*/  ISETP.GE.AND P0, PT, R19, UR4, PT ;  /* 0x0000000413007c0c */ /* 0x004fe2000bf06270 */
        /* <DEDUP_REMOVED lines=30> */
.L_x_2608:
[----:B0-----:R-:W0:Y:S02]  /*c1b0*/  LDC.64 R2, c[0x0][0xc88] ;  /* 0x00032200ff027b82 */ /* 0x001e240000000a00 */
[----:B0-----:R-:W-:-:S05]  /*c1c0*/  IMAD.WIDE R2, R19, 0x4, R2 ;  /* 0x0000000413027825 */ /* 0x001fca00078e0202 */
[----:B--2---:R-:W2:Y:S01]  /*c1d0*/  LDG.E R12, desc[UR56][R2.64] ;  /* 0x00000038020c7981 */ /* 0x004ea2000c1e1900 */
[----:B------:R-:W-:Y:S05]  /*c1e0*/  YIELD ;  /* 0x0000000000007946 */ /* 0x000fea0003800000 */
[----:B------:R-:W-:Y:S01]  /*c1f0*/  ULDC.64 UR4, c[0x0][0xa28] ;  /* 0x00028a0000047ab9 */ /* 0x000fe20000000a00 */
[----:B------:R-:W-:Y:S01]  /*c200*/  IMAD.MOV.U32 R0, RZ, RZ, RZ ;  /* 0x000000ffff007224 */ /* 0x000fe200078e00ff */
[----:B------:R-:W-:Y:S01]  /*c210*/  ISETP.NE.U32.AND P0, PT, RZ, UR4, PT ;  /* 0x00000004ff007c0c */ /* 0x000fe2000bf05070 */
[----:B------:R-:W-:Y:S01]  /*c220*/  IMAD.MOV.U32 R6, RZ, RZ, RZ ;  /* 0x000000ffff067224 */ /* 0x000fe200078e00ff */
[----:B------:R-:W-:Y:S01]  /*c230*/  ULDC.64 UR8, c[0x0][0xa18] ;  /* 0x0002860000087ab9 */ /* 0x000fe20000000a00 */
[----:B------:R-:W-:Y:S01]  /*c240*/  ULDC.64 UR6, c[0x0][0xa08] ;  /* 0x0002820000067ab9 */ /* 0x000fe20000000a00 */
[----:B------:R-:W-:-:S02]  /*c250*/  ISETP.NE.AND.EX P0, PT, RZ, UR5, PT, P0 ;  /* 0x00000005ff007c0c */ /* 0x000fc4000bf05300 */
        /* <DEDUP_REMOVED lines=45> */
.L_x_2507:
[----:B------:R-:W-:Y:S01]  /*c530*/  IMAD.MOV.U32 R2, RZ, RZ, R12 ;  /* 0x000000ffff027224 */ /* 0x000fe200078e000c */
[----:B------:R-:W-:Y:S01]  /*c540*/  ULDC.64 UR4, c[0x0][0xa20] ;  /* 0x0002880000047ab9 */ /* 0x000fe20000000a00 */
[----:B-----5:R-:W-:Y:S01]  /*c550*/  IMAD.IADD R3, R8, 0x1, R0 ;  /* 0x0000000108037824 */ /* 0x020fe200078e0200 */
[----:B------:R-:W-:Y:S02]  /*c560*/  ISETP.NE.U32.AND P1, PT, RZ, UR4, PT ;  /* 0x00000004ff007c0c */ /* 0x000fe4000bf25070 */
[----:B------:R2:W-:Y:S02]  /*c570*/  STL [R1+0x10], R2 ;  /* 0x0000100201007387 */ /* 0x0005e40000100800 */
[----:B------:R-:W-:Y:S02]  /*c580*/  ISETP.NE.AND.EX P1, PT, RZ, UR5, PT, P1 ;  /* 0x00000005ff007c0c */ /* 0x000fe4000bf25310 */
[----:B------:R2:W-:Y:S11]  /*c590*/  STL [R1+0x18], R3 ;  /* 0x0000180301007387 */ /* 0x0005f60000100800 */
[----:B--2---:R-:W-:Y:S05]  /*c5a0*/  @!P1 BRA `(.L_x_2508) ;  /* 0x0000000000109947 */ /* 0x004fea0003800000 */
[----:B------:R-:W-:-:S04]  /*c5b0*/  IADD3 R6, P0, R11, UR4, RZ ;  /* 0x000000040b067c10 */ /* 0x000fc8000ff1e0ff */
[----:B------:R-:W-:-:S05]  /*c5c0*/  IADD3.X R7, R10, UR5, RZ, P0, !PT ;  /* 0x000000050a077c10 */ /* 0x000fca00087fe4ff */
[----:B------:R2:W5:Y:S01]  /*c5d0*/  LDG.E R6, desc[UR56][R6.64] ;  /* 0x0000003806067981 */ /* 0x000562000c1e1900 */
[----:B------:R-:W-:Y:S05]  /*c5e0*/  BRA `(.L_x_2509) ;  /* 0x0000000000107947 */ /* 0x000fea0003800000 */
.L_x_2508:
[----:B------:R-:W-:Y:S05]  /*c5f0*/  @!P0 BRA `(.L_x_2509) ;  /* 0x00000000000c8947 */ /* 0x000fea0003800000 */
[----:B------:R-:W2:Y:S04]  /*c600*/  LDG.E R6, desc[UR56][R4.64] ;  /* 0x0000003804067981 */ /* 0x000ea8000c1e1900 */
[----:B------:R-:W2:Y:S02]  /*c610*/  LDG.E R4, desc[UR56][R4.64+0x4] ;  /* 0x0000043804047981 */ /* 0x000ea4000c1e1900 */
[----:B--2---:R-:W-:-:S07]  /*c620*/  IMAD.IADD R6, R4, 0x1, -R6 ;  /* 0x0000000104067824 */ /* 0x004fce00078e0a06 */
.L_x_2509:
[----:B-----5:R-:W-:Y:S01]  /*c630*/  IMAD.IADD R6, R6, 0x1, -R0 ;  /* 0x0000000106067824 */ /* 0x020fe200078e0a00 */
[----:B------:R-:W-:Y:S01]  /*c640*/  BSSY B7, `(.L_x_2510) ;  /* 0x000043b000077945 */ /* 0x000fe20003800000 */
[----:B------:R-:W3:Y:S02]  /*c650*/  LDC R0, c[0x0][0x448] ;  /* 0x00011200ff007b82 */ /* 0x000ee40000000800 */
[----:B---3--:R-:W-:Y:S01]  /*c660*/  ISETP.NE.AND P0, PT, R0, 0x1, PT ;  /* 0x000000010000780c */ /* 0x008fe20003f05270 */
[----:B------:R-:W-:-:S04]  /*c670*/  IMAD.SHL.U32 R0, R17, 0x80, RZ ;  /* 0x0000008011007824 */ /* 0x000fc800078e00ff */
[----:B------:R-:W-:-:S08]  /*c680*/  VIADD R0, R0, 0x7f ;  /* 0x0000007f00007836 */ /* 0x000fd00000000000 */
[----:B------:R-:W3:Y:S08]  /*c690*/  @P0 LDC R2, c[0x0][0x44c] ;  /* 0x00011300ff020b82 */ /* 0x000ef00000000800 */
[----:B------:R-:W4:Y:S01]  /*c6a0*/  @P0 LDC R3, c[0x0][0x450] ;  /* 0x00011400ff030b82 */ /* 0x000f220000000800 */
[----:B---3--:R-:W-:-:S05]  /*c6b0*/  @P0 IMAD.HI.U32 R2, R0, R2, RZ ;  /* 0x0000000200020227 */ /* 0x008fca00078e00ff */
[----:B----4-:R-:W-:Y:S02]  /*c6c0*/  @P0 SHF.R.U32.HI R0, RZ, R3, R2 ;  /* 0x00000003ff000219 */ /* 0x010fe40000011602 */
[C---:B------:R-:W-:Y:S01]  /*c6d0*/  IADD3 R2, R6.reuse, 0x80, -R9 ;  /* 0x0000008006027810 */ /* 0x040fe20007ffe809 */
[----:B------:R-:W-:-:S04]  /*c6e0*/  VIADD R6, R6, 0x7f ;  /* 0x0000007f06067836 */ /* 0x000fc80000000000 */
[----:B------:R-:W-:Y:S01]  /*c6f0*/  IMAD.IADD R0, R2, 0x1, R0 ;  /* 0x0000000102007824 */ /* 0x000fe200078e0200 */
[----:B------:R-:W-:-:S04]  /*c700*/  SHF.R.S32.HI R2, RZ, 0x1f, R6 ;  /* 0x0000001fff027819 */ /* 0x000fc80000011406 */
[----:B------:R-:W-:Y:S02]  /*c710*/  SHF.R.S32.HI R3, RZ, 0x1f, R0 ;  /* 0x0000001fff037819 */ /* 0x000fe40000011400 */
[----:B------:R-:W-:Y:S02]  /*c720*/  LEA.HI R2, R2, R6, RZ, 0x7 ;  /* 0x0000000602027211 */ /* 0x000fe400078f38ff */
[----:B------:R-:W-:Y:S02]  /*c730*/  LEA.HI R3, R3, R0, RZ, 0x7 ;  /* 0x0000000003037211 */ /* 0x000fe400078f38ff */
[----:B------:R-:W-:Y:S02]  /*c740*/  SHF.R.S32.HI R2, RZ, 0x7, R2 ;  /* 0x00000007ff027819 */ /* 0x000fe40000011402 */
[----:B------:R-:W-:-:S04]  /*c750*/  SHF.R.S32.HI R3, RZ, 0x7, R3 ;  /* 0x00000007ff037819 */ /* 0x000fc80000011403 */
[----:B------:R-:W-:-:S04]  /*c760*/  VIMNMX R4, R2, R3, PT ;  /* 0x0000000302047248 */ /* 0x000fc80003fe0100 */
[----:B------:R-:W-:Y:S01]  /*c770*/  ISETP.GT.AND P0, PT, R4, RZ, PT ;  /* 0x000000ff0400720c */ /* 0x000fe20003f04270 */
[----:B------:R3:W-:-:S12]  /*c780*/  STL [R1+0x2c], R4 ;  /* 0x00002c0401007387 */ /* 0x0007d80000100800 */
[----:B---3--:R-:W-:Y:S05]  /*c790*/  @P0 BRA `(.L_x_2511) ;  /* 0x0000000000440947 */ /* 0x008fea0003800000 */
[----:B------:R-:W3:Y:S02]  /*c7a0*/  S2R R4, SR_TID.X ;  /* 0x0000000000047919 */ /* 0x000ee40000002100 */
[----:B---3--:R-:W-:-:S04]  /*c7b0*/  LOP3.LUT R4, R4, 0x7f, RZ, 0xc0, !PT ;  /* 0x0000007f04047812 */ /* 0x008fc800078ec0ff */
[----:B------:R-:W-:-:S13]  /*c7c0*/  ISETP.NE.AND P0, PT, R4, RZ, PT ;  /* 0x000000ff0400720c */ /* 0x000fda0003f05270 */
[----:B------:R-:W-:Y:S05]  /*c7d0*/  @P0 BRA `(.L_x_2512) ;  /* 0x0000004000840947 */ /* 0x000fea0003800000 */
[----:B------:R-:W3:Y:S01]  /*c7e0*/  S2R R3, SR_LANEID ;  /* 0x0000000000037919 */ /* 0x000ee20000000000 */
[----:B------:R-:W-:Y:S02]  /*c7f0*/  VOTEU.ANY UR4, UPT, PT ;  /* 0x0000000000047886 */ /* 0x000fe400038e0100 */
[----:B------:R-:W3:Y:S08]  /*c800*/  FLO.U32 R0, UR4 ;  /* 0x0000000400007d00 */ /* 0x000ef000080e0000 */
[----:B------:R-:W4:Y:S01]  /*c810*/  POPC R5, UR4 ;  /* 0x0000000400057d09 */ /* 0x000f220008000000 */
[----:B---3--:R-:W-:-:S02]  /*c820*/  ISETP.EQ.U32.AND P0, PT, R0, R3, PT ;  /* 0x000000030000720c */ /* 0x008fc40003f02070 */
[----:B------:R-:W4:Y:S11]  /*c830*/  LDC.64 R2, c[0x0][0xc60] ;  /* 0x00031800ff027b82 */ /* 0x000f360000000a00 */
[----:B----4-:R-:W3:Y:S01]  /*c840*/  @P0 ATOMG.E.ADD.STRONG.GPU PT, R3, desc[UR56][R2.64], R5 ;  /* 0x00000005020309a8 */ /* 0x010ee200081ee1f8 */
[----:B------:R-:W4:Y:S02]  /*c850*/  S2R R4, SR_LTMASK ;  /* 0x0000000000047919 */ /* 0x000f240000003900 */
[----:B----4-:R-:W-:-:S04]  /*c860*/  LOP3.LUT R4, R4, UR4, RZ, 0xc0, !PT ;  /* 0x0000000404047c12 */ /* 0x010fc8000f8ec0ff */
[----:B--2---:R-:W2:Y:S01]  /*c870*/  POPC R7, R4 ;  /* 0x0000000400077309 */ /* 0x004ea20000000000 */
[----:B---3--:R-:W2:Y:S02]  /*c880*/  SHFL.IDX PT, R0, R3, R0, 0x1f ;  /* 0x00001f0003007589 */ /* 0x008ea400000e0000 */
[----:B--2---:R-:W-:Y:S01]  /*c890*/  IADD3 R16, R0, UR36, R7 ;  /* 0x0000002400107c10 */ /* 0x004fe2000fffe007 */
[----:B------:R-:W-:Y:S06]  /*c8a0*/  BRA `(.L_x_2512) ;  /* 0x0000004000507947 */ /* 0x000fec0003800000 */
.L_x_2511:
[----:B------:R-:W3:Y:S01]  /*c8b0*/  LDL R0, [R1+0x4] ;  /* 0x0000040001007983 */ /* 0x000ee20000100800 */
        /* <DEDUP_REMOVED lines=20> */
.L_x_2514:
[----:B------:R-:W-:Y:S05]  /*ca00*/  BSYNC B6 ;  /* 0x0000000000067941 */ /* 0x000fea0003800000 */
.L_x_2513:
        /* <DEDUP_REMOVED lines=21> */
.L_x_2517:
        /* <DEDUP_REMOVED lines=16> */
.L_x_2516:
[----:B------:R-:W-:Y:S05]  /*cc60*/  BSYNC B6 ;  /* 0x0000000000067941 */ /* 0x000fea0003800000 */
.L_x_2515:
[----:B------:R-:W3:Y:S01]  /*cc70*/  LDL.LU R2, [R1] ;  /* 0x0000000001027983 */ /* 0x000ee20000300800 */
[----:B------:R-:W-:-:S03]  /*cc80*/  ULDC.64 UR4, c[0x0][0x9f8] ;  /* 0x00027e0000047ab9 */ /* 0x000fc60000000a00 */
[----:B------:R-:W4:Y:S04]  /*cc90*/  LDL.LU R4, [R1+0xc] ;  /* 0x00000c0001047983 */ /* 0x000f280000300800 */
[----:B--2---:R-:W2:Y:S01]  /*cca0*/  LDL R7, [R1+0x10] ;  /* 0x0000100001077983 */ /* 0x004ea20000100800 */
[----:B------:R-:W-:-:S03]  /*ccb0*/  ISETP.NE.U32.AND P0, PT, RZ, UR4, PT ;  /* 0x00000004ff007c0c */ /* 0x000fc6000bf05070 */
[----:B------:R-:W5:Y:S01]  /*ccc0*/  LDL R0, [R1+0x2c] ;  /* 0x00002c0001007983 */ /* 0x000f620000100800 */
[----:B------:R-:W-:-:S13]  /*ccd0*/  ISETP.NE.AND.EX P0, PT, RZ, UR5, PT, P0 ;  /* 0x00000005ff007c0c */ /* 0x000fda000bf05300 */
[----:B---3--:R-:W-:-:S04]  /*cce0*/  @P0 IADD3 R2, P1, R2, UR4, RZ ;  /* 0x0000000402020c10 */ /* 0x008fc8000ff3e0ff */
[----:B----4-:R-:W-:Y:S01]  /*ccf0*/  @P0 IADD3.X R3, R4, UR5, RZ, P1, !PT ;  /* 0x0000000504030c10 */ /* 0x010fe20008ffe4ff */
[----:B------:R-:W-:-:S04]  /*cd00*/  ULDC.64 UR4, c[0x0][0xa08] ;  /* 0x0002820000047ab9 */ /* 0x000fc80000000a00 */
[----:B--2---:R2:W3:Y:S02]  /*cd10*/  @P0 LDG.E R7, desc[UR56][R2.64] ;  /* 0x0000003802070981 */ /* 0x0044e4000c1e1900 */
[----:B--2---:R-:W2:Y:S01]  /*cd20*/  LDC.64 R2, c[0x0][0x418] ;  /* 0x00010600ff027b82 */ /* 0x004ea20000000a00 */
[----:B-----5:R-:W-:Y:S01]  /*cd30*/  VIADD R4, R0, 0xffffffff ;  /* 0xffffffff00047836 */ /* 0x020fe20000000000 */
[----:B---3--:R-:W-:Y:S01]  /*cd40*/  SHF.R.S32.HI R8, RZ, 0x1f, R7 ;  /* 0x0000001fff087819 */ /* 0x008fe20000011407 */
[----:B------:R3:W-:Y:S04]  /*cd50*/  @P0 STL [R1+0x10], R7 ;  /* 0x0000100701000387 */ /* 0x0007e80000100800 */
[----:B------:R3:W-:Y:S01]  /*cd60*/  STL [R1+0x1c], R8 ;  /* 0x00001c0801007387 */ /* 0x0007e20000100800 */
[----:B--2---:R-:W-:Y:S01]  /*cd70*/  LOP3.LUT P0, RZ, R2, UR4, RZ, 0xfc, !PT ;  /* 0x0000000402ff7c12 */ /* 0x004fe2000f80fcff */
[----:B------:R-:W-:-:S03]  /*cd80*/  UMOV UR4, 0xffffffff ;  /* 0xffffffff00047882 */ /* 0x000fc60000000000 */
[----:B------:R-:W-:-:S04]  /*cd90*/  LOP3.LUT P0, RZ, R3, UR5, RZ, 0xfc, P0 ;  /* 0x0000000503ff7c12 */ /* 0x000fc8000800fcff */
[----:B------:R-:W-:Y:S01]  /*cda0*/  SEL R0, R7, RZ, !P0 ;  /* 0x000000ff07007207 */ /* 0x000fe20004000000 */
[----:B---3--:R-:W-:Y:S08]  /*cdb0*/  BRA.DIV UR4, `(.L_x_2518) ;  /* 0x0000004e04c47947 */ /* 0x008ff0000b800000 */
[----:B------:R-:W2:Y:S02]  /*cdc0*/  S2R R5, SR_TID.X ;  /* 0x0000000000057919 */ /* 0x000ea40000002100 */
[----:B--2---:R-:W-:-:S04]  /*cdd0*/  SHF.R.U32.HI R5, RZ, 0x5, R5 ;  /* 0x00000005ff057819 */ /* 0x004fc80000011605 */
[----:B------:R-:W-:-:S05]  /*cde0*/  LOP3.LUT R5, R5, 0x3, RZ, 0xc0, !PT ;  /* 0x0000000305057812 */ /* 0x000fca00078ec0ff */
[----:B------:R2:W3:Y:S02]  /*cdf0*/  SHFL.IDX PT, R14, R5, RZ, 0x1f ;  /* 0x00001fff050e7589 */ /* 0x0004e400000e0000 */
.L_x_2624:
[----:B------:R-:W-:Y:S01]  /*ce00*/  PLOP3.LUT P1, PT, PT, PT, PT, 0x8, 0x0 ;  /* 0x000000000000781c */ /* 0x000fe20003f2e170 */
[----:B------:R4:W-:Y:S01]  /*ce10*/  STL [R1], R0 ;  /* 0x0000000001007387 */ /* 0x0009e20000100800 */
[----:B---3--:R-:W-:-:S03]  /*ce20*/  ISETP.NE.AND P0, PT, R14, RZ, PT ;  /* 0x000000ff0e00720c */ /* 0x008fc60003f05270 */
[----:B------:R3:W-:Y:S01]  /*ce30*/  STL [R1+0xc], R4 ;  /* 0x00000c0401007387 */ /* 0x0007e20000100800 */
[----:B----4-:R-:W-:-:S05]  /*ce40*/  P2R R0, PR, RZ, 0x2 ;  /* 0x00000002ff007803 */ /* 0x010fca0000000000 */
[----:B------:R3:W-:Y:S04]  /*ce50*/  STL [R1+0x20], R0 ;  /* 0x0000200001007387 */ /* 0x0007e80000100800 */
[----:B------:R-:W-:Y:S05]  /*ce60*/  @P0 BRA `(.L_x_2519) ;  /* 0x0000000400480947 */ /* 0x000fea0003800000 */
[----:B------:R-:W-:-:S03]  /*ce70*/  UMOV UR4, 0xffffffff ;  /* 0xffffffff00047882 */ /* 0x000fc60000000000 */
[----:B------:R-:W-:Y:S05]  /*ce80*/  BRA.DIV UR4, `(.L_x_2520) ;  /* 0x0000004e04c47947 */ /* 0x000fea000b800000 */
[----:B------:R-:W-:-:S13]  /*ce90*/  ELECT P6, URZ, PT ;  /* 0x00000000003f782f */ /* 0x000fda00038c0000 */
.L_x_2627:
[----:B------:R-:W-:Y:S05]  /*cea0*/  @!P6 BRA `(.L_x_2519) ;  /* 0x000000040038e947 */ /* 0x000fea0003800000 */
[----:B------:R-:W-:-:S04]  /*ceb0*/  ISETP.NE.U32.AND P0, PT, R2, RZ, PT ;  /* 0x000000ff0200720c */ /* 0x000fc80003f05070 */
[----:B------:R-:W-:-:S13]  /*cec0*/  ISETP.NE.AND.EX P0, PT, R3, RZ, PT, P0 ;  /* 0x000000ff0300720c */ /* 0x000fda0003f05300 */
[----:B------:R-:W-:Y:S05]  /*ced0*/  @!P0 BRA `(.L_x_2521) ;  /* 0x0000000000548947 */ /* 0x000fea0003800000 */
[----:B------:R-:W4:Y:S01]  /*cee0*/  LDC R6, c[0x0][0x43c] ;  /* 0x00010f00ff067b82 */ /* 0x000f220000000800 */
[----:B01----:R-:W-:Y:S01]  /*cef0*/  IMAD.MOV.U32 R9, RZ, RZ, R4 ;  /* 0x000000ffff097224 */ /* 0x003fe200078e0004 */
[----:B------:R-:W-:-:S03]  /*cf00*/  ULDC.64 UR4, c[0x0][0x428] ;  /* 0x00010a0000047ab9 */ /* 0x000fc60000000a00 */
[----:B---3--:R-:W-:Y:S01]  /*cf10*/  IMAD.MOV.U32 R0, RZ, RZ, R9 ;  /* 0x000000ffff007224 */ /* 0x008fe200078e0009 */
[----:B----4-:R-:W-:-:S13]  /*cf20*/  ISETP.NE.AND P0, PT, R6, 0x1, PT ;  /* 0x000000010600780c */ /* 0x010fda0003f05270 */
[----:B--2---:R-:W0:Y:S02]  /*cf30*/  @P0 LDC.64 R4, c[0x0][0x440] ;  /* 0x00011000ff040b82 */ /* 0x004e240000000a00 */
        /* <DEDUP_REMOVED lines=13> */
[----:B------:R-:W2:Y:S04]  /*d010*/  LDG.E R0, desc[UR56][R2.64] ;  /* 0x0000003802007981 */ /* 0x000ea8000c1e1900 */
[----:B--2---:R4:W-:Y:S02]  /*d020*/  STL [R1], R0 ;  /* 0x0000000001007387 */ /* 0x0049e40000100800 */
.L_x_2521:
[----:B------:R-:W5:Y:S04]  /*d030*/  LDL R7, [R1+0x4] ;  /* 0x0000040001077983 */ /* 0x000f680000100800 */
[----:B---34-:R-:W5:Y:S04]  /*d040*/  LDL R0, [R1+0x8] ;  /* 0x0000080001007983 */ /* 0x018f680000100800 */
[----:B------:R-:W3:Y:S01]  /*d050*/  LDL R2, [R1+0x14] ;  /* 0x0000140001027983 */ /* 0x000ee20000100800 */
[----:B-----5:R-:W-:Y:S01]  /*d060*/  IMAD R0, R0, 0x8, R7 ;  /* 0x0000000800007824 */ /* 0x020fe200078e0207 */
[----:B---3--:R-:W-:-:S04]  /*d070*/  SHF.L.U32 R2, R2, 0x1f, RZ ;  /* 0x0000001f02027819 */ /* 0x008fc800000006ff */
[----:B------:R-:W3:Y:S02]  /*d080*/  SYNCS.PHASECHK.TRANS64.TRYWAIT P0, [R0+URZ+0x34840], R2 ;  /* 0x03484002000075a7 */ /* 0x000ee4000800017f */
[----:B---3--:R-:W-:Y:S05]  /*d090*/  @!P0 BRA `(.L_x_2522) ;  /* 0x0000004c00608947 */ /* 0x008fea0003800000 */
.L_x_2628:
[----:B------:R-:W4:Y:S02]  /*d0a0*/  S2R R3, SR_TID.X ;  /* 0x0000000000037919 */ /* 0x000f240000002100 */
        /* <DEDUP_REMOVED lines=10> */
.L_x_2523:
[----:B------:R-:W4:Y:S04]  /*d150*/  LDL R6, [R1+0x4] ;  /* 0x0000040001067983 */ /* 0x000f280000100800 */
[----:B--2---:R-:W4:Y:S04]  /*d160*/  LDL R5, [R1+0x8] ;  /* 0x0000080001057983 */ /* 0x004f280000100800 */
[----:B------:R-:W2:Y:S04]  /*d170*/  LDL R4, [R1+0xc] ;  /* 0x00000c0001047983 */ /* 0x000ea80000100800 */
[----:B------:R-:W5:Y:S04]  /*d180*/  LDL R3, [R1+0x18] ;  /* 0x0000180001037983 */ /* 0x000f680000100800 */
[----:B---3--:R-:W3:Y:S01]  /*d190*/  LDL R2, [R1] ;  /* 0x0000000001027983 */ /* 0x008ee20000100800 */
        /* <DEDUP_REMOVED lines=9> */
[----:B----4-:R-:W-:Y:S01]  /*d230*/  IMAD R0, R5, 0xc000, R6 ;  /* 0x0000c00005007824 */ /* 0x010fe200078e0206 */
[----:B--2---:R-:W-:-:S04]  /*d240*/  R2UR UR11, R4 ;  /* 0x00000000040b72ca */ /* 0x004fc800000e0000 */
[----:B------:R-:W-:Y:S02]  /*d250*/  R2UR UR8, R0 ;  /* 0x00000000000872ca */ /* 0x000fe400000e0000 */
[----:B-----5:R-:W-:Y:S02]  /*d260*/  R2UR UR5, R3 ;  /* 0x00000000030572ca */ /* 0x020fe400000e0000 */
[----:B------:R-:W-:Y:S02]  /*d270*/  P2R R0, PR, RZ, 0x1 ;  /* 0x00000001ff007803 */ /* 0x000fe40000000000 */
[----:B---3--:R-:W-:-:S03]  /*d280*/  R2UR UR13, R2 ;  /* 0x00000000020d72ca */ /* 0x008fc600000e0000 */
[----:B------:R4:W-:Y:S04]  /*d290*/  STL [R1+0x20], R0 ;  /* 0x0000200001007387 */ /* 0x0009e80000100800 */
[----:B------:R-:W-:Y:S02]  /*d2a0*/  UIADD3 UR14, UR8, 0x1c400, URZ ;  /* 0x0001c400080e7890 */ /* 0x000fe4000fffe03f */
[----:B------:R-:W-:Y:S02]  /*d2b0*/  ULEA UR11, UR11, UR5, 0x7 ;  /* 0x000000050b0b7291 */ /* 0x000fe4000f8e383f */
[----:B------:R-:W-:Y:S02]  /*d2c0*/  UIADD3.X UR5, URZ, UR39, URZ, UP0, !UPT ;  /* 0x000000273f057290 */ /* 0x000fe400087fe43f */
[----:B------:R-:W-:-:S02]  /*d2d0*/  UIADD3 UR15, UR8, 0x20400, URZ ;  /* 0x00020400080f7890 */ /* 0x000fc4000fffe03f */
        /* <DEDUP_REMOVED lines=10> */
[----:B----4-:R-:W-:Y:S01]  /*d380*/  NOP ;  /* 0x0000000000007918 */ /* 0x010fe20000000000 */
.L_x_2519:
[----:B------:R-:W4:Y:S04]  /*d390*/  LDL R2, [R1+0x4] ;  /* 0x0000040001027983 */ /* 0x000f280000100800 */
[----:B------:R-:W5:Y:S04]  /*d3a0*/  LDL.LU R3, [R1+0x30] ;  /* 0x0000300001037983 */ /* 0x000f680000300800 */
[----:B--2---:R-:W2:Y:S04]  /*d3b0*/  LDL.LU R5, [R1+0x28] ;  /* 0x0000280001057983 */ /* 0x004ea80000300800 */
[----:B---3--:R-:W3:Y:S01]  /*d3c0*/  LDL.LU R4, [R1+0x38] ;  /* 0x0000380001047983 */ /* 0x008ee20000300800 */
[----:B------:R-:W-:Y:S05]  /*d3d0*/  WARPSYNC.ALL ;  /* 0x0000000000007948 */ /* 0x000fea0003800000 */
[----:B------:R-:W-:Y:S01]  /*d3e0*/  ULDC.64 UR4, c[0x0][0x298] ;  /* 0x0000a60000047ab9 */ /* 0x000fe20000000a00 */
[----:B------:R-:W-:Y:S01]  /*d3f0*/  ULDC.64 UR6, c[0x0][0xa00] ;  /* 0x0002800000067ab9 */ /* 0x000fe20000000a00 */
[----:B------:R-:W-:Y:S01]  /*d400*/  BSSY B6, `(.L_x_2524) ;  /* 0x0000024000067945 */ /* 0x000fe20003800000 */
[----:B------:R-:W-:Y:S01]  /*d410*/  BAR.SYNC.DEFER_BLOCKING 0x8, 0x180 ;  /* 0x0206000000007b1d */ /* 0x000fe20000010000 */
[----:B------:R-:W-:-:S04]  /*d420*/  ISETP.NE.U32.AND P0, PT, RZ, UR6, PT ;  /* 0x00000006ff007c0c */ /* 0x000fc8000bf05070 */
[----:B------:R-:W-:Y:S01]  /*d430*/  ISETP.NE.AND.EX P0, PT, RZ, UR7, PT, P0 ;  /* 0x00000007ff007c0c */ /* 0x000fe2000bf05300 */
[----:B----4-:R-:W-:Y:S01]  /*d440*/  VIADD R2, R2, 0x10400 ;  /* 0x0001040002027836 */ /* 0x010fe20000000000 */
[----:B-----5:R-:W-:-:S04]  /*d450*/  SHF.R.S32.HI R0, RZ, 0x1f, R3 ;  /* 0x0000001fff007819 */ /* 0x020fc80000011403 */
[----:B------:R-:W-:Y:S02]  /*d460*/  LOP3.LUT P1, RZ, R2, 0x3ff, RZ, 0xc0, !PT ;  /* 0x000003ff02ff7812 */ /* 0x000fe4000782c0ff */
[----:B--2---:R-:W-:Y:S01]  /*d470*/  SEL R5, R5, RZ, !P0 ;  /* 0x000000ff05057207 */ /* 0x004fe20004000000 */
[----:B------:R-:W-:Y:S01]  /*d480*/  IMAD R0, R0, UR4, RZ ;  /* 0x0000000400007c24 */ /* 0x000fe2000f8e02ff */
[----:B---3--:R-:W-:-:S03]  /*d490*/  SEL R4, R4, RZ, !P0 ;  /* 0x000000ff04047207 */ /* 0x008fc60004000000 */
[C---:B------:R-:W-:Y:S02]  /*d4a0*/  IMAD R0, R3.reuse, UR5, R0 ;  /* 0x0000000503007c24 */ /* 0x040fe4000f8e0200 */
[----:B------:R-:W-:-:S05]  /*d4b0*/  IMAD.WIDE.U32 R2, R3, UR4, RZ ;  /* 0x0000000403027c25 */ /* 0x000fca000f8e00ff */
[----:B------:R2:W-:Y:S04]  /*d4c0*/  STL.64 [R1+0x40], R2 ;  /* 0x0000400201007387 */ /* 0x0005e80000100a00 */
[----:B------:R3:W-:Y:S04]  /*d4d0*/  STL [R1+0x28], R5 ;  /* 0x0000280501007387 */ /* 0x0007e80000100800 */
[----:B------:R3:W-:Y:S01]  /*d4e0*/  STL [R1+0x4c], R4 ;  /* 0x00004c0401007387 */ /* 0x0007e20000100800 */
[----:B--2---:R-:W-:Y:S01]  /*d4f0*/  IMAD.IADD R2, R3, 0x1, R0 ;  /* 0x0000000103027824 */ /* 0x004fe200078e0200 */
[----:B------:R-:W-:-:S05]  /*d500*/  SHF.R.S32.HI R0, RZ, 0x1f, R18 ;  /* 0x0000001fff007819 */ /* 0x000fca0000011412 */
[----:B------:R3:W-:Y:S04]  /*d510*/  STL [R1+0x38], R0 ;  /* 0x0000380001007387 */ /* 0x0007e80000100800 */
[----:B------:R3:W-:Y:S01]  /*d520*/  STL [R1+0x30], R2 ;  /* 0x0000300201007387 */ /* 0x0007e20000100800 */
[----:B------:R-:W-:Y:S05]  /*d530*/  @!P1 BRA `(.L_x_2525) ;  /* 0x0000000000409947 */ /* 0x000fea0003800000 */
[----:B---3--:R-:W-:Y:S01]  /*d540*/  MOV R2, 0x0 ;  /* 0x0000000000027802 */ /* 0x008fe20000000f00 */
[----:B------:R-:W-:Y:S01]  /*d550*/  ULDC.64 UR6, c[0x4][0xb8] ;  /* 0x01002e0000067ab9 */ /* 0x000fe20000000a00 */
[----:B------:R-:W-:Y:S01]  /*d560*/  ULDC.64 UR8, c[0x4][0xc0] ;  /* 0x0100300000087ab9 */ /* 0x000fe20000000a00 */
[----:B------:R-:W-:Y:S01]  /*d570*/  ULDC.64 UR4, c[0x4][0x20] ;  /* 0x0100080000047ab9 */ /* 0x000fe20000000a00 */
[----:B------:R-:W-:Y:S02]  /*d580*/  IMAD.U32 R4, RZ, RZ, UR6 ;  /* 0x00000006ff047e24 */ /* 0x000fe4000f8e00ff */
[----:B------:R-:W2:Y:S01]  /*d590*/  LDC.64 R2, c[0x4][R2] ;  /* 0x0100000002027b82 */ /* 0x000ea20000000a00 */
        /* <DEDUP_REMOVED lines=10> */
.L_x_2525:
[----:B------:R-:W-:Y:S05]  /*d640*/  BSYNC B6 ;  /* 0x0000000000067941 */ /* 0x000fea0003800000 */
.L_x_2524:
[----:B---3--:R-:W2:Y:S01]  /*d650*/  LDL.LU R5, [R1+0x30] ;  /* 0x0000300001057983 */ /* 0x008ea20000300800 */
[----:B------:R-:W-:Y:S01]  /*d660*/  ULDC.64 UR4, c[0x0][0x2d8] ;  /* 0x0000b60000047ab9 */ /* 0x000fe20000000a00 */
[----:B------:R-:W3:Y:S01]  /*d670*/  LDC R7, c[0x0][0x448] ;  /* 0x00011200ff077b82 */ /* 0x000ee20000000800 */
[----:B------:R-:W-:Y:S01]  /*d680*/  ULDC.64 UR6, c[0x0][0x280] ;  /* 0x0000a00000067ab9 */ /* 0x000fe20000000a00 */
[----:B------:R-:W2:Y:S04]  /*d690*/  LDL.LU.64 R2, [R1+0x40] ;  /* 0x0000400001027983 */ /* 0x000ea80000300a00 */
[----:B------:R-:W4:Y:S04]  /*d6a0*/  LDL.LU R0, [R1+0x38] ;  /* 0x0000380001007983 */ /* 0x000f280000300800 */
[----:B------:R-:W4:Y:S04]  /*d6b0*/  LDL.LU R6, [R1+0x4c] ;  /* 0x00004c0001067983 */ /* 0x000f280000300800 */
[----:B------:R-:W4:Y:S01]  /*d6c0*/  LDL.LU R4, [R1+0x28] ;  /* 0x0000280001047983 */ /* 0x000f220000300800 */
[----:B01----:R-:W0:Y:S01]  /*d6d0*/  S2R R9, SR_TID.X ;  /* 0x0000000000097919 */ /* 0x003e220000002100 */
[----:B------:R-:W1:Y:S01]  /*d6e0*/  S2R R8, SR_TID.X ;  /* 0x0000000000087919 */ /* 0x000e620000002100 */
[----:B---3--:R-:W-:Y:S01]  /*d6f0*/  ISETP.NE.AND P0, PT, R7, 0x1, PT ;  /* 0x000000010700780c */ /* 0x008fe20003f05270 */
[----:B0-----:R-:W-:-:S02]  /*d700*/  IMAD.SHL.U32 R9, R9, 0x8, RZ ;  /* 0x0000000809097824 */ /* 0x001fc400078e00ff */
[----:B-1----:R-:W-:-:S03]  /*d710*/  IMAD.SHL.U32 R10, R8, 0x8, RZ ;  /* 0x00000008080a7824 */ /* 0x002fc600078e00ff */
[----:B------:R-:W-:-:S04]  /*d720*/  LOP3.LUT R9, R9, 0x38, RZ, 0xc0, !PT ;  /* 0x0000003809097812 */ /* 0x000fc800078ec0ff */
[C---:B------:R-:W-:Y:S02]  /*d730*/  LOP3.LUT R11, R9.reuse, 0x40, RZ, 0xfc, !PT ;  /* 0x00000040090b7812 */ /* 0x040fe400078efcff */
[----:B------:R-:W-:Y:S02]  /*d740*/  LOP3.LUT R9, R9, 0x80, RZ, 0xfc, !PT ;  /* 0x0000008009097812 */ /* 0x000fe400078efcff */
[----:B------:R-:W-:Y:S01]  /*d750*/  LOP3.LUT R10, R10, 0x38, RZ, 0xc0, !PT ;  /* 0x000000380a0a7812 */ /* 0x000fe200078ec0ff */
[----:B--2---:R-:W-:Y:S02]  /*d760*/  IMAD.MOV.U32 R3, RZ, RZ, R5 ;  /* 0x000000ffff037224 */ /* 0x004fe400078e0005 */
[----:B------:R-:W0:Y:S01]  /*d770*/  S2R R5, SR_TID.X ;  /* 0x0000000000057919 */ /* 0x000e220000002100 */
[----:B----4-:R-:W-:Y:S02]  /*d780*/  IMAD R0, R0, UR4, RZ ;  /* 0x0000000400007c24 */ /* 0x010fe4000f8e02ff */
[----:B------:R-:W-:-:S04]  /*d790*/  IMAD.WIDE.U32 R2, R18, UR4, R2 ;  /* 0x0000000412027c25 */ /* 0x000fc8000f8e0002 */
[----:B------:R-:W-:Y:S01]  /*d7a0*/  IMAD R0, R18, UR5, R0 ;  /* 0x0000000512007c24 */ /* 0x000fe2000f8e0200 */
[----:B------:R-:W-:-:S03]  /*d7b0*/  ULDC.64 UR4, c[0x0][0x2e0] ;  /* 0x0000b80000047ab9 */ /* 0x000fc60000000a00 */
[----:B------:R-:W-:Y:S02]  /*d7c0*/  IMAD.IADD R3, R3, 0x1, R0 ;  /* 0x0000000103037824 */ /* 0x000fe400078e0200 */
[----:B------:R-:W-:Y:S02]  /*d7d0*/  IMAD R0, R6, UR4, RZ ;  /* 0x0000000406007c24 */ /* 0x000fe4000f8e02ff */
[C---:B------:R-:W-:Y:S01]  /*d7e0*/  IMAD.WIDE.U32 R2, R4.reuse, UR4, R2 ;  /* 0x0000000404027c25 */ /* 0x040fe2000f8e0002 */
[----:B------:R-:W1:Y:S03]  /*d7f0*/  @P0 LDC R6, c[0x0][0x450] ;  /* 0x00011400ff060b82 */ /* 0x000e660000000800 */
[----:B------:R-:W-:Y:S01]  /*d800*/  IMAD R0, R4, UR5, R0 ;  /* 0x0000000504007c24 */ /* 0x000fe2000f8e0200 */
[----:B------:R-:W-:Y:S01]  /*d810*/  ULDC.64 UR4, c[0x0][0x2d0] ;  /* 0x0000b40000047ab9 */ /* 0x000fe20000000a00 */
[----:B------:R-:W2:Y:S02]  /*d820*/  S2R R4, SR_TID.X ;  /* 0x0000000000047919 */ /* 0x000ea40000002100 */
[----:B------:R-:W-:Y:S01]  /*d830*/  IMAD.IADD R3, R3, 0x1, R0 ;  /* 0x0000000103037824 */ /* 0x000fe200078e0200 */
[----:B0-----:R-:W-:-:S04]  /*d840*/  LOP3.LUT R5, R5, 0x7f, RZ, 0xc0, !PT ;  /* 0x0000007f05057812 */ /* 0x001fc800078ec0ff */
[----:B------:R-:W-:Y:S01]  /*d850*/  SHF.R.U32.HI R5, RZ, 0x3, R5 ;  /* 0x00000003ff057819 */ /* 0x000fe20000011605 */
[----:B--2---:R-:W-:-:S05]  /*d860*/  IMAD.SHL.U32 R4, R4, 0x10, RZ ;  /* 0x0000001004047824 */ /* 0x004fca00078e00ff */
[----:B------:R-:W-:Y:S02]  /*d870*/  LOP3.LUT R4, R5, 0x70, R4, 0xf8, !PT ;  /* 0x0000007005047812 */ /* 0x000fe400078ef804 */
[----:B------:R-:W0:Y:S03]  /*d880*/  @P0 LDC R5, c[0x0][0x44c] ;  /* 0x00011300ff050b82 */ /* 0x000e260000000800 */
[----:B------:R-:W-:-:S04]  /*d890*/  IMAD R0, R17, 0x80, R4 ;  /* 0x0000008011007824 */ /* 0x000fc800078e0204 */
        /* <DEDUP_REMOVED lines=11> */
[----:B------:R-:W-:-:S05]  /*d950*/  SHF.R.S32.HI R4, RZ, 0x1f, R0 ;  /* 0x0000001fff047819 */ /* 0x000fca0000011400 */
[----:B------:R-:W-:Y:S02]  /*d960*/  IMAD R6, R4, UR4, RZ ;  /* 0x0000000404067c24 */ /* 0x000fe4000f8e02ff */
[C---:B------:R-:W-:Y:S01]  /*d970*/  IMAD.WIDE.U32 R4, R0.reuse, UR4, R2 ;  /* 0x0000000400047c25 */ /* 0x040fe2000f8e0002 */
[----:B------:R-:W-:Y:S02]  /*d980*/  ULDC UR4, c[0x0][0x2b8] ;  /* 0x0000ae0000047ab9 */ /* 0x000fe40000000800 */
[----:B------:R-:W-:Y:S01]  /*d990*/  ISETP.GE.AND P0, PT, R9, UR4, PT ;  /* 0x0000000409007c0c */ /* 0x000fe2000bf06270 */
[----:B------:R-:W-:Y:S01]  /*d9a0*/  IMAD R0, R0, UR5, R6 ;  /* 0x0000000500007c24 */ /* 0x000fe2000f8e0206 */
[----:B------:R0:W5:Y:S01]  /*d9b0*/  LDL R9, [R1+0x24] ;  /* 0x0000240001097983 */ /* 0x0001620000100800 */
[----:B------:R-:W-:Y:S02]  /*d9c0*/  LEA R3, P3, R4, UR6, 0x1 ;  /* 0x0000000604037c11 */ /* 0x000fe4000f8608ff */
[----:B------:R-:W-:Y:S01]  /*d9d0*/  IMAD.IADD R0, R5, 0x1, R0 ;  /* 0x0000000105007824 */ /* 0x000fe200078e0200 */
[----:B------:R-:W-:-:S02]  /*d9e0*/  ISETP.GE.AND P2, PT, R10, UR4, PT ;  /* 0x000000040a007c0c */ /* 0x000fc4000bf46270 */
[----:B------:R-:W-:Y:S01]  /*d9f0*/  ISETP.GE.AND P1, PT, R11, UR4, PT ;  /* 0x000000040b007c0c */ /* 0x000fe2000bf26270 */
[----:B------:R-:W-:Y:S01]  /*da00*/  UMOV UR4, 0xffffffff ;  /* 0xffffffff00047882 */ /* 0x000fe20000000000 */
[----:B------:R-:W-:Y:S02]  /*da10*/  LEA.HI.X R0, R4, UR7, R0, 0x1, P3 ;  /* 0x0000000704007c11 */ /* 0x000fe400098f0c00 */
[----:B0-----:R-:W-:Y:S09]  /*da20*/  BRA.DIV UR4, `(.L_x_2526) ;  /* 0x0000004604107947 */ /* 0x001ff2000b800000 */
[----:B------:R-:W0:Y:S02]  /*da30*/  S2R R4, SR_TID.X ;  /* 0x0000000000047919 */ /* 0x000e240000002100 */
[----:B0-----:R-:W-:-:S04]  /*da40*/  LOP3.LUT R4, R4, 0x7f, RZ, 0xc0, !PT ;  /* 0x0000007f04047812 */ /* 0x001fc800078ec0ff */
[----:B------:R-:W-:Y:S02]  /*da50*/  SHF.R.U32.HI R5, RZ, 0x3, R4 ;  /* 0x00000003ff057819 */ /* 0x000fe40000011604 */
[----:B------:R-:W2:Y:S03]  /*da60*/  LDL.LU R4, [R1+0x34] ;  /* 0x0000340001047983 */ /* 0x000ea60000300800 */
[----:B------:R-:W-:Y:S01]  /*da70*/  IMAD R17, R17, 0x80, R5 ;  /* 0x0000008011117824 */ /* 0x000fe200078e0205 */
[----:B------:R-:W-:Y:S04]  /*da80*/  SHFL.IDX PT, R6, R3, 0x1, 0x181f ;  /* 0x00381f0003067f89 */ /* 0x000fe800000e0000 */
[----:B------:R-:W0:Y:S04]  /*da90*/  SHFL.IDX PT, R5, R3, RZ, 0x181f ;  /* 0x00181fff03057589 */ /* 0x000e2800000e0000 */
[----:B------:R-:W-:Y:S01]  /*daa0*/  SHFL.IDX PT, R8, R0, 0x1, 0x181f ;  /* 0x00381f0000087f89 */ /* 0x000fe200000e0000 */
[----:B--2---:R-:W-:-:S02]  /*dab0*/  IMAD R2, R4, R7, RZ ;  /* 0x0000000704027224 */ /* 0x004fc400078e02ff */
[----:B------:R-:W-:-:S03]  /*dac0*/  VIADD R4, R17, 0x10 ;  /* 0x0000001011047836 */ /* 0x000fc60000000000 */
[-C--:B------:R-:W-:Y:S02]  /*dad0*/  ISETP.GE.AND P4, PT, R17, R2.reuse, PT ;  /* 0x000000021100720c */ /* 0x080fe40003f86270 */
[----:B------:R-:W-:Y:S02]  /*dae0*/  ISETP.GE.AND P3, PT, R4, R2, PT ;  /* 0x000000020400720c */ /* 0x000fe40003f66270 */
[----:B------:R-:W1:Y:S09]  /*daf0*/  SHFL.IDX PT, R4, R0, RZ, 0x181f ;  /* 0x00181fff00047589 */ /* 0x000e7200000e0000 */
[----:B0-----:R-:W-:-:S05]  /*db00*/  @!P4 LEA R5, P5, R10, R5, 0x1 ;  /* 0x000000050a05c211 */ /* 0x001fca00078a08ff */
[----:B-1----:R-:W-:Y:S01]  /*db10*/  @!P4 IMAD.X R4, RZ, RZ, R4, P5 ;  /* 0x000000ffff04c224 */ /* 0x002fe200028e0604 */
[----:B------:R-:W-:-:S04]  /*db20*/  @!P3 LEA R7, P5, R10, R6, 0x1 ;  /* 0x000000060a07b211 */ /* 0x000fc800078a08ff */
        /* <DEDUP_REMOVED lines=9> */
[----:B------:R-:W0:Y:S04]  /*dbc0*/  SHFL.IDX PT, R7, R3, 0x2, 0x181f ;  /* 0x00581f0003077f89 */ /* 0x000e2800000e0000 */
[----:B------:R-:W-:Y:S04]  /*dbd0*/  @!P3 LDGSTS.E.BYPASS.LTC128B.128 [R9+0x10c00], desc[UR56][R4.64], !P2 ;  /* 0x10c000000409bfae */ /* 0x000fe8000d101d78 */
[----:B------:R-:W-:Y:S04]  /*dbe0*/  @!P3 LDGSTS.E.BYPASS.LTC128B.128 [R9+0x14c00], desc[UR56][R4.64+0x80], !P1 ;  /* 0x14c000800409bfae */ /* 0x000fe8000c901d78 */
[----:B------:R1:W-:Y:S04]  /*dbf0*/  @!P3 LDGSTS.E.BYPASS.LTC128B.128 [R9+0x18c00], desc[UR56][R4.64+0x100], !P0 ;  /* 0x18c001000409bfae */ /* 0x0003e8000c101d78 */
[----:B------:R-:W2:Y:S01]  /*dc00*/  SHFL.IDX PT, R6, R0, 0x2, 0x181f ;  /* 0x00581f0000067f89 */ /* 0x000ea200000e0000 */
[----:B-1----:R-:W-:-:S05]  /*dc10*/  VIADD R4, R17, 0x20 ;  /* 0x0000002011047836 */ /* 0x002fca0000000000 */
[----:B------:R-:W-:-:S13]  /*dc20*/  ISETP.GE.AND P3, PT, R4, R2, PT ;  /* 0x000000020400720c */ /* 0x000fda0003f66270 */
[----:B0-----:R-:W-:-:S05]  /*dc30*/  @!P3 LEA R7, P4, R10, R7, 0x1 ;  /* 0x000000070a07b211 */ /* 0x001fca00078808ff */
[----:B--2---:R-:W-:-:S04]  /*dc40*/  @!P3 IMAD.X R4, RZ, RZ, R6, P4 ;  /* 0x000000ffff04b224 */ /* 0x004fc800020e0606 */
[----:B------:R-:W-:Y:S02]  /*dc50*/  @!P3 IMAD.MOV.U32 R5, RZ, RZ, R4 ;  /* 0x000000ffff05b224 */ /* 0x000fe400078e0004 */
[----:B------:R-:W-:-:S05]  /*dc60*/  @!P3 IMAD.MOV.U32 R4, RZ, RZ, R7 ;  /* 0x000000ffff04b224 */ /* 0x000fca00078e0007 */
        /* <DEDUP_REMOVED lines=53> */
.L_x_2645:
        /* <DEDUP_REMOVED lines=12> */
.L_x_2528:
[----:B------:R-:W-:Y:S05]  /*e080*/  BSYNC B0 ;  /* 0x0000000000007941 */ /* 0x000fea0003800000 */
.L_x_2527:
[----:B012---:R-:W2:Y:S01]  /*e090*/  LDL R9, [R1+0x4] ;  /* 0x0000040001097983 */ /* 0x007ea20000100800 */
[----:B------:R-:W-:Y:S01]  /*e0a0*/  PLOP3.LUT P0, PT, PT, PT, PT, 0x80, 0x0 ;  /* 0x000000000000781c */ /* 0x000fe20003f0f070 */
[----:B------:R-:W-:Y:S01]  /*e0b0*/  NOP ;  /* 0x0000000000007918 */ /* 0x000fe20000000000 */
[----:B--2---:R-:W-:-:S11]  /*e0c0*/  VIADD R6, R9, 0x34800 ;  /* 0x0003480009067836 */ /* 0x004fd60000000000 */
.L_x_2529:
        /* <DEDUP_REMOVED lines=19> */
.L_x_2646:
[----:B------:R-:W-:Y:S05]  /*e200*/  BSYNC B0 ;  /* 0x0000000000007941 */ /* 0x000fea0003800000 */
.L_x_2530:
[----:B0-----:R-:W2:Y:S01]  /*e210*/  LDL R2, [R1+0x2c] ;  /* 0x00002c0001027983 */ /* 0x001ea20000100800 */
[----:B------:R-:W-:Y:S01]  /*e220*/  BSSY B0, `(.L_x_2532) ;  /* 0x000021f000007945 */ /* 0x000fe20003800000 */
[----:B--2---:R-:W-:-:S13]  /*e230*/  ISETP.GE.AND P0, PT, R2, 0x2, PT ;  /* 0x000000020200780c */ /* 0x004fda0003f06270 */
[----:B------:R-:W-:Y:S05]  /*e240*/  @!P0 BRA `(.L_x_2533) ;  /* 0x0000002000708947 */ /* 0x000fea0003800000 */
[C---:B------:R-:W-:Y:S01]  /*e250*/  LOP3.LUT R0, R2.reuse, 0x1, RZ, 0xc0, !PT ;  /* 0x0000000102007812 */ /* 0x040fe200078ec0ff */
[----:B------:R-:W-:Y:S01]  /*e260*/  VIADD R4, R2, 0xfffffffe ;  /* 0xfffffffe02047836 */ /* 0x000fe20000000000 */
[----:B------:R-:W-:Y:S02]  /*e270*/  BSSY B2, `(.L_x_2534) ;  /* 0x00000b9000027945 */ /* 0x000fe40003800000 */
[----:B------:R-:W-:Y:S01]  /*e280*/  ISETP.NE.U32.AND P0, PT, R0, 0x1, PT ;  /* 0x000000010000780c */ /* 0x000fe20003f05070 */
[----:B------:R-:W-:-:S12]  /*e290*/  IMAD.MOV.U32 R0, RZ, RZ, R4 ;  /* 0x000000ffff007224 */ /* 0x000fd800078e0004 */
[----:B------:R-:W-:Y:S05]  /*e2a0*/  @!P0 BRA `(.L_x_2535) ;  /* 0x0000000800d48947 */ /* 0x000fea0003800000 */
[----:B------:R-:W2:Y:S04]  /*e2b0*/  LDL R5, [R1+0x20] ;  /* 0x0000200001057983 */ /* 0x000ea80000100800 */
[----:B------:R-:W3:Y:S04]  /*e2c0*/  LDL R3, [R1+0x8] ;  /* 0x0000080001037983 */ /* 0x000ee80000100800 */
[----:B------:R-:W4:Y:S01]  /*e2d0*/  LDL R2, [R1+0x14] ;  /* 0x0000140001027983 */ /* 0x000f220000100800 */
[----:B------:R-:W-:Y:S01]  /*e2e0*/  BSSY B1, `(.L_x_2536) ;  /* 0x00000ad000017945 */ /* 0x000fe20003800000 */
[----:B--2---:R-:W-:Y:S01]  /*e2f0*/  ISETP.NE.AND P1, PT, R5, RZ, PT ;  /* 0x000000ff0500720c */ /* 0x004fe20003f25270 */
        /* <DEDUP_REMOVED lines=9> */
[----:B------:R-:W-:Y:S01]  /*e390*/  ISETP.NE.AND.EX P0, PT, RZ, UR5, PT, P0 ;  /* 0x00000005ff007c0c */ /* 0x000fe2000bf05300 */
[----:B------:R-:W-:-:S12]  /*e3a0*/  IMAD.MOV.U32 R8, RZ, RZ, R4 ;  /* 0x000000ffff087224 */ /* 0x000fd800078e0004 */
[----:B0-----:R-:W-:Y:S05]  /*e3b0*/  @!P0 BRA `(.L_x_2538) ;  /* 0x0000000000508947 */ /* 0x001fea0003800000 */
[----:B------:R-:W2:Y:S01]  /*e3c0*/  LDL R10, [R1+0x1c] ;  /* 0x00001c00010a7983 */ /* 0x000ea20000100800 */
[----:B------:R-:W0:Y:S03]  /*e3d0*/  LDC R5, c[0x0][0x43c] ;  /* 0x00010f00ff057b82 */ /* 0x000e260000000800 */
[----:B------:R-:W3:Y:S01]  /*e3e0*/  LDL R7, [R1+0x10] ;  /* 0x0000100001077983 */ /* 0x000ee20000100800 */
[----:B------:R-:W-:Y:S01]  /*e3f0*/  IMAD.MOV.U32 R0, RZ, RZ, R4 ;  /* 0x000000ffff007224 */ /* 0x000fe200078e0004 */
[----:B------:R-:W-:Y:S01]  /*e400*/  ULDC.64 UR6, c[0x0][0x428] ;  /* 0x00010a0000067ab9 */ /* 0x000fe20000000a00 */
[----:B0-----:R-:W-:-:S13]  /*e410*/  ISETP.NE.AND P0, PT, R5, 0x1, PT ;  /* 0x000000010500780c */ /* 0x001fda0003f05270 */
[----:B-----5:R-:W0:Y:S02]  /*e420*/  @P0 LDC.64 R2, c[0x0][0x440] ;  /* 0x00011000ff020b82 */ /* 0x020e240000000a00 */
[----:B0-----:R-:W-:-:S05]  /*e430*/  @P0 IMAD.HI.U32 R2, R4, R2, RZ ;  /* 0x0000000204020227 */ /* 0x001fca00078e00ff */
[----:B------:R-:W-:-:S04]  /*e440*/  @P0 SHF.R.U32.HI R0, RZ, R3, R2 ;  /* 0x00000003ff000219 */ /* 0x000fc80000011602 */
[--C-:B------:R-:W-:Y:S01]  /*e450*/  SHF.R.S32.HI R3, RZ, 0x1f, R0.reuse ;  /* 0x0000001fff037819 */ /* 0x100fe20000011400 */
[----:B------:R-:W-:-:S04]  /*e460*/  IMAD.MOV R8, RZ, RZ, -R0 ;  /* 0x000000ffff087224 */ /* 0x000fc800078e0a00 */
[----:B------:R-:W-:Y:S02]  /*e470*/  IMAD R8, R5, R8, R4 ;  /* 0x0000000805087224 */ /* 0x000fe400078e0204 */
[----:B--2---:R-:W-:-:S04]  /*e480*/  IMAD R2, R10, UR6, RZ ;  /* 0x000000060a027c24 */ /* 0x004fc8000f8e02ff */
[----:B---3--:R-:W-:Y:S02]  /*e490*/  IMAD R5, R7, UR7, R2 ;  /* 0x0000000707057c24 */ /* 0x008fe4000f8e0202 */
[----:B------:R-:W-:-:S04]  /*e4a0*/  IMAD.MOV.U32 R2, RZ, RZ, R0 ;  /* 0x000000ffff027224 */ /* 0x000fc800078e0000 */
[----:B------:R-:W-:-:S04]  /*e4b0*/  IMAD.WIDE.U32 R2, R7, UR6, R2 ;  /* 0x0000000607027c25 */ /* 0x000fc8000f8e0002 */
[----:B------:R-:W-:Y:S01]  /*e4c0*/  IMAD.IADD R0, R5, 0x1, R3 ;  /* 0x0000000105007824 */ /* 0x000fe200078e0203 */
[----:B------:R-:W-:-:S04]  /*e4d0*/  LEA R10, P0, R2, UR4, 0x2 ;  /* 0x00000004020a7c11 */ /* 0x000fc8000f8010ff */
[----:B------:R-:W-:-:S05]  /*e4e0*/  LEA.HI.X R11, R2, UR5, R0, 0x2, P0 ;  /* 0x00000005020b7c11 */ /* 0x000fca00080f1400 */
[----:B------:R0:W5:Y:S04]  /*e4f0*/  LDG.E R3, desc[UR56][R10.64] ;  /* 0x000000380a037981 */ /* 0x000168000c1e1900 */
.L_x_2538:
[----:B------:R-:W2:Y:S01]  /*e500*/  LDL R0, [R1+0x4] ;  /* 0x0000040001007983 */ /* 0x000ea20000100800 */
[----:B------:R-:W-:Y:S01]  /*e510*/  BSSY B3, `(.L_x_2539) ;  /* 0x0000005000037945 */ /* 0x000fe20003800000 */
[----:B--2---:R-:W-:Y:S01]  /*e520*/  IMAD R2, R9, 0x8, R0 ;  /* 0x0000000809027824 */ /* 0x004fe200078e0200 */
[----:B------:R-:W-:-:S04]  /*e530*/  SHF.L.U32 R0, R12, 0x1f, RZ ;  /* 0x0000001f0c007819 */ /* 0x000fc800000006ff */
[----:B------:R-:W1:Y:S02]  /*e540*/  SYNCS.PHASECHK.TRANS64.TRYWAIT P0, [R2+URZ+0x34840], R0 ;  /* 0x03484000020075a7 */ /* 0x000e64000800017f */
[----:B-1----:R-:W-:Y:S05]  /*e550*/  @!P0 BRA `(.L_x_2540) ;  /* 0x00000044003c8947 */ /* 0x002fea0003800000 */
.L_x_2647:
[----:B------:R-:W-:Y:S05]  /*e560*/  BSYNC B3 ;  /* 0x0000000000037941 */ /* 0x000fea0003800000 */
.L_x_2539:
        /* <DEDUP_REMOVED lines=12> */
.L_x_2542:
[----:B------:R-:W-:Y:S05]  /*e630*/  BSYNC B3 ;  /* 0x0000000000037941 */ /* 0x000fea0003800000 */
.L_x_2541:
        /* <DEDUP_REMOVED lines=13> */
.L_x_2543:
        /* <DEDUP_REMOVED lines=10> */
[----:B------:R-:W-:Y:S01]  /*e7b0*/  IMAD.MOV.U32 R14, RZ, RZ, 0x40 ;  /* 0x00000040ff0e7424 */ /* 0x000fe200078e00ff */
[----:B------:R-:W-:Y:S01]  /*e7c0*/  PLOP3.LUT P0, PT, PT, PT, PT, 0x80, 0x0 ;  /* 0x000000000000781c */ /* 0x000fe20003f0f070 */
[----:B------:R-:W-:Y:S01]  /*e7d0*/  VIADD R5, R7, 0x20400 ;  /* 0x0002040007057836 */ /* 0x000fe20000000000 */
[----:B------:R-:W-:Y:S01]  /*e7e0*/  UMOV UR6, 0x0 ;  /* 0x0000000000067882 */ /* 0x000fe20000000000 */
[----:B------:R-:W-:Y:S01]  /*e7f0*/  UMOV UR7, 0x14f00000 ;  /* 0x14f0000000077882 */ /* 0x000fe20000000000 */
[----:B------:R-:W-:-:S15]  /*e800*/  R2UR UR10, R14 ;  /* 0x000000000e0a72ca */ /* 0x000fde00000e0000 */
.L_x_2544:
        /* <DEDUP_REMOVED lines=15> */
.L_x_2545:
        /* <DEDUP_REMOVED lines=10> */
[----:B0-----:R-:W2:Y:S04]  /*e9a0*/  LDL.LU R10, [R1+0x14] ;  /* 0x00001400010a7983 */ /* 0x001ea80000300800 */
[----:B------:R-:W3:Y:S01]  /*e9b0*/  LDL R5, [R1+0x8] ;  /* 0x0000080001057983 */ /* 0x000ee20000100800 */
[----:B------:R-:W-:Y:S01]  /*e9c0*/  BSSY B3, `(.L_x_2546) ;  /* 0x0000005000037945 */ /* 0x000fe20003800000 */
[----:B--2---:R-:W-:Y:S01]  /*e9d0*/  SHF.L.U32 R0, R10, 0x1f, RZ ;  /* 0x0000001f0a007819 */ /* 0x004fe200000006ff */
[----:B---3--:R-:W-:-:S04]  /*e9e0*/  IMAD R2, R5, 0x8, R6 ;  /* 0x0000000805027824 */ /* 0x008fc800078e0206 */
[----:B------:R-:W0:Y:S02]  /*e9f0*/  SYNCS.PHASECHK.TRANS64.TRYWAIT P0, [R2+URZ+0x60], R0 ;  /* 0x00006000020075a7 */ /* 0x000e24000800017f */
[----:B0-----:R-:W-:Y:S05]  /*ea00*/  @!P0 BRA `(.L_x_2547) ;  /* 0x0000004000248947 */ /* 0x001fea0003800000 */
.L_x_2648:
[----:B------:R-:W-:Y:S05]  /*ea10*/  BSYNC B3 ;  /* 0x0000000000037941 */ /* 0x000fea0003800000 */
.L_x_2546:
        /* <DEDUP_REMOVED lines=14> */
.L_x_2549:
[----:B------:R-:W-:Y:S05]  /*eb00*/  BSYNC B3 ;  /* 0x0000000000037941 */ /* 0x000fea0003800000 */
.L_x_2548:
        /* <DEDUP_REMOVED lines=13> */
.L_x_2550:
        /* <DEDUP_REMOVED lines=16> */
.L_x_2551:
        /* <DEDUP_REMOVED lines=13> */
.L_x_2537:
[----:B------:R-:W-:Y:S05]  /*edb0*/  BSYNC B1 ;  /* 0x0000000000017941 */ /* 0x000fea0003800000 */
.L_x_2536:
[----:B------:R-:W2:Y:S04]  /*edc0*/  LDL.LU R0, [R1+0x2c] ;  /* 0x00002c0001007983 */ /* 0x000ea80000300800 */
[----:B------:R3:W-:Y:S04]  /*edd0*/  STL [R1+0x8], R9 ;  /* 0x0000080901007387 */ /* 0x0007e80000100800 */
[----:B------:R3:W-:Y:S02]  /*ede0*/  STL [R1+0x14], R12 ;  /* 0x0000140c01007387 */ /* 0x0007e40000100800 */
[----:B--23--:R-:W-:-:S07]  /*edf0*/  VIADD R0, R0, 0xfffffffd ;  /* 0xfffffffd00007836 */ /* 0x00cfce0000000000 */
.L_x_2535:
[----:B------:R-:W-:Y:S05]  /*ee00*/  BSYNC B2 ;  /* 0x0000000000027941 */ /* 0x000fea0003800000 */
.L_x_2534:
[----:B------:R-:W-:-:S13]  /*ee10*/  ISETP.NE.AND P0, PT, R4, RZ, PT ;  /* 0x000000ff0400720c */ /* 0x000fda0003f05270 */
[----:B------:R-:W-:Y:S05]  /*ee20*/  @!P0 BRA `(.L_x_2533) ;  /* 0x0000001400788947 */ /* 0x000fea0003800000 */
[----:B0-----:R0:W5:Y:S02]  /*ee30*/  LDL R8, [R1] ;  /* 0x0000000001087983 */ /* 0x0011640000100800 */
.L_x_2584:
[----:B--2---:R-:W2:Y:S04]  /*ee40*/  LDL R4, [R1+0x20] ;  /* 0x0000200001047983 */ /* 0x004ea80000100800 */
[----:B---3--:R-:W3:Y:S04]  /*ee50*/  LDL R3, [R1+0x8] ;  /* 0x0000080001037983 */ /* 0x008ee80000100800 */
[----:B----4-:R-:W4:Y:S01]  /*ee60*/  LDL R2, [R1+0x14] ;  /* 0x0000140001027983 */ /* 0x010f220000100800 */
[----:B------:R-:W-:Y:S05]  /*ee70*/  YIELD ;  /* 0x0000000000007946 */ /* 0x000fea0003800000 */
        /* <DEDUP_REMOVED lines=32> */
.L_x_2554:
[----:B------:R-:W3:Y:S01]  /*f080*/  LDL R2, [R1+0x4] ;  /* 0x0000040001027983 */ /* 0x000ee20000100800 */
[----:B------:R-:W-:Y:S01]  /*f090*/  BSSY B2, `(.L_x_2555) ;  /* 0x0000005000027945 */ /* 0x000fe20003800000 */
[----:B---3--:R-:W-:Y:S01]  /*f0a0*/  IMAD R3, R4, 0x8, R2 ;  /* 0x0000000804037824 */ /* 0x008fe200078e0202 */
[----:B------:R-:W-:-:S04]  /*f0b0*/  SHF.L.U32 R2, R5, 0x1f, RZ ;  /* 0x0000001f05027819 */ /* 0x000fc800000006ff */
[----:B------:R-:W3:Y:S02]  /*f0c0*/  SYNCS.PHASECHK.TRANS64.TRYWAIT P0, [R3+URZ+0x34840], R2 ;  /* 0x03484002030075a7 */ /* 0x000ee4000800017f */
[----:B---3--:R-:W-:Y:S05]  /*f0d0*/  @!P0 BRA `(.L_x_2556) ;  /* 0x0000003800848947 */ /* 0x008fea0003800000 */
.L_x_2649:
[----:B------:R-:W-:Y:S05]  /*f0e0*/  BSYNC B2 ;  /* 0x0000000000027941 */ /* 0x000fea0003800000 */
.L_x_2555:
        /* <DEDUP_REMOVED lines=12> */
.L_x_2558:
[----:B------:R-:W-:Y:S05]  /*f1b0*/  BSYNC B2 ;  /* 0x0000000000027941 */ /* 0x000fea0003800000 */
.L_x_2557:
        /* <DEDUP_REMOVED lines=13> */
.L_x_2559:
        /* <DEDUP_REMOVED lines=16> */
.L_x_2560:
        /* <DEDUP_REMOVED lines=15> */
.L_x_2561:
        /* <DEDUP_REMOVED lines=17> */
.L_x_2650:
[----:B------:R-:W-:Y:S05]  /*f590*/  BSYNC B2 ;  /* 0x0000000000027941 */ /* 0x000fea0003800000 */
.L_x_2562:
        /* <DEDUP_REMOVED lines=11> */
.L_x_2565:
[----:B------:R-:W-:Y:S05]  /*f650*/  BSYNC B2 ;  /* 0x0000000000027941 */ /* 0x000fea0003800000 */
.L_x_2564:
        /* <DEDUP_REMOVED lines=14> */
.L_x_2566:
        /* <DEDUP_REMOVED lines=16> */
.L_x_2567:
        /* <DEDUP_REMOVED lines=13> */
.L_x_2553:
[----:B------:R-:W-:Y:S05]  /*f910*/  BSYNC B1 ;  /* 0x0000000000017941 */ /* 0x000fea0003800000 */
.L_x_2552:
[----:B------:R-:W3:Y:S01]  /*f920*/  LDL R2, [R1+0x20] ;  /* 0x0000200001027983 */ /* 0x000ee20000100800 */
[----:B------:R-:W-:Y:S01]  /*f930*/  VIADD R3, R4, 0x1 ;  /* 0x0000000104037836 */ /* 0x000fe20000000000 */
[----:B------:R-:W-:Y:S04]  /*f940*/  BSSY B1, `(.L_x_2568) ;  /* 0x00000a9000017945 */ /* 0x000fe80003800000 */
[----:B------:R-:W-:-:S04]  /*f950*/  ISETP.NE.AND P0, PT, R3, 0x2, PT ;  /* 0x000000020300780c */ /* 0x000fc80003f05270 */
[----:B------:R-:W-:Y:S02]  /*f960*/  SEL R11, R3, RZ, P0 ;  /* 0x000000ff030b7207 */ /* 0x000fe40000000000 */
[----:B---3--:R-:W-:Y:S02]  /*f970*/  ISETP.NE.AND P1, PT, R2, RZ, PT ;  /* 0x000000ff0200720c */ /* 0x008fe40003f25270 */
        /* <DEDUP_REMOVED lines=29> */
.L_x_2570:
[----:B------:R-:W4:Y:S01]  /*fb50*/  LDL R2, [R1+0x4] ;  /* 0x0000040001027983 */ /* 0x000f220000100800 */
[----:B------:R-:W-:Y:S01]  /*fb60*/  SHF.L.U32 R3, R10, 0x1f, RZ ;  /* 0x0000001f0a037819 */ /* 0x000fe200000006ff */
[----:B------:R-:W-:Y:S01]  /*fb70*/  BSSY B2, `(.L_x_2571) ;  /* 0x0000004000027945 */ /* 0x000fe20003800000 */
[----:B----4-:R-:W-:-:S04]  /*fb80*/  IMAD R2, R11, 0x8, R2 ;  /* 0x000000080b027824 */ /* 0x010fc800078e0202 */
[----:B------:R-:W4:Y:S02]  /*fb90*/  SYNCS.PHASECHK.TRANS64.TRYWAIT P0, [R2+URZ+0x34840], R3 ;  /* 0x03484003020075a7 */ /* 0x000f24000800017f */
[----:B----4-:R-:W-:Y:S05]  /*fba0*/  @!P0 BRA `(.L_x_2572) ;  /* 0x0000002c00f88947 */ /* 0x010fea0003800000 */
.L_x_2651:
[----:B------:R-:W-:Y:S05]  /*fbb0*/  BSYNC B2 ;  /* 0x0000000000027941 */ /* 0x000fea0003800000 */
.L_x_2571:
        /* <DEDUP_REMOVED lines=12> */
.L_x_2574:
[----:B------:R-:W-:Y:S05]  /*fc80*/  BSYNC B2 ;  /* 0x0000000000027941 */ /* 0x000fea0003800000 */
.L_x_2573:
        /* <DEDUP_REMOVED lines=15> */
.L_x_2575:
        /* <DEDUP_REMOVED lines=16> */
.L_x_2576:
        /* <DEDUP_REMOVED lines=15> */
.L_x_2577:
        /* <DEDUP_REMOVED lines=15> */
.L_x_2652:
[----:B------:R-:W-:Y:S05]  /*10060*/  BSYNC B2 ;  /* 0x0000000000027941 */ /* 0x000fea0003800000 */
.L_x_2578:
        /* <DEDUP_REMOVED lines=11> */
.L_x_2581:
[----:B------:R-:W-:Y:S05]  /*10120*/  BSYNC B2 ;  /* 0x0000000000027941 */ /* 0x000fea0003800000 */
.L_x_2580:
        /* <DEDUP_REMOVED lines=13> */
.L_x_2582:
        /* <DEDUP_REMOVED lines=16> */
.L_x_2583:
        /* <DEDUP_REMOVED lines=13> */
.L_x_2569:
[----:B------:R-:W-:Y:S05]  /*103d0*/  BSYNC B1 ;  /* 0x0000000000017941 */ /* 0x000fea0003800000 */
.L_x_2568:
[C---:B------:R-:W-:Y:S01]  /*103e0*/  ISETP.GT.AND P0, PT, R0.reuse, 0x1, PT ;  /* 0x000000010000780c */ /* 0x040fe20003f04270 */
[----:B------:R-:W-:-:S12]  /*103f0*/  VIADD R0, R0, 0xfffffffe ;  /* 0xfffffffe00007836 */ /* 0x000fd80000000000 */
[----:B------:R-:W-:Y:S05]  /*10400*/  @P0 BRA `(.L_x_2584) ;  /* 0xffffffe8008c0947 */ /* 0x000fea000383ffff */
.L_x_2533:
[----:B------:R-:W-:Y:S05]  /*10410*/  BSYNC B0 ;  /* 0x0000000000007941 */ /* 0x000fea0003800000 */
.L_x_2532:
        /* <DEDUP_REMOVED lines=8> */
[----:B------:R-:W0:Y:S02]  /*104a0*/  FLO.U32 R0, UR4 ;  /* 0x0000000400007d00 */ /* 0x000e2400080e0000 */
        /* <DEDUP_REMOVED lines=8> */
.L_x_2586:
[----:B------:R-:W-:Y:S05]  /*10530*/  BSYNC B0 ;  /* 0x0000000000007941 */ /* 0x000fea0003800000 */
.L_x_2585:
[----:B------:R-:W2:Y:S01]  /*10540*/  LDL.LU R0, [R1+0x20] ;  /* 0x0000200001007983 */ /* 0x000ea20000300800 */
[----:B------:R-:W-:Y:S01]  /*10550*/  BSSY B0, `(.L_x_2587) ;  /* 0x0000040000007945 */ /* 0x000fe20003800000 */
[----:B--2---:R-:W-:-:S13]  /*10560*/  ISETP.NE.AND P0, PT, R0, RZ, PT ;  /* 0x000000ff0000720c */ /* 0x004fda0003f05270 */
        /* <DEDUP_REMOVED lines=10> */
.L_x_2653:
[----:B------:R-:W-:Y:S05]  /*10610*/  BSYNC B1 ;  /* 0x0000000000017941 */ /* 0x000fea0003800000 */
.L_x_2589:
        /* <DEDUP_REMOVED lines=9> */
.L_x_2592:
[----:B------:R-:W-:Y:S05]  /*106b0*/  BSYNC B1 ;  /* 0x0000000000017941 */ /* 0x000fea0003800000 */
.L_x_2591:
[----:B------:R-:W2:Y:S04]  /*106c0*/  LDL.LU R5, [R1+0x18] ;  /* 0x0000180001057983 */ /* 0x000ea80000300800 */
[----:B------:R-:W2:Y:S04]  /*106d0*/  LDL.LU R3, [R1+0xc] ;  /* 0x00000c0001037983 */ /* 0x000ea80000300800 */
[----:B------:R-:W3:Y:S04]  /*106e0*/  LDL R4, [R1+0x4] ;  /* 0x0000040001047983 */ /* 0x000ee80000100800 */
[----:B0-----:R-:W3:Y:S01]  /*106f0*/  LDL R2, [R1+0x8] ;  /* 0x0000080001027983 */ /* 0x001ee20000100800 */
[----:B------:R-:W-:Y:S01]  /*10700*/  UIADD3 UR4, UP0, UR38, 0x470, URZ ;  /* 0x0000047026047890 */ /* 0x000fe2000ff1e03f */
[----:B------:R-:W-:Y:S01]  /*10710*/  PLOP3.LUT P0, PT, PT, PT, PT, 0x80, 0x0 ;  /* 0x000000000000781c */ /* 0x000fe20003f0f070 */
[----:B------:R-:W-:Y:S01]  /*10720*/  VIADD R0, R0, 0x34850 ;  /* 0x0003485000007836 */ /* 0x000fe20000000000 */
[----:B------:R-:W-:Y:S01]  /*10730*/  UMOV UR6, 0x0 ;  /* 0x0000000000067882 */ /* 0x000fe20000000000 */
[----:B------:R-:W-:Y:S01]  /*10740*/  UIADD3.X UR5, URZ, UR39, URZ, UP0, !UPT ;  /* 0x000000273f057290 */ /* 0x000fe200087fe43f */
[----:B------:R-:W-:Y:S01]  /*10750*/  UMOV UR7, 0x14f00000 ;  /* 0x14f0000000077882 */ /* 0x000fe20000000000 */
[----:B------:R-:W-:Y:S01]  /*10760*/  UMOV UR10, URZ ;  /* 0x0000003f000a7c82 */ /* 0x000fe20008000000 */
[----:B--2---:R-:W-:-:S02]  /*10770*/  IMAD R3, R3, 0x80, R5 ;  /* 0x0000008003037824 */ /* 0x004fc400078e0205 */
[----:B---3--:R-:W-:-:S04]  /*10780*/  IMAD R2, R2, 0x8000, R4 ;  /* 0x0000800002027824 */ /* 0x008fc800078e0204 */
[----:B------:R-:W-:-:S07]  /*10790*/  VIADD R4, R2, 0x400 ;  /* 0x0000040002047836 */ /* 0x000fce0000000000 */
.L_x_2593:
        /* <DEDUP_REMOVED lines=16> */
.L_x_2594:
        /* <DEDUP_REMOVED lines=11> */
.L_x_2588:
[----:B------:R-:W-:Y:S05]  /*10950*/  BSYNC B0 ;  /* 0x0000000000007941 */ /* 0x000fea0003800000 */
.L_x_2587:
        /* <DEDUP_REMOVED lines=9> */
.L_x_2512:
[----:B------:R-:W-:Y:S05]  /*109f0*/  BSYNC B7 ;  /* 0x0000000000077941 */ /* 0x000fea0003800000 */
.L_x_2510:
[----:B0-----:R-:W3:Y:S02]  /*10a00*/  LDL R0, [R1+0x50] ;  /* 0x0000500001007983 */ /* 0x001ee40000100800 */
[----:B---3--:R-:W-:-:S13]  /*10a10*/  ISETP.NE.AND P0, PT, R0, RZ, PT ;  /* 0x000000ff0000720c */ /* 0x008fda0003f05270 */
[----:B------:R-:W-:Y:S05]  /*10a20*/  @!P0 BRA `(.L_x_2595) ;  /* 0x0000000000288947 */ /* 0x000fea0003800000 */
[----:B------:R-:W-:Y:S05]  /*10a30*/  WARPSYNC.ALL ;  /* 0x0000000000007948 */ /* 0x000fea0003800000 */
[----:B------:R-:W0:Y:S08]  /*10a40*/  S2UR UR5, SR_CgaCtaId ;  /* 0x00000000000579c3 */ /* 0x000e300000008800 */
[----:B------:R-:W-:Y:S06]  /*10a50*/  BAR.SYNC.DEFER_BLOCKING 0x5, 0x180 ;  /* 0x0146000000007b1d */ /* 0x000fec0000010000 */
[----:B------:R-:W-:-:S02]  /*10a60*/  UMOV UR4, 0x400 ;  /* 0x0000040000047882 */ /* 0x000fc40000000000 */
[----:B0-----:R-:W-:-:S06]  /*10a70*/  ULEA UR4, UR5, UR4, 0x18 ;  /* 0x0000000405047291 */ /* 0x001fcc000f8ec03f */
[----:B------:R-:W-:-:S05]  /*10a80*/  IMAD.U32 R0, RZ, RZ, UR4 ;  /* 0x00000004ff007e24 */ /* 0x000fca000f8e00ff */
[----:B------:R0:W3:Y:S04]  /*10a90*/  LDS.128 R16, [R0+0x348d0] ;  /* 0x0348d00000107984 */ /* 0x0000e80000000c00 */
[----:B------:R0:W-:Y:S01]  /*10aa0*/  STL [R1+0x4], R0 ;  /* 0x0000040001007387 */ /* 0x0001e20000100800 */
[----:B------:R-:W-:Y:S06]  /*10ab0*/  BAR.ARV 0x4, 0x180 ;  /* 0x0106000000007b1d */ /* 0x000fec0000002000 */
[----:B------:R-:W-:Y:S05]  /*10ac0*/  BRA `(.L_x_2596) ;  /* 0x0000000800d87947 */ /* 0x000fea0003800000 */
.L_x_2595:
        /* <DEDUP_REMOVED lines=10> */
[----:B------:R0:W3:Y:S01]  /*10b70*/  @!P1 LDG.E R3, desc[UR56][R2.64] ;  /* 0x0000003802039981 */ /* 0x0000e2000c1e1900 */
[C---:B------:R-:W-:Y:S02]  /*10b80*/  ISETP.GE.U32.AND P2, PT, R6.reuse, 0x2, PT ;  /* 0x000000020600780c */ /* 0x040fe40003f46070 */
[C---:B------:R-:W-:Y:S01]  /*10b90*/  ISETP.GE.U32.AND P3, PT, R6.reuse, 0x4, PT ;  /* 0x000000040600780c */ /* 0x040fe20003f66070 */
[----:B------:R-:W-:Y:S01]  /*10ba0*/  SHFL.IDX PT, R0, R16, RZ, 0x1f ;  /* 0x00001fff10007589 */ /* 0x000fe200000e0000 */
[C---:B------:R-:W-:Y:S02]  /*10bb0*/  ISETP.GE.U32.AND P4, PT, R6.reuse, 0x8, PT ;  /* 0x000000080600780c */ /* 0x040fe40003f86070 */
[C---:B------:R-:W-:Y:S01]  /*10bc0*/  ISETP.GE.U32.AND P5, PT, R6.reuse, 0x10, PT ;  /* 0x000000100600780c */ /* 0x040fe20003fa6070 */
[----:B0-----:R-:W-:Y:S02]  /*10bd0*/  IMAD.MOV.U32 R2, RZ, RZ, RZ ;  /* 0x000000ffff027224 */ /* 0x001fe400078e00ff */
[----:B---3--:R-:W-:Y:S01]  /*10be0*/  @!P1 IMAD.MOV.U32 R2, RZ, RZ, R3 ;  /* 0x000000ffff029224 */ /* 0x008fe200078e0003 */
[----:B------:R-:W-:-:S04]  /*10bf0*/  ISETP.NE.AND P1, PT, R6, RZ, PT ;  /* 0x000000ff0600720c */ /* 0x000fc80003f25270 */
[----:B------:R-:W0:Y:S02]  /*10c00*/  SHFL.UP PT, R14, R2, 0x1, RZ ;  /* 0x04200000020e7989 */ /* 0x000e2400000e00ff */
[----:B0-----:R-:W-:-:S05]  /*10c10*/  SEL R5, R14, RZ, P1 ;  /* 0x000000ff0e057207 */ /* 0x001fca0000800000 */
[----:B------:R-:W-:Y:S02]  /*10c20*/  IMAD.IADD R3, R2, 0x1, R5 ;  /* 0x0000000102037824 */ /* 0x000fe400078e0205 */
[----:B------:R-:W-:Y:S04]  /*10c30*/  SHFL.IDX PT, R5, R16, 0x1, 0x1f ;  /* 0x00201f0010057f89 */ /* 0x000fe800000e0000 */
        /* <DEDUP_REMOVED lines=12> */
[----:B------:R0:W3:Y:S02]  /*10d00*/  SHFL.IDX PT, R16, R3, 0x1f, 0x1f ;  /* 0x03e01f0003107f89 */ /* 0x0000e400000e0000 */
.L_x_2663:
[----:B------:R-:W-:Y:S02]  /*10d10*/  ULDC UR4, c[0x0][0xc38] ;  /* 0x00030e0000047ab9 */ /* 0x000fe40000000800 */
[----:B------:R-:W-:-:S04]  /*10d20*/  IMAD.U32 R4, RZ, RZ, UR4 ;  /* 0x00000004ff047e24 */ /* 0x000fc8000f8e00ff */
[----:B---3--:R-:W-:-:S04]  /*10d30*/  IMAD R16, R16, R4, RZ ;  /* 0x0000000410107224 */ /* 0x008fc800078e02ff */
[----:B------:R-:W-:-:S05]  /*10d40*/  IMAD.IADD R5, R5, 0x1, R16 ;  /* 0x0000000105057824 */ /* 0x000fca00078e0210 */
[----:B------:R-:W-:-:S13]  /*10d50*/  ISETP.GT.AND P6, PT, R5, R0, PT ;  /* 0x000000000500720c */ /* 0x000fda0003fc4270 */
[----:B------:R-:W-:Y:S05]  /*10d60*/  @P6 BRA `(.L_x_2598) ;  /* 0x00000000009c6947 */ /* 0x000fea0003800000 */
.L_x_2603:
[----:B------:R-:W3:Y:S01]  /*10d70*/  LDC R2, c[0x0][0xc3c] ;  /* 0x00030f00ff027b82 */ /* 0x000ee20000000800 */
[----:B------:R-:W-:-:S05]  /*10d80*/  VIADD R19, R19, 0x1f ;  /* 0x0000001f13137836 */ /* 0x000fca0000000000 */
[----:B---3--:R-:W-:-:S13]  /*10d90*/  ISETP.GE.AND P6, PT, R19, R2, PT ;  /* 0x000000021300720c */ /* 0x008fda0003fc6270 */
[----:B------:R-:W-:Y:S05]  /*10da0*/  @P6 BRA `(.L_x_2599) ;  /* 0x0000000400d46947 */ /* 0x000fea0003800000 */
[----:B0-----:R-:W0:Y:S01]  /*10db0*/  S2R R3, SR_TID.X ;  /* 0x0000000000037919 */ /* 0x001e220000002100 */
        /* <DEDUP_REMOVED lines=9> */
.L_x_2601:
[----:B------:R-:W-:Y:S05]  /*10e50*/  BSYNC B0 ;  /* 0x0000000000007941 */ /* 0x000fea0003800000 */
.L_x_2600:
        /* <DEDUP_REMOVED lines=18> */
.L_x_2671:
[----:B------:R-:W-:Y:S02]  /*10f80*/  ULDC UR4, c[0x0][0xc38] ;  /* 0x00030e0000047ab9 */ /* 0x000fe40000000800 */
[----:B------:R-:W-:-:S04]  /*10f90*/  IMAD.U32 R4, RZ, RZ, UR4 ;  /* 0x00000004ff047e24 */ /* 0x000fc8000f8e00ff */
[----:B---3--:R-:W-:-:S04]  /*10fa0*/  IMAD R16, R16, R4, RZ ;  /* 0x0000000410107224 */ /* 0x008fc800078e02ff */
[----:B------:R-:W-:-:S05]  /*10fb0*/  IMAD.IADD R5, R16, 0x1, R5 ;  /* 0x0000000110057824 */ /* 0x000fca00078e0205 */
[----:B------:R-:W-:-:S13]  /*10fc0*/  ISETP.GT.AND P6, PT, R5, R0, PT ;  /* 0x000000000500720c */ /* 0x000fda0003fc4270 */
[----:B------:R-:W-:Y:S05]  /*10fd0*/  @!P6 BRA `(.L_x_2603) ;  /* 0xfffffffc0064e947 */ /* 0x000fea000383ffff */
.L_x_2598:
[----:B------:R-:W-:Y:S01]  /*10fe0*/  IMAD.IADD R16, R5, 0x1, -R16 ;  /* 0x0000000105107824 */ /* 0x000fe200078e0a10 */
[----:B------:R-:W-:-:S03]  /*10ff0*/  UMOV UR4, 0xffffffff ;  /* 0xffffffff00047882 */ /* 0x000fc60000000000 */
[----:B------:R-:W-:-:S05]  /*11000*/  IMAD R5, R3, R4, R16 ;  /* 0x0000000403057224 */ /* 0x000fca00078e0210 */
[----:B------:R-:W-:Y:S01]  /*11010*/  ISETP.GT.AND P6, PT, R5, R0, PT ;  /* 0x000000000500720c */ /* 0x000fe20003fc4270 */
[----:B------:R-:W-:-:S12]  /*11020*/  BRA.DIV UR4, `(.L_x_2604) ;  /* 0x0000002604107947 */ /* 0x000fd8000b800000 */
[----:B------:R-:W-:-:S04]  /*11030*/  VOTE.ANY R5, PT, !P6 ;  /* 0x0000000000057806 */ /* 0x000fc800070e0100 */
[----:B------:R-:W3:Y:S02]  /*11040*/  POPC R6, R5 ;  /* 0x0000000500067309 */ /* 0x000ee40000000000 */
[----:B---3--:R3:W0:Y:S02]  /*11050*/  SHFL.IDX PT, R17, R2, R6, 0x1f ;  /* 0x00001f0602117589 */ /* 0x00862400000e0000 */
.L_x_2675:
[----:B------:R-:W-:Y:S01]  /*11060*/  ISETP.NE.AND P0, PT, R5, RZ, PT ;  /* 0x000000ff0500720c */ /* 0x000fe20003f05270 */
[----:B------:R-:W-:-:S12]  /*11070*/  IMAD.MOV.U32 R5, RZ, RZ, RZ ;  /* 0x000000ffff057224 */ /* 0x000fd800078e00ff */
[----:B------:R-:W-:Y:S05]  /*11080*/  @!P0 BRA `(.L_x_2605) ;  /* 0x0000000000148947 */ /* 0x000fea0003800000 */
[----:B------:R-:W-:Y:S01]  /*11090*/  UMOV UR4, 0xffffffff ;  /* 0xffffffff00047882 */ /* 0x000fe20000000000 */
[----:B------:R-:W-:Y:S02]  /*110a0*/  VIADD R12, R6, 0xffffffff ;  /* 0xffffffff060c7836 */ /* 0x000fe40000000000 */
[----:B------:R-:W-:Y:S05]  /*110b0*/  BRA.DIV UR4, `(.L_x_2606) ;  /* 0x0000002604347947 */ /* 0x000fea000b800000 */
[----:B0-----:R0:W0:Y:S02]  /*110c0*/  SHFL.IDX PT, R3, R3, R12, 0x1f ;  /* 0x00001f0c03037589 */ /* 0x00102400000e0000 */
.L_x_2678:
[----:B0-----:R-:W-:-:S07]  /*110d0*/  IMAD.MOV.U32 R5, RZ, RZ, R3 ;  /* 0x000000ffff057224 */ /* 0x001fce00078e0003 */
.L_x_2605:
[----:B0--3--:R-:W0:Y:S01]  /*110e0*/  LDC.64 R2, c[0x0][0xc90] ;  /* 0x00032400ff027b82 */ /* 0x009e220000000a00 */
[----:B------:R-:W-:-:S04]  /*110f0*/  IMAD.IADD R19, R6, 0x1, R19 ;  /* 0x0000000106137824 */ /* 0x000fc800078e0213 */
[----:B0-----:R-:W-:-:S05]  /*11100*/  IMAD.WIDE R2, R19, 0x4, R2 ;  /* 0x0000000413027825 */ /* 0x001fca00078e0202 */
[----:B--2-4-:R-:W2:Y:S01]  /*11110*/  LDG.E R7, desc[UR56][R2.64] ;  /* 0x0000003802077981 */ /* 0x014ea2000c1e1900 */
[----:B------:R-:W-:-:S04]  /*11120*/  IMAD R16, R5, R4, R16 ;  /* 0x0000000405107224 */ /* 0x000fc800078e0210 */
[----:B------:R-:W-:Y:S02]  /*11130*/  IMAD.IADD R0, R0, 0x1, -R16 ;  /* 0x0000000100007824 */ /* 0x000fe400078e0a10 */
[----:B--2---:R-:W-:-:S05]  /*11140*/  IMAD R6, R17, R7, RZ ;  /* 0x0000000711067224 */ /* 0x004fca00078e02ff */
[----:B-----5:R-:W-:-:S04]  /*11150*/  IABS R8, R6 ;  /* 0x0000000600087213 */ /* 0x020fc80000000000 */
        /* <DEDUP_REMOVED lines=58> */
.L_x_2599:
[----:B------:R-:W-:Y:S01]  /*11500*/  UMOV UR4, URZ ;  /* 0x0000003f00047c82 */ /* 0x000fe20008000000 */
[----:B------:R-:W-:Y:S01]  /*11510*/  UMOV UR5, URZ ;  /* 0x0000003f00057c82 */ /* 0x000fe20008000000 */
[----:B------:R-:W-:Y:S01]  /*11520*/  ULDC UR6, c[0x0][0xc3c] ;  /* 0x00030f0000067ab9 */ /* 0x000fe20000000800 */
[----:B------:R-:W-:Y:S02]  /*11530*/  IMAD.MOV.U32 R16, RZ, RZ, R0 ;  /* 0x000000ffff107224 */ /* 0x000fe400078e0000 */
[----:B------:R-:W-:Y:S02]  /*11540*/  IMAD.U32 R17, RZ, RZ, UR4 ;  /* 0x00000004ff117e24 */ /* 0x000fe4000f8e00ff */
[----:B------:R-:W-:Y:S02]  /*11550*/  IMAD.U32 R18, RZ, RZ, UR5 ;  /* 0x00000005ff127e24 */ /* 0x000fe4000f8e00ff */
[----:B------:R-:W-:-:S07]  /*11560*/  IMAD.U32 R19, RZ, RZ, UR6 ;  /* 0x00000006ff137e24 */ /* 0x000fce000f8e00ff */
.L_x_2607:
        /* <DEDUP_REMOVED lines=12> */
.L_x_2596:
[----:B------:R-:W-:Y:S02]  /*11630*/  ULDC UR4, c[0x0][0xc3c] ;  /* 0x00030f0000047ab9 */ /* 0x000fe40000000800 */
[----:B---3--:R-:W-:-:S13]  /*11640*/  ISETP.GE.AND P0, PT, R19, UR4, PT ;  /* 0x0000000413007c0c */ /* 0x008fda000bf06270 */
[----:B------:R-:W-:Y:S05]  /*11650*/  @!P0 BRA `(.L_x_2608) ;  /* 0xffffffa800d48947 */ /* 0x000fea000383ffff */
[----:B------:R-:W-:Y:S05]  /*11660*/  BSYNC B8 ;  /* 0x0000000000087941 */ /* 0x000fea0003800000 */
.L_x_2506:
[----:B0-----:R-:W3:Y:S01]  /*11670*/  LDL.LU R0, [R1+0x48] ;  /* 0x0000480001007983 */ /* 0x001ee20000300800 */
[----:B------:R-:W-:Y:S01]  /*11680*/  BSSY B0, `(.L_x_2609) ;  /* 0x000000b000007945 */ /* 0x000fe20003800000 */
[----:B------:R-:W0:Y:S01]  /*11690*/  S2R R5, SR_CgaCtaId ;  /* 0x0000000000057919 */ /* 0x000e220000008800 */
[----:B---3--:R-:W-:-:S05]  /*116a0*/  VIADD R0, R0, 0x1 ;  /* 0x0000000100007836 */ /* 0x008fca0000000000 */
[----:B------:R-:W-:-:S04]  /*116b0*/  LEA.HI R2, R0, R0, RZ, 0x1 ;  /* 0x0000000000027211 */ /* 0x000fc800078f08ff */
[----:B------:R-:W-:-:S05]  /*116c0*/  LOP3.LUT R3, R2, 0xfffffffe, RZ, 0xc0, !PT ;  /* 0xfffffffe02037812 */ /* 0x000fca00078ec0ff */
[----:B------:R-:W-:Y:S01]  /*116d0*/  IMAD.IADD R3, R0, 0x1, -R3 ;  /* 0x0000000100037824 */ /* 0x000fe200078e0a03 */
[----:B------:R-:W-:-:S04]  /*116e0*/  MOV R0, 0x400 ;  /* 0x0000040000007802 */ /* 0x000fc80000000f00 */
[----:B0-----:R-:W-:Y:S02]  /*116f0*/  LEA R0, R5, R0, 0x18 ;  /* 0x0000000005007211 */ /* 0x001fe400078ec0ff */
[----:B------:R-:W-:-:S04]  /*11700*/  SHF.L.U32 R3, R3, 0x1f, RZ ;  /* 0x0000001f03037819 */ /* 0x000fc800000006ff */
[----:B------:R-:W0:Y:S02]  /*11710*/  SYNCS.PHASECHK.TRANS64.TRYWAIT P0, [R0+URZ+0x34820], R3 ;  /* 0x03482003000075a7 */ /* 0x000e24000800017f */
[----:B0-----:R-:W-:Y:S05]  /*11720*/  @!P0 BRA `(.L_x_2610) ;  /* 0x0000001c00c08947 */ /* 0x001fea0003800000 */
.L_x_2679:
[----:B------:R-:W-:Y:S05]  /*11730*/  BSYNC B0 ;  /* 0x0000000000007941 */ /* 0x000fea0003800000 */
.L_x_2609:
[----:B------:R-:W-:-:S03]  /*11740*/  UMOV UR4, 0xffffffff ;  /* 0xffffffff00047882 */ /* 0x000fc60000000000 */
[----:B------:R-:W-:Y:S05]  /*11750*/  BRA.DIV UR4, `(.L_x_2611) ;  /* 0x0000001e04c87947 */ /* 0x000fea000b800000 */
[----:B------:R-:W3:Y:S02]  /*11760*/  S2R R2, SR_TID.X ;  /* 0x0000000000027919 */ /* 0x000ee40000002100 */
[----:B---3--:R-:W-:-:S04]  /*11770*/  SHF.R.U32.HI R2, RZ, 0x5, R2 ;  /* 0x00000005ff027819 */ /* 0x008fc80000011602 */
[----:B------:R-:W-:-:S05]  /*11780*/  LOP3.LUT R2, R2, 0x3, RZ, 0xc0, !PT ;  /* 0x0000000302027812 */ /* 0x000fca00078ec0ff */
[----:B------:R3:W0:Y:S02]  /*11790*/  SHFL.IDX PT, R14, R2, RZ, 0x1f ;  /* 0x00001fff020e7589 */ /* 0x00062400000e0000 */
.L_x_2682:
[----:B0-----:R-:W-:Y:S01]  /*117a0*/  ISETP.NE.AND P0, PT, R14, RZ, PT ;  /* 0x000000ff0e00720c */ /* 0x001fe20003f05270 */
[----:B------:R-:W-:-:S12]  /*117b0*/  BSSY B0, `(.L_x_2612) ;  /* 0x0000027000007945 */ /* 0x000fd80003800000 */
[----:B------:R-:W-:Y:S05]  /*117c0*/  @P0 BRA `(.L_x_2613) ;  /* 0x0000000000940947 */ /* 0x000fea0003800000 */
[----:B------:R-:W-:-:S03]  /*117d0*/  UMOV UR4, 0xffffffff ;  /* 0xffffffff00047882 */ /* 0x000fc60000000000 */
[----:B------:R-:W-:Y:S05]  /*117e0*/  BRA.DIV UR4, `(.L_x_2614) ;  /* 0x0000001e04d87947 */ /* 0x000fea000b800000 */
[----:B------:R-:W-:-:S13]  /*117f0*/  ELECT P6, URZ, PT ;  /* 0x00000000003f782f */ /* 0x000fda00038c0000 */
.L_x_2685:
[----:B------:R-:W-:Y:S05]  /*11800*/  @!P6 BRA `(.L_x_2613) ;  /* 0x000000000084e947 */ /* 0x000fea0003800000 */
[----:B---3--:R-:W3:Y:S02]  /*11810*/  LDL.LU R2, [R1+0x54] ;  /* 0x0000540001027983 */ /* 0x008ee40000300800 */
[----:B---3--:R-:W-:-:S04]  /*11820*/  LOP3.LUT R2, R2, 0x2, RZ, 0xfc, !PT ;  /* 0x0000000202027812 */ /* 0x008fc800078efcff */
[----:B------:R-:W-:-:S13]  /*11830*/  ISETP.NE.AND P2, PT, R2, 0x3, PT ;  /* 0x000000030200780c */ /* 0x000fda0003f45270 */
[----:B------:R-:W-:Y:S05]  /*11840*/  @!P2 BRA `(.L_x_2615) ;  /* 0x000000000004a947 */ /* 0x000fea0003800000 */
[----:B------:R-:W-:Y:S01]  /*11850*/  BPT.TRAP 0x1 ;  /* 0x000000040000795c */ /* 0x000fe20000300000 */
.L_x_2615:
[----:B------:R-:W3:Y:S04]  /*11860*/  LDL R3, [R1+0x8] ;  /* 0x0000080001037983 */ /* 0x000ee80000100800 */
[----:B--2-4-:R-:W2:Y:S01]  /*11870*/  LDL.LU R7, [R1+0x14] ;  /* 0x0000140001077983 */ /* 0x014ea20000300800 */
[----:B------:R-:W-:-:S04]  /*11880*/  VIADD R2, R0, 0x34840 ;  /* 0x0003484000027836 */ /* 0x000fc80000000000 */
[C---:B---3--:R-:W-:Y:S02]  /*11890*/  IMAD R6, R3.reuse, 0x8, R2 ;  /* 0x0000000803067824 */ /* 0x048fe400078e0202 */
        /* <DEDUP_REMOVED lines=10> */
.L_x_2686:
[----:B------:R-:W2:Y:S02]  /*11940*/  SYNCS.PHASECHK.TRANS64.TRYWAIT P0, [R7+URZ], R2 ;  /* 0x00000002070075a7 */ /* 0x000ea4000800017f */
[----:B--2---:R-:W-:Y:S05]  /*11950*/  @!P0 BRA `(.L_x_2617) ;  /* 0x0000001c00b08947 */ /* 0x004fea0003800000 */
.L_x_2687:
[----:B------:R-:W-:Y:S05]  /*11960*/  @!P2 BRA `(.L_x_2618) ;  /* 0x000000000004a947 */ /* 0x000fea0003800000 */
[----:B------:R-:W-:Y:S01]  /*11970*/  BPT.TRAP 0x1 ;  /* 0x000000040000795c */ /* 0x000fe20000300000 */
.L_x_2618:
[----:B------:R-:W3:Y:S01]  /*11980*/  LDL.LU R4, [R1+0x8] ;  /* 0x0000080001047983 */ /* 0x000ee20000300800 */
[----:B------:R-:W-:-:S04]  /*11990*/  VIADD R0, R0, 0x34860 ;  /* 0x0003486000007836 */ /* 0x000fc80000000000 */
[----:B---3--:R-:W-:-:S04]  /*119a0*/  IMAD R4, R4, 0x8, R0 ;  /* 0x0000000804047824 */ /* 0x008fc800078e0200 */
[----:B------:R-:W3:Y:S02]  /*119b0*/  SYNCS.PHASECHK.TRANS64.TRYWAIT P0, [R4+URZ], R5 ;  /* 0x00000005040075a7 */ /* 0x000ee4000800017f */
[----:B---3--:R-:W-:Y:S05]  /*119c0*/  @!P0 BRA `(.L_x_2619) ;  /* 0x0000001c00a88947 */ /* 0x008fea0003800000 */
.L_x_2688:
[----:B------:R-:W-:-:S07]  /*119d0*/  IMAD R3, R3, 0x8, R0 ;  /* 0x0000000803037824 */ /* 0x000fce00078e0200 */
.L_x_2620:
[----:B----4-:R4:W0:Y:S02]  /*119e0*/  SYNCS.PHASECHK.TRANS64.TRYWAIT P0, [R3+URZ], R2 ;  /* 0x00000002030075a7 */ /* 0x010824000800017f */
[----:B0-----:R-:W-:Y:S05]  /*119f0*/  @!P0 NANOSLEEP.SYNCS 0x989680 ;  /* 0x009896800000895d */ /* 0x001fea0003900000 */
[----:B------:R-:W0:Y:S02]  /*11a00*/  @!P0 SYNCS.PHASECHK.TRANS64 P0, [R3+URZ], R2 ;  /* 0x00000002030085a7 */ /* 0x000e24000800007f */
[----:B0-----:R-:W-:Y:S05]  /*11a10*/  @!P0 BRA `(.L_x_2620) ;  /* 0xfffffffc00f08947 */ /* 0x001fea000383ffff */
.L_x_2613:
[----:B------:R-:W-:Y:S05]  /*11a20*/  BSYNC B0 ;  /* 0x0000000000007941 */ /* 0x000fea0003800000 */
.L_x_2612:
[----:B------:R-:W-:Y:S05]  /*11a30*/  EXIT ;  /* 0x000000000000794d */ /* 0x000fea0003800000 */
.L_x_2448:
[----:B0-----:R-:W-:-:S04]  /*11a40*/  IMAD.U32 R3, RZ, RZ, UR37 ;  /* 0x00000025ff037e24 */ /* 0x001fc8000f8e00ff */
[----:B------:R0:W1:Y:S03]  /*11a50*/  SYNCS.PHASECHK.TRANS64.TRYWAIT P1, [R3+URZ+0x34800], R0 ;  /* 0x03480000030075a7 */ /* 0x000066000802017f */
[----:B-1----:R-:W-:Y:S05]  /*11a60*/  @!P1 NANOSLEEP.SYNCS 0x989680 ;  /* 0x009896800000995d */ /* 0x002fea0003900000 */
[----:B------:R-:W1:Y:S02]  /*11a70*/  @!P1 SYNCS.PHASECHK.TRANS64 P1, [R3+URZ+0x34800], R0 ;  /* 0x03480000030095a7 */ /* 0x000e64000802007f */
[----:B-1----:R-:W-:Y:S05]  /*11a80*/  @!P1 BRA `(.L_x_2448) ;  /* 0xfffffffc00ec9947 */ /* 0x002fea000383ffff */
[----:B------:R-:W-:Y:S05]  /*11a90*/  BRA `(.L_x_2621) ;  /* 0xfffffefc00207947 */ /* 0x000fea000383ffff */
.L_x_2452:
[----:B-1----:R1:W2:Y:S02]  /*11aa0*/  SYNCS.PHASECHK.TRANS64.TRYWAIT P2, [R2+URZ+0x34830], R3 ;  /* 0x03483003020075a7 */ /* 0x0022a4000804017f */
[----:B--2---:R-:W-:Y:S05]  /*11ab0*/  @!P2 NANOSLEEP.SYNCS 0x989680 ;  /* 0x009896800000a95d */ /* 0x004fea0003900000 */
[----:B------:R-:W2:Y:S02]  /*11ac0*/  @!P2 SYNCS.PHASECHK.TRANS64 P2, [R2+URZ+0x34830], R3 ;  /* 0x034830030200a5a7 */ /* 0x000ea4000804007f */
[----:B--2---:R-:W-:Y:S05]  /*11ad0*/  @!P2 BRA `(.L_x_2452) ;  /* 0xfffffffc00f0a947 */ /* 0x004fea000383ffff */
[----:B------:R-:W-:Y:S05]  /*11ae0*/  BRA `(.L_x_2451) ;  /* 0xfffffefc00447947 */ /* 0x000fea000383ffff */
.L_x_2457:
[----:B-1----:R-:W-:-:S04]  /*11af0*/  IMAD.U32 R7, RZ, RZ, UR58 ;  /* 0x0000003aff077e24 */ /* 0x002fc8000f8e00ff */
[----:B------:R1:W2:Y:S03]  /*11b00*/  SYNCS.PHASECHK.TRANS64.TRYWAIT P3, [R7+URZ+0x34830], R0 ;  /* 0x03483000070075a7 */ /* 0x0002a6000806017f */
[----:B--2---:R-:W-:Y:S05]  /*11b10*/  @!P3 NANOSLEEP.SYNCS 0x989680 ;  /* 0x009896800000b95d */ /* 0x004fea0003900000 */
[----:B------:R-:W2:Y:S02]  /*11b20*/  @!P3 SYNCS.PHASECHK.TRANS64 P3, [R7+URZ+0x34830], R0 ;  /* 0x034830000700b5a7 */ /* 0x000ea4000806007f */
[----:B--2---:R-:W-:Y:S05]  /*11b30*/  @!P3 BRA `(.L_x_2457) ;  /* 0xfffffffc00ecb947 */ /* 0x004fea000383ffff */
[----:B------:R-:W-:Y:S05]  /*11b40*/  BRA `(.L_x_2456) ;  /* 0xffffff2000a87947 */ /* 0x000fea000383ffff */
.L_x_2461:
[----:B-1----:R-:W-:-:S04]  /*11b50*/  IMAD.U32 R3, RZ, RZ, UR7 ;  /* 0x00000007ff037e24 */ /* 0x002fc8000f8e00ff */
[----:B------:R1:W2:Y:S03]  /*11b60*/  SYNCS.PHASECHK.TRANS64.TRYWAIT P3, [R3+URZ+0x34850], R0 ;  /* 0x03485000030075a7 */ /* 0x0002a6000806017f */
[----:B--2---:R-:W-:Y:S05]  /*11b70*/  @!P3 NANOSLEEP.SYNCS 0x989680 ;  /* 0x009896800000b95d */ /* 0x004fea0003900000 */
[----:B------:R-:W2:Y:S02]  /*11b80*/  @!P3 SYNCS.PHASECHK.TRANS64 P3, [R3+URZ+0x34850], R0 ;  /* 0x034850000300b5a7 */ /* 0x000ea4000806007f */
[----:B--2---:R-:W-:Y:S05]  /*11b90*/  @!P3 BRA `(.L_x_2461) ;  /* 0xfffffffc00ecb947 */ /* 0x004fea000383ffff */
[----:B------:R-:W-:Y:S05]  /*11ba0*/  BRA `(.L_x_2460) ;  /* 0xffffff2800ac7947 */ /* 0x000fea000383ffff */
.L_x_2467:
[----:B-1----:R-:W-:-:S04]  /*11bb0*/  IMAD.U32 R7, RZ, RZ, UR6 ;  /* 0x00000006ff077e24 */ /* 0x002fc8000f8e00ff */
[----:B------:R1:W2:Y:S03]  /*11bc0*/  SYNCS.PHASECHK.TRANS64.TRYWAIT P2, [R7+URZ+0x34830], R0 ;  /* 0x03483000070075a7 */ /* 0x0002a6000804017f */
[----:B--2---:R-:W-:Y:S05]  /*11bd0*/  @!P2 NANOSLEEP.SYNCS 0x989680 ;  /* 0x009896800000a95d */ /* 0x004fea0003900000 */
[----:B------:R-:W2:Y:S02]  /*11be0*/  @!P2 SYNCS.PHASECHK.TRANS64 P2, [R7+URZ+0x34830], R0 ;  /* 0x034830000700a5a7 */ /* 0x000ea4000804007f */
[----:B--2---:R-:W-:Y:S05]  /*11bf0*/  @!P2 BRA `(.L_x_2467) ;  /* 0xfffffffc00eca947 */ /* 0x004fea000383ffff */
[----:B------:R-:W-:Y:S05]  /*11c00*/  BRA `(.L_x_2466) ;  /* 0xffffff4800ec7947 */ /* 0x000fea000383ffff */
.L_x_2471:
[----:B-1----:R-:W-:-:S04]  /*11c10*/  IMAD.U32 R3, RZ, RZ, UR7 ;  /* 0x00000007ff037e24 */ /* 0x002fc8000f8e00ff */
[----:B------:R1:W2:Y:S03]  /*11c20*/  SYNCS.PHASECHK.TRANS64.TRYWAIT P2, [R3+URZ+0x34850], R0 ;  /* 0x03485000030075a7 */ /* 0x0002a6000804017f */
[----:B--2---:R-:W-:Y:S05]  /*11c30*/  @!P2 NANOSLEEP.SYNCS 0x989680 ;  /* 0x009896800000a95d */ /* 0x004fea0003900000 */
[----:B------:R-:W2:Y:S02]  /*11c40*/  @!P2 SYNCS.PHASECHK.TRANS64 P2, [R3+URZ+0x34850], R0 ;  /* 0x034850000300a5a7 */ /* 0x000ea4000804007f */
[----:B--2---:R-:W-:Y:S05]  /*11c50*/  @!P2 BRA `(.L_x_2471) ;  /* 0xfffffffc00eca947 */ /* 0x004fea000383ffff */
[----:B------:R-:W-:Y:S05]  /*11c60*/  BRA `(.L_x_2470) ;  /* 0xffffff5000f07947 */ /* 0x000fea000383ffff */
.L_x_2476:
[----:B-1----:R-:W-:-:S04]  /*11c70*/  IMAD.U32 R3, RZ, RZ, UR5 ;  /* 0x00000005ff037e24 */ /* 0x002fc8000f8e00ff */
[----:B------:R1:W2:Y:S03]  /*11c80*/  SYNCS.PHASECHK.TRANS64.TRYWAIT P0, [R3+URZ+0x34850], R2 ;  /* 0x03485002030075a7 */ /* 0x0002a6000800017f */
[----:B--2---:R-:W-:Y:S05]  /*11c90*/  @!P0 NANOSLEEP.SYNCS 0x989680 ;  /* 0x009896800000895d */ /* 0x004fea0003900000 */
[----:B------:R-:W2:Y:S02]  /*11ca0*/  @!P0 SYNCS.PHASECHK.TRANS64 P0, [R3+URZ+0x34850], R2 ;  /* 0x03485002030085a7 */ /* 0x000ea4000800007f */
[----:B--2---:R-:W-:Y:S05]  /*11cb0*/  @!P0 BRA `(.L_x_2476) ;  /* 0xfffffffc00ec8947 */ /* 0x004fea000383ffff */
[----:B------:R-:W-:Y:S05]  /*11cc0*/  BRA `(.L_x_2475) ;  /* 0xffffff6c00c07947 */ /* 0x000fea000383ffff */
.L_x_2518:
        /* <DEDUP_REMOVED lines=11> */
.L_x_2623:
[----:B------:R-:W-:Y:S05]  /*11d80*/  BSYNC B0 ;  /* 0x0000000000007941 */ /* 0x000fea0003800000 */
.L_x_2622:
[----:B------:R-:W-:Y:S05]  /*11d90*/  BRA `(.L_x_2624) ;  /* 0xffffffb000187947 */ /* 0x000fea000383ffff */
.L_x_2520:
[----:B------:R-:W-:Y:S01]  /*11da0*/  BSSY B0, `(.L_x_2625) ;  /* 0x0000006000007945 */ /* 0x000fe20003800000 */
[----:B------:R-:W-:-:S07]  /*11db0*/  IMAD.MOV.U32 R15, RZ, RZ, -0x1 ;  /* 0xffffffffff0f7424 */ /* 0x000fce00078e00ff */
[----:B0123--:R-:W-:Y:S05]  /*11dc0*/  WARPSYNC.COLLECTIVE R15, `(.L_x_2626) ;  /* 0x000000000f0c7348 */ /* 0x00ffea0003c00000 */
[----:B------:R-:W-:Y:S02]  /*11dd0*/  ELECT P6, UR62, PT ;  /* 0x00000000003e782f */ /* 0x000fe400038c0000 */
[----:B------:R-:W-:Y:S01]  /*11de0*/  MOV R14, UR62 ;  /* 0x0000003e000e7c02 */ /* 0x000fe20008000f00 */
[----:B0123--:R-:W-:Y:S10]  /*11df0*/  ENDCOLLECTIVE ;  /* 0x000000000000791b */ /* 0x00fff40003800000 */
.L_x_2626:
[----:B------:R-:W-:Y:S05]  /*11e00*/  BSYNC B0 ;  /* 0x0000000000007941 */ /* 0x000fea0003800000 */
.L_x_2625:
[----:B------:R-:W-:Y:S05]  /*11e10*/  BRA `(.L_x_2627) ;  /* 0xffffffb000207947 */ /* 0x000fea000383ffff */
.L_x_2522:
[----:B---3--:R3:W4:Y:S02]  /*11e20*/  SYNCS.PHASECHK.TRANS64.TRYWAIT P0, [R0+URZ+0x34840], R2 ;  /* 0x03484002000075a7 */ /* 0x008724000800017f */
[----:B----4-:R-:W-:Y:S05]  /*11e30*/  @!P0 NANOSLEEP.SYNCS 0x989680 ;  /* 0x009896800000895d */ /* 0x010fea0003900000 */
[----:B------:R-:W4:Y:S02]  /*11e40*/  @!P0 SYNCS.PHASECHK.TRANS64 P0, [R0+URZ+0x34840], R2 ;  /* 0x03484002000085a7 */ /* 0x000f24000800007f */
[----:B----4-:R-:W-:Y:S05]  /*11e50*/  @!P0 BRA `(.L_x_2522) ;  /* 0xfffffffc00f08947 */ /* 0x010fea000383ffff */
[----:B------:R-:W-:Y:S05]  /*11e60*/  BRA `(.L_x_2628) ;  /* 0xffffffb0008c7947 */ /* 0x000fea000383ffff */
.L_x_2526:
[----:B------:R-:W2:Y:S01]  /*11e70*/  LDL.LU R11, [R1+0x34] ;  /* 0x00003400010b7983 */ /* 0x000ea20000300800 */
[----:B------:R-:W-:Y:S01]  /*11e80*/  IMAD.MOV.U32 R13, RZ, RZ, R0 ;  /* 0x000000ffff0d7224 */ /* 0x000fe200078e0000 */
[----:B------:R-:W-:Y:S01]  /*11e90*/  LOP3.LUT R8, R8, 0x7f, RZ, 0xc0, !PT ;  /* 0x0000007f08087812 */ /* 0x000fe200078ec0ff */
[----:B------:R-:W-:Y:S02]  /*11ea0*/  IMAD.MOV.U32 R12, RZ, RZ, RZ ;  /* 0x000000ffff0c7224 */ /* 0x000fe400078e00ff */
[----:B------:R-:W-:Y:S01]  /*11eb0*/  IMAD.MOV.U32 R15, RZ, RZ, -0x1 ;  /* 0xffffffffff0f7424 */ /* 0x000fe200078e00ff */
[----:B------:R-:W-:-:S05]  /*11ec0*/  SHF.R.U32.HI R6, RZ, 0x3, R8 ;  /* 0x00000003ff067819 */ /* 0x000fca0000011608 */
[----:B------:R-:W-:Y:S02]  /*11ed0*/  IMAD R17, R17, 0x80, R6 ;  /* 0x0000008011117824 */ /* 0x000fe400078e0206 */
[----:B--2---:R-:W-:Y:S02]  /*11ee0*/  IMAD R2, R11, R7, RZ ;  /* 0x000000070b027224 */ /* 0x004fe400078e02ff */
[----:B------:R-:W-:-:S03]  /*11ef0*/  IMAD.MOV.U32 R11, RZ, RZ, 0x181f ;  /* 0x0000181fff0b7424 */ /* 0x000fc600078e00ff */
[----:B------:R-:W-:-:S13]  /*11f00*/  ISETP.GE.AND P3, PT, R17, R2, PT ;  /* 0x000000021100720c */ /* 0x000fda0003f66270 */
[----:B-----5:R-:W-:Y:S05]  /*11f10*/  WARPSYNC.COLLECTIVE R15, `(.L_x_2629) ;  /* 0x000000000f087348 */ /* 0x020fea0003c00000 */
[----:B------:R0:W1:Y:S02]  /*11f20*/  SHFL.IDX P6, R14, R13, R12, R11 ;  /* 0x0000000c0d0e7389 */ /* 0x00006400000c000b */
[----:B01---5:R-:W-:Y:S01]  /*11f30*/  ENDCOLLECTIVE ;  /* 0x000000000000791b */ /* 0x023fe20003800000 */
.L_x_2629:
[----:B------:R-:W-:Y:S02]  /*11f40*/  IMAD.MOV.U32 R13, RZ, RZ, R3 ;  /* 0x000000ffff0d7224 */ /* 0x000fe400078e0003 */
[----:B------:R-:W-:-:S07]  /*11f50*/  IMAD.MOV.U32 R4, RZ, RZ, R14 ;  /* 0x000000ffff047224 */ /* 0x000fce00078e000e */
[----:B------:R-:W-:Y:S05]  /*11f60*/  WARPSYNC.COLLECTIVE R15, `(.L_x_2630) ;  /* 0x000000000f087348 */ /* 0x000fea0003c00000 */
[----:B------:R0:W1:Y:S02]  /*11f70*/  SHFL.IDX P6, R14, R13, R12, R11 ;  /* 0x0000000c0d0e7389 */ /* 0x00006400000c000b */
[----:B01----:R-:W-:Y:S01]  /*11f80*/  ENDCOLLECTIVE ;  /* 0x000000000000791b */ /* 0x003fe20003800000 */
.L_x_2630:
[----:B------:R-:W-:Y:S02]  /*11f90*/  IMAD.MOV.U32 R13, RZ, RZ, R0 ;  /* 0x000000ffff0d7224 */ /* 0x000fe400078e0000 */
[----:B------:R-:W-:Y:S02]  /*11fa0*/  IMAD.MOV.U32 R12, RZ, RZ, 0x1 ;  /* 0x00000001ff0c7424 */ /* 0x000fe400078e00ff */
[----:B------:R-:W-:-:S07]  /*11fb0*/  IMAD.MOV.U32 R5, RZ, RZ, R14 ;  /* 0x000000ffff057224 */ /* 0x000fce00078e000e */
[----:B------:R-:W-:Y:S05]  /*11fc0*/  WARPSYNC.COLLECTIVE R15, `(.L_x_2631) ;  /* 0x000000000f087348 */ /* 0x000fea0003c00000 */
[----:B------:R0:W1:Y:S02]  /*11fd0*/  SHFL.IDX P6, R14, R13, R12, R11 ;  /* 0x0000000c0d0e7389 */ /* 0x00006400000c000b */
[----:B01----:R-:W-:Y:S01]  /*11fe0*/  ENDCOLLECTIVE ;  /* 0x000000000000791b */ /* 0x003fe20003800000 */
.L_x_2631:
        /* <DEDUP_REMOVED lines=10> */
.L_x_2632:
[----:B------:R-:W-:Y:S01]  /*12090*/  @!PT LDS RZ, [RZ] ;  /* 0x00000000fffff984 */ /* 0x000fe20000000800 */
[----:B------:R-:W-:Y:S01]  /*120a0*/  @!PT LDS RZ, [RZ] ;  /* 0x00000000fffff984 */ /* 0x000fe20000000800 */
[----:B------:R-:W-:Y:S01]  /*120b0*/  @!PT LDS RZ, [RZ] ;  /* 0x00000000fffff984 */ /* 0x000fe20000000800 */
[----:B------:R-:W-:Y:S04]  /*120c0*/  @!P3 LDGSTS.E.BYPASS.LTC128B.128 [R9+0x10400], desc[UR56][R4.64], !P2 ;  /* 0x104000000409bfae */ /* 0x000fe8000d101d78 */
[----:B------:R-:W-:Y:S04]  /*120d0*/  @!P3 LDGSTS.E.BYPASS.LTC128B.128 [R9+0x14400], desc[UR56][R4.64+0x80], !P1 ;  /* 0x144000800409bfae */ /* 0x000fe8000c901d78 */
[----:B------:R0:W-:Y:S01]  /*120e0*/  @!P3 LDGSTS.E.BYPASS.LTC128B.128 [R9+0x18400], desc[UR56][R4.64+0x100], !P0 ;  /* 0x184001000409bfae */ /* 0x0001e2000c101d78 */
[----:B------:R-:W-:Y:S02]  /*120f0*/  IMAD.MOV.U32 R13, RZ, RZ, R0 ;  /* 0x000000ffff0d7224 */ /* 0x000fe400078e0000 */
[----:B------:R-:W-:-:S02]  /*12100*/  IMAD.MOV.U32 R12, RZ, RZ, 0x2 ;  /* 0x00000002ff0c7424 */ /* 0x000fc400078e00ff */
[----:B0-----:R-:W-:Y:S02]  /*12110*/  VIADD R4, R17, 0x10 ;  /* 0x0000001011047836 */ /* 0x001fe40000000000 */
[----:B------:R-:W-:-:S07]  /*12120*/  IMAD.MOV.U32 R6, RZ, RZ, R14 ;  /* 0x000000ffff067224 */ /* 0x000fce00078e000e */
[----:B------:R-:W-:Y:S05]  /*12130*/  WARPSYNC.COLLECTIVE R15, `(.L_x_2633) ;  /* 0x000000000f087348 */ /* 0x000fea0003c00000 */
[----:B------:R0:W1:Y:S02]  /*12140*/  SHFL.IDX P6, R14, R13, R12, R11 ;  /* 0x0000000c0d0e7389 */ /* 0x00006400000c000b */
[----:B01----:R-:W-:Y:S01]  /*12150*/  ENDCOLLECTIVE ;  /* 0x000000000000791b */ /* 0x003fe20003800000 */
.L_x_2633:
[----:B------:R-:W-:-:S13]  /*12160*/  ISETP.GE.AND P3, PT, R4, R2, PT ;  /* 0x000000020400720c */ /* 0x000fda0003f66270 */
[----:B------:R-:W-:Y:S01]  /*12170*/  @!P3 LEA R7, P5, R10, R6, 0x1 ;  /* 0x000000060a07b211 */ /* 0x000fe200078a08ff */
[----:B------:R-:W-:-:S04]  /*12180*/  IMAD.MOV.U32 R13, RZ, RZ, R3 ;  /* 0x000000ffff0d7224 */ /* 0x000fc800078e0003 */
[----:B------:R-:W-:Y:S02]  /*12190*/  @!P3 IMAD.X R6, RZ, RZ, R8, P5 ;  /* 0x000000ffff06b224 */ /* 0x000fe400028e0608 */
[----:B------:R-:W-:Y:S02]  /*121a0*/  @!P3 IMAD.MOV.U32 R4, RZ, RZ, R7 ;  /* 0x000000ffff04b224 */ /* 0x000fe400078e0007 */
[----:B------:R-:W-:Y:S02]  /*121b0*/  @!P3 IMAD.MOV.U32 R5, RZ, RZ, R6 ;  /* 0x000000ffff05b224 */ /* 0x000fe400078e0006 */
[----:B------:R-:W-:-:S07]  /*121c0*/  IMAD.MOV.U32 R6, RZ, RZ, R14 ;  /* 0x000000ffff067224 */ /* 0x000fce00078e000e */
[----:B------:R-:W-:Y:S05]  /*121d0*/  WARPSYNC.COLLECTIVE R15, `(.L_x_2634) ;  /* 0x000000000f087348 */ /* 0x000fea0003c00000 */
[----:B------:R0:W1:Y:S02]  /*121e0*/  SHFL.IDX P6, R14, R13, R12, R11 ;  /* 0x0000000c0d0e7389 */ /* 0x00006400000c000b */
[----:B01----:R-:W-:Y:S01]  /*121f0*/  ENDCOLLECTIVE ;  /* 0x000000000000791b */ /* 0x003fe20003800000 */
.L_x_2634:
        /* <DEDUP_REMOVED lines=13> */
.L_x_2635:
[----:B------:R-:W-:-:S13]  /*122d0*/  ISETP.GE.AND P3, PT, R4, R2, PT ;  /* 0x000000020400720c */ /* 0x000fda0003f66270 */
[----:B------:R-:W-:Y:S01]  /*122e0*/  @!P3 LEA R7, P4, R10, R7, 0x1 ;  /* 0x000000070a07b211 */ /* 0x000fe200078808ff */
[----:B------:R-:W-:-:S04]  /*122f0*/  IMAD.MOV.U32 R13, RZ, RZ, R3 ;  /* 0x000000ffff0d7224 */ /* 0x000fc800078e0003 */
[----:B------:R-:W-:-:S04]  /*12300*/  @!P3 IMAD.X R4, RZ, RZ, R6, P4 ;  /* 0x000000ffff04b224 */ /* 0x000fc800020e0606 */
[----:B------:R-:W-:Y:S02]  /*12310*/  @!P3 IMAD.MOV.U32 R5, RZ, RZ, R4 ;  /* 0x000000ffff05b224 */ /* 0x000fe400078e0004 */
[----:B------:R-:W-:Y:S02]  /*12320*/  @!P3 IMAD.MOV.U32 R4, RZ, RZ, R7 ;  /* 0x000000ffff04b224 */ /* 0x000fe400078e0007 */
[----:B------:R-:W-:-:S03]  /*12330*/  VIADD R7, R17, 0x60 ;  /* 0x0000006011077836 */ /* 0x000fc60000000000 */
[----:B------:R-:W-:Y:S01]  /*12340*/  @!PT LDS RZ, [RZ] ;  /* 0x00000000fffff984 */ /* 0x000fe20000000800 */
[----:B------:R-:W-:Y:S01]  /*12350*/  @!PT LDS RZ, [RZ] ;  /* 0x00000000fffff984 */ /* 0x000fe20000000800 */
[----:B------:R-:W-:Y:S01]  /*12360*/  @!PT LDS RZ, [RZ] ;  /* 0x00000000fffff984 */ /* 0x000fe20000000800 */
[----:B------:R-:W-:Y:S04]  /*12370*/  @!P3 LDGSTS.E.BYPASS.LTC128B.128 [R9+0x11400], desc[UR56][R4.64], !P2 ;  /* 0x114000000409bfae */ /* 0x000fe8000d101d78 */
[----:B------:R-:W-:Y:S04]  /*12380*/  @!P3 LDGSTS.E.BYPASS.LTC128B.128 [R9+0x15400], desc[UR56][R4.64+0x80], !P1 ;  /* 0x154000800409bfae */ /* 0x000fe8000c901d78 */
[----:B------:R0:W-:Y:S02]  /*12390*/  @!P3 LDGSTS.E.BYPASS.LTC128B.128 [R9+0x19400], desc[UR56][R4.64+0x100], !P0 ;  /* 0x194001000409bfae */ /* 0x0001e4000c101d78 */
[----:B0-----:R-:W-:-:S05]  /*123a0*/  VIADD R4, R17, 0x30 ;  /* 0x0000003011047836 */ /* 0x001fca0000000000 */
[----:B------:R-:W-:Y:S01]  /*123b0*/  ISETP.GE.AND P3, PT, R4, R2, PT ;  /* 0x000000020400720c */ /* 0x000fe20003f66270 */
[----:B------:R-:W-:-:S12]  /*123c0*/  IMAD.MOV.U32 R4, RZ, RZ, R14 ;  /* 0x000000ffff047224 */ /* 0x000fd800078e000e */
[----:B------:R-:W-:Y:S05]  /*123d0*/  WARPSYNC.COLLECTIVE R15, `(.L_x_2636) ;  /* 0x000000000f087348 */ /* 0x000fea0003c00000 */
[----:B------:R0:W1:Y:S02]  /*123e0*/  SHFL.IDX P6, R14, R13, R12, R11 ;  /* 0x0000000c0d0e7389 */ /* 0x00006400000c000b */
[----:B01----:R-:W-:Y:S01]  /*123f0*/  ENDCOLLECTIVE ;  /* 0x000000000000791b */ /* 0x003fe20003800000 */
.L_x_2636:
[----:B------:R-:W-:Y:S02]  /*12400*/  IMAD.MOV.U32 R13, RZ, RZ, R0 ;  /* 0x000000ffff0d7224 */ /* 0x000fe400078e0000 */
[----:B------:R-:W-:Y:S02]  /*12410*/  IMAD.MOV.U32 R12, RZ, RZ, 0x4 ;  /* 0x00000004ff0c7424 */ /* 0x000fe400078e00ff */
[----:B------:R-:W-:-:S07]  /*12420*/  IMAD.MOV.U32 R5, RZ, RZ, R14 ;  /* 0x000000ffff057224 */ /* 0x000fce00078e000e */
[----:B------:R-:W-:Y:S05]  /*12430*/  WARPSYNC.COLLECTIVE R15, `(.L_x_2637) ;  /* 0x000000000f087348 */ /* 0x000fea0003c00000 */
[----:B------:R0:W1:Y:S02]  /*12440*/  SHFL.IDX P6, R14, R13, R12, R11 ;  /* 0x0000000c0d0e7389 */ /* 0x00006400000c000b */
[----:B01----:R-:W-:Y:S01]  /*12450*/  ENDCOLLECTIVE ;  /* 0x000000000000791b */ /* 0x003fe20003800000 */
.L_x_2637:
        /* <DEDUP_REMOVED lines=18> */
.L_x_2638:
[----:B------:R-:W-:Y:S02]  /*12580*/  IMAD.MOV.U32 R13, RZ, RZ, R0 ;  /* 0x000000ffff0d7224 */ /* 0x000fe400078e0000 */
[----:B------:R-:W-:Y:S02]  /*12590*/  IMAD.MOV.U32 R12, RZ, RZ, 0x5 ;  /* 0x00000005ff0c7424 */ /* 0x000fe400078e00ff */
[----:B------:R-:W-:-:S07]  /*125a0*/  IMAD.MOV.U32 R5, RZ, RZ, R14 ;  /* 0x000000ffff057224 */ /* 0x000fce00078e000e */
[----:B------:R-:W-:Y:S05]  /*125b0*/  WARPSYNC.COLLECTIVE R15, `(.L_x_2639) ;  /* 0x000000000f087348 */ /* 0x000fea0003c00000 */
[----:B------:R0:W1:Y:S02]  /*125c0*/  SHFL.IDX P6, R14, R13, R12, R11 ;  /* 0x0000000c0d0e7389 */ /* 0x00006400000c000b */
[----:B01----:R-:W-:Y:S01]  /*125d0*/  ENDCOLLECTIVE ;  /* 0x000000000000791b */ /* 0x003fe20003800000 */
.L_x_2639:
        /* <DEDUP_REMOVED lines=18> */
.L_x_2640:
[----:B------:R-:W-:Y:S02]  /*12700*/  IMAD.MOV.U32 R13, RZ, RZ, R0 ;  /* 0x000000ffff0d7224 */ /* 0x000fe400078e0000 */
[----:B------:R-:W-:Y:S02]  /*12710*/  IMAD.MOV.U32 R12, RZ, RZ, 0x6 ;  /* 0x00000006ff0c7424 */ /* 0x000fe400078e00ff */
[----:B------:R-:W-:-:S07]  /*12720*/  IMAD.MOV.U32 R5, RZ, RZ, R14 ;  /* 0x000000ffff057224 */ /* 0x000fce00078e000e */
[----:B------:R-:W-:Y:S05]  /*12730*/  WARPSYNC.COLLECTIVE R15, `(.L_x_2641) ;  /* 0x000000000f087348 */ /* 0x000fea0003c00000 */
[----:B------:R0:W1:Y:S02]  /*12740*/  SHFL.IDX P6, R14, R13, R12, R11 ;  /* 0x0000000c0d0e7389 */ /* 0x00006400000c000b */
[----:B01----:R-:W-:Y:S01]  /*12750*/  ENDCOLLECTIVE ;  /* 0x000000000000791b */ /* 0x003fe20003800000 */
.L_x_2641:
[----:B------:R-:W-:-:S05]  /*12760*/  @!P3 LEA R5, P4, R10, R5, 0x1 ;  /* 0x000000050a05b211 */ /* 0x000fca00078808ff */
[----:B------:R-:W-:Y:S01]  /*12770*/  @!P3 IMAD.X R4, RZ, RZ, R4, P4 ;  /* 0x000000ffff04b224 */ /* 0x000fe200020e0604 */
[----:B------:R-:W-:-:S04]  /*12780*/  ISETP.GE.AND P4, PT, R7, R2, PT ;  /* 0x000000020700720c */ /* 0x000fc80003f86270 */
        /* <DEDUP_REMOVED lines=14> */
.L_x_2642:
[----:B------:R-:W-:Y:S02]  /*12870*/  IMAD.MOV.U32 R13, RZ, RZ, R0 ;  /* 0x000000ffff0d7224 */ /* 0x000fe400078e0000 */
[----:B------:R-:W-:Y:S02]  /*12880*/  IMAD.MOV.U32 R12, RZ, RZ, 0x7 ;  /* 0x00000007ff0c7424 */ /* 0x000fe400078e00ff */
[----:B------:R-:W-:-:S07]  /*12890*/  IMAD.MOV.U32 R5, RZ, RZ, R14 ;  /* 0x000000ffff057224 */ /* 0x000fce00078e000e */
[----:B------:R-:W-:Y:S05]  /*128a0*/  WARPSYNC.COLLECTIVE R15, `(.L_x_2643) ;  /* 0x000000000f087348 */ /* 0x000fea0003c00000 */
[----:B------:R0:W1:Y:S02]  /*128b0*/  SHFL.IDX P6, R14, R13, R12, R11 ;  /* 0x0000000c0d0e7389 */ /* 0x00006400000c000b */
[----:B01----:R-:W-:Y:S01]  /*128c0*/  ENDCOLLECTIVE ;  /* 0x000000000000791b */ /* 0x003fe20003800000 */
.L_x_2643:
        /* <DEDUP_REMOVED lines=10> */
.L_x_2644:
        /* <DEDUP_REMOVED lines=8> */
.L_x_2531:
[----:B0-----:R-:W2:Y:S02]  /*129f0*/  LDL R2, [R1+0x4] ;  /* 0x0000040001027983 */ /* 0x001ea40000100800 */
[----:B--2---:R0:W1:Y:S02]  /*12a00*/  SYNCS.PHASECHK.TRANS64.TRYWAIT P0, [R2+URZ+0x34820], R0 ;  /* 0x03482000020075a7 */ /* 0x004064000800017f */
[----:B-1----:R-:W-:Y:S05]  /*12a10*/  @!P0 NANOSLEEP.SYNCS 0x989680 ;  /* 0x009896800000895d */ /* 0x002fea0003900000 */
[----:B------:R-:W1:Y:S02]  /*12a20*/  @!P0 SYNCS.PHASECHK.TRANS64 P0, [R2+URZ+0x34820], R0 ;  /* 0x03482000020085a7 */ /* 0x000e64000800007f */
[----:B-1----:R-:W-:Y:S05]  /*12a30*/  @!P0 BRA `(.L_x_2531) ;  /* 0xfffffffc00ec8947 */ /* 0x002fea000383ffff */
[----:B------:R-:W-:Y:S05]  /*12a40*/  BRA `(.L_x_2646) ;  /* 0xffffffb400ec7947 */ /* 0x000fea000383ffff */
.L_x_2540:
[----:B-1----:R1:W2:Y:S02]  /*12a50*/  SYNCS.PHASECHK.TRANS64.TRYWAIT P0, [R2+URZ+0x34840], R0 ;  /* 0x03484000020075a7 */ /* 0x0022a4000800017f */
[----:B--2---:R-:W-:Y:S05]  /*12a60*/  @!P0 NANOSLEEP.SYNCS 0x989680 ;  /* 0x009896800000895d */ /* 0x004fea0003900000 */
[----:B------:R-:W2:Y:S02]  /*12a70*/  @!P0 SYNCS.PHASECHK.TRANS64 P0, [R2+URZ+0x34840], R0 ;  /* 0x03484000020085a7 */ /* 0x000ea4000800007f */
[----:B--2---:R-:W-:Y:S05]  /*12a80*/  @!P0 BRA `(.L_x_2540) ;  /* 0xfffffffc00f08947 */ /* 0x004fea000383ffff */
[----:B------:R-:W-:Y:S05]  /*12a90*/  BRA `(.L_x_2647) ;  /* 0xffffffb800b07947 */ /* 0x000fea000383ffff */
.L_x_2547:
[----:B0-----:R0:W1:Y:S02]  /*12aa0*/  SYNCS.PHASECHK.TRANS64.TRYWAIT P0, [R2+URZ+0x60], R0 ;  /* 0x00006000020075a7 */ /* 0x001064000800017f */
[----:B-1----:R-:W-:Y:S05]  /*12ab0*/  @!P0 NANOSLEEP.SYNCS 0x989680 ;  /* 0x009896800000895d */ /* 0x002fea0003900000 */
[----:B------:R-:W1:Y:S02]  /*12ac0*/  @!P0 SYNCS.PHASECHK.TRANS64 P0, [R2+URZ+0x60], R0 ;  /* 0x00006000020085a7 */ /* 0x000e64000800007f */
[----:B-1----:R-:W-:Y:S05]  /*12ad0*/  @!P0 BRA `(.L_x_2547) ;  /* 0xfffffffc00f08947 */ /* 0x002fea000383ffff */
[----:B------:R-:W-:Y:S05]  /*12ae0*/  BRA `(.L_x_2648) ;  /* 0xffffffbc00c87947 */ /* 0x000fea000383ffff */
.L_x_2556:
[----:B---3--:R3:W4:Y:S02]  /*12af0*/  SYNCS.PHASECHK.TRANS64.TRYWAIT P0, [R3+URZ+0x34840], R2 ;  /* 0x03484002030075a7 */ /* 0x008724000800017f */
[----:B----4-:R-:W-:Y:S05]  /*12b00*/  @!P0 NANOSLEEP.SYNCS 0x989680 ;  /* 0x009896800000895d */ /* 0x010fea0003900000 */
[----:B------:R-:W4:Y:S02]  /*12b10*/  @!P0 SYNCS.PHASECHK.TRANS64 P0, [R3+URZ+0x34840], R2 ;  /* 0x03484002030085a7 */ /* 0x000f24000800007f */
[----:B----4-:R-:W-:Y:S05]  /*12b20*/  @!P0 BRA `(.L_x_2556) ;  /* 0xfffffffc00f08947 */ /* 0x010fea000383ffff */
[----:B------:R-:W-:Y:S05]  /*12b30*/  BRA `(.L_x_2649) ;  /* 0xffffffc400687947 */ /* 0x000fea000383ffff */
.L_x_2563:
[----:B--2---:R2:W3:Y:S02]  /*12b40*/  SYNCS.PHASECHK.TRANS64.TRYWAIT P0, [R2+URZ+0x60], R3 ;  /* 0x00006003020075a7 */ /* 0x0044e4000800017f */
[----:B---3--:R-:W-:Y:S05]  /*12b50*/  @!P0 NANOSLEEP.SYNCS 0x989680 ;  /* 0x009896800000895d */ /* 0x008fea0003900000 */
[----:B------:R-:W3:Y:S02]  /*12b60*/  @!P0 SYNCS.PHASECHK.TRANS64 P0, [R2+URZ+0x60], R3 ;  /* 0x00006003020085a7 */ /* 0x000ee4000800007f */
[----:B---3--:R-:W-:Y:S05]  /*12b70*/  @!P0 BRA `(.L_x_2563) ;  /* 0xfffffffc00f08947 */ /* 0x008fea000383ffff */
[----:B------:R-:W-:Y:S05]  /*12b80*/  BRA `(.L_x_2650) ;  /* 0xffffffc800807947 */ /* 0x000fea000383ffff */
.L_x_2572:
[----:B----4-:R4:W0:Y:S02]  /*12b90*/  SYNCS.PHASECHK.TRANS64.TRYWAIT P0, [R2+URZ+0x34840], R3 ;  /* 0x03484003020075a7 */ /* 0x010824000800017f */
[----:B0-----:R-:W-:Y:S05]  /*12ba0*/  @!P0 NANOSLEEP.SYNCS 0x989680 ;  /* 0x009896800000895d */ /* 0x001fea0003900000 */
[----:B------:R-:W0:Y:S02]  /*12bb0*/  @!P0 SYNCS.PHASECHK.TRANS64 P0, [R2+URZ+0x34840], R3 ;  /* 0x03484003020085a7 */ /* 0x000e24000800007f */
[----:B0-----:R-:W-:Y:S05]  /*12bc0*/  @!P0 BRA `(.L_x_2572) ;  /* 0xfffffffc00f08947 */ /* 0x001fea000383ffff */
[----:B------:R-:W-:Y:S05]  /*12bd0*/  BRA `(.L_x_2651) ;  /* 0xffffffcc00f47947 */ /* 0x000fea000383ffff */
.L_x_2579:
[----:B--2---:R2:W3:Y:S02]  /*12be0*/  SYNCS.PHASECHK.TRANS64.TRYWAIT P0, [R2+URZ+0x60], R5 ;  /* 0x00006005020075a7 */ /* 0x0044e4000800017f */
[----:B---3--:R-:W-:Y:S05]  /*12bf0*/  @!P0 NANOSLEEP.SYNCS 0x989680 ;  /* 0x009896800000895d */ /* 0x008fea0003900000 */
[----:B------:R-:W3:Y:S02]  /*12c00*/  @!P0 SYNCS.PHASECHK.TRANS64 P0, [R2+URZ+0x60], R5 ;  /* 0x00006005020085a7 */ /* 0x000ee4000800007f */
[----:B---3--:R-:W-:Y:S05]  /*12c10*/  @!P0 BRA `(.L_x_2579) ;  /* 0xfffffffc00f08947 */ /* 0x008fea000383ffff */
[----:B------:R-:W-:Y:S05]  /*12c20*/  BRA `(.L_x_2652) ;  /* 0xffffffd4000c7947 */ /* 0x000fea000383ffff */
.L_x_2590:
[----:B0-----:R0:W2:Y:S02]  /*12c30*/  SYNCS.PHASECHK.TRANS64.TRYWAIT P0, [R0+URZ+0x34860], R2 ;  /* 0x03486002000075a7 */ /* 0x0010a4000800017f */
[----:B--2---:R-:W-:Y:S05]  /*12c40*/  @!P0 NANOSLEEP.SYNCS 0x989680 ;  /* 0x009896800000895d */ /* 0x004fea0003900000 */
[----:B------:R-:W2:Y:S02]  /*12c50*/  @!P0 SYNCS.PHASECHK.TRANS64 P0, [R0+URZ+0x34860], R2 ;  /* 0x03486002000085a7 */ /* 0x000ea4000800007f */
[----:B--2---:R-:W-:Y:S05]  /*12c60*/  @!P0 BRA `(.L_x_2590) ;  /* 0xfffffffc00f08947 */ /* 0x004fea000383ffff */
[----:B------:R-:W-:Y:S05]  /*12c70*/  BRA `(.L_x_2653) ;  /* 0xffffffd800647947 */ /* 0x000fea000383ffff */
.L_x_2597:
[----:B------:R-:W-:Y:S01]  /*12c80*/  BSSY B0, `(.L_x_2654) ;  /* 0x0000008000007945 */ /* 0x000fe20003800000 */
[----:B------:R-:W-:Y:S02]  /*12c90*/  IMAD.MOV.U32 R13, RZ, RZ, R16 ;  /* 0x000000ffff0d7224 */ /* 0x000fe400078e0010 */
[----:B------:R-:W-:Y:S02]  /*12ca0*/  IMAD.MOV.U32 R12, RZ, RZ, RZ ;  /* 0x000000ffff0c7224 */ /* 0x000fe400078e00ff */
[----:B------:R-:W-:Y:S02]  /*12cb0*/  IMAD.MOV.U32 R11, RZ, RZ, 0x1f ;  /* 0x0000001fff0b7424 */ /* 0x000fe400078e00ff */
[----:B------:R-:W-:-:S07]  /*12cc0*/  IMAD.MOV.U32 R15, RZ, RZ, -0x1 ;  /* 0xffffffffff0f7424 */ /* 0x000fce00078e00ff */
[----:B-12-45:R-:W-:Y:S05]  /*12cd0*/  WARPSYNC.COLLECTIVE R15, `(.L_x_2655) ;  /* 0x000000000f087348 */ /* 0x036fea0003c00000 */
[----:B------:R0:W3:Y:S02]  /*12ce0*/  SHFL.IDX P6, R14, R13, R12, R11 ;  /* 0x0000000c0d0e7389 */ /* 0x0000e400000c000b */
[----:B012345:R-:W-:Y:S01]  /*12cf0*/  ENDCOLLECTIVE ;  /* 0x000000000000791b */ /* 0x03ffe20003800000 */
.L_x_2655:
[----:B------:R-:W-:Y:S05]  /*12d00*/  BSYNC B0 ;  /* 0x0000000000007941 */ /* 0x000fea0003800000 */
.L_x_2654:
        /* <DEDUP_REMOVED lines=9> */
.L_x_2656:
        /* <DEDUP_REMOVED lines=18> */
.L_x_2657:
[----:B------:R-:W-:Y:S01]  /*12ec0*/  IMAD.MOV.U32 R12, RZ, RZ, 0x2 ;  /* 0x00000002ff0c7424 */ /* 0x000fe200078e00ff */
[----:B------:R-:W-:-:S05]  /*12ed0*/  SEL R7, R14, RZ, P1 ;  /* 0x000000ff0e077207 */ /* 0x000fca0000800000 */
[----:B------:R-:W-:-:S04]  /*12ee0*/  IMAD.IADD R3, R2, 0x1, R7 ;  /* 0x0000000102037824 */ /* 0x000fc800078e0207 */
[----:B------:R-:W-:-:S07]  /*12ef0*/  IMAD.MOV.U32 R13, RZ, RZ, R3 ;  /* 0x000000ffff0d7224 */ /* 0x000fce00078e0003 */
[----:B------:R-:W-:Y:S05]  /*12f00*/  WARPSYNC.COLLECTIVE R15, `(.L_x_2658) ;  /* 0x000000000f087348 */ /* 0x000fea0003c00000 */
[----:B------:R0:W1:Y:S02]  /*12f10*/  SHFL.UP P6, R14, R13, R12, R11 ;  /* 0x0400000c0d0e7389 */ /* 0x00006400000c000b */
[----:B01----:R-:W-:Y:S01]  /*12f20*/  ENDCOLLECTIVE ;  /* 0x000000000000791b */ /* 0x003fe20003800000 */
.L_x_2658:
        /* <DEDUP_REMOVED lines=8> */
.L_x_2659:
        /* <DEDUP_REMOVED lines=8> */
.L_x_2660:
        /* <DEDUP_REMOVED lines=8> */
.L_x_2661:
        /* <DEDUP_REMOVED lines=9> */
.L_x_2662:
[----:B------:R-:W-:Y:S01]  /*13140*/  IMAD.MOV.U32 R16, RZ, RZ, R14 ;  /* 0x000000ffff107224 */ /* 0x000fe200078e000e */
[----:B------:R-:W-:Y:S06]  /*13150*/  BRA `(.L_x_2663) ;  /* 0xffffffd800ec7947 */ /* 0x000fec000383ffff */
.L_x_2602:
[----:B------:R-:W-:Y:S01]  /*13160*/  BSSY B0, `(.L_x_2664) ;  /* 0x0000008000007945 */ /* 0x000fe20003800000 */
[----:B-----5:R-:W-:Y:S02]  /*13170*/  IMAD.MOV.U32 R13, RZ, RZ, R2 ;  /* 0x000000ffff0d7224 */ /* 0x020fe400078e0002 */
[----:B------:R-:W-:Y:S02]  /*13180*/  IMAD.MOV.U32 R12, RZ, RZ, 0x1 ;  /* 0x00000001ff0c7424 */ /* 0x000fe400078e00ff */
[----:B------:R-:W-:Y:S02]  /*13190*/  IMAD.MOV.U32 R11, RZ, RZ, RZ ;  /* 0x000000ffff0b7224 */ /* 0x000fe400078e00ff */
[----:B------:R-:W-:-:S07]  /*131a0*/  IMAD.MOV.U32 R15, RZ, RZ, -0x1 ;  /* 0xffffffffff0f7424 */ /* 0x000fce00078e00ff */
[----:B012-4-:R-:W-:Y:S05]  /*131b0*/  WARPSYNC.COLLECTIVE R15, `(.L_x_2665) ;  /* 0x000000000f087348 */ /* 0x017fea0003c00000 */
[----:B------:R3:W0:Y:S02]  /*131c0*/  SHFL.UP P6, R14, R13, R12, R11 ;  /* 0x0400000c0d0e7389 */ /* 0x00062400000c000b */
[----:B01234-:R-:W-:Y:S01]  /*131d0*/  ENDCOLLECTIVE ;  /* 0x000000000000791b */ /* 0x01ffe20003800000 */
.L_x_2665:
[----:B------:R-:W-:Y:S05]  /*131e0*/  BSYNC B0 ;  /* 0x0000000000007941 */ /* 0x000fea0003800000 */
.L_x_2664:
        /* <DEDUP_REMOVED lines=9> */
.L_x_2666:
[----:B------:R-:W-:Y:S01]  /*13280*/  IMAD.MOV.U32 R12, RZ, RZ, 0x4 ;  /* 0x00000004ff0c7424 */ /* 0x000fe200078e00ff */
[----:B------:R-:W-:-:S05]  /*13290*/  SEL R14, R14, RZ, P2 ;  /* 0x000000ff0e0e7207 */ /* 0x000fca0001000000 */
[----:B------:R-:W-:-:S04]  /*132a0*/  IMAD.IADD R3, R3, 0x1, R14 ;  /* 0x0000000103037824 */ /* 0x000fc800078e020e */
[----:B------:R-:W-:-:S07]  /*132b0*/  IMAD.MOV.U32 R13, RZ, RZ, R3 ;  /* 0x000000ffff0d7224 */ /* 0x000fce00078e0003 */
[----:B------:R-:W-:Y:S05]  /*132c0*/  WARPSYNC.COLLECTIVE R15, `(.L_x_2667) ;  /* 0x000000000f087348 */ /* 0x000fea0003c00000 */
[----:B------:R0:W1:Y:S02]  /*132d0*/  SHFL.UP P6, R14, R13, R12, R11 ;  /* 0x0400000c0d0e7389 */ /* 0x00006400000c000b */
[----:B01----:R-:W-:Y:S01]  /*132e0*/  ENDCOLLECTIVE ;  /* 0x000000000000791b */ /* 0x003fe20003800000 */
.L_x_2667:
[----:B------:R-:W-:Y:S01]  /*132f0*/  IMAD.MOV.U32 R12, RZ, RZ, 0x8 ;  /* 0x00000008ff0c7424 */ /* 0x000fe200078e00ff */
[----:B------:R-:W-:-:S05]  /*13300*/  SEL R14, R14, RZ, P3 ;  /* 0x000000ff0e0e7207 */ /* 0x000fca0001800000 */
[----:B------:R-:W-:-:S04]  /*13310*/  IMAD.IADD R3, R3, 0x1, R14 ;  /* 0x0000000103037824 */ /* 0x000fc800078e020e */
[----:B------:R-:W-:-:S07]  /*13320*/  IMAD.MOV.U32 R13, RZ, RZ, R3 ;  /* 0x000000ffff0d7224 */ /* 0x000fce00078e0003 */
[----:B------:R-:W-:Y:S05]  /*13330*/  WARPSYNC.COLLECTIVE R15, `(.L_x_2668) ;  /* 0x000000000f087348 */ /* 0x000fea0003c00000 */
[----:B------:R0:W1:Y:S02]  /*13340*/  SHFL.UP P6, R14, R13, R12, R11 ;  /* 0x0400000c0d0e7389 */ /* 0x00006400000c000b */
[----:B01----:R-:W-:Y:S01]  /*13350*/  ENDCOLLECTIVE ;  /* 0x000000000000791b */ /* 0x003fe20003800000 */
.L_x_2668:
[----:B------:R-:W-:Y:S01]  /*13360*/  IMAD.MOV.U32 R12, RZ, RZ, 0x10 ;  /* 0x00000010ff0c7424 */ /* 0x000fe200078e00ff */
[----:B------:R-:W-:-:S05]  /*13370*/  SEL R14, R14, RZ, P4 ;  /* 0x000000ff0e0e7207 */ /* 0x000fca0002000000 */
[----:B------:R-:W-:-:S04]  /*13380*/  IMAD.IADD R3, R3, 0x1, R14 ;  /* 0x0000000103037824 */ /* 0x000fc800078e020e */
[----:B------:R-:W-:-:S07]  /*13390*/  IMAD.MOV.U32 R13, RZ, RZ, R3 ;  /* 0x000000ffff0d7224 */ /* 0x000fce00078e0003 */
[----:B------:R-:W-:Y:S05]  /*133a0*/  WARPSYNC.COLLECTIVE R15, `(.L_x_2669) ;  /* 0x000000000f087348 */ /* 0x000fea0003c00000 */
[----:B------:R0:W1:Y:S02]  /*133b0*/  SHFL.UP P6, R14, R13, R12, R11 ;  /* 0x0400000c0d0e7389 */ /* 0x00006400000c000b */
[----:B01----:R-:W-:Y:S01]  /*133c0*/  ENDCOLLECTIVE ;  /* 0x000000000000791b */ /* 0x003fe20003800000 */
.L_x_2669:
        /* <DEDUP_REMOVED lines=8> */
.L_x_2670:
[----:B------:R-:W-:Y:S01]  /*13450*/  IMAD.MOV.U32 R16, RZ, RZ, R14 ;  /* 0x000000ffff107224 */ /* 0x000fe200078e000e */
[----:B------:R-:W-:Y:S06]  /*13460*/  BRA `(.L_x_2671) ;  /* 0xffffffd800c47947 */ /* 0x000fec000383ffff */
.L_x_2604:
[----:B------:R-:W-:Y:S01]  /*13470*/  BSSY B0, `(.L_x_2672) ;  /* 0x0000006000007945 */ /* 0x000fe20003800000 */
[----:B------:R-:W-:Y:S01]  /*13480*/  PLOP3.LUT P6, PT, P6, PT, PT, 0x8, 0x0 ;  /* 0x000000000000781c */ /* 0x000fe200037ce170 */
[----:B------:R-:W-:-:S12]  /*13490*/  IMAD.MOV.U32 R15, RZ, RZ, -0x1 ;  /* 0xffffffffff0f7424 */ /* 0x000fd800078e00ff */
[----:B012-45:R-:W-:Y:S05]  /*134a0*/  WARPSYNC.COLLECTIVE R15, `(.L_x_2673) ;  /* 0x000000000f087348 */ /* 0x037fea0003c00000 */
[----:B------:R-:W-:Y:S01]  /*134b0*/  VOTE.ANY R14, PT, P6 ;  /* 0x00000000000e7806 */ /* 0x000fe200030e0100 */
[----:B012-45:R-:W-:Y:S06]  /*134c0*/  ENDCOLLECTIVE ;  /* 0x000000000000791b */ /* 0x037fec0003800000 */
.L_x_2673:
[----:B------:R-:W-:Y:S05]  /*134d0*/  BSYNC B0 ;  /* 0x0000000000007941 */ /* 0x000fea0003800000 */
.L_x_2672:
        /* <DEDUP_REMOVED lines=9> */
.L_x_2674:
[----:B------:R-:W-:Y:S01]  /*13570*/  IMAD.MOV.U32 R17, RZ, RZ, R14 ;  /* 0x000000ffff117224 */ /* 0x000fe200078e000e */
[----:B------:R-:W-:Y:S06]  /*13580*/  BRA `(.L_x_2675) ;  /* 0xffffffd800b47947 */ /* 0x000fec000383ffff */
.L_x_2606:
[----:B------:R-:W-:Y:S01]  /*13590*/  BSSY B0, `(.L_x_2676) ;  /* 0x0000007000007945 */ /* 0x000fe20003800000 */
[----:B------:R-:W-:Y:S02]  /*135a0*/  IMAD.MOV.U32 R13, RZ, RZ, R3 ;  /* 0x000000ffff0d7224 */ /* 0x000fe400078e0003 */
[----:B------:R-:W-:Y:S02]  /*135b0*/  IMAD.MOV.U32 R11, RZ, RZ, 0x1f ;  /* 0x0000001fff0b7424 */ /* 0x000fe400078e00ff */
[----:B------:R-:W-:-:S07]  /*135c0*/  IMAD.MOV.U32 R15, RZ, RZ, -0x1 ;  /* 0xffffffffff0f7424 */ /* 0x000fce00078e00ff */
[----:B012345:R-:W-:Y:S05]  /*135d0*/  WARPSYNC.COLLECTIVE R15, `(.L_x_2677) ;  /* 0x000000000f087348 */ /* 0x03ffea0003c00000 */
[----:B------:R0:W0:Y:S02]  /*135e0*/  SHFL.IDX P6, R14, R13, R12, R11 ;  /* 0x0000000c0d0e7389 */ /* 0x00002400000c000b */
[----:B012345:R-:W-:Y:S01]  /*135f0*/  ENDCOLLECTIVE ;  /* 0x000000000000791b */ /* 0x03ffe20003800000 */
.L_x_2677:
[----:B------:R-:W-:Y:S05]  /*13600*/  BSYNC B0 ;  /* 0x0000000000007941 */ /* 0x000fea0003800000 */
.L_x_2676:
[----:B------:R-:W-:Y:S01]  /*13610*/  IMAD.MOV.U32 R3, RZ, RZ, R14 ;  /* 0x000000ffff037224 */ /* 0x000fe200078e000e */
[----:B------:R-:W-:Y:S06]  /*13620*/  BRA `(.L_x_2678) ;  /* 0xffffffd800a87947 */ /* 0x000fec000383ffff */
.L_x_2610:
[----:B0-----:R0:W3:Y:S02]  /*13630*/  SYNCS.PHASECHK.TRANS64.TRYWAIT P0, [R0+URZ+0x34820], R3 ;  /* 0x03482003000075a7 */ /* 0x0010e4000800017f */
[----:B---3--:R-:W-:Y:S05]  /*13640*/  @!P0 NANOSLEEP.SYNCS 0x989680 ;  /* 0x009896800000895d */ /* 0x008fea0003900000 */
[----:B------:R-:W3:Y:S02]  /*13650*/  @!P0 SYNCS.PHASECHK.TRANS64 P0, [R0+URZ+0x34820], R3 ;  /* 0x03482003000085a7 */ /* 0x000ee4000800007f */
[----:B---3--:R-:W-:Y:S05]  /*13660*/  @!P0 BRA `(.L_x_2610) ;  /* 0xfffffffc00f08947 */ /* 0x008fea000383ffff */
[----:B------:R-:W-:Y:S05]  /*13670*/  BRA `(.L_x_2679) ;  /* 0xffffffe0002c7947 */ /* 0x000fea000383ffff */
.L_x_2611:
        /* <DEDUP_REMOVED lines=8> */
[----:B012-45:R-:W-:Y:S05]  /*13700*/  WARPSYNC.COLLECTIVE R15, `(.L_x_2681) ;  /* 0x000000000f087348 */ /* 0x037fea0003c00000 */
[----:B------:R3:W0:Y:S02]  /*13710*/  SHFL.IDX P6, R14, R13, R12, R11 ;  /* 0x0000000c0d0e7389 */ /* 0x00062400000c000b */
[----:B012345:R-:W-:Y:S01]  /*13720*/  ENDCOLLECTIVE ;  /* 0x000000000000791b */ /* 0x03ffe20003800000 */
.L_x_2681:
[----:B------:R-:W-:Y:S05]  /*13730*/  BSYNC B0 ;  /* 0x0000000000007941 */ /* 0x000fea0003800000 */
.L_x_2680:
[----:B------:R-:W-:Y:S05]  /*13740*/  BRA `(.L_x_2682) ;  /* 0xffffffe000147947 */ /* 0x000fea000383ffff */
.L_x_2614:
[----:B------:R-:W-:Y:S01]  /*13750*/  BSSY B1, `(.L_x_2683) ;  /* 0x0000006000017945 */ /* 0x000fe20003800000 */
[----:B------:R-:W-:-:S07]  /*13760*/  IMAD.MOV.U32 R15, RZ, RZ, -0x1 ;  /* 0xffffffffff0f7424 */ /* 0x000fce00078e00ff */
[----:B-12345:R-:W-:Y:S05]  /*13770*/  WARPSYNC.COLLECTIVE R15, `(.L_x_2684) ;  /* 0x000000000f0c7348 */ /* 0x03efea0003c00000 */
[----:B------:R-:W-:Y:S02]  /*13780*/  ELECT P6, UR62, PT ;  /* 0x00000000003e782f */ /* 0x000fe400038c0000 */
[----:B------:R-:W-:Y:S01]  /*13790*/  MOV R14, UR62 ;  /* 0x0000003e000e7c02 */ /* 0x000fe20008000f00 */
[----:B-12345:R-:W-:Y:S10]  /*137a0*/  ENDCOLLECTIVE ;  /* 0x000000000000791b */ /* 0x03eff40003800000 */
.L_x_2684:
[----:B------:R-:W-:Y:S05]  /*137b0*/  BSYNC B1 ;  /* 0x0000000000017941 */ /* 0x000fea0003800000 */
.L_x_2683:
[----:B------:R-:W-:Y:S05]  /*137c0*/  BRA `(.L_x_2685) ;  /* 0xffffffe0000c7947 */ /* 0x000fea000383ffff */
.L_x_2616:
[----:B0-----:R0:W2:Y:S02]  /*137d0*/  SYNCS.PHASECHK.TRANS64.TRYWAIT P0, [R6+URZ], R5 ;  /* 0x00000005060075a7 */ /* 0x0010a4000800017f */
[----:B--2---:R-:W-:Y:S05]  /*137e0*/  @!P0 NANOSLEEP.SYNCS 0x989680 ;  /* 0x009896800000895d */ /* 0x004fea0003900000 */
[----:B------:R-:W2:Y:S02]  /*137f0*/  @!P0 SYNCS.PHASECHK.TRANS64 P0, [R6+URZ], R5 ;  /* 0x00000005060085a7 */ /* 0x000ea4000800007f */
[----:B--2---:R-:W-:Y:S05]  /*13800*/  @!P0 BRA `(.L_x_2616) ;  /* 0xfffffffc00f08947 */ /* 0x004fea000383ffff */
[----:B------:R-:W-:Y:S05]  /*13810*/  BRA `(.L_x_2686) ;  /* 0xffffffe000487947 */ /* 0x000fea000383ffff */
.L_x_2617:
[----:B--2---:R2:W3:Y:S02]  /*13820*/  SYNCS.PHASECHK.TRANS64.TRYWAIT P0, [R7+URZ], R2 ;  /* 0x00000002070075a7 */ /* 0x0044e4000800017f */
[----:B---3--:R-:W-:Y:S05]  /*13830*/  @!P0 NANOSLEEP.SYNCS 0x989680 ;  /* 0x009896800000895d */ /* 0x008fea0003900000 */
[----:B------:R-:W3:Y:S02]  /*13840*/  @!P0 SYNCS.PHASECHK.TRANS64 P0, [R7+URZ], R2 ;  /* 0x00000002070085a7 */ /* 0x000ee4000800007f */
[----:B---3--:R-:W-:Y:S05]  /*13850*/  @!P0 BRA `(.L_x_2617) ;  /* 0xfffffffc00f08947 */ /* 0x008fea000383ffff */
[----:B------:R-:W-:Y:S05]  /*13860*/  BRA `(.L_x_2687) ;  /* 0xffffffe0003c7947 */ /* 0x000fea000383ffff */
.L_x_2619:
[----:B---3--:R3:W4:Y:S02]  /*13870*/  SYNCS.PHASECHK.TRANS64.TRYWAIT P0, [R4+URZ], R5 ;  /* 0x00000005040075a7 */ /* 0x008724000800017f */
[----:B----4-:R-:W-:Y:S05]  /*13880*/  @!P0 NANOSLEEP.SYNCS 0x989680 ;  /* 0x009896800000895d */ /* 0x010fea0003900000 */
[----:B------:R-:W4:Y:S02]  /*13890*/  @!P0 SYNCS.PHASECHK.TRANS64 P0, [R4+URZ], R5 ;  /* 0x00000005040085a7 */ /* 0x000f24000800007f */
[----:B----4-:R-:W-:Y:S05]  /*138a0*/  @!P0 BRA `(.L_x_2619) ;  /* 0xfffffffc00f08947 */ /* 0x010fea000383ffff */
[----:B------:R-:W-:Y:S05]  /*138b0*/  BRA `(.L_x_2688) ;  /* 0xffffffe000447947 */ /* 0x000fea000383ffff */
.L_x_2689:
        /* <DEDUP_REMOVED lines=12> */
.L_x_3201:


//--------------------- .text._ZN7cutlass13device_kernelIN5flash11enable_sm90INS1_16FlashAttnFwdSm90INS1_25CollectiveMainloopFwdSm90ILi2EN4cute5tupleIJNS5_1CILi1EEES8_S8_EEENS6_IJNS7_ILi128EEESA_NS7_ILi192EEEEEELi128ENS_10bfloat16_tEfNS_4arch4Sm90ELb1ELb0ELb0ELb1ELb0ELb1ELb0ELb1ELb1ELb1ELb0ELb0EEENS1_21CollectiveEpilogueFwdINS6_IJSA_SA_SA_EEES9_SD_SF_Li256ELb1ELb1ELb0ELb0EEENS1_36VarlenDynamicPersistentTileSchedulerILi128ELi128ELi256ELi128ELb0ELb1ELb1ELb1ELb1ELb1EEEEEEEEEvNT_6ParamsE --------------------------
	.section	.text._ZN7cutlass13device_kernelIN5flash11enable_sm90INS1_16FlashAttnFwdSm90INS1_25CollectiveMainloopFwdSm90ILi2EN4cute5tupleIJNS5_1CILi1EEES8_S8_EEENS6_IJNS7_ILi128EEESA_NS7_ILi192EEEEEELi128ENS_10bfloat16_tEfNS_4arch4Sm90ELb1ELb0ELb0ELb1ELb0ELb1ELb0ELb1ELb1ELb1ELb0ELb0EEENS1_21CollectiveEpilogueFwdINS6_IJSA_SA_SA_EEES9_SD_SF_Li256ELb1ELb1ELb0ELb0EEENS1_36VarlenDynamicPersistentTileSchedulerILi128ELi128ELi256ELi128ELb0ELb1ELb1ELb1ELb1ELb1EEEEEEEEEvNT_6ParamsE,"ax",@progbits
	.align	128
.text._ZN7cutlass13device_kernelIN5flash11enable_sm90INS1_16FlashAttnFwdSm90INS1_25CollectiveMainloopFwdSm90ILi2EN4cute5tupleIJNS5_1CILi1EEES8_S8_EEENS6_IJNS7_ILi128EEESA_NS7_ILi192EEEEEELi128ENS_10bfloat16_tEfNS_4arch4Sm90ELb1ELb0ELb0ELb1ELb0ELb1ELb0ELb1ELb1ELb1ELb0ELb0EEENS1_21CollectiveEpilogueFwdINS6_IJSA_SA_SA_EEES9_SD_SF_Li256ELb1ELb1ELb0ELb0EEENS1_36VarlenDynamicPersistentTileSchedulerILi128ELi128ELi256ELi128ELb0ELb1ELb1ELb1ELb1ELb1EEEEEEEEEvNT_6ParamsE:
        .type           _ZN7cutlass13device_kernelIN5flash11enable_sm90INS1_16FlashAttnFwdSm90INS1_25CollectiveMainloopFwdSm90ILi2EN4cute5tupleIJNS5_1CILi1EEES8_S8_EEENS6_IJNS7_ILi128EEESA_NS7_ILi192EEEEEELi128ENS_10bfloat16_tEfNS_4arch4Sm90ELb1ELb0ELb0ELb1ELb0ELb1ELb0ELb1ELb1ELb1ELb0ELb0EEENS1_21CollectiveEpilogueFwdINS6_IJSA_SA_SA_EEES9_SD_SF_Li256ELb1ELb1ELb0ELb0EEENS1_36VarlenDynamicPersistentTileSchedulerILi128ELi128ELi256ELi128ELb0ELb1ELb1ELb1ELb1ELb1EEEEEEEEEvNT_6ParamsE,@function
        .size           _ZN7cutlass13device_kernelIN5flash11enable_sm90INS1_16FlashAttnFwdSm90INS1_25CollectiveMainloopFwdSm90ILi2EN4cute5tupleIJNS5_1CILi1EEES8_S8_EEENS6_IJNS7_ILi128EEESA_NS7_ILi192EEEEEELi128ENS_10bfloat16_tEfNS_4arch4Sm90ELb1ELb0ELb0ELb1ELb0ELb1ELb0ELb1ELb1ELb1ELb0ELb0EEENS1_21CollectiveEpilogueFwdINS6_IJSA_SA_SA_EEES9_SD_SF_Li256ELb1ELb1ELb0ELb0EEENS1_36VarlenDynamicPersistentTileSchedulerILi128ELi128ELi256ELi128ELb0ELb1ELb1ELb1ELb1ELb1EEEEEEEEEvNT_6ParamsE,(.L_x_3202 - _ZN7cutlass13device_kernelIN5flash11enable_sm90INS1_16FlashAttnFwdSm90INS1_25CollectiveMainloopFwdSm90ILi2EN4cute5tupleIJNS5_1CILi1EEES8_S8_EEENS6_IJNS7_ILi128EEESA_NS7_ILi192EEEEEELi128ENS_10bfloat16_tEfNS_4arch4Sm90ELb1ELb0ELb0ELb1ELb0ELb1ELb0ELb1ELb1ELb1ELb0ELb0EEENS1_21CollectiveEpilogueFwdINS6_IJSA_SA_SA_EEES9_SD_SF_Li256ELb1ELb1ELb0ELb0EEENS1_36VarlenDynamicPersistentTileSchedulerILi128ELi128ELi256ELi128ELb0ELb1ELb1ELb1ELb1ELb1EEEEEEEEEvNT_6ParamsE)
        .other          _ZN7cutlass13device_kernelIN5flash11enable_sm90INS1_16FlashAttnFwdSm90INS1_25CollectiveMainloopFwdSm90ILi2EN4cute5tupleIJNS5_1CILi1EEES8_S8_EEENS6_IJNS7_ILi128EEESA_NS7_ILi192EEEEEELi128ENS_10bfloat16_tEfNS_4arch4Sm90ELb1ELb0ELb0ELb1ELb0ELb1ELb0ELb1ELb1ELb1ELb0ELb0EEENS1_21CollectiveEpilogueFwdINS6_IJSA_SA_SA_EEES9_SD_SF_Li256ELb1ELb1ELb0ELb0EEENS1_36VarlenDynamicPersistentTileSchedulerILi128ELi128ELi256ELi128ELb0ELb1ELb1ELb1ELb1ELb1EEEEEEEEEvNT_6ParamsE,@"STO_CUDA_ENTRY STV_DEFAULT"
_ZN7cutlass13device_kernelIN5flash11enable_sm90INS1_16FlashAttnFwdSm90INS1_25CollectiveMainloopFwdSm90ILi2EN4cute5tupleIJNS5_1CILi1EEES8_S8_EEENS6_IJNS7_ILi128EEESA_NS7_ILi192EEEEEELi128ENS_10bfloat16_tEfNS_4arch4Sm90ELb1ELb0ELb0ELb1ELb0ELb1ELb0ELb1ELb1ELb1ELb0ELb0EEENS1_21CollectiveEpilogueFwdINS6_IJSA_SA_SA_EEES9_SD_SF_Li256ELb1ELb1ELb0ELb0EEENS1_36VarlenDynamicPersistentTileSchedulerILi128ELi128ELi256ELi128ELb0ELb1ELb1ELb1ELb1ELb1EEEEEEEEEvNT_6ParamsE:
        /* <DEDUP_REMOVED lines=24> */
.L_x_2691:
[----:B------:R-:W-:Y:S05]  /*0180*/  BSYNC B0 ;  /* 0x0000000000007941 */ /* 0x000fea0003800000 */
.L_x_2690:
        /* <DEDUP_REMOVED lines=41> */
.L_x_2692:
        /* <DEDUP_REMOVED lines=22> */
.L_x_2693:
        /* <DEDUP_REMOVED lines=18> */
.L_x_2694:
        /* <DEDUP_REMOVED lines=22> */
.L_x_2695:
        /* <DEDUP_REMOVED lines=22> */
.L_x_2696:
[----:B0-----:R-:W-:Y:S01]  /*0960*/  UMOV UR4, 0x1 ;  /* 0x0000000100047882 */ /* 0x001fe20000000000 */
[----:B------:R-:W-:Y:S01]  /*0970*/  PLOP3.LUT P0, PT, PT, PT, UP0, 0x80, 0x0 ;  /* 0x000000000000781c */ /* 0x000fe20003f0f008 */
[----:B------:R-:W-:Y:S01]  /*0980*/  USEL UR4, UR4, 0x2, !UP0 ;  /* 0x0000000204047887 */ /* 0x000fe2000c000000 */
[----:B------:R-:W-:Y:S01]  /*0990*/  NOP ;  /* 0x0000000000007918 */ /* 0x000fe20000000000 */
[----:B------:R-:W-:Y:S01]  /*09a0*/  ULDC.64 UR60, c[0x0][0x208] ;  /* 0x00008200003c7ab9 */ /* 0x000fe20000000a00 */
[----:B------:R-:W-:Y:S03]  /*09b0*/  BSSY B9, `(.L_x_2697) ;  /* 0x000243b000097945 */ /* 0x000fe60003800000 */
[----:B------:R-:W-:-:S05]  /*09c0*/  IMAD.U32 R2, RZ, RZ, UR4 ;  /* 0x00000004ff027e24 */ /* 0x000fca000f8e00ff */
[----:B------:R0:W-:Y:S01]  /*09d0*/  STL [R1+0x58], R2 ;  /* 0x0000580201007387 */ /* 0x0001e20000100800 */
[----:B-12-4-:R-:W-:Y:S06]  /*09e0*/  BAR.SYNC.DEFER_BLOCKING 0x0 ;  /* 0x0000000000007b1d */ /* 0x016fec0000010000 */
[----:B------:R-:W-:Y:S05]  /*09f0*/  @!P0 BRA `(.L_x_2698) ;  /* 0x000001c400ac8947 */ /* 0x000fea0003800000 */
.L_x_2699:
        /* <DEDUP_REMOVED lines=8> */
[----:B-1----:R-:W-:-:S06]  /*0a80*/  ULEA UR4, UR5, UR4, 0x18 ;  /* 0x0000000405047291 */ /* 0x002fcc000f8ec03f */
[----:B------:R-:W-:Y:S01]  /*0a90*/  IMAD.U32 R16, RZ, RZ, UR4 ;  /* 0x00000004ff107e24 */ /* 0x000fe2000f8e00ff */
[----:B------:R-:W-:-:S04]  /*0aa0*/  ULDC UR4, c[0x0][0xc3c] ;  /* 0x00030f0000047ab9 */ /* 0x000fc80000000800 */
[----:B------:R-:W1:Y:S01]  /*0ab0*/  LDS.128 R24, [R16+0x348d0] ;  /* 0x0348d00010187984 */ /* 0x000e620000000c00 */
[----:B------:R-:W-:Y:S06]  /*0ac0*/  BAR.ARV 0x4, 0x180 ;  /* 0x0106000000007b1d */ /* 0x000fec0000002000 */
[----:B-1----:R-:W-:-:S13]  /*0ad0*/  ISETP.GE.AND P0, PT, R27, UR4, PT ;  /* 0x000000041b007c0c */ /* 0x002fda000bf06270 */
[----:B------:R-:W-:Y:S05]  /*0ae0*/  @P0 BRA `(.L_x_2700) ;  /* 0x00000240009c0947 */ /* 0x000fea0003800000 */
[----:B------:R-:W2:Y:S01]  /*0af0*/  LDL R0, [R1+0x58] ;  /* 0x0000580001007983 */ /* 0x000ea20000100800 */
[----:B------:R-:W-:Y:S01]  /*0b00*/  VIADD R237, R4, 0xffffff80 ;  /* 0xffffff8004ed7836 */ /* 0x000fe20000000000 */
[----:B------:R-:W-:Y:S01]  /*0b10*/  R2UR UR4, R16 ;  /* 0x00000000100472ca */ /* 0x000fe200000e0000 */
[----:B------:R-:W-:Y:S01]  /*0b20*/  IMAD.MOV.U32 R212, RZ, RZ, RZ ;  /* 0x000000ffffd47224 */ /* 0x000fe200078e00ff */
[----:B------:R-:W-:Y:S01]  /*0b30*/  CS2R R188, SRZ ;  /* 0x0000000000bc7805 */ /* 0x000fe2000001ff00 */
[----:B------:R-:W-:Y:S02]  /*0b40*/  IMAD.MOV.U32 R17, RZ, RZ, RZ ;  /* 0x000000ffff117224 */ /* 0x000fe400078e00ff */
[----:B------:R-:W-:-:S08]  /*0b50*/  IMAD.MOV.U32 R185, RZ, RZ, RZ ;  /* 0x000000ffffb97224 */ /* 0x000fd000078e00ff */
[----:B------:R-:W-:Y:S01]  /*0b60*/  UIADD3 UR4, UR4, 0x10400, URZ ;  /* 0x0001040004047890 */ /* 0x000fe2000fffe03f */
[----:B--2---:R-:W-:Y:S02]  /*0b70*/  R2UR UR5, R0 ;  /* 0x00000000000572ca */ /* 0x004fe400000e0000 */
[----:B------:R-:W-:-:S04]  /*0b80*/  SHF.R.S32.HI R0, RZ, 0x1f, R237 ;  /* 0x0000001fff007819 */ /* 0x000fc800000114ed */
[CC--:B------:R-:W-:Y:S02]  /*0b90*/  LEA.HI R3, R0.reuse, R237.reuse, RZ, 0x7 ;  /* 0x000000ed00037211 */ /* 0x0c0fe400078f38ff */
[CC--:B0-----:R-:W-:Y:S02]  /*0ba0*/  LEA.HI R2, R0.reuse, R237.reuse, RZ, 0x4 ;  /* 0x000000ed00027211 */ /* 0x0c1fe400078f20ff */
[----:B------:R-:W-:Y:S02]  /*0bb0*/  LOP3.LUT R4, R3, 0xffffff80, RZ, 0xc0, !PT ;  /* 0xffffff8003047812 */ /* 0x000fe400078ec0ff */
[----:B------:R-:W-:Y:S01]  /*0bc0*/  SHF.R.S32.HI R5, RZ, 0x4, R2 ;  /* 0x00000004ff057819 */ /* 0x000fe20000011402 */
[----:B------:R-:W-:Y:S01]  /*0bd0*/  ULOP3.LUT UR5, UR5, 0x1, URZ, 0xfc, !UPT ;  /* 0x0000000105057892 */ /* 0x000fe2000f8efc3f */
[----:B------:R-:W-:Y:S01]  /*0be0*/  LEA.HI R197, R0, R237, RZ, 0x5 ;  /* 0x000000ed00c57211 */ /* 0x000fe200078f28ff */
[----:B------:R-:W-:Y:S01]  /*0bf0*/  IMAD.IADD R225, R237, 0x1, -R4 ;  /* 0x00000001ede17824 */ /* 0x000fe200078e0a04 */
[----:B------:R-:W-:-:S02]  /*0c00*/  LOP3.LUT R4, R2, 0x3fffff0, RZ, 0xc0, !PT ;  /* 0x03fffff002047812 */ /* 0x000fc400078ec0ff */
[----:B------:R-:W-:Y:S02]  /*0c10*/  LEA.HI R2, R2, R5, RZ, 0x1 ;  /* 0x0000000502027211 */ /* 0x000fe400078f08ff */
[----:B------:R-:W-:Y:S01]  /*0c20*/  SHF.R.S32.HI R197, RZ, 0x5, R197 ;  /* 0x00000005ffc57819 */ /* 0x000fe200000114c5 */
[----:B------:R-:W-:Y:S01]  /*0c30*/  IMAD.IADD R4, R237, 0x1, -R4 ;  /* 0x00000001ed047824 */ /* 0x000fe200078e0a04 */
[----:B------:R-:W-:Y:S02]  /*0c40*/  LOP3.LUT R2, R2, 0x1ffffffe, RZ, 0xc0, !PT ;  /* 0x1ffffffe02027812 */ /* 0x000fe400078ec0ff */
[----:B------:R-:W-:Y:S02]  /*0c50*/  SHF.R.S32.HI R6, RZ, 0x1f, R225 ;  /* 0x0000001fff067819 */ /* 0x000fe400000114e1 */
[----:B------:R-:W-:Y:S01]  /*0c60*/  SHF.R.S32.HI R232, RZ, 0x7, R3 ;  /* 0x00000007ffe87819 */ /* 0x000fe20000011403 */
[----:B------:R-:W-:Y:S01]  /*0c70*/  IMAD.IADD R2, R5, 0x1, -R2 ;  /* 0x0000000105027824 */ /* 0x000fe200078e0a02 */
[CC--:B------:R-:W-:Y:S01]  /*0c80*/  LEA.HI R7, R6.reuse, R225.reuse, RZ, 0x2 ;  /* 0x000000e106077211 */ /* 0x0c0fe200078f10ff */
[----:B------:R-:W-:Y:S01]  /*0c90*/  IMAD R5, R197, 0x10, R4 ;  /* 0x00000010c5057824 */ /* 0x000fe200078e0204 */
[----:B------:R-:W-:-:S02]  /*0ca0*/  LEA.HI R6, R6, R225, RZ, 0x5 ;  /* 0x000000e106067211 */ /* 0x000fc400078f28ff */
[--C-:B------:R-:W-:Y:S01]  /*0cb0*/  SHF.R.S32.HI R8, RZ, 0x2, R7.reuse ;  /* 0x00000002ff087819 */ /* 0x100fe20000011407 */
[----:B------:R-:W-:Y:S01]  /*0cc0*/  IMAD R234, R5, 0x8, R2 ;  /* 0x0000000805ea7824 */ /* 0x000fe200078e0202 */
[----:B------:R-:W-:Y:S02]  /*0cd0*/  LEA.HI R2, R0, R237, RZ, 0x2 ;  /* 0x000000ed00027211 */ /* 0x000fe400078f10ff */
[----:B------:R-:W-:Y:S01]  /*0ce0*/  SHF.R.S32.HI R9, RZ, 0x1f, R7 ;  /* 0x0000001fff097819 */ /* 0x000fe20000011407 */
[----:B------:R-:W-:Y:S01]  /*0cf0*/  IMAD.SHL.U32 R234, R234, 0x8, RZ ;  /* 0x00000008eaea7824 */ /* 0x000fe200078e00ff */
[----:B------:R-:W-:Y:S02]  /*0d00*/  LOP3.LUT R214, R2, 0xfffffffc, RZ, 0xc0, !PT ;  /* 0xfffffffc02d67812 */ /* 0x000fe400078ec0ff */
[----:B------:R-:W-:Y:S02]  /*0d10*/  LEA.HI R9, R9, R8, RZ, 0x3 ;  /* 0x0000000809097211 */ /* 0x000fe400078f18ff */
[----:B------:R-:W-:Y:S01]  /*0d20*/  SHF.R.S32.HI R184, RZ, 0x2, R2 ;  /* 0x00000002ffb87819 */ /* 0x000fe20000011402 */
[----:B------:R-:W-:Y:S01]  /*0d30*/  IMAD.IADD R214, R237, 0x1, -R214 ;  /* 0x00000001edd67824 */ /* 0x000fe200078e0ad6 */
[----:B------:R-:W-:-:S02]  /*0d40*/  LOP3.LUT R9, R9, 0xfffffff8, RZ, 0xc0, !PT ;  /* 0xfffffff809097812 */ /* 0x000fc400078ec0ff */
[----:B------:R-:W-:Y:S01]  /*0d50*/  LEA.HI R3, R3, R232, RZ, 0x1 ;  /* 0x000000e803037211 */ /* 0x000fe200078f08ff */
[----:B------:R-:W-:Y:S01]  /*0d60*/  IMAD.SHL.U32 R22, R214, 0x4, RZ ;  /* 0x00000004d6167824 */ /* 0x000fe200078e00ff */
[----:B------:R-:W-:Y:S01]  /*0d70*/  SHF.R.S32.HI R5, RZ, 0x1f, R2 ;  /* 0x0000001fff057819 */ /* 0x000fe20000011402 */
[----:B------:R-:W-:Y:S01]  /*0d80*/  VIADD R213, R184, 0x40 ;  /* 0x00000040b8d57836 */ /* 0x000fe20000000000 */
[----:B------:R-:W-:Y:S01]  /*0d90*/  SHF.R.S32.HI R6, RZ, 0x5, R6 ;  /* 0x00000005ff067819 */ /* 0x000fe20000011406 */
[----:B------:R-:W-:Y:S01]  /*0da0*/  IMAD.IADD R9, R8, 0x1, -R9 ;  /* 0x0000000108097824 */ /* 0x000fe200078e0a09 */
[----:B------:R-:W-:Y:S01]  /*0db0*/  LOP3.LUT R3, R3, 0x3fffffe, RZ, 0xc0, !PT ;  /* 0x03fffffe03037812 */ /* 0x000fe200078ec0ff */
[----:B------:R-:W-:Y:S01]  /*0dc0*/  VIADD R191, R22, 0x20 ;  /* 0x0000002016bf7836 */ /* 0x000fe20000000000 */
[----:B------:R-:W-:Y:S01]  /*0dd0*/  LEA.HI R5, R5, R184, RZ, 0x3 ;  /* 0x000000b805057211 */ /* 0x000fe200078f18ff */
[----:B------:R-:W-:Y:S01]  /*0de0*/  IMAD R6, R6, 0x10, R9 ;  /* 0x0000001006067824 */ /* 0x000fe200078e0209 */
[----:B------:R-:W-:Y:S01]  /*0df0*/  SHF.R.S32.HI R2, RZ, 0x1f, R213 ;  /* 0x0000001fff027819 */ /* 0x000fe200000114d5 */
[----:B------:R-:W-:Y:S01]  /*0e00*/  IMAD.IADD R3, R232, 0x1, -R3 ;  /* 0x00000001e8037824 */ /* 0x000fe200078e0a03 */
[----:B------:R-:W-:Y:S01]  /*0e10*/  LOP3.LUT R5, R5, 0xfffffff8, RZ, 0xc0, !PT ;  /* 0xfffffff805057812 */ /* 0x000fe200078ec0ff */
[----:B------:R-:W-:Y:S01]  /*0e20*/  IMAD.IADD R186, R22, 0x1, R191 ;  /* 0x0000000116ba7824 */ /* 0x000fe200078e02bf */
[----:B------:R-:W-:Y:S01]  /*0e30*/  LEA.HI R2, R2, R213, RZ, 0x3 ;  /* 0x000000d502027211 */ /* 0x000fe200078f18ff */
[----:B------:R-:W-:Y:S01]  /*0e40*/  IMAD R233, R3, 0x40, R6 ;  /* 0x0000004003e97824 */ /* 0x000fe200078e0206 */
[----:B------:R-:W-:Y:S01]  /*0e50*/  LEA.HI R0, R0, R237, RZ, 0x3 ;  /* 0x000000ed00007211 */ /* 0x000fe200078f18ff */
[----:B------:R-:W-:Y:S01]  /*0e60*/  IMAD.IADD R224, R184, 0x1, -R5 ;  /* 0x00000001b8e07824 */ /* 0x000fe200078e0a05 */
[----:B------:R-:W-:Y:S01]  /*0e70*/  SHF.R.S32.HI R3, RZ, 0x1f, R186 ;  /* 0x0000001fff037819 */ /* 0x000fe200000114ba */
[----:B------:R-:W-:Y:S01]  /*0e80*/  IMAD.SHL.U32 R195, R213, 0x40, RZ ;  /* 0x00000040d5c37824 */ /* 0x000fe200078e00ff */
[----:B------:R-:W-:Y:S01]  /*0e90*/  SHF.R.S32.HI R215, RZ, 0x3, R0 ;  /* 0x00000003ffd77819 */ /* 0x000fe20000011400 */
[----:B------:R-:W-:Y:S01]  /*0ea0*/  VIADD R190, R22, 0x40 ;  /* 0x0000004016be7836 */ /* 0x000fe20000000000 */
[CC--:B------:R-:W-:Y:S01]  /*0eb0*/  LEA.HI R217, R3.reuse, R186.reuse, RZ, 0x3 ;  /* 0x000000ba03d97211 */ /* 0x0c0fe200078f18ff */
[----:B------:R-:W-:Y:S01]  /*0ec0*/  IMAD.SHL.U32 R2, R2, 0x40, RZ ;  /* 0x0000004002027824 */ /* 0x000fe200078e00ff */
[----:B------:R-:W-:Y:S01]  /*0ed0*/  LEA.HI R3, R3, R186, RZ, 0x6 ;  /* 0x000000ba03037211 */ /* 0x000fe200078f30ff */
[----:B------:R-:W-:Y:S01]  /*0ee0*/  IMAD.SHL.U32 R196, R224, 0x40, RZ ;  /* 0x00000040e0c47824 */ /* 0x000fe200078e00ff */
[----:B------:R-:W-:Y:S01]  /*0ef0*/  LOP3.LUT R195, R195, 0x1c0, RZ, 0xc0, !PT ;  /* 0x000001c0c3c37812 */ /* 0x000fe200078ec0ff */
[----:B------:R-:W-:Y:S01]  /*0f00*/  IMAD.IADD R187, R22, 0x1, R190 ;  /* 0x0000000116bb7824 */ /* 0x000fe200078e02be */
[----:B------:R-:W-:Y:S01]  /*0f10*/  LOP3.LUT R199, R2, 0xfffffe00, RZ, 0xc0, !PT ;  /* 0xfffffe0002c77812 */ /* 0x000fe200078ec0ff */
[----:B------:R-:W-:Y:S01]  /*0f20*/  IMAD.SHL.U32 R2, R3, 0x80, RZ ;  /* 0x0000008003027824 */ /* 0x000fe200078e00ff */
[----:B------:R-:W-:Y:S01]  /*0f30*/  LOP3.LUT R196, R196, 0x1c0, RZ, 0xc0, !PT ;  /* 0x000001c0c4c47812 */ /* 0x000fe200078ec0ff */
[----:B------:R-:W-:Y:S01]  /*0f40*/  IMAD.SHL.U32 R18, R214, 0x8, RZ ;  /* 0x00000008d6127824 */ /* 0x000fe200078e00ff */
[----:B------:R-:W-:Y:S01]  /*0f50*/  SHF.R.U32.HI R231, RZ, 0x3, R195 ;  /* 0x00000003ffe77819 */ /* 0x000fe200000116c3 */
[C---:B------:R-:W-:Y:S01]  /*0f60*/  VIADD R193, R22.reuse, 0x10 ;  /* 0x0000001016c17836 */ /* 0x040fe20000000000 */
[----:B------:R-:W-:Y:S01]  /*0f70*/  SHF.R.S32.HI R4, RZ, 0x1f, R187 ;  /* 0x0000001fff047819 */ /* 0x000fe200000114bb */
[C---:B------:R-:W-:Y:S01]  /*0f80*/  VIADD R192, R22.reuse, 0x30 ;  /* 0x0000003016c07836 */ /* 0x040fe20000000000 */
[----:B------:R-:W-:Y:S01]  /*0f90*/  LOP3.LUT R10, R195, 0x38, R217, 0xf8, !PT ;  /* 0x00000038c30a7812 */ /* 0x000fe200078ef8d9 */
[----:B------:R-:W-:Y:S01]  /*0fa0*/  VIADD R194, R22, 0x50 ;  /* 0x0000005016c27836 */ /* 0x000fe20000000000 */
[----:B------:R-:W-:-:S02]  /*0fb0*/  SHF.R.U32.HI R198, RZ, 0x3, R196 ;  /* 0x00000003ffc67819 */ /* 0x000fc400000116c4 */
[----:B------:R-:W-:Y:S02]  /*0fc0*/  LOP3.LUT R3, R196, 0x38, R217, 0xf8, !PT ;  /* 0x00000038c4037812 */ /* 0x000fe400078ef8d9 */
[----:B------:R-:W-:Y:S02]  /*0fd0*/  LOP3.LUT R2, R2, 0xffffe000, RZ, 0xc0, !PT ;  /* 0xffffe00002027812 */ /* 0x000fe400078ec0ff */
[----:B------:R-:W-:Y:S02]  /*0fe0*/  LEA.HI R5, R4, R187, RZ, 0x6 ;  /* 0x000000bb04057211 */ /* 0x000fe400078f30ff */
[----:B------:R-:W-:Y:S02]  /*0ff0*/  LOP3.LUT R9, R10, R231, RZ, 0x3c, !PT ;  /* 0x000000e70a097212 */ /* 0x000fe400078e3cff */
[----:B------:R-:W-:Y:S01]  /*1000*/  LOP3.LUT R6, R3, R198, RZ, 0x3c, !PT ;  /* 0x000000c603067212 */ /* 0x000fe200078e3cff */
[----:B------:R-:W-:Y:S01]  /*1010*/  IMAD R3, R197, 0x200, R2 ;  /* 0x00000200c5037824 */ /* 0x000fe200078e0202 */
[----:B------:R-:W-:Y:S01]  /*1020*/  IADD3 R9, R9, R2, R199 ;  /* 0x0000000209097210 */ /* 0x000fe20007ffe0c7 */
[----:B------:R-:W-:Y:S01]  /*1030*/  IMAD.SHL.U32 R8, R5, 0x80, RZ ;  /* 0x0000008005087824 */ /* 0x000fe200078e00ff */
[----:B------:R-:W-:Y:S01]  /*1040*/  LOP3.LUT R2, R0, 0xfffffff8, RZ, 0xc0, !PT ;  /* 0xfffffff800027812 */ /* 0x000fe200078ec0ff */
[----:B------:R-:W-:Y:S01]  /*1050*/  IMAD.IADD R6, R3, 0x1, R6 ;  /* 0x0000000103067824 */ /* 0x000fe200078e0206 */
[----:B------:R-:W-:Y:S01]  /*1060*/  LEA.HI R4, R4, R187, RZ, 0x3 ;  /* 0x000000bb04047211 */ /* 0x000fe200078f18ff */
[----:B------:R-:W-:Y:S01]  /*1070*/  IMAD.U32 R3, RZ, RZ, UR5 ;  /* 0x00000005ff037e24 */ /* 0x000fe2000f8e00ff */
[----:B------:R-:W-:Y:S01]  /*1080*/  LOP3.LUT R8, R8, 0xffffe000, RZ, 0xc0, !PT ;  /* 0xffffe00008087812 */ /* 0x000fe200078ec0ff */
[----:B------:R-:W-:Y:S01]  /*1090*/  IMAD.IADD R207, R237, 0x1, -R2 ;  /* 0x00000001edcf7824 */ /* 0x000fe200078e0a02 */
[--C-:B------:R-:W-:Y:S01]  /*10a0*/  LOP3.LUT R5, R196, 0x38, R4.reuse, 0xf8, !PT ;  /* 0x00000038c4057812 */ /* 0x100fe200078ef804 */
[----:B------:R-:W-:Y:S01]  /*10b0*/  IMAD.U32 R0, RZ, RZ, UR4 ;  /* 0x00000004ff007e24 */ /* 0x000fe2000f8e00ff */
[----:B------:R-:W-:Y:S01]  /*10c0*/  LEA.HI R2, R214, R214, RZ, 0x1 ;  /* 0x000000d6d6027211 */ /* 0x000fe200078f08ff */
[----:B------:R0:W-:Y:S01]  /*10d0*/  STL [R1+0x24], R3 ;  /* 0x0000240301007387 */ /* 0x0001e20000100800 */
[----:B------:R-:W-:Y:S01]  /*10e0*/  LOP3.LUT R12, R195, 0x38, R4, 0xf8, !PT ;  /* 0x00000038c30c7812 */ /* 0x000fe200078ef804 */
[----:B------:R-:W-:Y:S01]  /*10f0*/  IMAD.SHL.U32 R203, R207, 0x8, RZ ;  /* 0x00000008cfcb7824 */ /* 0x000fe200078e00ff */
[----:B------:R-:W-:Y:S01]  /*1100*/  LOP3.LUT R10, R5, R198, RZ, 0x3c, !PT ;  /* 0x000000c6050a7212 */ /* 0x000fe200078e3cff */
[----:B------:R-:W-:Y:S01]  /*1110*/  IMAD R5, R197, 0x200, R8 ;  /* 0x00000200c5057824 */ /* 0x000fe200078e0208 */
[----:B------:R-:W-:Y:S01]  /*1120*/  LOP3.LUT R12, R12, R231, RZ, 0x3c, !PT ;  /* 0x000000e70c0c7212 */ /* 0x000fe200078e3cff */
[----:B------:R1:W-:Y:S01]  /*1130*/  STL [R1+0x40], R0 ;  /* 0x0000400001007387 */ /* 0x0003e20000100800 */
[----:B------:R-:W-:Y:S01]  /*1140*/  VIADD R206, R203, 0x40 ;  /* 0x00000040cbce7836 */ /* 0x000fe20000000000 */
[----:B------:R-:W-:Y:S01]  /*1150*/  LOP3.LUT R204, R7, 0x7ffffffc, RZ, 0xc0, !PT ;  /* 0x7ffffffc07cc7812 */ /* 0x000fe200078ec0ff */
[----:B------:R-:W-:Y:S01]  /*1160*/  IMAD.IADD R5, R5, 0x1, R10 ;  /* 0x0000000105057824 */ /* 0x000fe200078e020a */
[----:B0-----:R-:W-:-:S02]  /*1170*/  LOP3.LUT R3, R2, 0x1ffffffe, RZ, 0xc0, !PT ;  /* 0x1ffffffe02037812 */ /* 0x001fc400078ec0ff */
[----:B------:R-:W-:Y:S01]  /*1180*/  LOP3.LUT R2, R195, 0x38, R18, 0xf8, !PT ;  /* 0x00000038c3027812 */ /* 0x000fe200078ef812 */
[----:B------:R-:W-:Y:S01]  /*1190*/  IMAD.IADD R204, R225, 0x1, -R204 ;  /* 0x00000001e1cc7824 */ /* 0x000fe200078e0acc */
[----:B------:R-:W-:Y:S01]  /*11a0*/  IADD3 R12, R12, R8, R199 ;  /* 0x000000080c0c7210 */ /* 0x000fe20007ffe0c7 */
[----:B-1----:R-:W-:Y:S01]  /*11b0*/  IMAD.IADD R0, R214, 0x1, -R3 ;  /* 0x00000001d6007824 */ /* 0x002fe200078e0a03 */
[----:B------:R-:W-:Y:S02]  /*11c0*/  LOP3.LUT R2, R199, R2, R231, 0xf6, !PT ;  /* 0x00000002c7027212 */ /* 0x000fe400078ef6e7 */
[----:B------:R-:W-:Y:S01]  /*11d0*/  SHF.R.S32.HI R236, RZ, 0x1f, R203 ;  /* 0x0000001fffec7819 */ /* 0x000fe200000114cb */
[----:B------:R-:W-:Y:S01]  /*11e0*/  IMAD R205, R0, 0x8, R233 ;  /* 0x0000000800cd7824 */ /* 0x000fe200078e02e9 */
        /* <DEDUP_REMOVED lines=13> */
.L_x_2924:
[----:B0-2-4-:R-:W0:Y:S01]  /*12c0*/  LDC.64 R2, c[0x0][0xc88] ;  /* 0x00032200ff027b82 */ /* 0x015e220000000a00 */
[----:B------:R-:W-:Y:S01]  /*12d0*/  ULDC.64 UR4, c[0x0][0xa28] ;  /* 0x00028a0000047ab9 */ /* 0x000fe20000000a00 */
[----:B------:R-:W-:Y:S01]  /*12e0*/  ULDC.64 UR8, c[0x0][0xa18] ;  /* 0x0002860000087ab9 */ /* 0x000fe20000000a00 */
[----:B------:R-:W-:Y:S01]  /*12f0*/  ULDC.64 UR6, c[0x0][0xa08] ;  /* 0x0002820000067ab9 */ /* 0x000fe20000000a00 */
[----:B0-----:R-:W-:-:S05]  /*1300*/  IMAD.WIDE R2, R27, 0x4, R2 ;  /* 0x000000041b027825 */ /* 0x001fca00078e0202 */
[----:B------:R-:W2:Y:S01]  /*1310*/  LDG.E R211, desc[UR60][R2.64] ;  /* 0x0000003c02d37981 */ /* 0x000ea2000c1e1900 */
        /* <DEDUP_REMOVED lines=16> */
[----:B---3--:R-:W-:Y:S01]  /*1420*/  @P1 IADD3 R4, P2, R209, UR8, RZ ;  /* 0x00000008d1041c10 */ /* 0x008fe2000ff5e0ff */
        /* <DEDUP_REMOVED lines=28> */
.L_x_2701:
[----:B------:R-:W-:Y:S02]  /*15f0*/  IMAD.U32 R24, RZ, RZ, UR5 ;  /* 0x00000005ff187e24 */ /* 0x000fe4000f8e00ff */
[----:B------:R-:W-:Y:S01]  /*1600*/  IMAD.U32 R28, RZ, RZ, UR4 ;  /* 0x00000004ff1c7e24 */ /* 0x000fe2000f8e00ff */
[----:B------:R-:W-:Y:S06]  /*1610*/  @!P2 BRA `(.L_x_2702) ;  /* 0x000000000010a947 */ /* 0x000fec0003800000 */
[----:B------:R-:W-:-:S04]  /*1620*/  IADD3 R2, P0, R209, UR8, RZ ;  /* 0x00000008d1027c10 */ /* 0x000fc8000ff1e0ff */
[----:B------:R-:W-:-:S05]  /*1630*/  IADD3.X R3, R210, UR9, RZ, P0, !PT ;  /* 0x00000009d2037c10 */ /* 0x000fca00087fe4ff */
[----:B------:R0:W5:Y:S01]  /*1640*/  LDG.E R28, desc[UR60][R2.64] ;  /* 0x0000003c021c7981 */ /* 0x000162000c1e1900 */
[----:B------:R-:W-:Y:S05]  /*1650*/  BRA `(.L_x_2703) ;  /* 0x0000000000107947 */ /* 0x000fea0003800000 */
.L_x_2702:
[----:B------:R-:W-:Y:S05]  /*1660*/  @!P0 BRA `(.L_x_2703) ;  /* 0x00000000000c8947 */ /* 0x000fea0003800000 */
[----:B------:R-:W2:Y:S04]  /*1670*/  LDG.E R3, desc[UR60][R6.64] ;  /* 0x0000003c06037981 */ /* 0x000ea8000c1e1900 */
[----:B------:R-:W2:Y:S02]  /*1680*/  LDG.E R28, desc[UR60][R6.64+0x4] ;  /* 0x0000043c061c7981 */ /* 0x000ea4000c1e1900 */
[----:B--2---:R-:W-:-:S07]  /*1690*/  IMAD.IADD R28, R28, 0x1, -R3 ;  /* 0x000000011c1c7824 */ /* 0x004fce00078e0a03 */
.L_x_2703:
[----:B------:R-:W-:Y:S01]  /*16a0*/  ULDC.64 UR4, c[0x0][0xa10] ;  /* 0x0002840000047ab9 */ /* 0x000fe20000000a00 */
[----:B------:R-:W1:Y:S01]  /*16b0*/  LDC R6, c[0x0][0x448] ;  /* 0x00011200ff067b82 */ /* 0x000e620000000800 */
[----:B------:R-:W-:-:S04]  /*16c0*/  ISETP.NE.U32.AND P0, PT, RZ, UR4, PT ;  /* 0x00000004ff007c0c */ /* 0x000fc8000bf05070 */
[----:B------:R-:W-:Y:S01]  /*16d0*/  ISETP.NE.AND.EX P0, PT, RZ, UR5, PT, P0 ;  /* 0x00000005ff007c0c */ /* 0x000fe2000bf05300 */
[----:B------:R-:W-:-:S12]  /*16e0*/  ULDC.64 UR4, c[0x0][0xa30] ;  /* 0x00028c0000047ab9 */ /* 0x000fd80000000a00 */
[----:B0-----:R-:W0:Y:S02]  /*16f0*/  @P0 LDC.64 R2, c[0x0][0xa10] ;  /* 0x00028400ff020b82 */ /* 0x001e240000000a00 */
[----:B0-----:R-:W-:-:S05]  /*1700*/  @P0 IMAD.WIDE R2, R27, 0x4, R2 ;  /* 0x000000041b020825 */ /* 0x001fca00078e0202 */
[----:B------:R-:W2:Y:S04]  /*1710*/  @P0 LDG.E R0, desc[UR60][R2.64] ;  /* 0x0000003c02000981 */ /* 0x000ea8000c1e1900 */
[----:B------:R0:W2:Y:S01]  /*1720*/  @P0 LDG.E R7, desc[UR60][R2.64+0x4] ;  /* 0x0000043c02070981 */ /* 0x0000a2000c1e1900 */
[----:B------:R-:W-:Y:S01]  /*1730*/  ISETP.NE.U32.AND P1, PT, RZ, UR4, PT ;  /* 0x00000004ff007c0c */ /* 0x000fe2000bf25070 */
[----:B-----5:R-:W-:-:S03]  /*1740*/  IMAD.MOV.U32 R144, RZ, RZ, R28 ;  /* 0x000000ffff907224 */ /* 0x020fc600078e001c */
[----:B------:R-:W-:-:S13]  /*1750*/  ISETP.NE.AND.EX P1, PT, RZ, UR5, PT, P1 ;  /* 0x00000005ff007c0c */ /* 0x000fda000bf25310 */
[----:B------:R-:W-:-:S04]  /*1760*/  @P1 IADD3 R4, P2, R209, UR4, RZ ;  /* 0x00000004d1041c10 */ /* 0x000fc8000ff5e0ff */
[----:B------:R-:W-:-:S05]  /*1770*/  @P1 IADD3.X R5, R210, UR5, RZ, P2, !PT ;  /* 0x00000005d2051c10 */ /* 0x000fca00097fe4ff */
[----:B------:R3:W5:Y:S01]  /*1780*/  @P1 LDG.E R144, desc[UR60][R4.64] ;  /* 0x0000003c04901981 */ /* 0x000762000c1e1900 */
[----:B-1----:R-:W-:Y:S01]  /*1790*/  ISETP.NE.AND P1, PT, R6, 0x1, PT ;  /* 0x000000010600780c */ /* 0x002fe20003f25270 */
[----:B------:R-:W-:Y:S01]  /*17a0*/  IMAD.SHL.U32 R200, R25, 0x80, RZ ;  /* 0x0000008019c87824 */ /* 0x000fe200078e00ff */
[----:B------:R-:W-:Y:S01]  /*17b0*/  PLOP3.LUT P2, PT, PT, PT, PT, 0x80, 0x0 ;  /* 0x000000000000781c */ /* 0x000fe20003f4f070 */
[----:B------:R-:W-:Y:S02]  /*17c0*/  IMAD.IADD R9, R28, 0x1, -R9 ;  /* 0x000000011c097824 */ /* 0x000fe400078e0a09 */
[----:B0-----:R-:W-:Y:S02]  /*17d0*/  VIADD R2, R200, 0x7f ;  /* 0x0000007fc8027836 */ /* 0x001fe40000000000 */
[----:B------:R-:W-:-:S05]  /*17e0*/  IMAD.MOV R120, RZ, RZ, -R9 ;  /* 0x000000ffff787224 */ /* 0x000fca00078e0a09 */
[----:B------:R-:W-:Y:S01]  /*17f0*/  VIMNMX R120, RZ, R120, !PT ;  /* 0x00000078ff787248 */ /* 0x000fe20007fe0100 */
[----:B------:R-:W0:Y:S08]  /*1800*/  @P1 LDC R11, c[0x0][0x44c] ;  /* 0x00011300ff0b1b82 */ /* 0x000e300000000800 */
[----:B------:R-:W1:Y:S01]  /*1810*/  @P1 LDC R3, c[0x0][0x450] ;  /* 0x00011400ff031b82 */ /* 0x000e620000000800 */
[----:B--2---:R-:W-:-:S02]  /*1820*/  @P0 IMAD.IADD R24, R7, 0x1, -R0 ;  /* 0x0000000107180824 */ /* 0x004fc400078e0a00 */
[----:B0-----:R-:W-:-:S04]  /*1830*/  @P1 IMAD.HI.U32 R0, R2, R11, RZ ;  /* 0x0000000b02001227 */ /* 0x001fc800078e00ff */
[----:B------:R-:W-:Y:S01]  /*1840*/  IMAD.IADD R202, R9, 0x1, R24 ;  /* 0x0000000109ca7824 */ /* 0x000fe200078e0218 */
[----:B-1----:R-:W-:-:S03]  /*1850*/  @P1 SHF.R.U32.HI R2, RZ, R3, R0 ;  /* 0x00000003ff021219 */ /* 0x002fc60000011600 */
[C---:B------:R-:W-:Y:S01]  /*1860*/  VIADD R0, R202.reuse, 0x7f ;  /* 0x0000007fca007836 */ /* 0x040fe20000000000 */
[----:B------:R-:W-:-:S04]  /*1870*/  IADD3 R149, R202, 0x80, -R201 ;  /* 0x00000080ca957810 */ /* 0x000fc80007ffe8c9 */
[----:B------:R-:W-:Y:S01]  /*1880*/  SHF.R.S32.HI R3, RZ, 0x1f, R0 ;  /* 0x0000001fff037819 */ /* 0x000fe20000011400 */
[----:B------:R-:W-:-:S03]  /*1890*/  IMAD.IADD R2, R149, 0x1, R2 ;  /* 0x0000000195027824 */ /* 0x000fc600078e0202 */
[----:B------:R-:W-:Y:S02]  /*18a0*/  LEA.HI R3, R3, R0, RZ, 0x7 ;  /* 0x0000000003037211 */ /* 0x000fe400078f38ff */
[----:B---3--:R-:W-:Y:S02]  /*18b0*/  SHF.R.S32.HI R5, RZ, 0x1f, R2 ;  /* 0x0000001fff057819 */ /* 0x008fe40000011402 */
[----:B------:R-:W-:Y:S02]  /*18c0*/  SHF.R.S32.HI R150, RZ, 0x7, R3 ;  /* 0x00000007ff967819 */ /* 0x000fe40000011403 */
[----:B------:R-:W-:-:S04]  /*18d0*/  LEA.HI R5, R5, R2, RZ, 0x7 ;  /* 0x0000000205057211 */ /* 0x000fc800078f38ff */
[----:B------:R-:W-:-:S04]  /*18e0*/  SHF.R.S32.HI R5, RZ, 0x7, R5 ;  /* 0x00000007ff057819 */ /* 0x000fc80000011405 */
[----:B------:R-:W-:-:S05]  /*18f0*/  VIMNMX R5, R150, R5, PT ;  /* 0x0000000596057248 */ /* 0x000fca0003fe0100 */
[----:B------:R-:W-:-:S05]  /*1900*/  IMAD R5, R5, 0x80, -R9 ;  /* 0x0000008005057824 */ /* 0x000fca00078e0a09 */
[----:B------:R-:W-:-:S04]  /*1910*/  VIMNMX R5, R5, R24, PT ;  /* 0x0000001805057248 */ /* 0x000fc80003fe0100 */
        /* <DEDUP_REMOVED lines=29> */
.L_x_2706:
[----:B------:R-:W-:Y:S05]  /*1af0*/  BSYNC B6 ;  /* 0x0000000000067941 */ /* 0x000fea0003800000 */
.L_x_2705:
        /* <DEDUP_REMOVED lines=20> */
.L_x_2708:
[----:B------:R-:W-:Y:S05]  /*1c40*/  BSYNC B6 ;  /* 0x0000000000067941 */ /* 0x000fea0003800000 */
.L_x_2707:
[----:B------:R-:W-:Y:S01]  /*1c50*/  ULDC.64 UR4, c[0x0][0x9f8] ;  /* 0x00027e0000047ab9 */ /* 0x000fe20000000a00 */
[----:B------:R-:W2:Y:S01]  /*1c60*/  LDL.LU R20, [R1+0x20] ;  /* 0x0000200001147983 */ /* 0x000ea20000300800 */
[----:B------:R-:W-:Y:S01]  /*1c70*/  ISETP.NE.U32.AND P0, PT, RZ, UR4, PT ;  /* 0x00000004ff007c0c */ /* 0x000fe2000bf05070 */
[----:B------:R-:W0:Y:S01]  /*1c80*/  LDC.64 R128, c[0x0][0x300] ;  /* 0x0000c000ff807b82 */ /* 0x000e220000000a00 */
[----:B------:R-:W-:Y:S01]  /*1c90*/  SHF.R.S32.HI R8, RZ, 0x1f, R26 ;  /* 0x0000001fff087819 */ /* 0x000fe2000001141a */
[----:B------:R-:W-:Y:S01]  /*1ca0*/  IMAD.IADD R117, R117, 0x1, R28 ;  /* 0x0000000175757824 */ /* 0x000fe200078e021c */
[----:B------:R-:W-:Y:S01]  /*1cb0*/  ISETP.NE.AND.EX P0, PT, RZ, UR5, PT, P0 ;  /* 0x00000005ff007c0c */ /* 0x000fe2000bf05300 */
[C---:B------:R-:W-:Y:S01]  /*1cc0*/  VIADD R3, R18.reuse, 0xa0 ;  /* 0x000000a012037836 */ /* 0x040fe20000000000 */
[----:B------:R-:W-:Y:S01]  /*1cd0*/  ULDC.64 UR6, c[0x0][0x330] ;  /* 0x0000cc0000067ab9 */ /* 0x000fe20000000a00 */
[C---:B------:R-:W-:Y:S01]  /*1ce0*/  VIADD R0, R18.reuse, 0x80 ;  /* 0x0000008012007836 */ /* 0x040fe20000000000 */
[----:B------:R-:W-:Y:S01]  /*1cf0*/  SHF.R.S32.HI R19, RZ, 0x1f, R18 ;  /* 0x0000001fff137819 */ /* 0x000fe20000011412 */
[----:B------:R-:W-:Y:S01]  /*1d00*/  VIADD R91, R18, 0x60 ;  /* 0x00000060125b7836 */ /* 0x000fe20000000000 */
[----:B------:R-:W1:Y:S07]  /*1d10*/  LDC.64 R28, c[0x0][0x408] ;  /* 0x00010200ff1c7b82 */ /* 0x000e6e0000000a00 */
[----:B------:R-:W-:Y:S01]  /*1d20*/  @P0 IADD3 R4, P1, R209, UR4, RZ ;  /* 0x00000004d1040c10 */ /* 0x000fe2000ff3e0ff */
[----:B------:R-:W-:Y:S01]  /*1d30*/  ULDC UR4, c[0x0][0x2f4] ;  /* 0x0000bd0000047ab9 */ /* 0x000fe20000000800 */
[----:B------:R-:W3:Y:S02]  /*1d40*/  LDC R119, c[0x0][0x3f4] ;  /* 0x0000fd00ff777b82 */ /* 0x000ee40000000800 */
[----:B------:R-:W-:-:S05]  /*1d50*/  @P0 IADD3.X R5, R210, UR5, RZ, P1, !PT ;  /* 0x00000005d2050c10 */ /* 0x000fca0008ffe4ff */
[----:B------:R4:W2:Y:S01]  /*1d60*/  @P0 LDG.E R27, desc[UR60][R4.64] ;  /* 0x0000003c041b0981 */ /* 0x0008a2000c1e1900 */
[----:B------:R-:W-:Y:S01]  /*1d70*/  ISETP.GE.AND P1, PT, R186, UR4, PT ;  /* 0x00000004ba007c0c */ /* 0x000fe2000bf26270 */
[----:B------:R-:W-:Y:S01]  /*1d80*/  IMAD R7, R8, UR6, RZ ;  /* 0x0000000608077c24 */ /* 0x000fe2000f8e02ff */
[----:B------:R-:W-:Y:S01]  /*1d90*/  ISETP.GE.AND P0, PT, R18, UR4, PT ;  /* 0x0000000412007c0c */ /* 0x000fe2000bf06270 */
[C---:B------:R-:W-:Y:S01]  /*1da0*/  IMAD.WIDE.U32 R94, R26.reuse, UR6, R18 ;  /* 0x000000061a5e7c25 */ /* 0x040fe2000f8e0012 */
[----:B------:R-:W-:Y:S01]  /*1db0*/  ISETP.GE.AND P2, PT, R3, UR4, PT ;  /* 0x0000000403007c0c */ /* 0x000fe2000bf46270 */
[----:B------:R-:W3:Y:S01]  /*1dc0*/  S2R R151, SR_TID.X ;  /* 0x0000000000977919 */ /* 0x000ee20000002100 */
[----:B------:R-:W-:Y:S01]  /*1dd0*/  SHF.R.S32.HI R3, RZ, 0x1f, R117 ;  /* 0x0000001fff037819 */ /* 0x000fe20000011475 */
[----:B------:R-:W-:Y:S01]  /*1de0*/  IMAD R7, R26, UR7, R7 ;  /* 0x000000071a077c24 */ /* 0x000fe2000f8e0207 */
[----:B------:R-:W-:Y:S01]  /*1df0*/  ISETP.GE.AND P3, PT, R0, UR4, PT ;  /* 0x0000000400007c0c */ /* 0x000fe2000bf66270 */
[----:B------:R-:W-:Y:S01]  /*1e00*/  ULDC.64 UR6, c[0x0][0xa08] ;  /* 0x0002820000067ab9 */ /* 0x000fe20000000a00 */
[----:B----4-:R-:W-:Y:S01]  /*1e10*/  SEL R4, RZ, 0xffffffff, P1 ;  /* 0xffffffffff047807 */ /* 0x010fe20000800000 */
[-C--:B0-----:R-:W-:Y:S01]  /*1e20*/  IMAD R10, R3, R128.reuse, RZ ;  /* 0x00000080030a7224 */ /* 0x081fe200078e02ff */
[----:B------:R-:W-:Y:S01]  /*1e30*/  SEL R0, RZ, 0x1, P0 ;  /* 0x00000001ff007807 */ /* 0x000fe20000000000 */
[----:B------:R-:W-:Y:S01]  /*1e40*/  IMAD.IADD R95, R95, 0x1, R7 ;  /* 0x000000015f5f7824 */ /* 0x000fe200078e0207 */
[----:B------:R-:W-:Y:S01]  /*1e50*/  ISETP.GE.AND P0, PT, R187, UR4, PT ;  /* 0x00000004bb007c0c */ /* 0x000fe2000bf06270 */
[----:B------:R-:W-:Y:S01]  /*1e60*/  IMAD.SHL.U32 R5, R4, 0x2, RZ ;  /* 0x0000000204057824 */ /* 0x000fe200078e00ff */
[----:B------:R-:W-:Y:S01]  /*1e70*/  ISETP.GE.AND P1, PT, R91, UR4, PT ;  /* 0x000000045b007c0c */ /* 0x000fe2000bf26270 */
[----:B------:R-:W-:Y:S01]  /*1e80*/  IMAD R9, R117, R129, R10 ;  /* 0x0000008175097224 */ /* 0x000fe200078e020a */
[----:B------:R-:W-:Y:S01]  /*1e90*/  SEL R7, RZ, 0x4, P0 ;  /* 0x00000004ff077807 */ /* 0x000fe20000000000 */
[----:B------:R-:W-:Y:S01]  /*1ea0*/  ULDC.64 UR4, c[0x0][0x308] ;  /* 0x0000c20000047ab9 */ /* 0x000fe20000000a00 */
[----:B------:R-:W-:Y:S01]  /*1eb0*/  LOP3.LUT R0, R5, 0x2, R0, 0xe2, !PT ;  /* 0x0000000205007812 */ /* 0x000fe200078ee200 */
[----:B------:R-:W-:Y:S01]  /*1ec0*/  IMAD.WIDE.U32 R4, R117, R128, RZ ;  /* 0x0000008075047225 */ /* 0x000fe200078e00ff */
[----:B------:R-:W-:-:S02]  /*1ed0*/  SEL R6, RZ, 0x8, P1 ;  /* 0x00000008ff067807 */ /* 0x000fc40000800000 */
[----:B------:R-:W-:Y:S01]  /*1ee0*/  SEL R11, RZ, 0x10, P3 ;  /* 0x00000010ff0b7807 */ /* 0x000fe20001800000 */
[----:B------:R-:W-:Y:S01]  /*1ef0*/  IMAD.IADD R5, R5, 0x1, R9 ;  /* 0x0000000105057824 */ /* 0x000fe200078e0209 */
[----:B------:R-:W-:Y:S01]  /*1f00*/  LOP3.LUT R0, R6, R0, R7, 0xfe, !PT ;  /* 0x0000000006007212 */ /* 0x000fe200078efe07 */
[----:B------:R-:W-:Y:S01]  /*1f10*/  IMAD R7, R8, UR4, RZ ;  /* 0x0000000408077c24 */ /* 0x000fe2000f8e02ff */
[----:B------:R-:W-:Y:S01]  /*1f20*/  ISETP.NE.U32.AND P0, PT, RZ, UR6, PT ;  /* 0x00000006ff007c0c */ /* 0x000fe2000bf05070 */
[-C--:B-1----:R-:W-:Y:S01]  /*1f30*/  IMAD.WIDE.U32 R98, R184, R28.reuse, R18 ;  /* 0x0000001cb8627225 */ /* 0x082fe200078e0012 */
[----:B------:R-:W-:Y:S02]  /*1f40*/  LOP3.LUT R11, R0, R11, RZ, 0xfc, !PT ;  /* 0x0000000b000b7212 */ /* 0x000fe400078efcff */
[----:B------:R-:W-:Y:S01]  /*1f50*/  ISETP.NE.AND.EX P0, PT, RZ, UR7, PT, P0 ;  /* 0x00000007ff007c0c */ /* 0x000fe2000bf05300 */
[C---:B------:R-:W-:Y:S01]  /*1f60*/  IMAD R9, R26.reuse, UR5, R7 ;  /* 0x000000051a097c24 */ /* 0x040fe2000f8e0207 */
[----:B------:R-:W-:Y:S01]  /*1f70*/  SHF.R.S32.HI R146, RZ, 0x1f, R184 ;  /* 0x0000001fff927819 */ /* 0x000fe200000114b8 */
[----:B------:R-:W-:Y:S01]  /*1f80*/  IMAD.WIDE.U32 R6, R26, UR4, R4 ;  /* 0x000000041a067c25 */ /* 0x000fe2000f8e0004 */
[----:B------:R-:W-:Y:S01]  /*1f90*/  ULDC.64 UR4, c[0x0][0x310] ;  /* 0x0000c40000047ab9 */ /* 0x000fe20000000a00 */
[----:B------:R-:W0:Y:S01]  /*1fa0*/  LDC.64 R4, c[0x0][0x3f8] ;  /* 0x0000fe00ff047b82 */ /* 0x000e220000000a00 */
[--C-:B------:R-:W-:Y:S01]  /*1fb0*/  SHF.R.S32.HI R23, RZ, 0x1f, R22.reuse ;  /* 0x0000001fff177819 */ /* 0x100fe20000011416 */
[----:B------:R-:W-:Y:S01]  /*1fc0*/  IMAD.IADD R7, R7, 0x1, R9 ;  /* 0x0000000107077824 */ /* 0x000fe200078e0209 */
[-C--:B---3--:R-:W-:Y:S01]  /*1fd0*/  ISETP.GE.AND P1, PT, R186, R119.reuse, PT ;  /* 0x00000077ba00720c */ /* 0x088fe20003f26270 */
[-C--:B------:R-:W-:Y:S01]  /*1fe0*/  IMAD R8, R146, R28.reuse, RZ ;  /* 0x0000001c92087224 */ /* 0x080fe200078e02ff */
[----:B------:R-:W-:Y:S01]  /*1ff0*/  ISETP.GE.AND P4, PT, R187, R119, PT ;  /* 0x00000077bb00720c */ /* 0x000fe20003f86270 */
[----:B------:R-:W-:Y:S01]  /*2000*/  IMAD.WIDE.U32 R96, R184, R28, R22 ;  /* 0x0000001cb8607225 */ /* 0x000fe200078e0016 */
[----:B------:R-:W-:-:S02]  /*2010*/  LOP3.LUT P3, RZ, R224, 0x4, RZ, 0xc0, !PT ;  /* 0x00000004e0ff7812 */ /* 0x000fc4000786c0ff */
[----:B------:R-:W-:Y:S01]  /*2020*/  SHF.L.U64.HI R126, R128, 0x7, R129 ;  /* 0x00000007807e7819 */ /* 0x000fe20000010281 */
[----:B------:R-:W-:Y:S01]  /*2030*/  IMAD R13, R184, R29, R8 ;  /* 0x0000001db80d7224 */ /* 0x000fe200078e0208 */
[----:B------:R-:W-:Y:S01]  /*2040*/  SHF.R.S32.HI R147, RZ, 0x1f, R213 ;  /* 0x0000001fff937819 */ /* 0x000fe200000114d5 */
[----:B------:R-:W-:Y:S01]  /*2050*/  IMAD.MOV.U32 R121, RZ, RZ, 0x20 ;  /* 0x00000020ff797424 */ /* 0x000fe200078e00ff */
[----:B------:R-:W-:Y:S01]  /*2060*/  LEA.HI R151, R151, 0x8, RZ, 0x19 ;  /* 0x0000000897977811 */ /* 0x000fe200078fc8ff */
[----:B------:R-:W-:Y:S02]  /*2070*/  IMAD.IADD R97, R97, 0x1, R13 ;  /* 0x0000000161617824 */ /* 0x000fe400078e020d */
[----:B------:R-:W-:Y:S01]  /*2080*/  IMAD.IADD R99, R13, 0x1, R99 ;  /* 0x000000010d637824 */ /* 0x000fe200078e0263 */
[----:B------:R-:W-:Y:S01]  /*2090*/  SEL R121, R121, 0xffffffe0, !P3 ;  /* 0xffffffe079797807 */ /* 0x000fe20005800000 */
[----:B-----5:R-:W-:-:S04]  /*20a0*/  IMAD.WIDE.U32 R96, R144, R28, R96 ;  /* 0x0000001c90607225 */ /* 0x020fc800078e0060 */
[----:B------:R-:W-:Y:S01]  /*20b0*/  IMAD.WIDE.U32 R98, R144, R28, R98 ;  /* 0x0000001c90627225 */ /* 0x000fe200078e0062 */
[----:B0-----:R-:W-:-:S03]  /*20c0*/  SHF.L.U64.HI R127, R4, 0x7, R5 ;  /* 0x00000007047f7819 */ /* 0x001fc60000010205 */
[----:B------:R-:W-:Y:S01]  /*20d0*/  IMAD.WIDE.U32 R100, R184, R4, R22 ;  /* 0x00000004b8647225 */ /* 0x000fe200078e0016 */
[----:B------:R-:W-:-:S03]  /*20e0*/  SHF.L.U64.HI R104, R4, 0x6, R5 ;  /* 0x0000000604687819 */ /* 0x000fc60000010205 */
[----:B------:R-:W-:-:S04]  /*20f0*/  IMAD.WIDE.U32 R102, R184, R4, R18 ;  /* 0x00000004b8667225 */ /* 0x000fc800078e0012 */
[C---:B------:R-:W-:Y:S02]  /*2100*/  IMAD.SHL.U32 R31, R128.reuse, 0x80, RZ ;  /* 0x00000080801f7824 */ /* 0x040fe400078e00ff */
[----:B------:R-:W-:Y:S02]  /*2110*/  IMAD.SHL.U32 R132, R128, 0x40, RZ ;  /* 0x0000004080847824 */ /* 0x000fe400078e00ff */
[----:B------:R-:W-:Y:S01]  /*2120*/  IMAD.SHL.U32 R105, R4, 0x40, RZ ;  /* 0x0000004004697824 */ /* 0x000fe200078e00ff */
[----:B--2---:R-:W-:-:S04]  /*2130*/  LOP3.LUT R20, R20, 0xfffffffe, RZ, 0xc0, !PT ;  /* 0xfffffffe14147812 */ /* 0x004fc800078ec0ff */
[----:B------:R-:W-:-:S05]  /*2140*/  @P4 LOP3.LUT R20, R20, 0x1, RZ, 0xfc, !PT ;  /* 0x0000000114144812 */ /* 0x000fca00078efcff */
[----:B------:R0:W-:Y:S01]  /*2150*/  STL [R1+0x20], R20 ;  /* 0x0000201401007387 */ /* 0x0001e20000100800 */
[----:B------:R-:W-:Y:S02]  /*2160*/  SHF.R.S32.HI R0, RZ, 0x1f, R27 ;  /* 0x0000001fff007819 */ /* 0x000fe4000001141b */
[----:B------:R-:W-:Y:S01]  /*2170*/  SEL R9, R27, RZ, !P0 ;  /* 0x000000ff1b097207 */ /* 0x000fe20004000000 */
[----:B------:R-:W-:Y:S01]  /*2180*/  IMAD.SHL.U32 R27, R4, 0x80, RZ ;  /* 0x00000080041b7824 */ /* 0x000fe200078e00ff */
[----:B------:R-:W-:-:S03]  /*2190*/  SEL R0, R0, RZ, !P0 ;  /* 0x000000ff00007207 */ /* 0x000fc60004000000 */
[----:B------:R-:W-:-:S04]  /*21a0*/  IMAD.WIDE.U32 R92, R9, UR4, R6 ;  /* 0x00000004095c7c25 */ /* 0x000fc8000f8e0006 */
[----:B------:R-:W-:Y:S02]  /*21b0*/  IMAD R10, R0, UR4, RZ ;  /* 0x00000004000a7c24 */ /* 0x000fe4000f8e02ff */
[----:B------:R-:W-:-:S04]  /*21c0*/  IMAD.WIDE.U32 R6, R184, R128, R18 ;  /* 0x00000080b8067225 */ /* 0x000fc800078e0012 */
[----:B------:R-:W-:Y:S01]  /*21d0*/  IMAD R89, R9, UR5, R10 ;  /* 0x0000000509597c24 */ /* 0x000fe2000f8e020a */
[----:B------:R-:W-:Y:S01]  /*21e0*/  IADD3 R90, P0, R92, R6, RZ ;  /* 0x000000065c5a7210 */ /* 0x000fe20007f1e0ff */
[----:B------:R-:W-:Y:S01]  /*21f0*/  IMAD R10, R146, R128, RZ ;  /* 0x00000080920a7224 */ /* 0x000fe200078e02ff */
[----:B------:R-:W-:Y:S01]  /*2200*/  ULDC.64 UR4, c[0x0][0x338] ;  /* 0x0000ce0000047ab9 */ /* 0x000fe20000000a00 */
[----:B------:R-:W-:Y:S02]  /*2210*/  IMAD.IADD R89, R93, 0x1, R89 ;  /* 0x000000015d597824 */ /* 0x000fe400078e0259 */
[----:B------:R-:W-:Y:S01]  /*2220*/  IMAD R10, R184, R129, R10 ;  /* 0x00000081b80a7224 */ /* 0x000fe200078e020a */
[----:B------:R-:W-:Y:S01]  /*2230*/  SHF.L.U64.HI R129, R128, 0x6, R129 ;  /* 0x0000000680817819 */ /* 0x000fe20000010281 */
[----:B------:R-:W-:Y:S01]  /*2240*/  IMAD R0, R0, UR4, RZ ;  /* 0x0000000400007c24 */ /* 0x000fe2000f8e02ff */
[----:B------:R-:W-:Y:S01]  /*2250*/  SHF.L.U64.HI R128, R28, 0x7, R29 ;  /* 0x000000071c807819 */ /* 0x000fe2000001021d */
[----:B------:R-:W-:Y:S01]  /*2260*/  IMAD.WIDE.U32 R94, R9, UR4, R94 ;  /* 0x00000004095e7c25 */ /* 0x000fe2000f8e005e */
[----:B------:R-:W-:-:S02]  /*2270*/  IADD3.X R88, R89, R7, R10, P0, !PT ;  /* 0x0000000759587210 */ /* 0x000fc400007fe40a */
[----:B------:R-:W-:Y:S01]  /*2280*/  ISETP.GE.AND P0, PT, R18, R119, PT ;  /* 0x000000771200720c */ /* 0x000fe20003f06270 */
[----:B------:R-:W-:Y:S01]  /*2290*/  IMAD R33, R9, UR5, R0 ;  /* 0x0000000509217c24 */ /* 0x000fe2000f8e0200 */
[C---:B------:R-:W-:Y:S01]  /*22a0*/  SEL R9, R119.reuse, RZ, P1 ;  /* 0x000000ff77097207 */ /* 0x040fe20000800000 */
[----:B------:R-:W-:Y:S01]  /*22b0*/  IMAD R0, R146, R4, RZ ;  /* 0x0000000492007224 */ /* 0x000fe200078e02ff */
[----:B------:R-:W-:-:S03]  /*22c0*/  SEL R7, R119, RZ, P0 ;  /* 0x000000ff77077207 */ /* 0x000fc60000000000 */
[----:B------:R-:W-:Y:S01]  /*22d0*/  IMAD R13, R184, R5, R0 ;  /* 0x00000005b80d7224 */ /* 0x000fe200078e0200 */
[----:B------:R-:W-:Y:S01]  /*22e0*/  SEL R0, R119, RZ, P4 ;  /* 0x000000ff77007207 */ /* 0x000fe20002000000 */
[----:B------:R-:W-:Y:S01]  /*22f0*/  IMAD.IADD R7, R18, 0x1, R7 ;  /* 0x0000000112077824 */ /* 0x000fe200078e0207 */
[----:B------:R-:W-:Y:S01]  /*2300*/  IADD3 R116, P4, R184, R117, RZ ;  /* 0x00000075b8747210 */ /* 0x000fe20007f9e0ff */
[----:B------:R-:W-:Y:S02]  /*2310*/  IMAD.IADD R9, R186, 0x1, R9 ;  /* 0x00000001ba097824 */ /* 0x000fe400078e0209 */
[----:B------:R-:W-:Y:S01]  /*2320*/  IMAD.IADD R8, R187, 0x1, R0 ;  /* 0x00000001bb087824 */ /* 0x000fe200078e0200 */
[----:B------:R-:W-:Y:S01]  /*2330*/  SHF.R.S32.HI R0, RZ, 0x1f, R7 ;  /* 0x0000001fff007819 */ /* 0x000fe20000011407 */
[----:B------:R-:W-:Y:S01]  /*2340*/  IMAD.IADD R101, R101, 0x1, R13 ;  /* 0x0000000165657824 */ /* 0x000fe200078e020d */
[----:B------:R-:W-:Y:S01]  /*2350*/  SHF.R.S32.HI R6, RZ, 0x1f, R9 ;  /* 0x0000001fff067819 */ /* 0x000fe20000011409 */
[----:B------:R-:W-:Y:S01]  /*2360*/  IMAD.IADD R103, R13, 0x1, R103 ;  /* 0x000000010d677824 */ /* 0x000fe200078e0267 */
[-C--:B------:R-:W-:Y:S01]  /*2370*/  LEA.HI R14, R0, R7.reuse, RZ, 0x3 ;  /* 0x00000007000e7211 */ /* 0x080fe200078f18ff */
[----:B------:R-:W-:Y:S01]  /*2380*/  IMAD.WIDE.U32 R100, R144, R4, R100 ;  /* 0x0000000490647225 */ /* 0x000fe200078e0064 */
[----:B------:R-:W-:-:S02]  /*2390*/  LEA.HI R0, R0, R7, RZ, 0x6 ;  /* 0x0000000700007211 */ /* 0x000fc400078f30ff */
[----:B------:R-:W-:Y:S01]  /*23a0*/  SHF.R.S32.HI R15, RZ, 0x1f, R8 ;  /* 0x0000001fff0f7819 */ /* 0x000fe20000011408 */
[----:B------:R-:W-:Y:S01]  /*23b0*/  IMAD.WIDE.U32 R102, R144, R4, R102 ;  /* 0x0000000490667225 */ /* 0x000fe200078e0066 */
[CC--:B------:R-:W-:Y:S02]  /*23c0*/  LEA.HI R13, R6.reuse, R9.reuse, RZ, 0x3 ;  /* 0x00000009060d7211 */ /* 0x0c0fe400078f18ff */
[----:B------:R-:W-:Y:S01]  /*23d0*/  LEA.HI R6, R6, R9, RZ, 0x6 ;  /* 0x0000000906067211 */ /* 0x000fe200078f30ff */
[----:B------:R-:W-:Y:S01]  /*23e0*/  IMAD.SHL.U32 R0, R0, 0x80, RZ ;  /* 0x0000008000007824 */ /* 0x000fe200078e00ff */
[----:B------:R-:W-:Y:S01]  /*23f0*/  LOP3.LUT R7, R196, 0x38, R14, 0xf8, !PT ;  /* 0x00000038c4077812 */ /* 0x000fe200078ef80e */
[----:B------:R-:W-:Y:S01]  /*2400*/  IMAD.SHL.U32 R119, R119, 0x2, RZ ;  /* 0x0000000277777824 */ /* 0x000fe200078e00ff */
[----:B------:R-:W-:Y:S01]  /*2410*/  LEA.HI R12, R15, R8, RZ, 0x3 ;  /* 0x000000080f0c7211 */ /* 0x000fe200078f18ff */
[----:B------:R-:W-:Y:S01]  /*2420*/  IMAD.X R117, R3, 0x1, R146, P4 ;  /* 0x0000000103757824 */ /* 0x000fe200020e0692 */
[----:B------:R-:W-:-:S02]  /*2430*/  LOP3.LUT R10, R195, 0x38, R14, 0xf8, !PT ;  /* 0x00000038c30a7812 */ /* 0x000fc400078ef80e */
[----:B------:R-:W-:Y:S01]  /*2440*/  LEA.HI R15, R15, R8, RZ, 0x6 ;  /* 0x000000080f0f7211 */ /* 0x000fe200078f30ff */
[----:B------:R-:W-:Y:S01]  /*2450*/  IMAD.SHL.U32 R8, R6, 0x80, RZ ;  /* 0x0000008006087824 */ /* 0x000fe200078e00ff */
[----:B------:R-:W-:Y:S02]  /*2460*/  LOP3.LUT R0, R0, 0xffffe000, RZ, 0xc0, !PT ;  /* 0xffffe00000007812 */ /* 0x000fe400078ec0ff */
[----:B------:R-:W-:Y:S01]  /*2470*/  LOP3.LUT R6, R7, R198, RZ, 0x3c, !PT ;  /* 0x000000c607067212 */ /* 0x000fe200078e3cff */
[----:B0-----:R-:W-:Y:S01]  /*2480*/  IMAD.SHL.U32 R20, R15, 0x80, RZ ;  /* 0x000000800f147824 */ /* 0x001fe200078e00ff */
[-C--:B------:R-:W-:Y:S01]  /*2490*/  LOP3.LUT R10, R10, R231.reuse, RZ, 0x3c, !PT ;  /* 0x000000e70a0a7212 */ /* 0x080fe200078e3cff */
[----:B------:R-:W-:Y:S01]  /*24a0*/  IMAD R143, R197, 0x200, R0 ;  /* 0x00000200c58f7824 */ /* 0x000fe200078e0200 */
[----:B------:R-:W-:Y:S02]  /*24b0*/  SHF.R.S32.HI R7, RZ, 0x1f, R144 ;  /* 0x0000001fff077819 */ /* 0x000fe40000011490 */
[----:B------:R-:W-:Y:S01]  /*24c0*/  IADD3 R141, R10, R0, R199 ;  /* 0x000000000a8d7210 */ /* 0x000fe20007ffe0c7 */
[----:B------:R-:W-:Y:S01]  /*24d0*/  IMAD.IADD R143, R143, 0x1, R6 ;  /* 0x000000018f8f7824 */ /* 0x000fe200078e0206 */
[----:B------:R-:W-:Y:S01]  /*24e0*/  LOP3.LUT R26, R195, 0x38, R13, 0xf8, !PT ;  /* 0x00000038c31a7812 */ /* 0x000fe200078ef80d */
[C---:B------:R-:W-:Y:S01]  /*24f0*/  IMAD R0, R7.reuse, R28, RZ ;  /* 0x0000001c07007224 */ /* 0x040fe200078e02ff */
[----:B------:R-:W-:Y:S01]  /*2500*/  LOP3.LUT R8, R8, 0xffffe000, RZ, 0xc0, !PT ;  /* 0xffffe00008087812 */ /* 0x000fe200078ec0ff */
[----:B------:R-:W-:Y:S01]  /*2510*/  IMAD R7, R7, R4, RZ ;  /* 0x0000000407077224 */ /* 0x000fe200078e02ff */
[----:B------:R-:W-:Y:S01]  /*2520*/  LOP3.LUT R26, R26, R231, RZ, 0x3c, !PT ;  /* 0x000000e71a1a7212 */ /* 0x000fe200078e3cff */
[----:B------:R-:W-:Y:S01]  /*2530*/  IMAD R21, R144, R29, R0 ;  /* 0x0000001d90157224 */ /* 0x000fe200078e0200 */
[----:B------:R-:W-:Y:S01]  /*2540*/  LOP3.LUT R15, R196, 0x38, R12, 0xf8, !PT ;  /* 0x00000038c40f7812 */ /* 0x000fe200078ef80c */
[----:B------:R-:W-:Y:S01]  /*2550*/  IMAD R7, R144, R5, R7 ;  /* 0x0000000590077224 */ /* 0x000fe200078e0207 */
[----:B------:R-:W-:Y:S01]  /*2560*/  LOP3.LUT R5, R196, 0x18, R18, 0xf8, !PT ;  /* 0x00000018c4057812 */ /* 0x000fe200078ef812 */
[----:B------:R-:W-:Y:S01]  /*2570*/  IMAD R142, R197, 0x200, R8 ;  /* 0x00000200c58e7824 */ /* 0x000fe200078e0208 */
[----:B------:R-:W-:Y:S01]  /*2580*/  LOP3.LUT R30, R195, 0x38, R12, 0xf8, !PT ;  /* 0x00000038c31e7812 */ /* 0x000fe200078ef80c */
[----:B------:R-:W-:Y:S01]  /*2590*/  IMAD.IADD R25, R97, 0x1, R21 ;  /* 0x0000000161197824 */ /* 0x000fe200078e0215 */
[----:B------:R-:W-:Y:S01]  /*25a0*/  LOP3.LUT R20, R20, 0xffffe000, RZ, 0xc0, !PT ;  /* 0xffffe00014147812 */ /* 0x000fe200078ec0ff */
[----:B------:R-:W-:Y:S01]  /*25b0*/  IMAD.IADD R21, R21, 0x1, R99 ;  /* 0x0000000115157824 */ /* 0x000fe200078e0263 */
[----:B------:R-:W-:-:S02]  /*25c0*/  LOP3.LUT R9, R196, 0x38, R13, 0xf8, !PT ;  /* 0x00000038c4097812 */ /* 0x000fc400078ef80d */
[----:B------:R-:W-:Y:S01]  /*25d0*/  IADD3 R139, R26, R8, R199 ;  /* 0x000000081a8b7210 */ /* 0x000fe20007ffe0c7 */
[----:B------:R-:W-:Y:S01]  /*25e0*/  IMAD R140, R197, 0x200, R20 ;  /* 0x00000200c58c7824 */ /* 0x000fe200078e0214 */
[-C--:B------:R-:W-:Y:S01]  /*25f0*/  LOP3.LUT R26, R5, R198.reuse, RZ, 0x3c, !PT ;  /* 0x000000c6051a7212 */ /* 0x080fe200078e3cff */
[----:B------:R-:W-:Y:S01]  /*2600*/  IMAD.IADD R5, R95, 0x1, R33 ;  /* 0x000000015f057824 */ /* 0x000fe200078e0221 */
[----:B------:R-:W-:Y:S02]  /*2610*/  SEL R0, RZ, 0x20, P2 ;  /* 0x00000020ff007807 */ /* 0x000fe40001000000 */
[-C--:B------:R-:W-:Y:S01]  /*2620*/  LOP3.LUT R15, R15, R198.reuse, RZ, 0x3c, !PT ;  /* 0x000000c60f0f7212 */ /* 0x080fe200078e3cff */
[----:B------:R-:W-:Y:S01]  /*2630*/  IMAD R26, R197, 0x200, R26 ;  /* 0x00000200c51a7824 */ /* 0x000fe200078e021a */
[----:B------:R-:W-:Y:S02]  /*2640*/  LOP3.LUT R30, R30, R231, RZ, 0x3c, !PT ;  /* 0x000000e71e1e7212 */ /* 0x000fe400078e3cff */
[----:B------:R-:W-:Y:S01]  /*2650*/  LOP3.LUT R9, R9, R198, RZ, 0x3c, !PT ;  /* 0x000000c609097212 */ /* 0x000fe200078e3cff */
[----:B------:R-:W-:Y:S01]  /*2660*/  IMAD.IADD R140, R140, 0x1, R15 ;  /* 0x000000018c8c7824 */ /* 0x000fe200078e020f */
[----:B------:R-:W-:Y:S01]  /*2670*/  SHF.R.S32.HI R111, RZ, 0x3, R14 ;  /* 0x00000003ff6f7819 */ /* 0x000fe2000001140e */
[----:B------:R-:W-:Y:S01]  /*2680*/  IMAD.IADD R15, R7, 0x1, R103 ;  /* 0x00000001070f7824 */ /* 0x000fe200078e0267 */
[----:B------:R-:W-:Y:S01]  /*2690*/  SHF.R.S32.HI R110, RZ, 0x3, R13 ;  /* 0x00000003ff6e7819 */ /* 0x000fe2000001140d */
[----:B------:R-:W-:Y:S01]  /*26a0*/  IMAD.IADD R142, R142, 0x1, R9 ;  /* 0x000000018e8e7824 */ /* 0x000fe200078e0209 */
[----:B------:R-:W-:Y:S01]  /*26b0*/  SHF.R.S32.HI R109, RZ, 0x3, R12 ;  /* 0x00000003ff6d7819 */ /* 0x000fe2000001140c */
[----:B------:R-:W-:Y:S01]  /*26c0*/  IMAD.IADD R133, R121, 0x1, R26 ;  /* 0x0000000179857824 */ /* 0x000fe200078e021a */
[----:B------:R-:W-:-:S02]  /*26d0*/  LOP3.LUT R14, R14, 0xfffffff8, RZ, 0xc0, !PT ;  /* 0xfffffff80e0e7812 */ /* 0x000fc400078ec0ff */
[----:B------:R-:W-:Y:S02]  /*26e0*/  LOP3.LUT R13, R13, 0xfffffff8, RZ, 0xc0, !PT ;  /* 0xfffffff80d0d7812 */ /* 0x000fe400078ec0ff */
[----:B------:R-:W-:Y:S02]  /*26f0*/  LOP3.LUT R12, R12, 0xfffffff8, RZ, 0xc0, !PT ;  /* 0xfffffff80c0c7812 */ /* 0x000fe400078ec0ff */
[----:B------:R-:W-:Y:S02]  /*2700*/  LOP3.LUT R0, R11, R0, RZ, 0xfc, !PT ;  /* 0x000000000b007212 */ /* 0x000fe400078efcff */
[----:B------:R-:W-:Y:S01]  /*2710*/  IADD3 R138, R30, R20, R199 ;  /* 0x000000141e8a7210 */ /* 0x000fe20007ffe0c7 */
[----:B------:R-:W-:Y:S01]  /*2720*/  IMAD.IADD R20, R101, 0x1, R7 ;  /* 0x0000000165147824 */ /* 0x000fe200078e0207 */
[C---:B------:R-:W-:Y:S01]  /*2730*/  SHF.L.U64.HI R30, R28.reuse, 0x6, R29 ;  /* 0x000000061c1e7819 */ /* 0x040fe2000001021d */
[C---:B------:R-:W-:Y:S01]  /*2740*/  IMAD.SHL.U32 R29, R28.reuse, 0x80, RZ ;  /* 0x000000801c1d7824 */ /* 0x040fe200078e00ff */
[----:B------:R-:W-:Y:S01]  /*2750*/  LOP3.LUT R11, R11, 0x1, RZ, 0xc0, !PT ;  /* 0x000000010b0b7812 */ /* 0x000fe200078ec0ff */
[----:B------:R-:W-:Y:S01]  /*2760*/  IMAD.SHL.U32 R28, R28, 0x40, RZ ;  /* 0x000000401c1c7824 */ /* 0x000fe200078e00ff */
[----:B------:R-:W-:-:S02]  /*2770*/  SHF.R.S32.HI R108, RZ, 0x1f, R14 ;  /* 0x0000001fff6c7819 */ /* 0x000fc4000001140e */
[----:B------:R-:W-:Y:S02]  /*2780*/  SHF.R.S32.HI R107, RZ, 0x1f, R13 ;  /* 0x0000001fff6b7819 */ /* 0x000fe4000001140d */
[----:B------:R-:W-:Y:S02]  /*2790*/  SHF.R.S32.HI R106, RZ, 0x1f, R12 ;  /* 0x0000001fff6a7819 */ /* 0x000fe4000001140c */
[C---:B------:R-:W-:Y:S02]  /*27a0*/  LOP3.LUT R10, R0.reuse, 0x2, RZ, 0xc0, !PT ;  /* 0x00000002000a7812 */ /* 0x040fe400078ec0ff */
[C---:B------:R-:W-:Y:S02]  /*27b0*/  LOP3.LUT R9, R0.reuse, 0x4, RZ, 0xc0, !PT ;  /* 0x0000000400097812 */ /* 0x040fe400078ec0ff */
[C---:B------:R-:W-:Y:S02]  /*27c0*/  LOP3.LUT R8, R0.reuse, 0x8, RZ, 0xc0, !PT ;  /* 0x0000000800087812 */ /* 0x040fe400078ec0ff */
[----:B------:R-:W-:-:S02]  /*27d0*/  LOP3.LUT R7, R0, 0x10, RZ, 0xc0, !PT ;  /* 0x0000001000077812 */ /* 0x000fc400078ec0ff */
[----:B------:R-:W-:-:S07]  /*27e0*/  LOP3.LUT R6, R0, 0x20, RZ, 0xc0, !PT ;  /* 0x0000002000067812 */ /* 0x000fce00078ec0ff */
.L_x_2808:
        /* <DEDUP_REMOVED lines=20> */
[----:B------:R-:W-:Y:S02]  /*2930*/  LEA.HI.X R45, R3, R115, R4, 0x1, P2 ;  /* 0x00000073032d7211 */ /* 0x000fe400010f0c04 */
[----:B-1----:R-:W-:-:S02]  /*2940*/  ISETP.GE.AND P2, PT, R118, 0x1, PT ;  /* 0x000000017600780c */ /* 0x002fc40003f46270 */
[----:B------:R-:W-:Y:S01]  /*2950*/  LEA.HI.X R41, R0, R115, R2, 0x1, P5 ;  /* 0x0000007300297211 */ /* 0x000fe200028f0c02 */
[----:B------:R-:W-:Y:S02]  /*2960*/  IMAD R0, R17, 0x6000, R26 ;  /* 0x0000600011007824 */ /* 0x000fe400078e021a */
[----:B------:R-:W-:Y:S02]  /*2970*/  IMAD.MOV.U32 R2, RZ, RZ, R32 ;  /* 0x000000ffff027224 */ /* 0x000fe400078e0020 */
        /* <DEDUP_REMOVED lines=9> */
[C---:B------:R-:W-:Y:S02]  /*2a10*/  IMAD R33, R34.reuse, R29, R4 ;  /* 0x0000001d22217224 */ /* 0x040fe400078e0204 */
[----:B------:R-:W-:Y:S02]  /*2a20*/  IMAD R3, R34, R27, R0 ;  /* 0x0000001b22037224 */ /* 0x000fe400078e0200 */
[----:B------:R-:W-:Y:S02]  /*2a30*/  IMAD R4, R2, -0x80, R24 ;  /* 0xffffff8002047824 */ /* 0x000fe400078e0218 */
[----:B------:R-:W-:-:S03]  /*2a40*/  IMAD.WIDE.U32 R82, R27, R32, RZ ;  /* 0x000000201b527225 */ /* 0x000fc600078e00ff */
[----:B------:R-:W-:Y:S01]  /*2a50*/  VIMNMX R4, R4, 0x80, PT ;  /* 0x0000008004047848 */ /* 0x000fe20003fe0100 */
        /* <DEDUP_REMOVED lines=22> */
[----:B0-----:R-:W-:Y:S01]  /*2bc0*/  IADD3 R35, P2, R96, R80, RZ ;  /* 0x0000005060237210 */ /* 0x001fe20007f5e0ff */
[----:B------:R-:W-:Y:S01]  /*2bd0*/  ULDC.64 UR6, c[0x0][0x400] ;  /* 0x0001000000067ab9 */ /* 0x000fe20000000a00 */
[----:B------:R-:W-:Y:S01]  /*2be0*/  CS2R R122, SRZ ;  /* 0x00000000007a7805 */ /* 0x000fe2000001ff00 */
[----:B------:R-:W-:Y:S01]  /*2bf0*/  IMAD.X R34, R0, 0x1, R20, P4 ;  /* 0x0000000100227824 */ /* 0x000fe200020e0614 */
        /* <DEDUP_REMOVED lines=34> */
.L_x_2713:
[----:B------:R-:W-:Y:S05]  /*2e20*/  BSYNC B1 ;  /* 0x0000000000017941 */ /* 0x000fea0003800000 */
.L_x_2712:
        /* <DEDUP_REMOVED lines=26> */
[----:B------:R-:W-:-:S04]  /*2fd0*/  LEA R34, P2, R80, UR6, 0x1 ;  /* 0x0000000650227c11 */ /* 0x000fc8000f8408ff */
[----:B0-----:R-:W-:Y:S02]  /*2fe0*/  LEA.HI.X R35, R80, UR7, R3, 0x1, P2 ;  /* 0x0000000750237c11 */ /* 0x001fe400090f0c03 */
        /* <DEDUP_REMOVED lines=28> */
.L_x_2715:
[----:B------:R-:W-:Y:S05]  /*31b0*/  BSYNC B1 ;  /* 0x0000000000017941 */ /* 0x000fea0003800000 */
.L_x_2714:
[----:B------:R-:W3:Y:S01]  /*31c0*/  LDL R0, [R1+0x24] ;  /* 0x0000240001007983 */ /* 0x000ee20000100800 */
        /* <DEDUP_REMOVED lines=38> */
[----:B------:R-:W-:-:S05]  /*3430*/  IMAD.MOV.U32 R32, RZ, RZ, R46 ;  /* 0x000000ffff207224 */ /* 0x000fca00078e002e */
        /* <DEDUP_REMOVED lines=10> */
[----:B------:R-:W-:Y:S02]  /*34e0*/  PRMT R173, R32, 0x7610, R173 ;  /* 0x0000761020ad7816 */ /* 0x000fe400000000ad */
[----:B---3--:R-:W-:Y:S01]  /*34f0*/  R2UR UR4, R0 ;  /* 0x00000000000472ca */ /* 0x008fe200000e0000 */
[----:B------:R-:W-:-:S05]  /*3500*/  IMAD.MOV.U32 R0, RZ, RZ, R70 ;  /* 0x000000ffff007224 */ /* 0x000fca00078e0046 */
[----:B------:R-:W-:Y:S01]  /*3510*/  PRMT R179, R0, 0x7610, R179 ;  /* 0x0000761000b37816 */ /* 0x000fe200000000b3 */
[----:B------:R-:W-:-:S05]  /*3520*/  IMAD.MOV.U32 R0, RZ, RZ, R75 ;  /* 0x000000ffff007224 */ /* 0x000fca00078e004b */
[----:B------:R-:W-:Y:S01]  /*3530*/  PRMT R181, R0, 0x7610, R181 ;  /* 0x0000761000b57816 */ /* 0x000fe200000000b5 */
[----:B------:R-:W-:Y:S01]  /*3540*/  IMAD.MOV.U32 R0, RZ, RZ, R87 ;  /* 0x000000ffff007224 */ /* 0x000fe200078e0057 */
[----:B------:R-:W-:-:S04]  /*3550*/  UISETP.NE.AND UP0, UPT, UR4, 0x3, UPT ;  /* 0x000000030400788c */ /* 0x000fc8000bf05270 */
[----:B------:R-:W-:Y:S01]  /*3560*/  PRMT R80, R80, 0x5410, R0 ;  /* 0x0000541050507816 */ /* 0x000fe20000000000 */
[----:B------:R-:W-:Y:S01]  /*3570*/  IMAD.MOV.U32 R0, RZ, RZ, R69 ;  /* 0x000000ffff007224 */ /* 0x000fe200078e0045 */
[----:B------:R-:W-:Y:S02]  /*3580*/  PLOP3.LUT P2, PT, PT, PT, UP0, 0x80, 0x0 ;  /* 0x000000000000781c */ /* 0x000fe40003f4f008 */
[----:B------:R-:W-:Y:S01]  /*3590*/  PRMT R80, R3, 0x7610, R80 ;  /* 0x0000761003507816 */ /* 0x000fe20000000050 */
[----:B------:R-:W-:Y:S01]  /*35a0*/  IMAD.MOV.U32 R3, RZ, RZ, R55 ;  /* 0x000000ffff037224 */ /* 0x000fe200078e0037 */
[----:B------:R-:W-:Y:S01]  /*35b0*/  PRMT R167, R0, 0x7610, R167 ;  /* 0x0000761000a77816 */ /* 0x000fe200000000a7 */
[----:B------:R-:W-:-:S03]  /*35c0*/  IMAD.MOV.U32 R0, RZ, RZ, R77 ;  /* 0x000000ffff007224 */ /* 0x000fc600078e004d */
[----:B------:R-:W-:Y:S01]  /*35d0*/  PRMT R153, R3, 0x7610, R153 ;  /* 0x0000761003997816 */ /* 0x000fe20000000099 */
[----:B------:R-:W-:Y:S01]  /*35e0*/  IMAD.MOV.U32 R3, RZ, RZ, R63 ;  /* 0x000000ffff037224 */ /* 0x000fe200078e003f */
[----:B------:R-:W-:Y:S01]  /*35f0*/  PRMT R130, R130, 0x5410, R0 ;  /* 0x0000541082827816 */ /* 0x000fe20000000000 */
[----:B------:R-:W-:-:S03]  /*3600*/  IMAD.MOV.U32 R0, RZ, RZ, R115 ;  /* 0x000000ffff007224 */ /* 0x000fc600078e0073 */
        /* <DEDUP_REMOVED lines=25> */
[----:B------:R-:W-:-:S05]  /*37a0*/  IMAD.MOV.U32 R0, RZ, RZ, R57 ;  /* 0x000000ffff007224 */ /* 0x000fca00078e0039 */
[----:B------:R-:W-:Y:S01]  /*37b0*/  PRMT R171, R0, 0x7610, R171 ;  /* 0x0000761000ab7816 */ /* 0x000fe200000000ab */
[----:B------:R-:W-:-:S05]  /*37c0*/  IMAD.MOV.U32 R0, RZ, RZ, R65 ;  /* 0x000000ffff007224 */ /* 0x000fca00078e0041 */
[----:B------:R-:W-:Y:S01]  /*37d0*/  PRMT R175, R0, 0x7610, R175 ;  /* 0x0000761000af7816 */ /* 0x000fe200000000af */
[----:B------:R-:W-:Y:S06]  /*37e0*/  @!P2 BRA `(.L_x_2716) ;  /* 0x000000000004a947 */ /* 0x000fec0003800000 */
[----:B------:R-:W-:Y:S01]  /*37f0*/  BPT.TRAP 0x1 ;  /* 0x000000040000795c */ /* 0x000fe20000300000 */
.L_x_2716:
[----:B------:R-:W-:Y:S01]  /*3800*/  IMAD R3, R17, 0x8, R16 ;  /* 0x0000000811037824 */ /* 0x000fe200078e0210 */
[----:B------:R-:W-:Y:S01]  /*3810*/  SHF.L.U32 R0, R189, 0x1f, RZ ;  /* 0x0000001fbd007819 */ /* 0x000fe200000006ff */
[----:B------:R-:W-:Y:S03]  /*3820*/  BSSY B1, `(.L_x_2717) ;  /* 0x0000003000017945 */ /* 0x000fe60003800000 */
[----:B------:R-:W1:Y:S02]  /*3830*/  SYNCS.PHASECHK.TRANS64.TRYWAIT P5, [R3+URZ+0x34890], R0 ;  /* 0x03489000030075a7 */ /* 0x000e6400080a017f */
[----:B-1----:R-:W-:Y:S05]  /*3840*/  @!P5 BRA `(.L_x_2718) ;  /* 0x00000214004cd947 */ /* 0x002fea0003800000 */
.L_x_3085:
[----:B------:R-:W-:Y:S05]  /*3850*/  BSYNC B1 ;  /* 0x0000000000017941 */ /* 0x000fea0003800000 */
.L_x_2717:
        /* <DEDUP_REMOVED lines=54> */
.L_x_2724:
[----:B------:R-:W-:Y:S05]  /*3bc0*/  BSYNC B3 ;  /* 0x0000000000037941 */ /* 0x000fea0003800000 */
.L_x_2723:
[----:B--2---:R2:W-:Y:S02]  /*3bd0*/  STG.E.128 desc[UR60][R44.64], R32 ;  /* 0x000000202c007986 */ /* 0x0045e4000c101d3c */
.L_x_2722:
[----:B------:R-:W-:Y:S05]  /*3be0*/  BSYNC B2 ;  /* 0x0000000000027941 */ /* 0x000fea0003800000 */
.L_x_2721:
        /* <DEDUP_REMOVED lines=52> */
.L_x_2728:
[----:B------:R-:W-:Y:S05]  /*3f30*/  BSYNC B3 ;  /* 0x0000000000037941 */ /* 0x000fea0003800000 */
.L_x_2727:
[----:B--2---:R3:W-:Y:S02]  /*3f40*/  STG.E.128 desc[UR60][R44.64+0x40], R32 ;  /* 0x000040202c007986 */ /* 0x0047e4000c101d3c */
.L_x_2726:
[----:B------:R-:W-:Y:S05]  /*3f50*/  BSYNC B2 ;  /* 0x0000000000027941 */ /* 0x000fea0003800000 */
.L_x_2725:
        /* <DEDUP_REMOVED lines=52> */
.L_x_2732:
[----:B------:R-:W-:Y:S05]  /*42a0*/  BSYNC B3 ;  /* 0x0000000000037941 */ /* 0x000fea0003800000 */
.L_x_2731:
[----:B--2---:R4:W-:Y:S02]  /*42b0*/  STG.E.128 desc[UR60][R44.64+0x80], R32 ;  /* 0x000080202c007986 */ /* 0x0049e4000c101d3c */
.L_x_2730:
[----:B------:R-:W-:Y:S05]  /*42c0*/  BSYNC B2 ;  /* 0x0000000000027941 */ /* 0x000fea0003800000 */
.L_x_2729:
        /* <DEDUP_REMOVED lines=52> */
.L_x_2736:
[----:B------:R-:W-:Y:S05]  /*4610*/  BSYNC B3 ;  /* 0x0000000000037941 */ /* 0x000fea0003800000 */
.L_x_2735:
[----:B--2---:R0:W-:Y:S02]  /*4620*/  STG.E.128 desc[UR60][R44.64+0xc0], R32 ;  /* 0x0000c0202c007986 */ /* 0x0041e4000c101d3c */
.L_x_2734:
[----:B------:R-:W-:Y:S05]  /*4630*/  BSYNC B2 ;  /* 0x0000000000027941 */ /* 0x000fea0003800000 */
.L_x_2733:
        /* <DEDUP_REMOVED lines=12> */
[----:B------:R-:W-:Y:S01]  /*4700*/  PRMT R179, R179, 0x5410, R74 ;  /* 0x00005410b3b37816 */ /* 0x000fe2000000004a */
[----:B------:R-:W-:Y:S01]  /*4710*/  IMAD.U32 R74, R33, 0x10000, RZ ;  /* 0x00010000214a7824 */ /* 0x000fe200078e00ff */
[----:B------:R-:W-:-:S02]  /*4720*/  SHF.R.U32.HI R75, RZ, 0x10, R71 ;  /* 0x00000010ff4b7819 */ /* 0x000fc40000011647 */
[----:B------:R-:W-:Y:S02]  /*4730*/  PRMT R176, R176, 0x5410, R73 ;  /* 0x00005410b0b07816 */ /* 0x000fe40000000049 */
[----:B------:R-:W-:Y:S01]  /*4740*/  LOP3.LUT R76, R33, 0xffff0000, RZ, 0xc0, !PT ;  /* 0xffff0000214c7812 */ /* 0x000fe200078ec0ff */
        /* <DEDUP_REMOVED lines=8> */
[----:B------:R-:W-:Y:S01]  /*47d0*/  FMUL.FTZ R76, R76, R73 ;  /* 0x000000494c4c7220 */ /* 0x000fe20000410000 */
[----:B------:R-:W-:Y:S01]  /*47e0*/  LOP3.LUT R34, R35, 0xffff0000, RZ, 0xc0, !PT ;  /* 0xffff000023227812 */ /* 0x000fe200078ec0ff */
[----:B------:R-:W-:-:S02]  /*47f0*/  IMAD.U32 R75, R178, 0x10000, RZ ;  /* 0x00010000b24b7824 */ /* 0x000fc400078e00ff */
[C---:B------:R-:W-:Y:S01]  /*4800*/  FFMA.FTZ R73, R74.reuse, R73, -R79 ;  /* 0x000000494a497223 */ /* 0x040fe2000001084f */
[CC--:B------:R-:W-:Y:S01]  /*4810*/  FMUL.FTZ R85, R71.reuse, R72.reuse ;  /* 0x0000004847557220 */ /* 0x0c0fe20000410000 */
[----:B------:R-:W-:Y:S01]  /*4820*/  FFMA.FTZ R74, R74, R77, R76 ;  /* 0x0000004d4a4a7223 */ /* 0x000fe2000001004c */
        /* <DEDUP_REMOVED lines=10> */
[C---:B------:R-:W-:Y:S01]  /*48d0*/  FMUL.FTZ R34, R32.reuse, R177 ;  /* 0x000000b120227220 */ /* 0x040fe20000410000 */
[----:B------:R-:W-:Y:S01]  /*48e0*/  FMUL.FTZ R32, R32, R179 ;  /* 0x000000b320207220 */ /* 0x000fe20000410000 */
[----:B------:R-:W-:Y:S01]  /*48f0*/  F2FP.BF16.F32.PACK_AB R73, R74, R73 ;  /* 0x000000494a49723e */ /* 0x000fe200000010ff */
[----:B------:R-:W-:Y:S01]  /*4900*/  FFMA.FTZ R72, R35, R178, -R72 ;  /* 0x000000b223487223 */ /* 0x000fe20000010848 */
[C---:B------:R-:W-:Y:S01]  /*4910*/  FFMA.FTZ R34, R33.reuse, R179, -R34 ;  /* 0x000000b321227223 */ /* 0x040fe20000010822 */
[----:B------:R-:W-:Y:S01]  /*4920*/  FFMA.FTZ R33, R33, R177, R32 ;  /* 0x000000b121217223 */ /* 0x000fe20000010020 */
[----:B------:R-:W-:Y:S01]  /*4930*/  FFMA.FTZ R75, R35, R176, R75 ;  /* 0x000000b0234b7223 */ /* 0x000fe2000001004b */
[----:B------:R-:W-:-:S03]  /*4940*/  F2FP.BF16.F32.PACK_AB R70, R70, R71 ;  /* 0x000000474646723e */ /* 0x000fc600000010ff */
[----:B------:R-:W-:Y:S01]  /*4950*/  F2FP.BF16.F32.PACK_AB R32, R33, R34 ;  /* 0x000000222120723e */ /* 0x000fe200000010ff */
[----:B------:R-:W-:Y:S01]  /*4960*/  IMAD.MOV.U32 R33, RZ, RZ, R73 ;  /* 0x000000ffff217224 */ /* 0x000fe200078e0049 */
[----:B------:R-:W-:Y:S01]  /*4970*/  F2FP.BF16.F32.PACK_AB R35, R75, R72 ;  /* 0x000000484b23723e */ /* 0x000fe200000010ff */
[----:B------:R-:W-:-:S07]  /*4980*/  IMAD.MOV.U32 R34, RZ, RZ, R70 ;  /* 0x000000ffff227224 */ /* 0x000fce00078e0046 */
.L_x_2740:
[----:B------:R-:W-:Y:S05]  /*4990*/  BSYNC B3 ;  /* 0x0000000000037941 */ /* 0x000fea0003800000 */
.L_x_2739:
[----:B--2---:R0:W-:Y:S02]  /*49a0*/  STG.E.128 desc[UR60][R44.64+0x100], R32 ;  /* 0x000100202c007986 */ /* 0x0041e4000c101d3c */
.L_x_2738:
[----:B------:R-:W-:Y:S05]  /*49b0*/  BSYNC B2 ;  /* 0x0000000000027941 */ /* 0x000fea0003800000 */
.L_x_2737:
[----:B------:R-:W-:-:S13]  /*49c0*/  ISETP.NE.AND P3, PT, R6, RZ, PT ;  /* 0x000000ff0600720c */ /* 0x000fda0003f65270 */
        /* <DEDUP_REMOVED lines=8> */
[--C-:B------:R-:W-:Y:S02]  /*4a50*/  SHF.R.U64 R67, R68, 0x10, R69.reuse ;  /* 0x0000001044437819 */ /* 0x100fe40000001245 */
[----:B------:R-:W-:Y:S01]  /*4a60*/  SHF.R.U32.HI R70, RZ, 0x10, R69 ;  /* 0x00000010ff467819 */ /* 0x000fe20000011645 */
[----:B------:R-:W-:Y:S01]  /*4a70*/  IMAD.U32 R69, R33, 0x10000, RZ ;  /* 0x0001000021457824 */ /* 0x000fe200078e00ff */
[----:B------:R-:W-:Y:S02]  /*4a80*/  PRMT R164, R164, 0x5410, R67 ;  /* 0x00005410a4a47816 */ /* 0x000fe40000000043 */
[----:B------:R-:W-:-:S02]  /*4a90*/  PRMT R157, R157, 0x5410, R72 ;  /* 0x000054109d9d7816 */ /* 0x000fc40000000048 */
[----:B------:R-:W-:Y:S02]  /*4aa0*/  PRMT R167, R167, 0x5410, R70 ;  /* 0x00005410a7a77816 */ /* 0x000fe40000000046 */
[----:B------:R-:W-:Y:S01]  /*4ab0*/  LOP3.LUT R67, R33, 0xffff0000, RZ, 0xc0, !PT ;  /* 0xffff000021437812 */ /* 0x000fe200078ec0ff */
[----:B------:R-:W-:Y:S01]  /*4ac0*/  IMAD.U32 R33, R32, 0x10000, RZ ;  /* 0x0001000020217824 */ /* 0x000fe200078e00ff */
[C---:B------:R-:W-:Y:S01]  /*4ad0*/  LOP3.LUT R72, R164.reuse, 0xffff0000, RZ, 0xc0, !PT ;  /* 0xffff0000a4487812 */ /* 0x040fe200078ec0ff */
[----:B------:R-:W-:Y:S01]  /*4ae0*/  IMAD.U32 R73, R167, 0x10000, RZ ;  /* 0x00010000a7497824 */ /* 0x000fe200078e00ff */
[----:B------:R-:W-:Y:S01]  /*4af0*/  LOP3.LUT R70, R157, 0xffff0000, RZ, 0xc0, !PT ;  /* 0xffff00009d467812 */ /* 0x000fe200078ec0ff */
[----:B------:R-:W-:Y:S01]  /*4b00*/  IMAD.U32 R164, R164, 0x10000, RZ ;  /* 0x00010000a4a47824 */ /* 0x000fe200078e00ff */
[----:B------:R-:W-:Y:S01]  /*4b10*/  PRMT R158, R158, 0x5410, R71 ;  /* 0x000054109e9e7816 */ /* 0x000fe20000000047 */
[C---:B------:R-:W-:Y:S01]  /*4b20*/  FMUL.FTZ R74, R67.reuse, R72 ;  /* 0x00000048434a7220 */ /* 0x040fe20000410000 */
[----:B------:R-:W-:Y:S01]  /*4b30*/  LOP3.LUT R68, R34, 0xffff0000, RZ, 0xc0, !PT ;  /* 0xffff000022447812 */ /* 0x000fe200078ec0ff */
[-C--:B------:R-:W-:Y:S01]  /*4b40*/  FMUL.FTZ R75, R67, R70.reuse ;  /* 0x00000046434b7220 */ /* 0x080fe20000410000 */
[----:B------:R-:W-:Y:S01]  /*4b50*/  LOP3.LUT R67, R32, 0xffff0000, RZ, 0xc0, !PT ;  /* 0xffff000020437812 */ /* 0x000fe200078ec0ff */
[C---:B------:R-:W-:Y:S01]  /*4b60*/  IMAD.U32 R71, R158.reuse, 0x10000, RZ ;  /* 0x000100009e477824 */ /* 0x040fe200078e00ff */
[----:B------:R-:W-:Y:S01]  /*4b70*/  LOP3.LUT R34, R35, 0xffff0000, RZ, 0xc0, !PT ;  /* 0xffff000023227812 */ /* 0x000fe200078ec0ff */
[----:B------:R-:W-:Y:S01]  /*4b80*/  FFMA.FTZ R32, R69, R70, -R74 ;  /* 0x0000004645207223 */ /* 0x000fe2000001084a */
[----:B------:R-:W-:Y:S01]  /*4b90*/  LOP3.LUT R167, R167, 0xffff0000, RZ, 0xc0, !PT ;  /* 0xffff0000a7a77812 */ /* 0x000fe200078ec0ff */
[----:B------:R-:W-:Y:S01]  /*4ba0*/  FFMA.FTZ R69, R69, R72, R75 ;  /* 0x0000004845457223 */ /* 0x000fe2000001004b */
[----:B------:R-:W-:Y:S01]  /*4bb0*/  LOP3.LUT R158, R158, 0xffff0000, RZ, 0xc0, !PT ;  /* 0xffff00009e9e7812 */ /* 0x000fe200078ec0ff */
[C---:B------:R-:W-:Y:S01]  /*4bc0*/  FMUL.FTZ R77, R68.reuse, R73 ;  /* 0x00000049444d7220 */ /* 0x040fe20000410000 */
[----:B------:R-:W-:Y:S01]  /*4bd0*/  FMUL.FTZ R75, R68, R71 ;  /* 0x00000047444b7220 */ /* 0x000fe20000410000 */
[----:B------:R-:W-:-:S02]  /*4be0*/  IMAD.U32 R68, R157, 0x10000, RZ ;  /* 0x000100009d447824 */ /* 0x000fc400078e00ff */
[C---:B------:R-:W-:Y:S01]  /*4bf0*/  FMUL.FTZ R70, R34.reuse, R167 ;  /* 0x000000a722467220 */ /* 0x040fe20000410000 */
[----:B------:R-:W-:Y:S01]  /*4c00*/  FMUL.FTZ R72, R34, R158 ;  /* 0x0000009e22487220 */ /* 0x000fe20000410000 */
[C---:B------:R-:W-:Y:S01]  /*4c10*/  FFMA.FTZ R77, R66.reuse, R71, -R77 ;  /* 0x00000047424d7223 */ /* 0x040fe2000001084d */
[----:B------:R-:W-:Y:S01]  /*4c20*/  FMUL.FTZ R34, R67, R164 ;  /* 0x000000a443227220 */ /* 0x000fe20000410000 */
[----:B------:R-:W-:Y:S02]  /*4c30*/  IMAD.U32 R35, R35, 0x10000, RZ ;  /* 0x0001000023237824 */ /* 0x000fe400078e00ff */
[----:B------:R-:W-:Y:S01]  /*4c40*/  FFMA.FTZ R66, R66, R73, R75 ;  /* 0x0000004942427223 */ /* 0x000fe2000001004b */
[-C--:B------:R-:W-:Y:S01]  /*4c50*/  FMUL.FTZ R67, R67, R68.reuse ;  /* 0x0000004443437220 */ /* 0x080fe20000410000 */
[----:B------:R-:W-:Y:S01]  /*4c60*/  FFMA.FTZ R34, R33, R68, -R34 ;  /* 0x0000004421227223 */ /* 0x000fe20000010822 */
        /* <DEDUP_REMOVED lines=8> */
.L_x_2742:
[----:B------:R-:W-:Y:S05]  /*4cf0*/  BSYNC B2 ;  /* 0x0000000000027941 */ /* 0x000fea0003800000 */
.L_x_2741:
[----:B--2---:R0:W-:Y:S02]  /*4d00*/  STG.E.128 desc[UR60][R44.64+0x140], R32 ;  /* 0x000140202c007986 */ /* 0x0041e4000c101d3c */
.L_x_2720:
[----:B------:R-:W-:Y:S05]  /*4d10*/  BSYNC B1 ;  /* 0x0000000000017941 */ /* 0x000fea0003800000 */
.L_x_2719:
        /* <DEDUP_REMOVED lines=17> */
[C---:B------:R-:W-:Y:S01]  /*4e30*/  LOP3.LUT R66, R174.reuse, 0xffff0000, RZ, 0xc0, !PT ;  /* 0xffff0000ae427812 */ /* 0x040fe200078ec0ff */
[----:B------:R-:W-:Y:S01]  /*4e40*/  IMAD.U32 R174, R174, 0x10000, RZ ;  /* 0x00010000aeae7824 */ /* 0x000fe200078e00ff */
[C---:B------:R-:W-:Y:S01]  /*4e50*/  LOP3.LUT R64, R168.reuse, 0xffff0000, RZ, 0xc0, !PT ;  /* 0xffff0000a8407812 */ /* 0x040fe200078ec0ff */
[----:B------:R-:W-:Y:S01]  /*4e60*/  IMAD.U32 R168, R168, 0x10000, RZ ;  /* 0x00010000a8a87824 */ /* 0x000fe200078e00ff */
[----:B------:R-:W-:Y:S01]  /*4e70*/  PRMT R170, R170, 0x5410, R67 ;  /* 0x00005410aaaa7816 */ /* 0x000fe20000000043 */
[----:B------:R-:W-:Y:S01]  /*4e80*/  FMUL.FTZ R68, R45, R66 ;  /* 0x000000422d447220 */ /* 0x000fe20000410000 */
[----:B------:R-:W-:Y:S01]  /*4e90*/  LOP3.LUT R63, R34, 0xffff0000, RZ, 0xc0, !PT ;  /* 0xffff0000223f7812 */ /* 0x000fe200078ec0ff */
[C---:B------:R-:W-:Y:S01]  /*4ea0*/  IMAD.U32 R34, R35.reuse, 0x10000, RZ ;  /* 0x0001000023227824 */ /* 0x040fe200078e00ff */
[----:B------:R-:W-:Y:S01]  /*4eb0*/  LOP3.LUT R44, R35, 0xffff0000, RZ, 0xc0, !PT ;  /* 0xffff0000232c7812 */ /* 0x000fe200078ec0ff */
[----:B------:R-:W-:-:S02]  /*4ec0*/  IMAD.U32 R35, R33, 0x10000, RZ ;  /* 0x0001000021237824 */ /* 0x000fc400078e00ff */
[-C--:B------:R-:W-:Y:S01]  /*4ed0*/  FMUL.FTZ R45, R45, R64.reuse ;  /* 0x000000402d2d7220 */ /* 0x080fe20000410000 */
[C---:B------:R-:W-:Y:S01]  /*4ee0*/  IMAD.U32 R67, R175.reuse, 0x10000, RZ ;  /* 0x00010000af437824 */ /* 0x040fe200078e00ff */
[----:B------:R-:W-:Y:S01]  /*4ef0*/  LOP3.LUT R175, R175, 0xffff0000, RZ, 0xc0, !PT ;  /* 0xffff0000afaf7812 */ /* 0x000fe200078ec0ff */
[----:B------:R-:W-:Y:S02]  /*4f00*/  IMAD.U32 R65, R170, 0x10000, RZ ;  /* 0x00010000aa417824 */ /* 0x000fe400078e00ff */
[----:B------:R-:W-:Y:S01]  /*4f10*/  FFMA.FTZ R68, R35, R64, -R68 ;  /* 0x0000004023447223 */ /* 0x000fe20000010844 */
[----:B------:R-:W-:Y:S01]  /*4f20*/  FMUL.FTZ R71, R63, R67 ;  /* 0x000000433f477220 */ /* 0x000fe20000410000 */
[----:B------:R-:W-:Y:S01]  /*4f30*/  FFMA.FTZ R69, R35, R66, R45 ;  /* 0x0000004223457223 */ /* 0x000fe2000001002d */
[----:B------:R-:W-:Y:S02]  /*4f40*/  IMAD.U32 R33, R32, 0x10000, RZ ;  /* 0x0001000020217824 */ /* 0x000fe400078e00ff */
[-C--:B------:R-:W-:Y:S01]  /*4f50*/  FMUL.FTZ R63, R63, R65.reuse ;  /* 0x000000413f3f7220 */ /* 0x080fe20000410000 */
[----:B------:R-:W-:Y:S01]  /*4f60*/  LOP3.LUT R35, R170, 0xffff0000, RZ, 0xc0, !PT ;  /* 0xffff0000aa237812 */ /* 0x000fe200078ec0ff */
[----:B------:R-:W-:Y:S01]  /*4f70*/  FFMA.FTZ R71, R62, R65, -R71 ;  /* 0x000000413e477223 */ /* 0x000fe20000010847 */
[----:B------:R-:W-:Y:S01]  /*4f80*/  LOP3.LUT R32, R32, 0xffff0000, RZ, 0xc0, !PT ;  /* 0xffff000020207812 */ /* 0x000fe200078ec0ff */
[----:B------:R-:W-:Y:S01]  /*4f90*/  FFMA.FTZ R62, R62, R67, R63 ;  /* 0x000000433e3e7223 */ /* 0x000fe2000001003f */
[C---:B------:R-:W-:Y:S01]  /*4fa0*/  FMUL.FTZ R63, R44.reuse, R175 ;  /* 0x000000af2c3f7220 */ /* 0x040fe20000410000 */
[----:B------:R-:W-:-:S02]  /*4fb0*/  FMUL.FTZ R64, R44, R35 ;  /* 0x000000232c407220 */ /* 0x000fc40000410000 */
[C---:B------:R-:W-:Y:S01]  /*4fc0*/  FMUL.FTZ R44, R32.reuse, R174 ;  /* 0x000000ae202c7220 */ /* 0x040fe20000410000 */
[-C--:B------:R-:W-:Y:S01]  /*4fd0*/  FMUL.FTZ R45, R32, R168.reuse ;  /* 0x000000a8202d7220 */ /* 0x080fe20000410000 */
[C---:B------:R-:W-:Y:S01]  /*4fe0*/  FFMA.FTZ R63, R34.reuse, R35, -R63 ;  /* 0x00000023223f7223 */ /* 0x040fe2000001083f */
[----:B------:R-:W-:Y:S01]  /*4ff0*/  FFMA.FTZ R64, R34, R175, R64 ;  /* 0x000000af22407223 */ /* 0x000fe20000010040 */
[C---:B------:R-:W-:Y:S01]  /*5000*/  FFMA.FTZ R44, R33.reuse, R168, -R44 ;  /* 0x000000a8212c7223 */ /* 0x040fe2000001082c */
[----:B------:R-:W-:Y:S01]  /*5010*/  FFMA.FTZ R45, R33, R174, R45 ;  /* 0x000000ae212d7223 */ /* 0x000fe2000001002d */
[----:B------:R-:W-:Y:S02]  /*5020*/  F2FP.BF16.F32.PACK_AB R33, R69, R68 ;  /* 0x000000444521723e */ /* 0x000fe400000010ff */
[----:B------:R-:W-:Y:S02]  /*5030*/  F2FP.BF16.F32.PACK_AB R35, R64, R63 ;  /* 0x0000003f4023723e */ /* 0x000fe400000010ff */
[----:B------:R-:W-:-:S02]  /*5040*/  F2FP.BF16.F32.PACK_AB R34, R62, R71 ;  /* 0x000000473e22723e */ /* 0x000fc400000010ff */
[----:B------:R-:W-:-:S07]  /*5050*/  F2FP.BF16.F32.PACK_AB R32, R45, R44 ;  /* 0x0000002c2d20723e */ /* 0x000fce00000010ff */
.L_x_2747:
[----:B------:R-:W-:Y:S05]  /*5060*/  BSYNC B2 ;  /* 0x0000000000027941 */ /* 0x000fea0003800000 */
.L_x_2746:
[----:B--2---:R0:W-:Y:S02]  /*5070*/  STG.E.128 desc[UR60][R40.64], R32 ;  /* 0x0000002028007986 */ /* 0x0041e4000c101d3c */
.L_x_2745:
[----:B------:R-:W-:Y:S05]  /*5080*/  BSYNC B1 ;  /* 0x0000000000017941 */ /* 0x000fea0003800000 */
.L_x_2744:
        /* <DEDUP_REMOVED lines=30> */
[----:B------:R-:W-:Y:S01]  /*5270*/  FMUL.FTZ R65, R35, R62 ;  /* 0x0000003e23417220 */ /* 0x000fe20000410000 */
[----:B------:R-:W-:Y:S01]  /*5280*/  LOP3.LUT R155, R155, 0xffff0000, RZ, 0xc0, !PT ;  /* 0xffff00009b9b7812 */ /* 0x000fe200078ec0ff */
[-C--:B------:R-:W-:Y:S01]  /*5290*/  FMUL.FTZ R35, R35, R60.reuse ;  /* 0x0000003c23237220 */ /* 0x080fe20000410000 */
[----:B------:R-:W-:Y:S01]  /*52a0*/  LOP3.LUT R32, R32, 0xffff0000, RZ, 0xc0, !PT ;  /* 0xffff000020207812 */ /* 0x000fe200078ec0ff */
[----:B------:R-:W-:Y:S01]  /*52b0*/  FFMA.FTZ R65, R34, R60, -R65 ;  /* 0x0000003c22417223 */ /* 0x000fe20000010841 */
[----:B------:R-:W-:Y:S01]  /*52c0*/  FFMA.FTZ R44, R44, R63, R45 ;  /* 0x0000003f2c2c7223 */ /* 0x000fe2000001002d */
[----:B------:R-:W-:-:S02]  /*52d0*/  IMAD.U32 R172, R172, 0x10000, RZ ;  /* 0x00010000acac7824 */ /* 0x000fc400078e00ff */
[C---:B------:R-:W-:Y:S01]  /*52e0*/  FMUL.FTZ R45, R59.reuse, R173 ;  /* 0x000000ad3b2d7220 */ /* 0x040fe20000410000 */
[----:B------:R-:W-:Y:S02]  /*52f0*/  IMAD.U32 R154, R154, 0x10000, RZ ;  /* 0x000100009a9a7824 */ /* 0x000fe400078e00ff */
[-C--:B------:R-:W-:Y:S01]  /*5300*/  FMUL.FTZ R60, R59, R155.reuse ;  /* 0x0000009b3b3c7220 */ /* 0x080fe20000410000 */
[----:B------:R-:W-:Y:S01]  /*5310*/  FFMA.FTZ R62, R34, R62, R35 ;  /* 0x0000003e223e7223 */ /* 0x000fe20000010023 */
        /* <DEDUP_REMOVED lines=12> */
.L_x_2751:
[----:B------:R-:W-:Y:S05]  /*53e0*/  BSYNC B2 ;  /* 0x0000000000027941 */ /* 0x000fea0003800000 */
.L_x_2750:
[----:B--2---:R0:W-:Y:S02]  /*53f0*/  STG.E.128 desc[UR60][R40.64+0x40], R32 ;  /* 0x0000402028007986 */ /* 0x0041e4000c101d3c */
.L_x_2749:
[----:B------:R-:W-:Y:S05]  /*5400*/  BSYNC B1 ;  /* 0x0000000000017941 */ /* 0x000fea0003800000 */
.L_x_2748:
        /* <DEDUP_REMOVED lines=53> */
.L_x_2755:
[----:B------:R-:W-:Y:S05]  /*5760*/  BSYNC B2 ;  /* 0x0000000000027941 */ /* 0x000fea0003800000 */
.L_x_2754:
[----:B--2---:R0:W-:Y:S02]  /*5770*/  STG.E.128 desc[UR60][R40.64+0x80], R32 ;  /* 0x0000802028007986 */ /* 0x0041e4000c101d3c */
.L_x_2753:
[----:B------:R-:W-:Y:S05]  /*5780*/  BSYNC B1 ;  /* 0x0000000000017941 */ /* 0x000fea0003800000 */
.L_x_2752:
        /* <DEDUP_REMOVED lines=31> */
[----:B------:R-:W-:Y:S01]  /*5980*/  LOP3.LUT R148, R148, 0xffff0000, RZ, 0xc0, !PT ;  /* 0xffff000094947812 */ /* 0x000fe200078ec0ff */
[-C--:B------:R-:W-:Y:S01]  /*5990*/  FMUL.FTZ R45, R45, R53.reuse ;  /* 0x000000352d2d7220 */ /* 0x080fe20000410000 */
[----:B------:R-:W-:Y:S01]  /*59a0*/  LOP3.LUT R137, R137, 0xffff0000, RZ, 0xc0, !PT ;  /* 0xffff000089897812 */ /* 0x000fe200078ec0ff */
[----:B------:R-:W-:Y:S02]  /*59b0*/  IMAD.U32 R136, R136, 0x10000, RZ ;  /* 0x0001000088887824 */ /* 0x000fe400078e00ff */
[C---:B------:R-:W-:Y:S01]  /*59c0*/  FFMA.FTZ R57, R34.reuse, R52, -R57 ;  /* 0x0000003422397223 */ /* 0x040fe20000010839 */
[----:B------:R-:W-:Y:S01]  /*59d0*/  FFMA.FTZ R54, R34, R54, R35 ;  /* 0x0000003622367223 */ /* 0x000fe20000010023 */
[----:B------:R-:W-:Y:S01]  /*59e0*/  FFMA.FTZ R59, R44, R53, -R59 ;  /* 0x000000352c3b7223 */ /* 0x000fe2000001083b */
[----:B------:R-:W-:Y:S01]  /*59f0*/  FMUL.FTZ R34, R32, R145 ;  /* 0x0000009120227220 */ /* 0x000fe20000410000 */
[----:B------:R-:W-:Y:S01]  /*5a00*/  FFMA.FTZ R44, R44, R55, R45 ;  /* 0x000000372c2c7223 */ /* 0x000fe2000001002d */
        /* <DEDUP_REMOVED lines=12> */
[----:B------:R-:W-:-:S07]  /*5ad0*/  IMAD.MOV.U32 R34, RZ, RZ, R44 ;  /* 0x000000ffff227224 */ /* 0x000fce00078e002c */
.L_x_2759:
[----:B------:R-:W-:Y:S05]  /*5ae0*/  BSYNC B2 ;  /* 0x0000000000027941 */ /* 0x000fea0003800000 */
.L_x_2758:
[----:B--2---:R0:W-:Y:S02]  /*5af0*/  STG.E.128 desc[UR60][R40.64+0xc0], R32 ;  /* 0x0000c02028007986 */ /* 0x0041e4000c101d3c */
.L_x_2757:
[----:B------:R-:W-:Y:S05]  /*5b00*/  BSYNC B1 ;  /* 0x0000000000017941 */ /* 0x000fea0003800000 */
.L_x_2756:
        /* <DEDUP_REMOVED lines=9> */
[----:B------:R-:W-:Y:S01]  /*5ba0*/  SHF.R.U32.HI R51, RZ, 0x10, R47 ;  /* 0x00000010ff337819 */ /* 0x000fe2000001162f */
[----:B------:R-:W-:Y:S01]  /*5bb0*/  IMAD.U32 R45, R35, 0x10000, RZ ;  /* 0x00010000232d7824 */ /* 0x000fe200078e00ff */
[--C-:B------:R-:W-:Y:S02]  /*5bc0*/  SHF.R.U64 R47, R48, 0x10, R49.reuse ;  /* 0x00000010302f7819 */ /* 0x100fe40000001231 */
[----:B------:R-:W-:Y:S02]  /*5bd0*/  SHF.R.U32.HI R48, RZ, 0x10, R49 ;  /* 0x00000010ff307819 */ /* 0x000fe40000011631 */
[----:B------:R-:W-:Y:S02]  /*5be0*/  PRMT R130, R130, 0x5410, R51 ;  /* 0x0000541082827816 */ /* 0x000fe40000000033 */
[----:B------:R-:W-:-:S02]  /*5bf0*/  PRMT R135, R135, 0x5410, R48 ;  /* 0x0000541087877816 */ /* 0x000fc40000000030 */
[----:B------:R-:W-:Y:S01]  /*5c00*/  LOP3.LUT R44, R34, 0xffff0000, RZ, 0xc0, !PT ;  /* 0xffff0000222c7812 */ /* 0x000fe200078ec0ff */
[----:B------:R-:W-:Y:S01]  /*5c10*/  IMAD.U32 R48, R130, 0x10000, RZ ;  /* 0x0001000082307824 */ /* 0x000fe200078e00ff */
[----:B------:R-:W-:Y:S01]  /*5c20*/  PRMT R131, R131, 0x5410, R50 ;  /* 0x0000541083837816 */ /* 0x000fe20000000032 */
[----:B------:R-:W-:Y:S01]  /*5c30*/  IMAD.U32 R50, R135, 0x10000, RZ ;  /* 0x0001000087327824 */ /* 0x000fe200078e00ff */
[----:B------:R-:W-:Y:S01]  /*5c40*/  PRMT R134, R134, 0x5410, R47 ;  /* 0x0000541086867816 */ /* 0x000fe2000000002f */
[----:B------:R-:W-:Y:S01]  /*5c50*/  IMAD.U32 R34, R33, 0x10000, RZ ;  /* 0x0001000021227824 */ /* 0x000fe200078e00ff */
[----:B------:R-:W-:Y:S01]  /*5c60*/  LOP3.LUT R46, R35, 0xffff0000, RZ, 0xc0, !PT ;  /* 0xffff0000232e7812 */ /* 0x000fe200078ec0ff */
[C---:B------:R-:W-:Y:S01]  /*5c70*/  FMUL.FTZ R54, R44.reuse, R50 ;  /* 0x000000322c367220 */ /* 0x040fe20000410000 */
        /* <DEDUP_REMOVED lines=8> */
[----:B------:R-:W-:Y:S01]  /*5d00*/  LOP3.LUT R130, R130, 0xffff0000, RZ, 0xc0, !PT ;  /* 0xffff000082827812 */ /* 0x000fe200078ec0ff */
[C---:B------:R-:W-:Y:S01]  /*5d10*/  FMUL.FTZ R51, R35.reuse, R49 ;  /* 0x0000003123337220 */ /* 0x040fe20000410000 */
[----:B------:R-:W-:Y:S01]  /*5d20*/  FMUL.FTZ R52, R35, R47 ;  /* 0x0000002f23347220 */ /* 0x000fe20000410000 */
[----:B------:R-:W-:Y:S01]  /*5d30*/  LOP3.LUT R32, R32, 0xffff0000, RZ, 0xc0, !PT ;  /* 0xffff000020207812 */ /* 0x000fe200078ec0ff */
[----:B------:R-:W-:Y:S01]  /*5d40*/  FMUL.FTZ R44, R46, R135 ;  /* 0x000000872e2c7220 */ /* 0x000fe20000410000 */
[----:B------:R-:W-:-:S02]  /*5d50*/  IMAD.U32 R134, R134, 0x10000, RZ ;  /* 0x0001000086867824 */ /* 0x000fc400078e00ff */
[-C--:B------:R-:W-:Y:S01]  /*5d60*/  FMUL.FTZ R46, R46, R130.reuse ;  /* 0x000000822e2e7220 */ /* 0x080fe20000410000 */
[----:B------:R-:W-:Y:S02]  /*5d70*/  IMAD.U32 R131, R131, 0x10000, RZ ;  /* 0x0001000083837824 */ /* 0x000fe400078e00ff */
[C---:B------:R-:W-:Y:S01]  /*5d80*/  FFMA.FTZ R51, R34.reuse, R47, -R51 ;  /* 0x0000002f22337223 */ /* 0x040fe20000010833 */
[----:B------:R-:W-:Y:S01]  /*5d90*/  FFMA.FTZ R52, R34, R49, R52 ;  /* 0x0000003122347223 */ /* 0x000fe20000010034 */
[C---:B------:R-:W-:Y:S01]  /*5da0*/  FFMA.FTZ R44, R45.reuse, R130, -R44 ;  /* 0x000000822d2c7223 */ /* 0x040fe2000001082c */
[C---:B------:R-:W-:Y:S01]  /*5db0*/  FMUL.FTZ R34, R32.reuse, R134 ;  /* 0x0000008620227220 */ /* 0x040fe20000410000 */
[----:B------:R-:W-:Y:S01]  /*5dc0*/  FMUL.FTZ R35, R32, R131 ;  /* 0x0000008320237220 */ /* 0x000fe20000410000 */
[----:B------:R-:W-:Y:S01]  /*5dd0*/  FFMA.FTZ R45, R45, R135, R46 ;  /* 0x000000872d2d7223 */ /* 0x000fe2000001002e */
[----:B------:R-:W-:Y:S01]  /*5de0*/  F2FP.BF16.F32.PACK_AB R43, R43, R54 ;  /* 0x000000362b2b723e */ /* 0x000fe200000010ff */
[C---:B------:R-:W-:Y:S01]  /*5df0*/  FFMA.FTZ R34, R33.reuse, R131, -R34 ;  /* 0x0000008321227223 */ /* 0x040fe20000010822 */
[----:B------:R-:W-:Y:S01]  /*5e00*/  FFMA.FTZ R35, R33, R134, R35 ;  /* 0x0000008621237223 */ /* 0x000fe20000010023 */
[----:B------:R-:W-:-:S02]  /*5e10*/  F2FP.BF16.F32.PACK_AB R33, R52, R51 ;  /* 0x000000333421723e */ /* 0x000fc400000010ff */
[----:B------:R-:W-:Y:S02]  /*5e20*/  F2FP.BF16.F32.PACK_AB R44, R45, R44 ;  /* 0x0000002c2d2c723e */ /* 0x000fe400000010ff */
[----:B------:R-:W-:Y:S01]  /*5e30*/  F2FP.BF16.F32.PACK_AB R32, R35, R34 ;  /* 0x000000222320723e */ /* 0x000fe200000010ff */
[----:B------:R-:W-:Y:S02]  /*5e40*/  IMAD.MOV.U32 R34, RZ, RZ, R43 ;  /* 0x000000ffff227224 */ /* 0x000fe400078e002b */
[----:B------:R-:W-:-:S07]  /*5e50*/  IMAD.MOV.U32 R35, RZ, RZ, R44 ;  /* 0x000000ffff237224 */ /* 0x000fce00078e002c */
.L_x_2763:
[----:B------:R-:W-:Y:S05]  /*5e60*/  BSYNC B2 ;  /* 0x0000000000027941 */ /* 0x000fea0003800000 */
.L_x_2762:
[----:B--2---:R0:W-:Y:S02]  /*5e70*/  STG.E.128 desc[UR60][R40.64+0x100], R32 ;  /* 0x0001002028007986 */ /* 0x0041e4000c101d3c */
.L_x_2761:
[----:B------:R-:W-:Y:S05]  /*5e80*/  BSYNC B1 ;  /* 0x0000000000017941 */ /* 0x000fea0003800000 */
.L_x_2760:
        /* <DEDUP_REMOVED lines=52> */
.L_x_2765:
[----:B------:R-:W-:Y:S05]  /*61d0*/  BSYNC B1 ;  /* 0x0000000000017941 */ /* 0x000fea0003800000 */
.L_x_2764:
[----:B--2---:R0:W-:Y:S01]  /*61e0*/  STG.E.128 desc[UR60][R40.64+0x140], R32 ;  /* 0x0001402028007986 */ /* 0x0041e2000c101d3c */
[----:B------:R-:W-:Y:S05]  /*61f0*/  BRA `(.L_x_2743) ;  /* 0x00000040007c7947 */ /* 0x000fea0003800000 */
.L_x_2711:
        /* <DEDUP_REMOVED lines=47> */
.L_x_2767:
[----:B------:R-:W-:Y:S05]  /*64f0*/  BSYNC B1 ;  /* 0x0000000000017941 */ /* 0x000fea0003800000 */
.L_x_2766:
        /* <DEDUP_REMOVED lines=47> */
.L_x_2769:
[----:B------:R-:W-:Y:S05]  /*67f0*/  BSYNC B1 ;  /* 0x0000000000017941 */ /* 0x000fea0003800000 */
.L_x_2768:
[----:B------:R-:W2:Y:S01]  /*6800*/  LDL R0, [R1+0x24] ;  /* 0x0000240001007983 */ /* 0x000ea20000100800 */
[----:B------:R-:W-:Y:S01]  /*6810*/  IMAD.MOV.U32 R3, RZ, RZ, R33 ;  /* 0x000000ffff037224 */ /* 0x000fe200078e0021 */
[----:B------:R-:W-:Y:S01]  /*6820*/  PRMT R174, R174, 0x5410, R85 ;  /* 0x00005410aeae7816 */ /* 0x000fe20000000055 */
[----:B0-----:R-:W-:Y:S02]  /*6830*/  IMAD.MOV.U32 R80, RZ, RZ, R38 ;  /* 0x000000ffff507224 */ /* 0x001fe400078e0026 */
        /* <DEDUP_REMOVED lines=16> */
[----:B------:R-:W-:-:S03]  /*6940*/  IMAD.MOV.U32 R80, RZ, RZ, R45 ;  /* 0x000000ffff507224 */ /* 0x000fc600078e002d */
[----:B------:R-:W-:Y:S01]  /*6950*/  PRMT R172, R172, 0x5410, R3 ;  /* 0x00005410acac7816 */ /* 0x000fe20000000003 */
[----:B------:R-:W-:-:S05]  /*6960*/  IMAD.MOV.U32 R3, RZ, RZ, R48 ;  /* 0x000000ffff037224 */ /* 0x000fca00078e0030 */
[----:B------:R-:W-:Y:S01]  /*6970*/  PRMT R177, R177, 0x5410, R3 ;  /* 0x00005410b1b17816 */ /* 0x000fe20000000003 */
[----:B------:R-:W-:-:S05]  /*6980*/  IMAD.MOV.U32 R3, RZ, RZ, R52 ;  /* 0x000000ffff037224 */ /* 0x000fca00078e0034 */
[----:B------:R-:W-:Y:S01]  /*6990*/  PRMT R179, R3, 0x7610, R179 ;  /* 0x0000761003b37816 */ /* 0x000fe200000000b3 */
[----:B-----5:R-:W-:Y:S01]  /*69a0*/  IMAD.MOV.U32 R3, RZ, RZ, R56 ;  /* 0x000000ffff037224 */ /* 0x020fe200078e0038 */
[----:B--2---:R-:W-:Y:S01]  /*69b0*/  R2UR UR4, R0 ;  /* 0x00000000000472ca */ /* 0x004fe200000e0000 */
[----:B------:R-:W-:-:S05]  /*69c0*/  IMAD.MOV.U32 R0, RZ, RZ, R32 ;  /* 0x000000ffff007224 */ /* 0x000fca00078e0020 */
[----:B------:R-:W-:Y:S01]  /*69d0*/  PRMT R174, R0, 0x7610, R174 ;  /* 0x0000761000ae7816 */ /* 0x000fe200000000ae */
[----:B------:R-:W-:-:S05]  /*69e0*/  IMAD.MOV.U32 R0, RZ, RZ, R39 ;  /* 0x000000ffff007224 */ /* 0x000fca00078e0027 */
[----:B------:R-:W-:Y:S01]  /*69f0*/  PRMT R175, R0, 0x7610, R175 ;  /* 0x0000761000af7816 */ /* 0x000fe200000000af */
[----:B------:R-:W-:Y:S01]  /*6a00*/  IMAD.MOV.U32 R0, RZ, RZ, R43 ;  /* 0x000000ffff007224 */ /* 0x000fe200078e002b */
[----:B------:R-:W-:Y:S02]  /*6a10*/  UISETP.NE.AND UP0, UPT, UR4, 0x3, UPT ;  /* 0x000000030400788c */ /* 0x000fe4000bf05270 */
[----:B------:R-:W-:Y:S01]  /*6a20*/  PRMT R175, R175, 0x5410, R81 ;  /* 0x00005410afaf7816 */ /* 0x000fe20000000051 */
[----:B------:R-:W-:Y:S01]  /*6a30*/  IMAD.MOV.U32 R81, RZ, RZ, R54 ;  /* 0x000000ffff517224 */ /* 0x000fe200078e0036 */
[----:B------:R-:W-:Y:S01]  /*6a40*/  PRMT R180, R180, 0x5410, R0 ;  /* 0x00005410b4b47816 */ /* 0x000fe20000000000 */
[----:B------:R-:W-:Y:S01]  /*6a50*/  IMAD.MOV.U32 R0, RZ, RZ, R47 ;  /* 0x000000ffff007224 */ /* 0x000fe200078e002f */
[----:B------:R-:W-:Y:S02]  /*6a60*/  PLOP3.LUT P2, PT, PT, PT, UP0, 0x80, 0x0 ;  /* 0x000000000000781c */ /* 0x000fe40003f4f008 */
        /* <DEDUP_REMOVED lines=42> */
[----:B------:R-:W-:-:S03]  /*6d10*/  IMAD.MOV.U32 R3, RZ, RZ, R72 ;  /* 0x000000ffff037224 */ /* 0x000fc600078e0048 */
[----:B------:R-:W-:Y:S01]  /*6d20*/  PRMT R165, R165, 0x5410, R80 ;  /* 0x00005410a5a57816 */ /* 0x000fe20000000050 */
        /* <DEDUP_REMOVED lines=8> */
.L_x_2770:
[----:B------:R-:W-:Y:S01]  /*6db0*/  IMAD R3, R17, 0x8, R16 ;  /* 0x0000000811037824 */ /* 0x000fe200078e0210 */
[----:B------:R-:W-:Y:S01]  /*6dc0*/  SHF.L.U32 R0, R189, 0x1f, RZ ;  /* 0x0000001fbd007819 */ /* 0x000fe200000006ff */
[----:B------:R-:W0:Y:S01]  /*6dd0*/  LDC R145, c[0x0][0x2f4] ;  /* 0x0000bd00ff917b82 */ /* 0x000e220000000800 */
[----:B------:R-:W-:Y:S02]  /*6de0*/  BSSY B1, `(.L_x_2771) ;  /* 0x0000004000017945 */ /* 0x000fe40003800000 */
[----:B------:R-:W1:Y:S05]  /*6df0*/  SYNCS.PHASECHK.TRANS64.TRYWAIT P5, [R3+URZ+0x34890], R0 ;  /* 0x03489000030075a7 */ /* 0x000e6a00080a017f */
[----:B------:R-:W2:Y:S01]  /*6e00*/  LDC.64 R122, c[0x0][0x300] ;  /* 0x0000c000ff7a7b82 */ /* 0x000ea20000000a00 */
[----:B-1----:R-:W-:Y:S05]  /*6e10*/  @!P5 BRA `(.L_x_2772) ;  /* 0x000001dc00ecd947 */ /* 0x002fea0003800000 */
.L_x_3086:
[----:B------:R-:W-:Y:S05]  /*6e20*/  BSYNC B1 ;  /* 0x0000000000017941 */ /* 0x000fea0003800000 */
.L_x_2771:
        /* <DEDUP_REMOVED lines=43> */
[--C-:B------:R-:W-:Y:S01]  /*70e0*/  SHF.R.U64 R161, R40, 0x10, R41.reuse ;  /* 0x0000001028a17819 */ /* 0x100fe20000001229 */
[----:B0-----:R-:W-:Y:S01]  /*70f0*/  IMAD.U32 R163, R85, 0x10000, RZ ;  /* 0x0001000055a37824 */ /* 0x001fe200078e00ff */
[----:B------:R-:W-:Y:S02]  /*7100*/  SHF.R.U32.HI R41, RZ, 0x10, R41 ;  /* 0x00000010ff297819 */ /* 0x000fe40000011629 */
[--C-:B------:R-:W-:Y:S02]  /*7110*/  SHF.R.U64 R40, R42, 0x10, R43.reuse ;  /* 0x000000102a287819 */ /* 0x100fe4000000122b */
[----:B------:R-:W-:Y:S02]  /*7120*/  SHF.R.U32.HI R160, RZ, 0x10, R43 ;  /* 0x00000010ffa07819 */ /* 0x000fe4000001162b */
[----:B------:R-:W-:Y:S02]  /*7130*/  SHF.R.U32.HI R43, RZ, 0x10, R53 ;  /* 0x00000010ff2b7819 */ /* 0x000fe40000011635 */
[----:B------:R-:W-:-:S02]  /*7140*/  PRMT R42, R159, 0x5410, R41 ;  /* 0x000054109f2a7816 */ /* 0x000fc40000000029 */
[----:B------:R-:W-:Y:S01]  /*7150*/  PRMT R41, R162, 0x5410, R43 ;  /* 0x00005410a2297816 */ /* 0x000fe2000000002b */
[----:B--2---:R-:W-:Y:S01]  /*7160*/  IMAD.U32 R43, R81, 0x10000, RZ ;  /* 0x00010000512b7824 */ /* 0x004fe200078e00ff */
[----:B------:R-:W-:Y:S01]  /*7170*/  SHF.R.U64 R53, R52, 0x10, R53 ;  /* 0x0000001034357819 */ /* 0x000fe20000001235 */
[C---:B------:R-:W-:Y:S01]  /*7180*/  IMAD.U32 R159, R42.reuse, 0x10000, RZ ;  /* 0x000100002a9f7824 */ /* 0x040fe200078e00ff */
[----:B------:R-:W-:Y:S01]  /*7190*/  LOP3.LUT R42, R42, 0xffff0000, RZ, 0xc0, !PT ;  /* 0xffff00002a2a7812 */ /* 0x000fe200078ec0ff */
[----:B------:R-:W-:Y:S01]  /*71a0*/  IMAD.U32 R162, R41, 0x10000, RZ ;  /* 0x0001000029a27824 */ /* 0x000fe200078e00ff */
[----:B------:R-:W-:Y:S02]  /*71b0*/  SHF.R.U32.HI R52, RZ, 0x10, R55 ;  /* 0x00000010ff347819 */ /* 0x000fe40000011637 */
[----:B------:R-:W-:Y:S01]  /*71c0*/  PRMT R53, R179, 0x5410, R53 ;  /* 0x00005410b3357816 */ /* 0x000fe20000000035 */
[C---:B------:R-:W-:Y:S01]  /*71d0*/  FMUL.FTZ R164, R163.reuse, R162 ;  /* 0x000000a2a3a47220 */ /* 0x040fe20000410000 */
[----:B------:R-:W-:Y:S01]  /*71e0*/  FMUL.FTZ R163, R163, R159 ;  /* 0x0000009fa3a37220 */ /* 0x000fe20000410000 */
[----:B------:R-:W-:-:S02]  /*71f0*/  PRMT R52, R183, 0x5432, R52 ;  /* 0x00005432b7347816 */ /* 0x000fc40000000034 */
[C---:B------:R-:W-:Y:S01]  /*7200*/  FFMA.FTZ R159, R43.reuse, R159, -R164 ;  /* 0x0000009f2b9f7223 */ /* 0x040fe200000108a4 */
[----:B------:R-:W-:Y:S01]  /*7210*/  FFMA.FTZ R43, R43, R162, R163 ;  /* 0x000000a22b2b7223 */ /* 0x000fe200000100a3 */
[----:B------:R-:W-:Y:S02]  /*7220*/  LOP3.LUT R162, R41, 0xffff0000, RZ, 0xc0, !PT ;  /* 0xffff000029a27812 */ /* 0x000fe400078ec0ff */
[----:B------:R-:W-:Y:S02]  /*7230*/  LOP3.LUT R163, R85, 0xffff0000, RZ, 0xc0, !PT ;  /* 0xffff000055a37812 */ /* 0x000fe400078ec0ff */
[----:B------:R-:W-:Y:S02]  /*7240*/  LOP3.LUT R41, R81, 0xffff0000, RZ, 0xc0, !PT ;  /* 0xffff000051297812 */ /* 0x000fe400078ec0ff */
[----:B------:R-:W-:Y:S01]  /*7250*/  PRMT R161, R177, 0x5410, R161 ;  /* 0x00005410b1a17816 */ /* 0x000fe200000000a1 */
[C---:B------:R-:W-:Y:S01]  /*7260*/  FMUL.FTZ R85, R163.reuse, R162 ;  /* 0x000000a2a3557220 */ /* 0x040fe20000410000 */
[-C--:B------:R-:W-:Y:S01]  /*7270*/  FMUL.FTZ R81, R163, R42.reuse ;  /* 0x0000002aa3517220 */ /* 0x080fe20000410000 */
[----:B------:R-:W-:Y:S01]  /*7280*/  IMAD.U32 R163, R87, 0x10000, RZ ;  /* 0x0001000057a37824 */ /* 0x000fe200078e00ff */
[----:B------:R-:W-:Y:S01]  /*7290*/  SHF.R.U64 R54, R54, 0x10, R55 ;  /* 0x0000001036367819 */ /* 0x000fe20000001237 */
[C---:B------:R-:W-:Y:S01]  /*72a0*/  FFMA.FTZ R42, R41.reuse, R42, -R85 ;  /* 0x0000002a292a7223 */ /* 0x040fe20000010855 */
[----:B------:R-:W-:Y:S01]  /*72b0*/  FFMA.FTZ R41, R41, R162, R81 ;  /* 0x000000a229297223 */ /* 0x000fe20000010051 */
[----:B------:R-:W-:Y:S01]  /*72c0*/  PRMT R81, R180, 0x5432, R160 ;  /* 0x00005432b4517816 */ /* 0x000fe200000000a0 */
[----:B------:R-:W-:Y:S01]  /*72d0*/  IMAD.U32 R162, R52, 0x10000, RZ ;  /* 0x0001000034a27824 */ /* 0x000fe200078e00ff */
[----:B------:R-:W-:Y:S01]  /*72e0*/  LOP3.LUT R55, R53, 0xffff0000, RZ, 0xc0, !PT ;  /* 0xffff000035377812 */ /* 0x000fe200078ec0ff */
[----:B------:R-:W-:Y:S01]  /*72f0*/  IMAD.U32 R85, R83, 0x10000, RZ ;  /* 0x0001000053557824 */ /* 0x000fe200078e00ff */
[----:B------:R-:W-:Y:S01]  /*7300*/  PRMT R54, R182, 0x5432, R54 ;  /* 0x00005432b6367816 */ /* 0x000fe20000000036 */
[----:B------:R-:W-:-:S02]  /*7310*/  IMAD.U32 R160, R81, 0x10000, RZ ;  /* 0x0001000051a07824 */ /* 0x000fc400078e00ff */
[----:B------:R-:W-:Y:S01]  /*7320*/  FMUL.FTZ R164, R163, R162 ;  /* 0x000000a2a3a47220 */ /* 0x000fe20000410000 */
[----:B------:R-:W-:Y:S01]  /*7330*/  LOP3.LUT R81, R81, 0xffff0000, RZ, 0xc0, !PT ;  /* 0xffff000051517812 */ /* 0x000fe200078ec0ff */
[-C--:B------:R-:W-:Y:S02]  /*7340*/  FMUL.FTZ R163, R163, R160.reuse ;  /* 0x000000a0a3a37220 */ /* 0x080fe40000410000 */
[----:B------:R-:W-:Y:S01]  /*7350*/  FFMA.FTZ R160, R85, R160, -R164 ;  /* 0x000000a055a07223 */ /* 0x000fe200000108a4 */
[----:B------:R-:W-:Y:S01]  /*7360*/  PRMT R40, R179, 0x5432, R40 ;  /* 0x00005432b3287816 */ /* 0x000fe20000000028 */
[----:B------:R-:W-:Y:S01]  /*7370*/  FFMA.FTZ R85, R85, R162, R163 ;  /* 0x000000a255557223 */ /* 0x000fe200000100a3 */
[----:B------:R-:W-:Y:S02]  /*7380*/  LOP3.LUT R162, R52, 0xffff0000, RZ, 0xc0, !PT ;  /* 0xffff000034a27812 */ /* 0x000fe400078ec0ff */
[----:B------:R-:W-:Y:S02]  /*7390*/  LOP3.LUT R163, R87, 0xffff0000, RZ, 0xc0, !PT ;  /* 0xffff000057a37812 */ /* 0x000fe400078ec0ff */
[----:B------:R-:W-:-:S02]  /*73a0*/  LOP3.LUT R52, R83, 0xffff0000, RZ, 0xc0, !PT ;  /* 0xffff000053347812 */ /* 0x000fc400078ec0ff */
[----:B------:R-:W-:Y:S01]  /*73b0*/  F2FP.BF16.F32.PACK_AB R42, R42, R159 ;  /* 0x0000009f2a2a723e */ /* 0x000fe200000010ff */
[CC--:B------:R-:W-:Y:S01]  /*73c0*/  FMUL.FTZ R87, R163.reuse, R162.reuse ;  /* 0x000000a2a3577220 */ /* 0x0c0fe20000410000 */
[----:B------:R-:W-:Y:S01]  /*73d0*/  FMUL.FTZ R83, R163, R81 ;  /* 0x00000051a3537220 */ /* 0x000fe20000410000 */
        /* <DEDUP_REMOVED lines=10> */
[C---:B------:R-:W-:Y:S01]  /*7480*/  FMUL.FTZ R164, R162.reuse, R87 ;  /* 0x00000057a2a47220 */ /* 0x040fe20000410000 */
[-C--:B------:R-:W-:Y:S01]  /*7490*/  FMUL.FTZ R162, R162, R163.reuse ;  /* 0x000000a3a2a27220 */ /* 0x080fe20000410000 */
[C---:B------:R-:W-:Y:S01]  /*74a0*/  IMAD.U32 R161, R86.reuse, 0x10000, RZ ;  /* 0x0001000056a17824 */ /* 0x040fe200078e00ff */
[----:B------:R-:W-:Y:S01]  /*74b0*/  LOP3.LUT R86, R86, 0xffff0000, RZ, 0xc0, !PT ;  /* 0xffff000056567812 */ /* 0x000fe200078ec0ff */
[C---:B------:R-:W-:Y:S01]  /*74c0*/  FFMA.FTZ R164, R83.reuse, R163, -R164 ;  /* 0x000000a353a47223 */ /* 0x040fe200000108a4 */
[----:B------:R-:W-:Y:S01]  /*74d0*/  FFMA.FTZ R162, R83, R87, R162 ;  /* 0x0000005753a27223 */ /* 0x000fe200000100a2 */
[C---:B------:R-:W-:Y:S01]  /*74e0*/  FMUL.FTZ R83, R84.reuse, R55 ;  /* 0x0000003754537220 */ /* 0x040fe20000410000 */
[----:B------:R-:W-:Y:S01]  /*74f0*/  FMUL.FTZ R84, R84, R53 ;  /* 0x0000003554547220 */ /* 0x000fe20000410000 */
[----:B------:R-:W-:Y:S01]  /*7500*/  F2FP.BF16.F32.PACK_AB R160, R81, R160 ;  /* 0x000000a051a0723e */ /* 0x000fe200000010ff */
[----:B------:R-:W-:-:S02]  /*7510*/  IMAD.MOV.U32 R81, RZ, RZ, R42 ;  /* 0x000000ffff517224 */ /* 0x000fc400078e002a */
[C---:B------:R-:W-:Y:S01]  /*7520*/  FFMA.FTZ R53, R80.reuse, R53, -R83 ;  /* 0x0000003550357223 */ /* 0x040fe20000010853 */
[----:B------:R-:W-:Y:S01]  /*7530*/  FFMA.FTZ R55, R80, R55, R84 ;  /* 0x0000003750377223 */ /* 0x000fe20000010054 */
[C---:B------:R-:W-:Y:S01]  /*7540*/  IMAD.U32 R83, R54.reuse, 0x10000, RZ ;  /* 0x0001000036537824 */ /* 0x040fe200078e00ff */
[----:B------:R-:W-:Y:S01]  /*7550*/  LOP3.LUT R54, R54, 0xffff0000, RZ, 0xc0, !PT ;  /* 0xffff000036367812 */ /* 0x000fe200078ec0ff */
[C---:B------:R-:W-:Y:S01]  /*7560*/  IMAD.U32 R84, R40.reuse, 0x10000, RZ ;  /* 0x0001000028547824 */ /* 0x040fe200078e00ff */
[----:B------:R-:W-:Y:S01]  /*7570*/  LOP3.LUT R40, R40, 0xffff0000, RZ, 0xc0, !PT ;  /* 0xffff000028287812 */ /* 0x000fe200078ec0ff */
[C---:B------:R-:W-:Y:S01]  /*7580*/  FMUL.FTZ R87, R161.reuse, R83 ;  /* 0x00000053a1577220 */ /* 0x040fe20000410000 */
[C---:B------:R-:W-:Y:S02]  /*7590*/  IMAD.U32 R80, R82.reuse, 0x10000, RZ ;  /* 0x0001000052507824 */ /* 0x040fe400078e00ff */
[-C--:B------:R-:W-:Y:S01]  /*75a0*/  FMUL.FTZ R161, R161, R84.reuse ;  /* 0x00000054a1a17220 */ /* 0x080fe20000410000 */
[----:B------:R-:W-:Y:S01]  /*75b0*/  LOP3.LUT R82, R82, 0xffff0000, RZ, 0xc0, !PT ;  /* 0xffff000052527812 */ /* 0x000fe200078ec0ff */
[----:B------:R-:W-:-:S02]  /*75c0*/  FFMA.FTZ R87, R80, R84, -R87 ;  /* 0x0000005450577223 */ /* 0x000fc40000010857 */
[----:B------:R-:W-:Y:S01]  /*75d0*/  FFMA.FTZ R161, R80, R83, R161 ;  /* 0x0000005350a17223 */ /* 0x000fe200000100a1 */
[C---:B------:R-:W-:Y:S01]  /*75e0*/  FMUL.FTZ R80, R86.reuse, R54 ;  /* 0x0000003656507220 */ /* 0x040fe20000410000 */
[-C--:B------:R-:W-:Y:S01]  /*75f0*/  FMUL.FTZ R86, R86, R40.reuse ;  /* 0x0000002856567220 */ /* 0x080fe20000410000 */
        /* <DEDUP_REMOVED lines=10> */
[----:B------:R-:W-:Y:S02]  /*76a0*/  IMAD.MOV.U32 R84, RZ, RZ, R55 ;  /* 0x000000ffff547224 */ /* 0x000fe400078e0037 */
[----:B------:R-:W-:Y:S02]  /*76b0*/  IMAD.MOV.U32 R82, RZ, RZ, R87 ;  /* 0x000000ffff527224 */ /* 0x000fe400078e0057 */
[----:B------:R-:W-:-:S07]  /*76c0*/  IMAD.MOV.U32 R87, RZ, RZ, R52 ;  /* 0x000000ffff577224 */ /* 0x000fce00078e0034 */
.L_x_2778:
[----:B------:R-:W-:Y:S05]  /*76d0*/  BSYNC B3 ;  /* 0x0000000000037941 */ /* 0x000fea0003800000 */
.L_x_2777:
[----:B--2---:R2:W-:Y:S04]  /*76e0*/  STG.E.128 desc[UR60][R134.64], R80 ;  /* 0x0000005086007986 */ /* 0x0045e8000c101d3c */
[----:B0-----:R2:W-:Y:S02]  /*76f0*/  @!P4 STG.E.128 desc[UR60][R136.64], R84 ;  /* 0x000000548800c986 */ /* 0x0015e4000c101d3c */
.L_x_2776:
[----:B------:R-:W-:Y:S05]  /*7700*/  BSYNC B2 ;  /* 0x0000000000027941 */ /* 0x000fea0003800000 */
.L_x_2775:
        /* <DEDUP_REMOVED lines=47> */
[----:B------:R-:W-:Y:S01]  /*7a00*/  SHF.R.U64 R50, R50, 0x10, R51 ;  /* 0x0000001032327819 */ /* 0x000fe20000001233 */
[-C--:B------:R-:W-:Y:S01]  /*7a10*/  FMUL.FTZ R135, R135, R87.reuse ;  /* 0x0000005787877220 */ /* 0x080fe20000410000 */
[----:B------:R-:W-:Y:S01]  /*7a20*/  PRMT R48, R177, 0x5432, R48 ;  /* 0x00005432b1307816 */ /* 0x000fe20000000030 */
[----:B------:R-:W-:Y:S01]  /*7a30*/  FFMA.FTZ R87, R86, R87, -R136 ;  /* 0x0000005756577223 */ /* 0x000fe20000010888 */
[----:B------:R-:W-:-:S02]  /*7a40*/  IMAD.U32 R136, R55, 0x10000, RZ ;  /* 0x0001000037887824 */ /* 0x000fc400078e00ff */
[----:B------:R-:W-:Y:S01]  /*7a50*/  FFMA.FTZ R86, R86, R134, R135 ;  /* 0x0000008656567223 */ /* 0x000fe20000010087 */
[----:B------:R-:W-:Y:S02]  /*7a60*/  LOP3.LUT R134, R85, 0xffff0000, RZ, 0xc0, !PT ;  /* 0xffff000055867812 */ /* 0x000fe400078ec0ff */
[----:B------:R-:W-:Y:S02]  /*7a70*/  LOP3.LUT R85, R84, 0xffff0000, RZ, 0xc0, !PT ;  /* 0xffff000054557812 */ /* 0x000fe400078ec0ff */
[----:B------:R-:W-:Y:S02]  /*7a80*/  LOP3.LUT R55, R55, 0xffff0000, RZ, 0xc0, !PT ;  /* 0xffff000037377812 */ /* 0x000fe400078ec0ff */
[----:B------:R-:W-:Y:S01]  /*7a90*/  SHF.R.U64 R38, R38, 0x10, R39 ;  /* 0x0000001026267819 */ /* 0x000fe20000001227 */
[C---:B------:R-:W-:Y:S01]  /*7aa0*/  FMUL.FTZ R84, R53.reuse, R85 ;  /* 0x0000005535547220 */ /* 0x040fe20000410000 */
[----:B------:R-:W-:Y:S01]  /*7ab0*/  FMUL.FTZ R53, R53, R134 ;  /* 0x0000008635357220 */ /* 0x000fe20000410000 */
[----:B------:R-:W-:-:S02]  /*7ac0*/  PRMT R50, R175, 0x5432, R50 ;  /* 0x00005432af327816 */ /* 0x000fc40000000032 */
[C---:B------:R-:W-:Y:S01]  /*7ad0*/  FFMA.FTZ R84, R41.reuse, R134, -R84 ;  /* 0x0000008629547223 */ /* 0x040fe20000010854 */
[----:B------:R-:W-:Y:S01]  /*7ae0*/  FFMA.FTZ R41, R41, R85, R53 ;  /* 0x0000005529297223 */ /* 0x000fe20000010035 */
[----:B------:R-:W-:Y:S01]  /*7af0*/  SHF.R.U32.HI R53, RZ, 0x10, R51 ;  /* 0x00000010ff357819 */ /* 0x000fe20000011633 */
[----:B------:R-:W-:Y:S01]  /*7b00*/  IMAD.U32 R134, R43, 0x10000, RZ ;  /* 0x000100002b867824 */ /* 0x000fe200078e00ff */
[----:B------:R-:W-:Y:S01]  /*7b10*/  SHF.R.U32.HI R85, RZ, 0x10, R39 ;  /* 0x00000010ff557819 */ /* 0x000fe20000011627 */
[----:B------:R-:W-:Y:S01]  /*7b20*/  IMAD.U32 R39, R42, 0x10000, RZ ;  /* 0x000100002a277824 */ /* 0x000fe200078e00ff */
[----:B------:R-:W-:Y:S02]  /*7b30*/  PRMT R53, R178, 0x5410, R53 ;  /* 0x00005410b2357816 */ /* 0x000fe40000000035 */
[----:B------:R-:W-:Y:S02]  /*7b40*/  PRMT R85, R175, 0x5410, R85 ;  /* 0x00005410af557816 */ /* 0x000fe40000000055 */
[----:B------:R-:W-:Y:S01]  /*7b50*/  PRMT R38, R176, 0x5432, R38 ;  /* 0x00005432b0267816 */ /* 0x000fe20000000026 */
[C---:B------:R-:W-:Y:S01]  /*7b60*/  IMAD.U32 R135, R53.reuse, 0x10000, RZ ;  /* 0x0001000035877824 */ /* 0x040fe200078e00ff */
[----:B------:R-:W-:Y:S01]  /*7b70*/  LOP3.LUT R53, R53, 0xffff0000, RZ, 0xc0, !PT ;  /* 0xffff000035357812 */ /* 0x000fe200078ec0ff */
[----:B------:R-:W-:Y:S01]  /*7b80*/  IMAD.U32 R137, R85, 0x10000, RZ ;  /* 0x0001000055897824 */ /* 0x000fe200078e00ff */
[----:B------:R-:W-:Y:S01]  /*7b90*/  F2FP.BF16.F32.PACK_AB R84, R84, R87 ;  /* 0x000000575454723e */ /* 0x000fe200000010ff */
[C---:B------:R-:W-:Y:S01]  /*7ba0*/  FMUL.FTZ R159, R136.reuse, R135 ;  /* 0x00000087889f7220 */ /* 0x040fe20000410000 */
[----:B------:R-:W-:Y:S01]  /*7bb0*/  F2FP.BF16.F32.PACK_AB R86, R41, R86 ;  /* 0x000000562956723e */ /* 0x000fe200000010ff */
[----:B------:R-:W-:Y:S01]  /*7bc0*/  FMUL.FTZ R136, R136, R137 ;  /* 0x0000008988887220 */ /* 0x000fe20000410000 */
[----:B------:R-:W-:Y:S01]  /*7bd0*/  FMUL.FTZ R49, R55, R53 ;  /* 0x0000003537317220 */ /* 0x000fe20000410000 */
[----:B------:R-:W-:Y:S01]  /*7be0*/  FFMA.FTZ R137, R134, R137, -R159 ;  /* 0x0000008986897223 */ /* 0x000fe2000001089f */
[----:B------:R-:W-:-:S02]  /*7bf0*/  IMAD.MOV.U32 R41, RZ, RZ, R84 ;  /* 0x000000ffff297224 */ /* 0x000fc400078e0054 */
[----:B------:R-:W-:Y:S01]  /*7c00*/  FFMA.FTZ R136, R134, R135, R136 ;  /* 0x0000008786887223 */ /* 0x000fe20000010088 */
[----:B------:R-:W-:Y:S02]  /*7c10*/  SHF.R.U64 R134, R36, 0x10, R37 ;  /* 0x0000001024867819 */ /* 0x000fe40000001225 */
[----:B------:R-:W-:Y:S02]  /*7c20*/  LOP3.LUT R37, R85, 0xffff0000, RZ, 0xc0, !PT ;  /* 0xffff000055257812 */ /* 0x000fe400078ec0ff */
[----:B------:R-:W-:-:S03]  /*7c30*/  LOP3.LUT R36, R43, 0xffff0000, RZ, 0xc0, !PT ;  /* 0xffff00002b247812 */ /* 0x000fc600078ec0ff */
[-C--:B------:R-:W-:Y:S02]  /*7c40*/  FMUL.FTZ R43, R55, R37.reuse ;  /* 0x00000025372b7220 */ /* 0x080fe40000410000 */
[----:B------:R-:W-:Y:S01]  /*7c50*/  FFMA.FTZ R37, R36, R37, -R49 ;  /* 0x0000002524257223 */ /* 0x000fe20000010831 */
[----:B------:R-:W-:Y:S02]  /*7c60*/  IMAD.U32 R49, R40, 0x10000, RZ ;  /* 0x0001000028317824 */ /* 0x000fe400078e00ff */
[----:B------:R-:W-:Y:S01]  /*7c70*/  FFMA.FTZ R36, R36, R53, R43 ;  /* 0x0000003524247223 */ /* 0x000fe2000001002b */
[----:B------:R-:W-:Y:S01]  /*7c80*/  PRMT R43, R178, 0x5432, R134 ;  /* 0x00005432b22b7816 */ /* 0x000fe20000000086 */
[C---:B------:R-:W-:Y:S01]  /*7c90*/  IMAD.U32 R134, R52.reuse, 0x10000, RZ ;  /* 0x0001000034867824 */ /* 0x040fe200078e00ff */
[----:B------:R-:W-:Y:S01]  /*7ca0*/  LOP3.LUT R52, R52, 0xffff0000, RZ, 0xc0, !PT ;  /* 0xffff000034347812 */ /* 0x000fe200078ec0ff */
[C---:B------:R-:W-:Y:S01]  /*7cb0*/  IMAD.U32 R53, R48.reuse, 0x10000, RZ ;  /* 0x0001000030357824 */ /* 0x040fe200078e00ff */
[----:B------:R-:W-:Y:S01]  /*7cc0*/  LOP3.LUT R48, R48, 0xffff0000, RZ, 0xc0, !PT ;  /* 0xffff000030307812 */ /* 0x000fe200078ec0ff */
[C---:B------:R-:W-:Y:S01]  /*7cd0*/  IMAD.U32 R55, R43.reuse, 0x10000, RZ ;  /* 0x000100002b377824 */ /* 0x040fe200078e00ff */
[----:B------:R-:W-:Y:S01]  /*7ce0*/  LOP3.LUT R40, R40, 0xffff0000, RZ, 0xc0, !PT ;  /* 0xffff000028287812 */ /* 0x000fe200078ec0ff */
[C---:B------:R-:W-:Y:S01]  /*7cf0*/  FMUL.FTZ R85, R134.reuse, R53 ;  /* 0x0000003586557220 */ /* 0x040fe20000410000 */
[----:B------:R-:W-:Y:S01]  /*7d00*/  LOP3.LUT R43, R43, 0xffff0000, RZ, 0xc0, !PT ;  /* 0xffff00002b2b7812 */ /* 0x000fe200078ec0ff */
[-C--:B------:R-:W-:Y:S01]  /*7d10*/  FMUL.FTZ R134, R134, R55.reuse ;  /* 0x0000003786867220 */ /* 0x080fe20000410000 */
[-C--:B------:R-:W-:Y:S01]  /*7d20*/  FMUL.FTZ R51, R52, R48.reuse ;  /* 0x0000003034337220 */ /* 0x080fe20000410000 */
[----:B------:R-:W-:Y:S01]  /*7d30*/  FFMA.FTZ R85, R49, R55, -R85 ;  /* 0x0000003731557223 */ /* 0x000fe20000010855 */
[----:B------:R-:W-:Y:S01]  /*7d40*/  F2FP.BF16.F32.PACK_AB R37, R37, R137 ;  /* 0x000000892525723e */ /* 0x000fe200000010ff */
[----:B------:R-:W-:Y:S01]  /*7d50*/  FFMA.FTZ R134, R49, R53, R134 ;  /* 0x0000003531867223 */ /* 0x000fe20000010086 */
[----:B------:R-:W-:Y:S01]  /*7d60*/  LOP3.LUT R49, R42, 0xffff0000, RZ, 0xc0, !PT ;  /* 0xffff00002a317812 */ /* 0x000fe200078ec0ff */
[-C--:B------:R-:W-:Y:S01]  /*7d70*/  FMUL.FTZ R52, R52, R43.reuse ;  /* 0x0000002b34347220 */ /* 0x080fe20000410000 */
[----:B------:R-:W-:Y:S01]  /*7d80*/  FFMA.FTZ R51, R40, R43, -R51 ;  /* 0x0000002b28337223 */ /* 0x000fe20000010833 */
[C---:B------:R-:W-:Y:S01]  /*7d90*/  IMAD.U32 R42, R54.reuse, 0x10000, RZ ;  /* 0x00010000362a7824 */ /* 0x040fe200078e00ff */
        /* <DEDUP_REMOVED lines=23> */
.L_x_2782:
[----:B------:R-:W-:Y:S05]  /*7f10*/  BSYNC B3 ;  /* 0x0000000000037941 */ /* 0x000fea0003800000 */
.L_x_2781:
[----:B0-----:R0:W-:Y:S04]  /*7f20*/  STG.E.128 desc[UR60][R80.64], R40 ;  /* 0x0000002850007986 */ /* 0x0011e8000c101d3c */
[----:B--2---:R0:W-:Y:S02]  /*7f30*/  @!P4 STG.E.128 desc[UR60][R82.64], R52 ;  /* 0x000000345200c986 */ /* 0x0041e4000c101d3c */
.L_x_2780:
[----:B------:R-:W-:Y:S05]  /*7f40*/  BSYNC B2 ;  /* 0x0000000000027941 */ /* 0x000fea0003800000 */
.L_x_2779:
        /* <DEDUP_REMOVED lines=13> */
[--C-:B0-----:R-:W-:Y:S02]  /*8020*/  @!P4 SHF.R.S32.HI R40, RZ, 0x1f, R37.reuse ;  /* 0x0000001fff28c819 */ /* 0x101fe40000011425 */
[--C-:B------:R-:W-:Y:S02]  /*8030*/  @!P4 IADD3 R130, P5, P6, R92, R130, R37.reuse ;  /* 0x000000825c82c210 */ /* 0x100fe40007ebe025 */
[----:B------:R-:W-:Y:S02]  /*8040*/  LOP3.LUT R37, R196, 0x38, R37, 0xf8, !PT ;  /* 0x00000038c4257812 */ /* 0x000fe400078ef825 */
[----:B------:R-:W-:Y:S02]  /*8050*/  @!P4 IADD3.X R40, R89, R157, R40, P5, P6 ;  /* 0x0000009d5928c210 */ /* 0x000fe40002fec428 */
[----:B------:R-:W-:Y:S02]  /*8060*/  LEA R48, P5, R39, R114, 0x1 ;  /* 0x0000007227307211 */ /* 0x000fe400078a08ff */
[----:B------:R-:W-:-:S02]  /*8070*/  LOP3.LUT R37, R37, R198, RZ, 0x3c, !PT ;  /* 0x000000c625257212 */ /* 0x000fc400078e3cff */
[-C--:B------:R-:W-:Y:S02]  /*8080*/  LEA.HI.X R49, R39, R115.reuse, R38, 0x1, P5 ;  /* 0x0000007327317211 */ /* 0x080fe400028f0c26 */
[----:B------:R-:W-:Y:S02]  /*8090*/  SHF.R.S32.HI R39, RZ, 0x1f, R36 ;  /* 0x0000001fff277819 */ /* 0x000fe40000011424 */
[C---:B------:R-:W-:Y:S02]  /*80a0*/  @!P4 LEA R50, P5, R130.reuse, R114, 0x1 ;  /* 0x000000728232c211 */ /* 0x040fe400078a08ff */
[----:B------:R-:W-:Y:S02]  /*80b0*/  LEA.HI R39, R39, R36, RZ, 0x3 ;  /* 0x0000002427277211 */ /* 0x000fe400078f18ff */
[----:B------:R-:W-:Y:S02]  /*80c0*/  @!P4 LEA.HI.X R51, R130, R115, R40, 0x1, P5 ;  /* 0x000000738233c211 */ /* 0x000fe400028f0c28 */
[----:B------:R-:W-:Y:S01]  /*80d0*/  ISETP.GE.AND P5, PT, R187, R118, PT ;  /* 0x00000076bb00720c */ /* 0x000fe20003fa6270 */
        /* <DEDUP_REMOVED lines=9> */
[----:B------:R-:W3:Y:S01]  /*8170*/  LDS.128 R40, [R40+0x1c400] ;  /* 0x01c4000028287984 */ /* 0x000ee20000000c00 */
[----:B------:R-:W-:Y:S05]  /*8180*/  @P5 BRA `(.L_x_2784) ;  /* 0x00000004006c5947 */ /* 0x000fea0003800000 */
[--C-:B------:R-:W-:Y:S01]  /*8190*/  SHF.R.U64 R34, R34, 0x10, R35.reuse ;  /* 0x0000001022227819 */ /* 0x100fe20000001223 */
[----:B---3--:R-:W-:Y:S01]  /*81a0*/  IMAD.U32 R54, R41, 0x10000, RZ ;  /* 0x0001000029367824 */ /* 0x008fe200078e00ff */
[----:B------:R-:W-:Y:S01]  /*81b0*/  SHF.R.U32.HI R52, RZ, 0x10, R35 ;  /* 0x00000010ff347819 */ /* 0x000fe20000011623 */
[----:B--2---:R-:W-:Y:S01]  /*81c0*/  IMAD.U32 R82, R43, 0x10000, RZ ;  /* 0x000100002b527824 */ /* 0x004fe200078e00ff */
        /* <DEDUP_REMOVED lines=48> */
[----:B------:R-:W-:Y:S01]  /*84d0*/  FMUL.FTZ R32, R41, R47 ;  /* 0x0000002f29207220 */ /* 0x000fe20000410000 */
[----:B------:R-:W-:Y:S01]  /*84e0*/  LOP3.LUT R35, R35, 0xffff0000, RZ, 0xc0, !PT ;  /* 0xffff000023237812 */ /* 0x000fe200078ec0ff */
[----:B------:R-:W-:Y:S02]  /*84f0*/  IMAD.U32 R37, R36, 0x10000, RZ ;  /* 0x0001000024257824 */ /* 0x000fe400078e00ff */
[----:B------:R-:W-:Y:S01]  /*8500*/  FMUL.FTZ R41, R41, R44 ;  /* 0x0000002c29297220 */ /* 0x000fe20000410000 */
[----:B------:R-:W-:Y:S01]  /*8510*/  PRMT R34, R174, 0x5432, R34 ;  /* 0x00005432ae227816 */ /* 0x000fe20000000022 */
[----:B------:R-:W-:Y:S01]  /*8520*/  FFMA.FTZ R43, R39, R46, R43 ;  /* 0x0000002e272b7223 */ /* 0x000fe2000001002b */
[----:B------:R-:W-:Y:S01]  /*8530*/  LOP3.LUT R36, R36, 0xffff0000, RZ, 0xc0, !PT ;  /* 0xffff000024247812 */ /* 0x000fe200078ec0ff */
[----:B------:R-:W-:Y:S01]  /*8540*/  FMUL.FTZ R39, R40, R35 ;  /* 0x0000002328277220 */ /* 0x000fe20000410000 */
[C---:B------:R-:W-:Y:S01]  /*8550*/  FFMA.FTZ R32, R37.reuse, R44, -R32 ;  /* 0x0000002c25207223 */ /* 0x040fe20000010820 */
[----:B------:R-:W-:Y:S01]  /*8560*/  FFMA.FTZ R41, R37, R47, R41 ;  /* 0x0000002f25297223 */ /* 0x000fe20000010029 */
[----:B------:R-:W-:Y:S01]  /*8570*/  LOP3.LUT R42, R42, 0xffff0000, RZ, 0xc0, !PT ;  /* 0xffff00002a2a7812 */ /* 0x000fe200078ec0ff */
[----:B------:R-:W-:Y:S01]  /*8580*/  FFMA.FTZ R82, R81, R85, R82 ;  /* 0x0000005551527223 */ /* 0x000fe20000010052 */
[----:B------:R-:W-:Y:S01]  /*8590*/  FMUL.FTZ R37, R40, R52 ;  /* 0x0000003428257220 */ /* 0x000fe20000410000 */
[C---:B------:R-:W-:Y:S01]  /*85a0*/  LOP3.LUT R47, R172.reuse, 0xffff0000, RZ, 0xc0, !PT ;  /* 0xffff0000ac2f7812 */ /* 0x040fe200078ec0ff */
[----:B------:R-:W-:Y:S01]  /*85b0*/  IMAD.U32 R40, R172, 0x10000, RZ ;  /* 0x00010000ac287824 */ /* 0x000fe200078e00ff */
[C---:B------:R-:W-:Y:S01]  /*85c0*/  LOP3.LUT R81, R34.reuse, 0xffff0000, RZ, 0xc0, !PT ;  /* 0xffff000022517812 */ /* 0x040fe200078ec0ff */
[----:B------:R-:W-:-:S02]  /*85d0*/  IMAD.U32 R44, R34, 0x10000, RZ ;  /* 0x00010000222c7824 */ /* 0x000fc400078e00ff */
[C---:B------:R-:W-:Y:S01]  /*85e0*/  FFMA.FTZ R39, R36.reuse, R52, -R39 ;  /* 0x0000003424277223 */ /* 0x040fe20000010827 */
[----:B------:R-:W-:Y:S01]  /*85f0*/  FFMA.FTZ R36, R36, R35, R37 ;  /* 0x0000002324247223 */ /* 0x000fe20000010025 */
[----:B------:R-:W-:Y:S01]  /*8600*/  LOP3.LUT R38, R38, 0xffff0000, RZ, 0xc0, !PT ;  /* 0xffff000026267812 */ /* 0x000fe200078ec0ff */
[C---:B------:R-:W-:Y:S01]  /*8610*/  FMUL.FTZ R35, R83.reuse, R40 ;  /* 0x0000002853237220 */ /* 0x040fe20000410000 */
[C---:B------:R-:W-:Y:S01]  /*8620*/  FMUL.FTZ R37, R42.reuse, R47 ;  /* 0x0000002f2a257220 */ /* 0x040fe20000410000 */
        /* <DEDUP_REMOVED lines=17> */
.L_x_2784:
[----:B------:R-:W-:Y:S05]  /*8740*/  BSYNC B2 ;  /* 0x0000000000027941 */ /* 0x000fea0003800000 */
.L_x_2783:
[----:B0-----:R4:W-:Y:S04]  /*8750*/  STG.E.128 desc[UR60][R48.64], R36 ;  /* 0x0000002430007986 */ /* 0x0019e8000c101d3c */
[----:B---3--:R4:W-:Y:S02]  /*8760*/  @!P4 STG.E.128 desc[UR60][R50.64], R40 ;  /* 0x000000283200c986 */ /* 0x0089e4000c101d3c */
.L_x_2774:
[----:B------:R-:W-:Y:S05]  /*8770*/  BSYNC B1 ;  /* 0x0000000000017941 */ /* 0x000fea0003800000 */
.L_x_2773:
        /* <DEDUP_REMOVED lines=19> */
[----:B------:R-:W-:Y:S01]  /*88b0*/  LOP3.LUT R32, R195, 0x38, R33, 0xf8, !PT ;  /* 0x00000038c3207812 */ /* 0x000fe200078ef821 */
[----:B------:R-:W-:-:S03]  /*88c0*/  IMAD.SHL.U32 R35, R35, 0x400, RZ ;  /* 0x0000040023237824 */ /* 0x000fc600078e00ff */
[----:B------:R-:W-:Y:S02]  /*88d0*/  LOP3.LUT R32, R32, R231, RZ, 0x3c, !PT ;  /* 0x000000e720207212 */ /* 0x000fe400078e3cff */
[----:B------:R-:W-:-:S04]  /*88e0*/  LOP3.LUT R35, R35, 0x7fffe000, RZ, 0xc0, !PT ;  /* 0x7fffe00023237812 */ /* 0x000fc800078ec0ff */
[----:B------:R-:W-:Y:S02]  /*88f0*/  IADD3 R32, R32, R35, R199 ;  /* 0x0000002320207210 */ /* 0x000fe40007ffe0c7 */
[--C-:B------:R-:W-:Y:S02]  /*8900*/  @!P3 SHF.R.S32.HI R37, RZ, 0x1f, R33.reuse ;  /* 0x0000001fff25b819 */ /* 0x100fe40000011421 */
        /* <DEDUP_REMOVED lines=45> */
[----:B------:R-:W-:Y:S01]  /*8be0*/  FFMA.FTZ R49, R49, R76, R84 ;  /* 0x0000004c31317223 */ /* 0x000fe20000010054 */
[-C--:B------:R-:W-:Y:S01]  /*8bf0*/  FMUL.FTZ R81, R52, R65.reuse ;  /* 0x0000004134517220 */ /* 0x080fe20000410000 */
[----:B------:R-:W-:Y:S01]  /*8c00*/  FFMA.FTZ R52, R50, R65, -R79 ;  /* 0x0000004132347223 */ /* 0x000fe2000001084f */
[----:B------:R-:W-:Y:S01]  /*8c10*/  LOP3.LUT R76, R78, 0xffff0000, RZ, 0xc0, !PT ;  /* 0xffff00004e4c7812 */ /* 0x000fe200078ec0ff */
[C---:B------:R-:W-:Y:S01]  /*8c20*/  FMUL.FTZ R65, R64.reuse, R67 ;  /* 0x0000004340417220 */ /* 0x040fe20000410000 */
[----:B------:R-:W-:Y:S01]  /*8c30*/  LOP3.LUT R39, R39, 0xffff0000, RZ, 0xc0, !PT ;  /* 0xffff000027277812 */ /* 0x000fe200078ec0ff */
[-C--:B------:R-:W-:Y:S01]  /*8c40*/  FMUL.FTZ R78, R64, R51.reuse ;  /* 0x00000033404e7220 */ /* 0x080fe20000410000 */
[----:B------:R-:W-:Y:S01]  /*8c50*/  LOP3.LUT R64, R66, 0xffff0000, RZ, 0xc0, !PT ;  /* 0xffff000042407812 */ /* 0x000fe200078ec0ff */
[----:B------:R-:W-:Y:S01]  /*8c60*/  FFMA.FTZ R51, R54, R51, -R65 ;  /* 0x0000003336337223 */ /* 0x000fe20000010841 */
[----:B------:R-:W-:Y:S01]  /*8c70*/  PRMT R45, R168, 0x5410, R45 ;  /* 0x00005410a82d7816 */ /* 0x000fe2000000002d */
[----:B------:R-:W-:Y:S01]  /*8c80*/  FFMA.FTZ R54, R54, R67, R78 ;  /* 0x0000004336367223 */ /* 0x000fe2000001004e */
[----:B------:R-:W-:Y:S01]  /*8c90*/  LOP3.LUT R35, R35, 0xffff0000, RZ, 0xc0, !PT ;  /* 0xffff000023237812 */ /* 0x000fe200078ec0ff */
[----:B------:R-:W-:Y:S01]  /*8ca0*/  FMUL.FTZ R80, R39, R76 ;  /* 0x0000004c27507220 */ /* 0x000fe20000410000 */
[----:B------:R-:W-:-:S02]  /*8cb0*/  IMAD.U32 R78, R170, 0x10000, RZ ;  /* 0x00010000aa4e7824 */ /* 0x000fc400078e00ff */
[-C--:B------:R-:W-:Y:S01]  /*8cc0*/  FMUL.FTZ R82, R39, R64.reuse ;  /* 0x0000004027527220 */ /* 0x080fe20000410000 */
[----:B------:R-:W-:Y:S01]  /*8cd0*/  LOP3.LUT R36, R36, 0xffff0000, RZ, 0xc0, !PT ;  /* 0xffff000024247812 */ /* 0x000fe200078ec0ff */
[----:B------:R-:W-:Y:S01]  /*8ce0*/  IMAD.U32 R66, R45, 0x10000, RZ ;  /* 0x000100002d427824 */ /* 0x000fe200078e00ff */
[----:B------:R-:W-:Y:S01]  /*8cf0*/  LOP3.LUT R39, R170, 0xffff0000, RZ, 0xc0, !PT ;  /* 0xffff0000aa277812 */ /* 0x000fe200078ec0ff */
[----:B------:R-:W-:Y:S01]  /*8d00*/  FFMA.FTZ R64, R35, R64, -R80 ;  /* 0x0000004023407223 */ /* 0x000fe20000010850 */
[C---:B------:R-:W-:Y:S02]  /*8d10*/  IMAD.U32 R33, R32.reuse, 0x10000, RZ ;  /* 0x0001000020217824 */ /* 0x040fe400078e00ff */
[C---:B------:R-:W-:Y:S01]  /*8d20*/  FMUL.FTZ R80, R37.reuse, R78 ;  /* 0x0000004e25507220 */ /* 0x040fe20000410000 */
[----:B------:R-:W-:Y:S01]  /*8d30*/  LOP3.LUT R32, R32, 0xffff0000, RZ, 0xc0, !PT ;  /* 0xffff000020207812 */ /* 0x000fe200078ec0ff */
[-C--:B------:R-:W-:Y:S01]  /*8d40*/  FMUL.FTZ R65, R37, R66.reuse ;  /* 0x0000004225417220 */ /* 0x080fe20000410000 */
[----:B------:R-:W-:Y:S01]  /*8d50*/  LOP3.LUT R45, R45, 0xffff0000, RZ, 0xc0, !PT ;  /* 0xffff00002d2d7812 */ /* 0x000fe200078ec0ff */
[----:B------:R-:W-:Y:S01]  /*8d60*/  FMUL.FTZ R67, R36, R39 ;  /* 0x0000002724437220 */ /* 0x000fe20000410000 */
[----:B------:R-:W-:Y:S01]  /*8d70*/  PRMT R48, R169, 0x5410, R48 ;  /* 0x00005410a9307816 */ /* 0x000fe20000000030 */
[C---:B------:R-:W-:Y:S01]  /*8d80*/  FFMA.FTZ R37, R33.reuse, R66, -R80 ;  /* 0x0000004221257223 */ /* 0x040fe20000010850 */
[----:B------:R-:W-:Y:S01]  /*8d90*/  FFMA.FTZ R33, R33, R78, R65 ;  /* 0x0000004e21217223 */ /* 0x000fe20000010041 */
[----:B------:R-:W-:Y:S01]  /*8da0*/  LOP3.LUT R55, R34, 0xffff0000, RZ, 0xc0, !PT ;  /* 0xffff000022377812 */ /* 0x000fe200078ec0ff */
[-C--:B------:R-:W-:Y:S01]  /*8db0*/  FMUL.FTZ R65, R36, R45.reuse ;  /* 0x0000002d24417220 */ /* 0x080fe20000410000 */
[----:B------:R-:W-:Y:S01]  /*8dc0*/  PRMT R46, R167, 0x5410, R46 ;  /* 0x00005410a72e7816 */ /* 0x000fe2000000002e */
[----:B------:R-:W-:Y:S01]  /*8dd0*/  FFMA.FTZ R66, R32, R45, -R67 ;  /* 0x0000002d20427223 */ /* 0x000fe20000010843 */
[C---:B------:R-:W-:Y:S01]  /*8de0*/  IMAD.U32 R34, R38.reuse, 0x10000, RZ ;  /* 0x0001000026227824 */ /* 0x040fe200078e00ff */
[----:B------:R-:W-:Y:S01]  /*8df0*/  LOP3.LUT R38, R38, 0xffff0000, RZ, 0xc0, !PT ;  /* 0xffff000026267812 */ /* 0x000fe200078ec0ff */
[C---:B------:R-:W-:Y:S01]  /*8e00*/  IMAD.U32 R45, R48.reuse, 0x10000, RZ ;  /* 0x00010000302d7824 */ /* 0x040fe200078e00ff */
[----:B------:R-:W-:Y:S01]  /*8e10*/  LOP3.LUT R48, R48, 0xffff0000, RZ, 0xc0, !PT ;  /* 0xffff000030307812 */ /* 0x000fe200078ec0ff */
[----:B------:R-:W-:-:S02]  /*8e20*/  IMAD.U32 R36, R46, 0x10000, RZ ;  /* 0x000100002e247824 */ /* 0x000fc400078e00ff */
[----:B------:R-:W-:Y:S01]  /*8e30*/  FFMA.FTZ R35, R35, R76, R82 ;  /* 0x0000004c23237223 */ /* 0x000fe20000010052 */
[----:B------:R-:W-:Y:S01]  /*8e40*/  LOP3.LUT R46, R46, 0xffff0000, RZ, 0xc0, !PT ;  /* 0xffff00002e2e7812 */ /* 0x000fe200078ec0ff */
[----:B------:R-:W-:Y:S01]  /*8e50*/  FMUL.FTZ R76, R34, R45 ;  /* 0x0000002d224c7220 */ /* 0x000fe20000410000 */
[----:B------:R-:W-:Y:S01]  /*8e60*/  FMUL.FTZ R78, R38, R48 ;  /* 0x00000030264e7220 */ /* 0x000fe20000410000 */
[----:B------:R-:W-:Y:S01]  /*8e70*/  FFMA.FTZ R50, R50, R77, R81 ;  /* 0x0000004d32327223 */ /* 0x000fe20000010051 */
[----:B------:R-:W-:Y:S01]  /*8e80*/  FFMA.FTZ R32, R32, R39, R65 ;  /* 0x0000002720207223 */ /* 0x000fe20000010041 */
        /* <DEDUP_REMOVED lines=20> */
.L_x_2788:
[----:B------:R-:W-:Y:S05]  /*8fd0*/  BSYNC B2 ;  /* 0x0000000000027941 */ /* 0x000fea0003800000 */
.L_x_2787:
[----:B0-----:R3:W-:Y:S04]  /*8fe0*/  STG.E.128 desc[UR60][R40.64], R32 ;  /* 0x0000002028007986 */ /* 0x0017e8000c101d3c */
[----:B--2---:R3:W-:Y:S02]  /*8ff0*/  @!P3 STG.E.128 desc[UR60][R42.64], R36 ;  /* 0x000000242a00b986 */ /* 0x0047e4000c101d3c */
.L_x_2786:
[----:B------:R-:W-:Y:S05]  /*9000*/  BSYNC B1 ;  /* 0x0000000000017941 */ /* 0x000fea0003800000 */
.L_x_2785:
        /* <DEDUP_REMOVED lines=10> */
[----:B0-----:R-:W-:Y:S01]  /*90b0*/  SHF.R.S32.HI R40, RZ, 0x1f, R33 ;  /* 0x0000001fff287819 */ /* 0x001fe20000011421 */
[----:B------:R-:W-:-:S03]  /*90c0*/  IMAD.SHL.U32 R32, R33, 0x8, RZ ;  /* 0x0000000821207824 */ /* 0x000fc600078e00ff */
[----:B------:R-:W-:Y:S01]  /*90d0*/  LEA.HI R40, R40, R33, RZ, 0x3 ;  /* 0x0000002128287211 */ /* 0x000fe200078f18ff */
[----:B------:R-:W-:Y:S01]  /*90e0*/  IMAD R33, R17, 0x6000, R139 ;  /* 0x0000600011217824 */ /* 0x000fe200078e028b */
[----:B------:R-:W-:-:S03]  /*90f0*/  ISETP.GE.AND P3, PT, R32, R145, PT ;  /* 0x000000912000720c */ /* 0x000fc60003f66270 */
[----:B------:R-:W-:Y:S02]  /*9100*/  IMAD.SHL.U32 R40, R40, 0x400, RZ ;  /* 0x0000040028287824 */ /* 0x000fe400078e00ff */
[----:B------:R-:W-:-:S03]  /*9110*/  IMAD R33, R33, 0x2, R16 ;  /* 0x0000000221217824 */ /* 0x000fc600078e0210 */
[----:B------:R-:W-:-:S05]  /*9120*/  LOP3.LUT R40, R40, 0x7fffe000, RZ, 0xc0, !PT ;  /* 0x7fffe00028287812 */ /* 0x000fca00078ec0ff */
[--C-:B------:R-:W-:Y:S02]  /*9130*/  @!P3 SHF.R.S32.HI R37, RZ, 0x1f, R32.reuse ;  /* 0x0000001fff25b819 */ /* 0x100fe40000011420 */
[--C-:B------:R-:W-:Y:S02]  /*9140*/  @!P3 IADD3 R34, P4, P5, R92, R124, R32.reuse ;  /* 0x0000007c5c22b210 */ /* 0x100fe40007d9e020 */
[----:B------:R-:W-:Y:S02]  /*9150*/  LOP3.LUT R32, R195, 0x38, R32, 0xf8, !PT ;  /* 0x00000038c3207812 */ /* 0x000fe400078ef820 */
[----:B------:R-:W-:Y:S02]  /*9160*/  @!P3 IADD3.X R37, R89, R44, R37, P4, P5 ;  /* 0x0000002c5925b210 */ /* 0x000fe400027ea425 */
[----:B------:R-:W-:-:S04]  /*9170*/  LOP3.LUT R32, R32, R231, RZ, 0x3c, !PT ;  /* 0x000000e720207212 */ /* 0x000fc800078e3cff */
[----:B------:R-:W-:Y:S02]  /*9180*/  IADD3 R32, R32, R40, R199 ;  /* 0x0000002820207210 */ /* 0x000fe40007ffe0c7 */
        /* <DEDUP_REMOVED lines=16> */
[----:B------:R-:W-:Y:S01]  /*9290*/  SHF.R.U64 R67, R62, 0x10, R63 ;  /* 0x000000103e437819 */ /* 0x000fe2000000123f */
[----:B------:R-:W-:Y:S01]  /*92a0*/  IMAD.U32 R54, R35, 0x10000, RZ ;  /* 0x0001000023367824 */ /* 0x000fe200078e00ff */
[----:B------:R-:W-:Y:S01]  /*92b0*/  SHF.R.U64 R49, R72, 0x10, R73 ;  /* 0x0000001048317819 */ /* 0x000fe20000001249 */
[----:B------:R-:W-:Y:S01]  /*92c0*/  IMAD.U32 R46, R36, 0x10000, RZ ;  /* 0x00010000242e7824 */ /* 0x000fe200078e00ff */
[----:B------:R-:W-:Y:S01]  /*92d0*/  PRMT R52, R158, 0x5410, R79 ;  /* 0x000054109e347816 */ /* 0x000fe2000000004f */
[----:B------:R-:W-:Y:S01]  /*92e0*/  IMAD.U32 R45, R32, 0x10000, RZ ;  /* 0x00010000202d7824 */ /* 0x000fe200078e00ff */
[----:B------:R-:W-:-:S02]  /*92f0*/  PRMT R61, R166, 0x5432, R61 ;  /* 0x00005432a63d7816 */ /* 0x000fc4000000003d */
[----:B------:R-:W-:Y:S02]  /*9300*/  SHF.R.U64 R62, R74, 0x10, R75 ;  /* 0x000000104a3e7819 */ /* 0x000fe4000000124b */
[----:B------:R-:W-:Y:S02]  /*9310*/  PRMT R158, R158, 0x5432, R77 ;  /* 0x000054329e9e7816 */ /* 0x000fe4000000004d */
[----:B------:R-:W-:Y:S02]  /*9320*/  SHF.R.U32.HI R74, RZ, 0x10, R75 ;  /* 0x00000010ff4a7819 */ /* 0x000fe4000001164b */
[----:B------:R-:W-:Y:S01]  /*9330*/  SHF.R.U32.HI R65, RZ, 0x10, R63 ;  /* 0x00000010ff417819 */ /* 0x000fe2000001163f */
[----:B------:R-:W-:Y:S01]  /*9340*/  IMAD.U32 R63, R61, 0x10000, RZ ;  /* 0x000100003d3f7824 */ /* 0x000fe200078e00ff */
[----:B------:R-:W-:Y:S02]  /*9350*/  PRMT R166, R166, 0x5410, R49 ;  /* 0x00005410a6a67816 */ /* 0x000fe40000000031 */
[----:B------:R-:W-:-:S02]  /*9360*/  LOP3.LUT R50, R37, 0xffff0000, RZ, 0xc0, !PT ;  /* 0xffff000025327812 */ /* 0x000fc400078ec0ff */
[----:B------:R-:W-:Y:S01]  /*9370*/  LOP3.LUT R51, R39, 0xffff0000, RZ, 0xc0, !PT ;  /* 0xffff000027337812 */ /* 0x000fe200078ec0ff */
[----:B------:R-:W-:Y:S01]  /*9380*/  IMAD.U32 R39, R158, 0x10000, RZ ;  /* 0x000100009e277824 */ /* 0x000fe200078e00ff */
[C---:B------:R-:W-:Y:S02]  /*9390*/  PRMT R49, R165.reuse, 0x5410, R62 ;  /* 0x00005410a5317816 */ /* 0x040fe4000000003e */
[----:B------:R-:W-:Y:S01]  /*93a0*/  PRMT R37, R156, 0x5410, R67 ;  /* 0x000054109c257816 */ /* 0x000fe20000000043 */
[----:B------:R-:W-:Y:S01]  /*93b0*/  FMUL.FTZ R67, R60, R39 ;  /* 0x000000273c437220 */ /* 0x000fe20000410000 */
[----:B------:R-:W-:Y:S02]  /*93c0*/  PRMT R165, R165, 0x5432, R74 ;  /* 0x00005432a5a57816 */ /* 0x000fe4000000004a */
[----:B------:R-:W-:Y:S01]  /*93d0*/  PRMT R156, R156, 0x5432, R65 ;  /* 0x000054329c9c7816 */ /* 0x000fe20000000041 */
[----:B------:R-:W-:Y:S01]  /*93e0*/  FMUL.FTZ R65, R60, R63 ;  /* 0x0000003f3c417220 */ /* 0x000fe20000410000 */
[----:B------:R-:W-:Y:S01]  /*93f0*/  LOP3.LUT R61, R61, 0xffff0000, RZ, 0xc0, !PT ;  /* 0xffff00003d3d7812 */ /* 0x000fe200078ec0ff */
[----:B------:R-:W-:Y:S01]  /*9400*/  IMAD.U32 R62, R165, 0x10000, RZ ;  /* 0x00010000a53e7824 */ /* 0x000fe200078e00ff */
[----:B------:R-:W-:Y:S01]  /*9410*/  LOP3.LUT R158, R158, 0xffff0000, RZ, 0xc0, !PT ;  /* 0xffff00009e9e7812 */ /* 0x000fe200078ec0ff */
[----:B------:R-:W-:Y:S01]  /*9420*/  IMAD.U32 R60, R156, 0x10000, RZ ;  /* 0x000100009c3c7824 */ /* 0x000fe200078e00ff */
[----:B------:R-:W-:Y:S01]  /*9430*/  LOP3.LUT R53, R33, 0xffff0000, RZ, 0xc0, !PT ;  /* 0xffff000021357812 */ /* 0x000fe200078ec0ff */
[----:B------:R-:W-:Y:S01]  /*9440*/  FFMA.FTZ R39, R48, R39, -R65 ;  /* 0x0000002730277223 */ /* 0x000fe20000010841 */
[----:B------:R-:W-:Y:S01]  /*9450*/  FMUL.FTZ R64, R50, R61 ;  /* 0x0000003d32407220 */ /* 0x000fe20000410000 */
[----:B------:R-:W-:Y:S01]  /*9460*/  FFMA.FTZ R48, R48, R63, R67 ;  /* 0x0000003f30307223 */ /* 0x000fe20000010043 */
[C---:B------:R-:W-:Y:S01]  /*9470*/  FMUL.FTZ R63, R55.reuse, R62 ;  /* 0x0000003e373f7220 */ /* 0x040fe20000410000 */
[----:B------:R-:W-:Y:S01]  /*9480*/  FMUL.FTZ R66, R50, R158 ;  /* 0x0000009e32427220 */ /* 0x000fe20000410000 */
[----:B------:R-:W-:Y:S01]  /*9490*/  FMUL.FTZ R55, R55, R60 ;  /* 0x0000003c37377220 */ /* 0x000fe20000410000 */
[----:B------:R-:W-:Y:S01]  /*94a0*/  FFMA.FTZ R50, R53, R158, -R64 ;  /* 0x0000009e35327223 */ /* 0x000fe20000010840 */
[----:B------:R-:W-:Y:S01]  /*94b0*/  LOP3.LUT R64, R165, 0xffff0000, RZ, 0xc0, !PT ;  /* 0xffff0000a5407812 */ /* 0x000fe200078ec0ff */
[----:B------:R-:W-:Y:S01]  /*94c0*/  FFMA.FTZ R63, R54, R60, -R63 ;  /* 0x0000003c363f7223 */ /* 0x000fe2000001083f */
[----:B------:R-:W-:Y:S01]  /*94d0*/  LOP3.LUT R156, R156, 0xffff0000, RZ, 0xc0, !PT ;  /* 0xffff00009c9c7812 */ /* 0x000fe200078ec0ff */
[----:B------:R-:W-:Y:S01]  /*94e0*/  FFMA.FTZ R62, R54, R62, R55 ;  /* 0x0000003e363e7223 */ /* 0x000fe20000010037 */
[----:B------:R-:W-:-:S02]  /*94f0*/  IMAD.U32 R55, R166, 0x10000, RZ ;  /* 0x00010000a6377824 */ /* 0x000fc400078e00ff */
[----:B------:R-:W-:Y:S01]  /*9500*/  FFMA.FTZ R53, R53, R61, R66 ;  /* 0x0000003d35357223 */ /* 0x000fe20000010042 */
[C---:B------:R-:W-:Y:S02]  /*9510*/  IMAD.U32 R54, R52.reuse, 0x10000, RZ ;  /* 0x0001000034367824 */ /* 0x040fe400078e00ff */
[C---:B------:R-:W-:Y:S01]  /*9520*/  FMUL.FTZ R60, R51.reuse, R64 ;  /* 0x00000040333c7220 */ /* 0x040fe20000410000 */
[----:B------:R-:W-:Y:S01]  /*9530*/  FMUL.FTZ R66, R51, R156 ;  /* 0x0000009c33427220 */ /* 0x000fe20000410000 */
[----:B------:R-:W-:Y:S01]  /*9540*/  LOP3.LUT R51, R52, 0xffff0000, RZ, 0xc0, !PT ;  /* 0xffff000034337812 */ /* 0x000fe200078ec0ff */
[CC--:B------:R-:W-:Y:S01]  /*9550*/  FMUL.FTZ R52, R46.reuse, R55.reuse ;  /* 0x000000372e347220 */ /* 0x0c0fe20000410000 */
[----:B------:R-:W-:Y:S01]  /*9560*/  LOP3.LUT R47, R35, 0xffff0000, RZ, 0xc0, !PT ;  /* 0xffff0000232f7812 */ /* 0x000fe200078ec0ff */
        /* <DEDUP_REMOVED lines=8> */
[----:B------:R-:W-:-:S02]  /*95f0*/  IMAD.U32 R34, R38, 0x10000, RZ ;  /* 0x0001000026227824 */ /* 0x000fc400078e00ff */
[C---:B------:R-:W-:Y:S01]  /*9600*/  FFMA.FTZ R60, R47.reuse, R156, -R60 ;  /* 0x0000009c2f3c7223 */ /* 0x040fe2000001083c */
[----:B------:R-:W-:Y:S01]  /*9610*/  FFMA.FTZ R65, R47, R64, R66 ;  /* 0x000000402f417223 */ /* 0x000fe20000010042 */
[C---:B------:R-:W-:Y:S01]  /*9620*/  IMAD.U32 R45, R49.reuse, 0x10000, RZ ;  /* 0x00010000312d7824 */ /* 0x040fe200078e00ff */
[----:B------:R-:W-:Y:S01]  /*9630*/  LOP3.LUT R38, R38, 0xffff0000, RZ, 0xc0, !PT ;  /* 0xffff000026267812 */ /* 0x000fe200078ec0ff */
[C---:B------:R-:W-:Y:S01]  /*9640*/  FMUL.FTZ R47, R36.reuse, R61 ;  /* 0x0000003d242f7220 */ /* 0x040fe20000410000 */
[-C--:B------:R-:W-:Y:S01]  /*9650*/  FMUL.FTZ R55, R36, R51.reuse ;  /* 0x0000003324377220 */ /* 0x080fe20000410000 */
[----:B------:R-:W-:Y:S01]  /*9660*/  LOP3.LUT R49, R49, 0xffff0000, RZ, 0xc0, !PT ;  /* 0xffff000031317812 */ /* 0x000fe200078ec0ff */
[C---:B------:R-:W-:Y:S01]  /*9670*/  IMAD.U32 R36, R37.reuse, 0x10000, RZ ;  /* 0x0001000025247824 */ /* 0x040fe200078e00ff */
[----:B------:R-:W-:Y:S01]  /*9680*/  LOP3.LUT R37, R37, 0xffff0000, RZ, 0xc0, !PT ;  /* 0xffff000025257812 */ /* 0x000fe200078ec0ff */
[C---:B------:R-:W-:Y:S01]  /*9690*/  FFMA.FTZ R47, R32.reuse, R51, -R47 ;  /* 0x00000033202f7223 */ /* 0x040fe2000001082f */
[----:B------:R-:W-:Y:S01]  /*96a0*/  FFMA.FTZ R55, R32, R61, R55 ;  /* 0x0000003d20377223 */ /* 0x000fe20000010037 */
[----:B------:R-:W-:Y:S01]  /*96b0*/  FMUL.FTZ R32, R34, R45 ;  /* 0x0000002d22207220 */ /* 0x000fe20000410000 */
[----:B------:R-:W-:Y:S01]  /*96c0*/  FMUL.FTZ R54, R38, R49 ;  /* 0x0000003126367220 */ /* 0x000fe20000410000 */
        /* <DEDUP_REMOVED lines=19> */
.L_x_2792:
[----:B------:R-:W-:Y:S05]  /*9800*/  BSYNC B2 ;  /* 0x0000000000027941 */ /* 0x000fea0003800000 */
.L_x_2791:
[----:B0-----:R0:W-:Y:S04]  /*9810*/  STG.E.128 desc[UR60][R40.64], R32 ;  /* 0x0000002028007986 */ /* 0x0011e8000c101d3c */
[----:B--2---:R0:W-:Y:S02]  /*9820*/  @!P3 STG.E.128 desc[UR60][R42.64], R36 ;  /* 0x000000242a00b986 */ /* 0x0041e4000c101d3c */
.L_x_2790:
[----:B------:R-:W-:Y:S05]  /*9830*/  BSYNC B1 ;  /* 0x0000000000017941 */ /* 0x000fea0003800000 */
.L_x_2789:
        /* <DEDUP_REMOVED lines=12> */
[C---:B------:R-:W-:Y:S02]  /*9900*/  LEA R40, P3, R41.reuse, R114, 0x1 ;  /* 0x0000007229287211 */ /* 0x040fe400078608ff */
[----:B------:R-:W-:Y:S01]  /*9910*/  SHF.R.S32.HI R33, RZ, 0x1f, R148 ;  /* 0x0000001fff217819 */ /* 0x000fe20000011494 */
[----:B------:R-:W-:Y:S01]  /*9920*/  IMAD.SHL.U32 R42, R148, 0x8, RZ ;  /* 0x00000008942a7824 */ /* 0x000fe200078e00ff */
[----:B------:R-:W-:Y:S02]  /*9930*/  LEA.HI.X R41, R41, R115, R46, 0x1, P3 ;  /* 0x0000007329297211 */ /* 0x000fe400018f0c2e */
[----:B------:R-:W-:Y:S02]  /*9940*/  LEA.HI R33, R33, R148, RZ, 0x3 ;  /* 0x0000009421217211 */ /* 0x000fe400078f18ff */
[----:B------:R-:W-:-:S03]  /*9950*/  LOP3.LUT R32, R195, 0x38, R42, 0xf8, !PT ;  /* 0x00000038c3207812 */ /* 0x000fc600078ef82a */
[----:B------:R-:W-:Y:S01]  /*9960*/  IMAD.SHL.U32 R33, R33, 0x400, RZ ;  /* 0x0000040021217824 */ /* 0x000fe200078e00ff */
[----:B------:R-:W-:-:S04]  /*9970*/  LOP3.LUT R32, R32, R231, RZ, 0x3c, !PT ;  /* 0x000000e720207212 */ /* 0x000fc800078e3cff */
[----:B------:R-:W-:-:S04]  /*9980*/  LOP3.LUT R33, R33, 0x7fffe000, RZ, 0xc0, !PT ;  /* 0x7fffe00021217812 */ /* 0x000fc800078ec0ff */
[----:B------:R-:W-:Y:S01]  /*9990*/  IADD3 R32, R32, R33, R199 ;  /* 0x0000002120207210 */ /* 0x000fe20007ffe0c7 */
[----:B------:R-:W-:-:S04]  /*99a0*/  IMAD R33, R17, 0x6000, R138 ;  /* 0x0000600011217824 */ /* 0x000fc800078e028a */
        /* <DEDUP_REMOVED lines=17> */
[----:B------:R-:W-:Y:S02]  /*9ac0*/  PRMT R153, R153, 0x5432, R56 ;  /* 0x0000543299997816 */ /* 0x000fe40000000038 */
[----:B------:R-:W-:Y:S01]  /*9ad0*/  SHF.R.U64 R57, R70, 0x10, R71 ;  /* 0x0000001046397819 */ /* 0x000fe20000001247 */
[----:B------:R-:W-:Y:S01]  /*9ae0*/  IMAD.U32 R56, R55, 0x10000, RZ ;  /* 0x0001000037387824 */ /* 0x000fe200078e00ff */
[----:B------:R-:W-:Y:S02]  /*9af0*/  SHF.R.U64 R53, R58, 0x10, R59 ;  /* 0x000000103a357819 */ /* 0x000fe4000000123b */
[----:B------:R-:W-:Y:S01]  /*9b00*/  SHF.R.U32.HI R71, RZ, 0x10, R71 ;  /* 0x00000010ff477819 */ /* 0x000fe20000011647 */
[----:B------:R-:W-:Y:S01]  /*9b10*/  FMUL.FTZ R58, R49, R56 ;  /* 0x00000038313a7220 */ /* 0x000fe20000410000 */
[----:B------:R-:W-:Y:S01]  /*9b20*/  PRMT R155, R155, 0x5410, R54 ;  /* 0x000054109b9b7816 */ /* 0x000fe20000000036 */
[----:B------:R-:W-:Y:S01]  /*9b30*/  IMAD.U32 R54, R153, 0x10000, RZ ;  /* 0x0001000099367824 */ /* 0x000fe200078e00ff */
[----:B------:R-:W-:-:S02]  /*9b40*/  SHF.R.U32.HI R59, RZ, 0x10, R59 ;  /* 0x00000010ff3b7819 */ /* 0x000fc4000001163b */
[----:B------:R-:W-:Y:S01]  /*9b50*/  PRMT R57, R154, 0x5410, R57 ;  /* 0x000054109a397816 */ /* 0x000fe20000000039 */
[-C--:B------:R-:W-:Y:S01]  /*9b60*/  FMUL.FTZ R60, R49, R54.reuse ;  /* 0x00000036313c7220 */ /* 0x080fe20000410000 */
[----:B------:R-:W-:Y:S01]  /*9b70*/  LOP3.LUT R50, R37, 0xffff0000, RZ, 0xc0, !PT ;  /* 0xffff000025327812 */ /* 0x000fe200078ec0ff */
[C---:B------:R-:W-:Y:S01]  /*9b80*/  FFMA.FTZ R49, R45.reuse, R54, -R58 ;  /* 0x000000362d317223 */ /* 0x040fe2000001083a */
[----:B------:R-:W-:Y:S01]  /*9b90*/  PRMT R53, R152, 0x5410, R53 ;  /* 0x0000541098357816 */ /* 0x000fe20000000035 */
[----:B------:R-:W-:Y:S01]  /*9ba0*/  FFMA.FTZ R60, R45, R56, R60 ;  /* 0x000000382d3c7223 */ /* 0x000fe2000001003c */
[----:B------:R-:W-:Y:S01]  /*9bb0*/  PRMT R154, R154, 0x5432, R71 ;  /* 0x000054329a9a7816 */ /* 0x000fe20000000047 */
[----:B------:R-:W-:Y:S01]  /*9bc0*/  IMAD.U32 R37, R35, 0x10000, RZ ;  /* 0x0001000023257824 */ /* 0x000fe200078e00ff */
[----:B------:R-:W-:Y:S02]  /*9bd0*/  LOP3.LUT R55, R55, 0xffff0000, RZ, 0xc0, !PT ;  /* 0xffff000037377812 */ /* 0x000fe400078ec0ff */
[----:B------:R-:W-:Y:S01]  /*9be0*/  PRMT R152, R152, 0x5432, R59 ;  /* 0x0000543298987816 */ /* 0x000fe2000000003b */
[----:B------:R-:W-:Y:S01]  /*9bf0*/  IMAD.U32 R58, R154, 0x10000, RZ ;  /* 0x000100009a3a7824 */ /* 0x000fe200078e00ff */
[----:B------:R-:W-:Y:S01]  /*9c00*/  LOP3.LUT R153, R153, 0xffff0000, RZ, 0xc0, !PT ;  /* 0xffff000099997812 */ /* 0x000fe200078ec0ff */
[----:B------:R-:W-:Y:S01]  /*9c10*/  FMUL.FTZ R59, R50, R55 ;  /* 0x00000037323b7220 */ /* 0x000fe20000410000 */
[----:B------:R-:W-:Y:S01]  /*9c20*/  LOP3.LUT R46, R33, 0xffff0000, RZ, 0xc0, !PT ;  /* 0xffff0000212e7812 */ /* 0x000fe200078ec0ff */
[----:B------:R-:W-:Y:S01]  /*9c30*/  IMAD.U32 R54, R152, 0x10000, RZ ;  /* 0x0001000098367824 */ /* 0x000fe200078e00ff */
[----:B------:R-:W-:Y:S01]  /*9c40*/  LOP3.LUT R39, R39, 0xffff0000, RZ, 0xc0, !PT ;  /* 0xffff000027277812 */ /* 0x000fe200078ec0ff */
[-C--:B------:R-:W-:Y:S01]  /*9c50*/  FMUL.FTZ R45, R50, R153.reuse ;  /* 0x00000099322d7220 */ /* 0x080fe20000410000 */
[----:B------:R-:W-:Y:S01]  /*9c60*/  LOP3.LUT R154, R154, 0xffff0000, RZ, 0xc0, !PT ;  /* 0xffff00009a9a7812 */ /* 0x000fe200078ec0ff */
[----:B------:R-:W-:Y:S01]  /*9c70*/  FFMA.FTZ R56, R46, R153, -R59 ;  /* 0x000000992e387223 */ /* 0x000fe2000001083b */
[C---:B------:R-:W-:Y:S01]  /*9c80*/  FMUL.FTZ R50, R51.reuse, R58 ;  /* 0x0000003a33327220 */ /* 0x040fe20000410000 */
[----:B------:R-:W-:Y:S01]  /*9c90*/  LOP3.LUT R152, R152, 0xffff0000, RZ, 0xc0, !PT ;  /* 0xffff000098987812 */ /* 0x000fe200078ec0ff */
[----:B------:R-:W-:Y:S01]  /*9ca0*/  FMUL.FTZ R59, R51, R54 ;  /* 0x00000036333b7220 */ /* 0x000fe20000410000 */
[----:B------:R-:W-:Y:S01]  /*9cb0*/  LOP3.LUT R47, R35, 0xffff0000, RZ, 0xc0, !PT ;  /* 0xffff0000232f7812 */ /* 0x000fe200078ec0ff */
[----:B------:R-:W-:Y:S01]  /*9cc0*/  FFMA.FTZ R55, R46, R55, R45 ;  /* 0x000000372e377223 */ /* 0x000fe2000001002d */
[----:B------:R-:W-:Y:S01]  /*9cd0*/  FMUL.FTZ R46, R39, R154 ;  /* 0x0000009a272e7220 */ /* 0x000fe20000410000 */
[----:B------:R-:W-:-:S02]  /*9ce0*/  IMAD.U32 R45, R155, 0x10000, RZ ;  /* 0x000100009b2d7824 */ /* 0x000fc400078e00ff */
[C---:B------:R-:W-:Y:S01]  /*9cf0*/  FFMA.FTZ R51, R37.reuse, R54, -R50 ;  /* 0x0000003625337223 */ /* 0x040fe20000010832 */
[----:B------:R-:W-:Y:S01]  /*9d00*/  FFMA.FTZ R59, R37, R58, R59 ;  /* 0x0000003a253b7223 */ /* 0x000fe2000001003b */
[-C--:B------:R-:W-:Y:S01]  /*9d10*/  FMUL.FTZ R50, R39, R152.reuse ;  /* 0x0000009827327220 */ /* 0x080fe20000410000 */
[----:B------:R-:W-:Y:S02]  /*9d20*/  IMAD.U32 R37, R52, 0x10000, RZ ;  /* 0x0001000034257824 */ /* 0x000fe400078e00ff */
[----:B------:R-:W-:Y:S01]  /*9d30*/  FFMA.FTZ R152, R47, R152, -R46 ;  /* 0x000000982f987223 */ /* 0x000fe2000001082e */
[----:B------:R-:W-:Y:S01]  /*9d40*/  LOP3.LUT R36, R36, 0xffff0000, RZ, 0xc0, !PT ;  /* 0xffff000024247812 */ /* 0x000fe200078ec0ff */
[C---:B------:R-:W-:Y:S01]  /*9d50*/  FMUL.FTZ R46, R48.reuse, R45 ;  /* 0x0000002d302e7220 */ /* 0x040fe20000410000 */
[----:B------:R-:W-:Y:S01]  /*9d60*/  LOP3.LUT R155, R155, 0xffff0000, RZ, 0xc0, !PT ;  /* 0xffff00009b9b7812 */ /* 0x000fe200078ec0ff */
[-C--:B------:R-:W-:Y:S01]  /*9d70*/  FMUL.FTZ R48, R48, R37.reuse ;  /* 0x0000002530307220 */ /* 0x080fe20000410000 */
[----:B------:R-:W-:Y:S01]  /*9d80*/  LOP3.LUT R52, R52, 0xffff0000, RZ, 0xc0, !PT ;  /* 0xffff000034347812 */ /* 0x000fe200078ec0ff */
[----:B------:R-:W-:Y:S01]  /*9d90*/  FFMA.FTZ R154, R47, R154, R50 ;  /* 0x0000009a2f9a7223 */ /* 0x000fe20000010032 */
[----:B------:R-:W-:Y:S01]  /*9da0*/  LOP3.LUT R33, R32, 0xffff0000, RZ, 0xc0, !PT ;  /* 0xffff000020217812 */ /* 0x000fe200078ec0ff */
        /* <DEDUP_REMOVED lines=10> */
[----:B------:R-:W-:Y:S01]  /*9e50*/  FFMA.FTZ R48, R43, R45, R48 ;  /* 0x0000002d2b307223 */ /* 0x000fe20000010030 */
[----:B------:R-:W-:Y:S01]  /*9e60*/  FFMA.FTZ R39, R33, R52, -R50 ;  /* 0x0000003421277223 */ /* 0x000fe20000010832 */
[----:B------:R-:W-:Y:S01]  /*9e70*/  LOP3.LUT R34, R34, 0xffff0000, RZ, 0xc0, !PT ;  /* 0xffff000022227812 */ /* 0x000fe200078ec0ff */
[C---:B------:R-:W-:Y:S01]  /*9e80*/  FMUL.FTZ R43, R35.reuse, R37 ;  /* 0x00000025232b7220 */ /* 0x040fe20000410000 */
[-C--:B------:R-:W-:Y:S01]  /*9e90*/  FMUL.FTZ R50, R35, R36.reuse ;  /* 0x0000002423327220 */ /* 0x080fe20000410000 */
[C---:B------:R-:W-:Y:S01]  /*9ea0*/  FMUL.FTZ R35, R38.reuse, R57 ;  /* 0x0000003926237220 */ /* 0x040fe20000410000 */
[----:B------:R-:W-:Y:S01]  /*9eb0*/  FMUL.FTZ R38, R38, R53 ;  /* 0x0000003526267220 */ /* 0x000fe20000410000 */
[C---:B------:R-:W-:Y:S01]  /*9ec0*/  FFMA.FTZ R43, R32.reuse, R36, -R43 ;  /* 0x00000024202b7223 */ /* 0x040fe2000001082b */
[----:B------:R-:W-:Y:S01]  /*9ed0*/  FFMA.FTZ R50, R32, R37, R50 ;  /* 0x0000002520327223 */ /* 0x000fe20000010032 */
[----:B------:R-:W-:Y:S01]  /*9ee0*/  FFMA.FTZ R33, R33, R155, R54 ;  /* 0x0000009b21217223 */ /* 0x000fe20000010036 */
[C---:B------:R-:W-:Y:S01]  /*9ef0*/  FFMA.FTZ R32, R34.reuse, R53, -R35 ;  /* 0x0000003522207223 */ /* 0x040fe20000010823 */
        /* <DEDUP_REMOVED lines=12> */
.L_x_2794:
[----:B------:R-:W-:Y:S05]  /*9fc0*/  BSYNC B1 ;  /* 0x0000000000017941 */ /* 0x000fea0003800000 */
.L_x_2793:
        /* <DEDUP_REMOVED lines=10> */
.L_x_2710:
[----:B------:R-:W2:Y:S02]  /*a070*/  LDL R32, [R1+0x24] ;  /* 0x0000240001207983 */ /* 0x000ea40000100800 */
[----:B--2---:R-:W-:-:S13]  /*a080*/  R2UR UR4, R32 ;  /* 0x00000000200472ca */ /* 0x004fda00000e0000 */
[----:B------:R-:W-:-:S06]  /*a090*/  UISETP.NE.AND UP0, UPT, UR4, 0x3, UPT ;  /* 0x000000030400788c */ /* 0x000fcc000bf05270 */
[----:B------:R-:W-:-:S13]  /*a0a0*/  PLOP3.LUT P2, PT, PT, PT, UP0, 0x80, 0x0 ;  /* 0x000000000000781c */ /* 0x000fda0003f4f008 */
[----:B------:R-:W-:Y:S05]  /*a0b0*/  @!P2 BRA `(.L_x_2795) ;  /* 0x000000000004a947 */ /* 0x000fea0003800000 */
[----:B------:R-:W-:Y:S01]  /*a0c0*/  BPT.TRAP 0x1 ;  /* 0x000000040000795c */ /* 0x000fe20000300000 */
.L_x_2795:
        /* <DEDUP_REMOVED lines=8> */
.L_x_3087:
[----:B------:R-:W-:Y:S05]  /*a150*/  BSYNC B1 ;  /* 0x0000000000017941 */ /* 0x000fea0003800000 */
.L_x_2796:
        /* <DEDUP_REMOVED lines=20> */
.L_x_2799:
[----:B------:R-:W-:Y:S05]  /*a2a0*/  BSYNC B1 ;  /* 0x0000000000017941 */ /* 0x000fea0003800000 */
.L_x_2798:
        /* <DEDUP_REMOVED lines=20> */
.L_x_2743:
[----:B------:R-:W-:Y:S05]  /*a3f0*/  BSYNC B0 ;  /* 0x0000000000007941 */ /* 0x000fea0003800000 */
.L_x_2709:
        /* <DEDUP_REMOVED lines=17> */
.L_x_2801:
[----:B------:R-:W-:Y:S05]  /*a510*/  BSYNC B0 ;  /* 0x0000000000007941 */ /* 0x000fea0003800000 */
.L_x_2800:
[----:B------:R-:W2:Y:S01]  /*a520*/  SYNCS.PHASECHK.TRANS64.TRYWAIT P4, [R3+URZ+0x348b0], R0 ;  /* 0x0348b000030075a7 */ /* 0x000ea2000808017f */
[----:B0-----:R-:W-:Y:S01]  /*a530*/  IMAD R32, R17, 0x4000, R26 ;  /* 0x0000400011207824 */ /* 0x001fe200078e021a */
[----:B------:R-:W-:Y:S01]  /*a540*/  ULDC.64 UR56, c[0x0][0x328] ;  /* 0x0000ca0000387ab9 */ /* 0x000fe20000000a00 */
[----:B------:R-:W-:Y:S01]  /*a550*/  ULDC.64 UR58, c[0x0][0x318] ;  /* 0x0000c600003a7ab9 */ /* 0x000fe20000000a00 */
[----:B------:R-:W-:Y:S01]  /*a560*/  BSSY B0, `(.L_x_2802) ;  /* 0x0000004000007945 */ /* 0x000fe20003800000 */
[----:B------:R-:W-:Y:S01]  /*a570*/  ISETP.GE.AND P2, PT, R184, R4, PT ;  /* 0x00000004b800720c */ /* 0x000fe20003f46270 */
[----:B------:R-:W-:Y:S02]  /*a580*/  IMAD.IADD R33, R121, 0x1, R32 ;  /* 0x0000000179217824 */ /* 0x000fe400078e0220 */
[----:B--2---:R-:W-:Y:S10]  /*a590*/  @!P4 BRA `(.L_x_2803) ;  /* 0x000001a80034c947 */ /* 0x004ff40003800000 */
.L_x_3088:
[----:B------:R-:W-:Y:S05]  /*a5a0*/  BSYNC B0 ;  /* 0x0000000000007941 */ /* 0x000fea0003800000 */
.L_x_2802:
[----:B------:R-:W-:Y:S01]  /*a5b0*/  BSSY B0, `(.L_x_2804) ;  /* 0x000001a000007945 */ /* 0x000fe20003800000 */
[----:B01----:R-:W-:Y:S02]  /*a5c0*/  IMAD R0, R32, 0x2, R112 ;  /* 0x0000000220007824 */ /* 0x003fe400078e0270 */
[----:B------:R-:W-:-:S04]  /*a5d0*/  IMAD.WIDE R40, R2, 0x80, R116 ;  /* 0x0000008002287825 */ /* 0x000fc800078e0274 */
[----:B------:R-:W-:Y:S01]  /*a5e0*/  IMAD R44, R33, 0x2, R112 ;  /* 0x00000002212c7824 */ /* 0x000fe200078e0270 */
[----:B------:R-:W-:Y:S06]  /*a5f0*/  @P2 BRA `(.L_x_2805) ;  /* 0x0000000000542947 */ /* 0x000fec0003800000 */
[----:B------:R-:W-:Y:S01]  /*a600*/  IMAD R35, R41, UR56, RZ ;  /* 0x0000003829237c24 */ /* 0x000fe2000f8e02ff */
[----:B------:R-:W-:Y:S01]  /*a610*/  ULDC UR4, c[0x0][0x320] ;  /* 0x0000c80000047ab9 */ /* 0x000fe20000000800 */
[----:B------:R-:W-:Y:S01]  /*a620*/  IMAD.MOV.U32 R32, RZ, RZ, R94 ;  /* 0x000000ffff207224 */ /* 0x000fe200078e005e */
[----:B------:R-:W-:Y:S01]  /*a630*/  ISETP.GE.AND P4, PT, R18, UR4, PT ;  /* 0x0000000412007c0c */ /* 0x000fe2000bf86270 */
        /* <DEDUP_REMOVED lines=17> */
.L_x_2805:
[----:B------:R-:W-:Y:S05]  /*a750*/  BSYNC B0 ;  /* 0x0000000000007941 */ /* 0x000fea0003800000 */
.L_x_2804:
[----:B------:R-:W-:Y:S01]  /*a760*/  ISETP.GE.AND P2, PT, R213, R4, PT ;  /* 0x00000004d500720c */ /* 0x000fe20003f46270 */
[----:B------:R-:W-:-:S12]  /*a770*/  BSSY B0, `(.L_x_2806) ;  /* 0x0000018000007945 */ /* 0x000fd80003800000 */
[----:B------:R-:W-:Y:S05]  /*a780*/  @P2 BRA `(.L_x_2807) ;  /* 0x0000000000582947 */ /* 0x000fea0003800000 */
[----:B0-----:R-:W-:Y:S01]  /*a790*/  IADD3 R35, P2, R40, 0x40, RZ ;  /* 0x0000004028237810 */ /* 0x001fe20007f5e0ff */
[----:B------:R-:W-:Y:S01]  /*a7a0*/  IMAD.MOV.U32 R4, RZ, RZ, R94 ;  /* 0x000000ffff047224 */ /* 0x000fe200078e005e */
[----:B------:R-:W-:Y:S02]  /*a7b0*/  ULDC UR4, c[0x0][0x320] ;  /* 0x0000c80000047ab9 */ /* 0x000fe40000000800 */
[----:B------:R-:W-:Y:S01]  /*a7c0*/  ISETP.GE.AND P4, PT, R18, UR4, PT ;  /* 0x0000000412007c0c */ /* 0x000fe2000bf86270 */
        /* <DEDUP_REMOVED lines=18> */
.L_x_2807:
[----:B------:R-:W-:Y:S05]  /*a8f0*/  BSYNC B0 ;  /* 0x0000000000007941 */ /* 0x000fea0003800000 */
.L_x_2806:
        /* <DEDUP_REMOVED lines=19> */
.L_x_2704:
[----:B------:R-:W1:Y:S01]  /*aa30*/  LDC R0, c[0x0][0x448] ;  /* 0x00011200ff007b82 */ /* 0x000e620000000800 */
[----:B------:R-:W-:Y:S01]  /*aa40*/  BSSY B0, `(.L_x_2809) ;  /* 0x0000036000007945 */ /* 0x000fe20003800000 */
[----:B------:R-:W-:Y:S02]  /*aa50*/  CS2R R88, SRZ ;  /* 0x0000000000587805 */ /* 0x000fe4000001ff00 */
[----:B------:R-:W-:Y:S02]  /*aa60*/  CS2R R86, SRZ ;  /* 0x0000000000567805 */ /* 0x000fe4000001ff00 */
[----:B------:R-:W-:Y:S02]  /*aa70*/  CS2R R84, SRZ ;  /* 0x0000000000547805 */ /* 0x000fe4000001ff00 */
[----:B------:R-:W-:Y:S02]  /*aa80*/  CS2R R82, SRZ ;  /* 0x0000000000527805 */ /* 0x000fe4000001ff00 */
[----:B------:R-:W-:Y:S01]  /*aa90*/  CS2R R80, SRZ ;  /* 0x0000000000507805 */ /* 0x000fe2000001ff00 */
[----:B0-2---:R-:W-:Y:S01]  /*aaa0*/  IMAD.MOV.U32 R39, RZ, RZ, RZ ;  /* 0x000000ffff277224 */ /* 0x005fe200078e00ff */
[----:B------:R-:W-:Y:S01]  /*aab0*/  CS2R R76, SRZ ;  /* 0x00000000004c7805 */ /* 0x000fe2000001ff00 */
[----:B------:R-:W-:Y:S01]  /*aac0*/  IMAD.MOV.U32 R78, RZ, RZ, RZ ;  /* 0x000000ffff4e7224 */ /* 0x000fe200078e00ff */
[----:B------:R-:W-:-:S02]  /*aad0*/  CS2R R74, SRZ ;  /* 0x00000000004a7805 */ /* 0x000fc4000001ff00 */
[----:B------:R-:W-:Y:S02]  /*aae0*/  CS2R R72, SRZ ;  /* 0x0000000000487805 */ /* 0x000fe4000001ff00 */
[----:B------:R-:W-:Y:S02]  /*aaf0*/  CS2R R36, SRZ ;  /* 0x0000000000247805 */ /* 0x000fe4000001ff00 */
[----:B------:R-:W-:Y:S01]  /*ab00*/  CS2R R34, SRZ ;  /* 0x0000000000227805 */ /* 0x000fe2000001ff00 */
[----:B------:R-:W-:Y:S01]  /*ab10*/  IMAD.MOV.U32 R70, RZ, RZ, RZ ;  /* 0x000000ffff467224 */ /* 0x000fe200078e00ff */
        /* <DEDUP_REMOVED lines=9> */
[----:B-1----:R-:W-:Y:S01]  /*abb0*/  ISETP.NE.AND P0, PT, R0, 0x1, PT ;  /* 0x000000010000780c */ /* 0x002fe20003f05270 */
[----:B------:R-:W-:Y:S01]  /*abc0*/  VIADD R0, R200, 0x7f ;  /* 0x0000007fc8007836 */ /* 0x000fe20000000000 */
[----:B------:R-:W-:Y:S02]  /*abd0*/  CS2R R52, SRZ ;  /* 0x0000000000347805 */ /* 0x000fe4000001ff00 */
[----:B------:R-:W-:Y:S02]  /*abe0*/  CS2R R50, SRZ ;  /* 0x0000000000327805 */ /* 0x000fe4000001ff00 */
[----:B------:R-:W-:Y:S02]  /*abf0*/  CS2R R48, SRZ ;  /* 0x0000000000307805 */ /* 0x000fe4000001ff00 */
[----:B------:R-:W-:Y:S02]  /*ac00*/  CS2R R46, SRZ ;  /* 0x00000000002e7805 */ /* 0x000fe4000001ff00 */
[----:B------:R-:W-:-:S02]  /*ac10*/  CS2R R44, SRZ ;  /* 0x00000000002c7805 */ /* 0x000fc4000001ff00 */
[----:B------:R-:W-:Y:S02]  /*ac20*/  CS2R R42, SRZ ;  /* 0x00000000002a7805 */ /* 0x000fe4000001ff00 */
[----:B------:R-:W-:Y:S01]  /*ac30*/  CS2R R40, SRZ ;  /* 0x0000000000287805 */ /* 0x000fe2000001ff00 */
[----:B------:R-:W-:Y:S01]  /*ac40*/  IMAD.MOV.U32 R93, RZ, RZ, RZ ;  /* 0x000000ffff5d7224 */ /* 0x000fe200078e00ff */
[----:B------:R-:W-:Y:S01]  /*ac50*/  CS2R R90, SRZ ;  /* 0x00000000005a7805 */ /* 0x000fe2000001ff00 */
[----:B------:R-:W-:Y:S01]  /*ac60*/  IMAD.MOV.U32 R95, RZ, RZ, RZ ;  /* 0x000000ffff5f7224 */ /* 0x000fe200078e00ff */
[----:B------:R-:W0:Y:S01]  /*ac70*/  @P0 LDC R3, c[0x0][0x44c] ;  /* 0x00011300ff030b82 */ /* 0x000e220000000800 */
[----:B------:R-:W-:Y:S02]  /*ac80*/  IMAD.MOV.U32 R28, RZ, RZ, RZ ;  /* 0x000000ffff1c7224 */ /* 0x000fe400078e00ff */
[----:B------:R-:W-:Y:S02]  /*ac90*/  IMAD.MOV.U32 R97, RZ, RZ, RZ ;  /* 0x000000ffff617224 */ /* 0x000fe400078e00ff */
[----:B------:R-:W-:-:S02]  /*aca0*/  IMAD.MOV.U32 R10, RZ, RZ, RZ ;  /* 0x000000ffff0a7224 */ /* 0x000fc400078e00ff */
[----:B------:R-:W-:Y:S01]  /*acb0*/  IMAD.MOV.U32 R99, RZ, RZ, RZ ;  /* 0x000000ffff637224 */ /* 0x000fe200078e00ff */
[----:B------:R-:W1:Y:S01]  /*acc0*/  @P0 LDC R2, c[0x0][0x450] ;  /* 0x00011400ff020b82 */ /* 0x000e620000000800 */
[----:B0-----:R-:W-:-:S05]  /*acd0*/  @P0 IMAD.HI.U32 R3, R0, R3, RZ ;  /* 0x0000000300030227 */ /* 0x001fca00078e00ff */
[----:B-1----:R-:W-:Y:S02]  /*ace0*/  @P0 SHF.R.U32.HI R0, RZ, R2, R3 ;  /* 0x00000002ff000219 */ /* 0x002fe40000011603 */
[----:B------:R-:W-:-:S03]  /*acf0*/  PLOP3.LUT P0, PT, PT, PT, PT, 0x80, 0x0 ;  /* 0x000000000000781c */ /* 0x000fc60003f0f070 */
[----:B------:R-:W-:-:S05]  /*ad00*/  IMAD.IADD R0, R149, 0x1, R0 ;  /* 0x0000000195007824 */ /* 0x000fca00078e0200 */
[----:B------:R-:W-:-:S04]  /*ad10*/  SHF.R.S32.HI R3, RZ, 0x1f, R0 ;  /* 0x0000001fff037819 */ /* 0x000fc80000011400 */
[----:B------:R-:W-:Y:S01]  /*ad20*/  LEA.HI R3, R3, R0, RZ, 0x7 ;  /* 0x0000000003037211 */ /* 0x000fe200078f38ff */
[----:B------:R-:W-:-:S03]  /*ad30*/  IMAD.MOV.U32 R0, RZ, RZ, RZ ;  /* 0x000000ffff007224 */ /* 0x000fc600078e00ff */
[----:B------:R-:W-:-:S04]  /*ad40*/  SHF.R.S32.HI R3, RZ, 0x7, R3 ;  /* 0x00000007ff037819 */ /* 0x000fc80000011403 */
[----:B------:R-:W-:-:S04]  /*ad50*/  VIMNMX R150, R150, R3, PT ;  /* 0x0000000396967248 */ /* 0x000fc80003fe0100 */
[----:B------:R-:W-:Y:S01]  /*ad60*/  ISETP.GE.AND P1, PT, R150, 0x1, PT ;  /* 0x000000019600780c */ /* 0x000fe20003f26270 */
[----:B------:R-:W-:-:S12]  /*ad70*/  @P2 BRA `(.L_x_2810) ;  /* 0x0000000000082947 */ /* 0x000fd80003800000 */
[----:B------:R-:W0:Y:S02]  /*ad80*/  FENCE.VIEW.ASYNC.G ;  /* 0x00000000000073c6 */ /* 0x000e240000000100 */
[----:B0-----:R-:W-:Y:S06]  /*ad90*/  BAR.ARV 0xc, 0x180 ;  /* 0x0306000000007b1d */ /* 0x001fec0000002000 */
.L_x_2810:
[----:B------:R-:W-:Y:S05]  /*ada0*/  BSYNC B0 ;  /* 0x0000000000007941 */ /* 0x000fea0003800000 */
.L_x_2809:
[----:B------:R-:W-:Y:S02]  /*adb0*/  IMAD.MOV.U32 R20, RZ, RZ, RZ ;  /* 0x000000ffff147224 */ /* 0x000fe400078e00ff */
[----:B------:R-:W-:Y:S01]  /*adc0*/  IMAD.MOV.U32 R11, RZ, RZ, RZ ;  /* 0x000000ffff0b7224 */ /* 0x000fe200078e00ff */
[----:B------:R-:W-:Y:S06]  /*add0*/  @!P1 BRA `(.L_x_2811) ;  /* 0x0000010000d49947 */ /* 0x000fec0003800000 */
[----:B------:R-:W2:Y:S04]  /*ade0*/  LDL R2, [R1+0x40] ;  /* 0x0000400001027983 */ /* 0x000ea80000100800 */
[----:B------:R-:W0:Y:S01]  /*adf0*/  SHFL.IDX PT, R0, R232, RZ, 0x1f ;  /* 0x00001fffe8007589 */ /* 0x000e2200000e0000 */
[----:B--2---:R-:W-:Y:S02]  /*ae00*/  R2UR UR4, R2 ;  /* 0x00000000020472ca */ /* 0x004fe400000e0000 */
        /* <DEDUP_REMOVED lines=26> */
.L_x_2812:
        /* <DEDUP_REMOVED lines=12> */
.L_x_2816:
[----:B-1----:R1:W2:Y:S02]  /*b070*/  SYNCS.PHASECHK.TRANS64.TRYWAIT P0, [R16+URZ+0x34800], R3 ;  /* 0x03480003100075a7 */ /* 0x0022a4000800017f */
[----:B--2---:R-:W-:Y:S05]  /*b080*/  @!P0 NANOSLEEP.SYNCS 0x989680 ;  /* 0x009896800000895d */ /* 0x004fea0003900000 */
[----:B------:R-:W2:Y:S02]  /*b090*/  @!P0 SYNCS.PHASECHK.TRANS64 P0, [R16+URZ+0x34800], R3 ;  /* 0x03480003100085a7 */ /* 0x000ea4000800007f */
[----:B--2---:R-:W-:Y:S05]  /*b0a0*/  @!P0 BRA `(.L_x_2816) ;  /* 0xfffffffc00f08947 */ /* 0x004fea000383ffff */
.L_x_2815:
[----:B------:R-:W-:Y:S05]  /*b0b0*/  BSYNC B0 ;  /* 0x0000000000007941 */ /* 0x000fea0003800000 */
.L_x_2814:
[----:B------:R-:W-:Y:S05]  /*b0c0*/  BRA `(.L_x_2817) ;  /* 0x00000074000c7947 */ /* 0x000fea0003800000 */
.L_x_2813:
[----:B------:R-:W-:Y:S01]  /*b0d0*/  ISETP.NE.AND P0, PT, R24, RZ, PT ;  /* 0x000000ff1800720c */ /* 0x000fe20003f05270 */
[----:B------:R-:W-:Y:S01]  /*b0e0*/  ULDC.64 UR4, c[0x0][0x3f8] ;  /* 0x0000fe0000047ab9 */ /* 0x000fe20000000a00 */
[----:B-----5:R-:W-:Y:S01]  /*b0f0*/  SHF.R.S32.HI R0, RZ, 0x1f, R144 ;  /* 0x0000001fff007819 */ /* 0x020fe20000011490 */
[----:B------:R-:W-:Y:S01]  /*b100*/  ULDC.64 UR6, c[0x0][0x408] ;  /* 0x0001020000067ab9 */ /* 0x000fe20000000a00 */
[----:B------:R-:W-:-:S04]  /*b110*/  IMAD.WIDE.U32 R24, R144, UR4, RZ ;  /* 0x0000000490187c25 */ /* 0x000fc8000f8e00ff */
[C---:B------:R-:W-:Y:S02]  /*b120*/  IMAD R3, R0.reuse, UR4, RZ ;  /* 0x0000000400037c24 */ /* 0x040fe4000f8e02ff */
[----:B------:R-:W-:Y:S02]  /*b130*/  IMAD R5, R0, UR6, RZ ;  /* 0x0000000600057c24 */ /* 0x000fe4000f8e02ff */
[C---:B------:R-:W-:Y:S02]  /*b140*/  IMAD R3, R144.reuse, UR5, R3 ;  /* 0x0000000590037c24 */ /* 0x040fe4000f8e0203 */
[C---:B------:R-:W-:Y:S02]  /*b150*/  IMAD R5, R144.reuse, UR7, R5 ;  /* 0x0000000790057c24 */ /* 0x040fe4000f8e0205 */
[----:B------:R-:W-:-:S04]  /*b160*/  IMAD.WIDE.U32 R144, R144, UR6, RZ ;  /* 0x0000000690907c25 */ /* 0x000fc8000f8e00ff */
        /* <DEDUP_REMOVED lines=19> */
.L_x_2818:
        /* <DEDUP_REMOVED lines=39> */
.L_x_3094:
        /* <DEDUP_REMOVED lines=20> */
[----:B------:R-:W-:Y:S02]  /*b650*/  ISETP.GE.AND P2, PT, R191, UR4, PT ;  /* 0x00000004bf007c0c */ /* 0x000fe4000bf46270 */
        /* <DEDUP_REMOVED lines=49> */
[--C-:B------:R-:W-:Y:S01]  /*b970*/  @!P5 IMAD.X R65, R3, 0x1, R20.reuse, P4 ;  /* 0x000000010341d824 */ /* 0x100fe200020e0614 */
[----:B------:R1:W5:Y:S01]  /*b980*/  @!P3 LD.E.64 R56, desc[UR60][R24.64] ;  /* 0x0000003c1838b980 */ /* 0x000362000c101b00 */
[----:B------:R-:W-:-:S03]  /*b990*/  @!P5 IMAD.X R15, R5, 0x1, R20, P6 ;  /* 0x00000001050fd824 */ /* 0x000fc600030e0614 */
        /* <DEDUP_REMOVED lines=9> */
.L_x_2823:
[----:B------:R-:W-:Y:S05]  /*ba30*/  BSYNC B1 ;  /* 0x0000000000017941 */ /* 0x000fea0003800000 */
.L_x_2822:
        /* <DEDUP_REMOVED lines=55> */
.L_x_3100:
        /* <DEDUP_REMOVED lines=12> */
[----:B------:R-:W-:Y:S01]  /*be70*/  IMAD R7, R197, 0x200, R6 ;  /* 0x00000200c5077824 */ /* 0x000fe200078e0206 */
        /* <DEDUP_REMOVED lines=72> */
.L_x_2826:
[----:B------:R-:W-:Y:S05]  /*c300*/  BSYNC B1 ;  /* 0x0000000000017941 */ /* 0x000fea0003800000 */
.L_x_2825:
[----:B--2---:R-:W-:Y:S01]  /*c310*/  LEA.HI R3, R212, R212, RZ, 0x1 ;  /* 0x000000d4d4037211 */ /* 0x004fe200078f08ff */
[----:B-1----:R-:W-:Y:S01]  /*c320*/  VIADD R5, R62, 0x10400 ;  /* 0x000104003e057836 */ /* 0x002fe20000000000 */
[----:B------:R-:W-:Y:S01]  /*c330*/  VIADDMNMX R80, R80, -R200, 0x80, PT ;  /* 0x0000008050507446 */ /* 0x000fe200038009c8 */
[----:B---3--:R-:W-:Y:S01]  /*c340*/  VIADD R0, R62, 0x10440 ;  /* 0x000104403e007836 */ /* 0x008fe20000000000 */
[----:B------:R-:W-:Y:S01]  /*c350*/  LOP3.LUT R3, R3, 0xfffffffe, RZ, 0xc0, !PT ;  /* 0xfffffffe03037812 */ /* 0x000fe200078ec0ff */
[----:B------:R-:W-:Y:S01]  /*c360*/  @P0 VIADD R0, R5, 0xffffffc0 ;  /* 0xffffffc005000836 */ /* 0x000fe20000000000 */
[----:B------:R-:W-:Y:S01]  /*c370*/  BSSY B1, `(.L_x_2827) ;  /* 0x0000034000017945 */ /* 0x000fe20003800000 */
[----:B-----5:R-:W-:Y:S01]  /*c380*/  IMAD.MOV.U32 R5, RZ, RZ, R36 ;  /* 0x000000ffff057224 */ /* 0x020fe200078e0024 */
[----:B------:R-:W-:Y:S01]  /*c390*/  ISETP.GE.AND P1, PT, R184, R80, PT ;  /* 0x00000050b800720c */ /* 0x000fe20003f26270 */
[----:B------:R-:W-:Y:S02]  /*c3a0*/  IMAD.IADD R3, R212, 0x1, -R3 ;  /* 0x00000001d4037824 */ /* 0x000fe400078e0a03 */
[----:B0-----:R-:W-:Y:S01]  /*c3b0*/  IMAD.MOV.U32 R4, RZ, RZ, R30 ;  /* 0x000000ffff047224 */ /* 0x001fe200078e001e */
        /* <DEDUP_REMOVED lines=47> */
.L_x_3101:
[----:B------:R-:W-:Y:S05]  /*c6b0*/  BSYNC B1 ;  /* 0x0000000000017941 */ /* 0x000fea0003800000 */
.L_x_2827:
        /* <DEDUP_REMOVED lines=26> */
[----:B------:R-:W-:Y:S02]  /*c860*/  LOP3.LUT R108, R111, 0xffff0000, RZ, 0xc0, !PT ;  /* 0xffff00006f6c7812 */ /* 0x000fe400078ec0ff */
[C---:B0-----:R-:W-:Y:S01]  /*c870*/  LOP3.LUT R59, R6.reuse, 0xffff0000, RZ, 0xc0, !PT ;  /* 0xffff0000063b7812 */ /* 0x041fe200078ec0ff */
[----:B------:R-:W-:Y:S01]  /*c880*/  IMAD.U32 R58, R6, 0x10000, RZ ;  /* 0x00010000063a7824 */ /* 0x000fe200078e00ff */
[C---:B------:R-:W-:Y:S01]  /*c890*/  LOP3.LUT R61, R7.reuse, 0xffff0000, RZ, 0xc0, !PT ;  /* 0xffff0000073d7812 */ /* 0x040fe200078ec0ff */
[----:B------:R-:W-:-:S02]  /*c8a0*/  IMAD.U32 R60, R7, 0x10000, RZ ;  /* 0x00010000073c7824 */ /* 0x000fc400078e00ff */
[CC--:B------:R-:W-:Y:S01]  /*c8b0*/  FMUL.FTZ R115, R59.reuse, R112.reuse ;  /* 0x000000703b737220 */ /* 0x0c0fe20000410000 */
[-C--:B------:R-:W-:Y:S01]  /*c8c0*/  FMUL.FTZ R59, R59, R107.reuse ;  /* 0x0000006b3b3b7220 */ /* 0x080fe20000410000 */
[C---:B------:R-:W-:Y:S01]  /*c8d0*/  IMAD.U32 R6, R4.reuse, 0x10000, RZ ;  /* 0x0001000004067824 */ /* 0x040fe200078e00ff */
[----:B------:R-:W-:Y:S01]  /*c8e0*/  LOP3.LUT R4, R4, 0xffff0000, RZ, 0xc0, !PT ;  /* 0xffff000004047812 */ /* 0x000fe200078ec0ff */
[C---:B------:R-:W-:Y:S02]  /*c8f0*/  IMAD.U32 R7, R5.reuse, 0x10000, RZ ;  /* 0x0001000005077824 */ /* 0x040fe400078e00ff */
[C---:B------:R-:W-:Y:S01]  /*c900*/  FFMA.FTZ R115, R58.reuse, R107, -R115 ;  /* 0x0000006b3a737223 */ /* 0x040fe20000010873 */
[----:B------:R-:W-:Y:S01]  /*c910*/  FFMA.FTZ R112, R58, R112, R59 ;  /* 0x000000703a707223 */ /* 0x000fe2000001003b */
[----:B------:R-:W-:Y:S01]  /*c920*/  LOP3.LUT R5, R5, 0xffff0000, RZ, 0xc0, !PT ;  /* 0xffff000005057812 */ /* 0x000fe200078ec0ff */
[C---:B------:R-:W-:Y:S01]  /*c930*/  FMUL.FTZ R117, R61.reuse, R113 ;  /* 0x000000713d757220 */ /* 0x040fe20000410000 */
[----:B------:R-:W-:Y:S01]  /*c940*/  FMUL.FTZ R107, R61, R110 ;  /* 0x0000006e3d6b7220 */ /* 0x000fe20000410000 */
[----:B------:R-:W-:Y:S01]  /*c950*/  LOP3.LUT R58, R109, 0xffff0000, RZ, 0xc0, !PT ;  /* 0xffff00006d3a7812 */ /* 0x000fe200078ec0ff */
[----:B------:R-:W-:-:S02]  /*c960*/  IMAD.U32 R61, R111, 0x10000, RZ ;  /* 0x000100006f3d7824 */ /* 0x000fc400078e00ff */
[C---:B------:R-:W-:Y:S01]  /*c970*/  FFMA.FTZ R117, R60.reuse, R110, -R117 ;  /* 0x0000006e3c757223 */ /* 0x040fe20000010875 */
[----:B------:R-:W-:Y:S02]  /*c980*/  IMAD.U32 R59, R109, 0x10000, RZ ;  /* 0x000100006d3b7824 */ /* 0x000fe400078e00ff */
        /* <DEDUP_REMOVED lines=12> */
[----:B------:R-:W-:-:S05]  /*ca50*/  F2FP.BF16.F32.PACK_AB R5, R108, R5 ;  /* 0x000000056c05723e */ /* 0x000fca00000010ff */
[----:B------:R0:W-:Y:S02]  /*ca60*/  STS.128 [R62+0x10400], R4 ;  /* 0x010400043e007388 */ /* 0x0001e40000000c00 */
.L_x_2832:
[----:B------:R-:W-:Y:S05]  /*ca70*/  BSYNC B2 ;  /* 0x0000000000027941 */ /* 0x000fea0003800000 */
.L_x_2831:
[----:B------:R-:W-:Y:S04]  /*ca80*/  BSSY B2, `(.L_x_2833) ;  /* 0x0000030000027945 */ /* 0x000fe80003800000 */
[----:B------:R-:W-:Y:S05]  /*ca90*/  @P1 BRA `(.L_x_2834) ;  /* 0x0000000000b81947 */ /* 0x000fea0003800000 */
[----:B0-----:R-:W0:Y:S01]  /*caa0*/  LDS.128 R4, [R0] ;  /* 0x0000000000047984 */ /* 0x001e220000000c00 */
        /* <DEDUP_REMOVED lines=45> */
.L_x_2834:
[----:B------:R-:W-:Y:S05]  /*cd80*/  BSYNC B2 ;  /* 0x0000000000027941 */ /* 0x000fea0003800000 */
.L_x_2833:
        /* <DEDUP_REMOVED lines=48> */
.L_x_2836:
[----:B------:R-:W-:Y:S05]  /*d090*/  BSYNC B2 ;  /* 0x0000000000027941 */ /* 0x000fea0003800000 */
.L_x_2835:
[----:B------:R-:W-:Y:S04]  /*d0a0*/  BSSY B2, `(.L_x_2837) ;  /* 0x0000030000027945 */ /* 0x000fe80003800000 */
[----:B------:R-:W-:Y:S05]  /*d0b0*/  @P3 BRA `(.L_x_2838) ;  /* 0x0000000000b83947 */ /* 0x000fea0003800000 */
[----:B012---:R-:W0:Y:S01]  /*d0c0*/  LDS.128 R4, [R0+0x4000] ;  /* 0x0040000000047984 */ /* 0x007e220000000c00 */
        /* <DEDUP_REMOVED lines=45> */
.L_x_2838:
[----:B------:R-:W-:Y:S05]  /*d3a0*/  BSYNC B2 ;  /* 0x0000000000027941 */ /* 0x000fea0003800000 */
.L_x_2837:
[----:B------:R-:W-:Y:S04]  /*d3b0*/  BSSY B2, `(.L_x_2839) ;  /* 0x0000030000027945 */ /* 0x000fe80003800000 */
[----:B------:R-:W-:Y:S05]  /*d3c0*/  @P4 BRA `(.L_x_2840) ;  /* 0x0000000000b84947 */ /* 0x000fea0003800000 */
[----:B0123--:R-:W0:Y:S01]  /*d3d0*/  LDS.128 R4, [R62+0x18400] ;  /* 0x018400003e047984 */ /* 0x00fe220000000c00 */
        /* <DEDUP_REMOVED lines=45> */
.L_x_2840:
[----:B------:R-:W-:Y:S05]  /*d6b0*/  BSYNC B2 ;  /* 0x0000000000027941 */ /* 0x000fea0003800000 */
.L_x_2839:
[----:B------:R-:W-:Y:S05]  /*d6c0*/  @P5 BRA `(.L_x_2830) ;  /* 0x0000000000b85947 */ /* 0x000fea0003800000 */
[----:B01234-:R-:W0:Y:S01]  /*d6d0*/  LDS.128 R4, [R0+0x8000] ;  /* 0x0080000000047984 */ /* 0x01fe220000000c00 */
        /* <DEDUP_REMOVED lines=45> */
.L_x_2830:
[----:B------:R-:W-:Y:S05]  /*d9b0*/  BSYNC B1 ;  /* 0x0000000000017941 */ /* 0x000fea0003800000 */
.L_x_2829:
        /* <DEDUP_REMOVED lines=57> */
.L_x_2843:
[----:B------:R-:W-:Y:S05]  /*dd50*/  BSYNC B1 ;  /* 0x0000000000017941 */ /* 0x000fea0003800000 */
.L_x_2842:
        /* <DEDUP_REMOVED lines=48> */
.L_x_2845:
[----:B------:R-:W-:Y:S05]  /*e060*/  BSYNC B1 ;  /* 0x0000000000017941 */ /* 0x000fea0003800000 */
.L_x_2844:
        /* <DEDUP_REMOVED lines=20> */
[----:B------:R-:W-:Y:S01]  /*e1b0*/  FMUL.FTZ R33, R27, R31 ;  /* 0x0000001f1b217220 */ /* 0x000fe20000410000 */
[C---:B------:R-:W-:Y:S01]  /*e1c0*/  FMUL.FTZ R27, R29.reuse, R75 ;  /* 0x0000004b1d1b7220 */ /* 0x040fe20000410000 */
[----:B------:R-:W-:Y:S02]  /*e1d0*/  IMAD.U32 R6, R4, 0x10000, RZ ;  /* 0x0001000004067824 */ /* 0x000fe400078e00ff */
[C---:B------:R-:W-:Y:S01]  /*e1e0*/  FFMA.FTZ R35, R26.reuse, R31, R34 ;  /* 0x0000001f1a237223 */ /* 0x040fe20000010022 */
[----:B------:R-:W-:Y:S01]  /*e1f0*/  FMUL.FTZ R31, R29, R90 ;  /* 0x0000005a1d1f7220 */ /* 0x000fe20000410000 */
[C---:B------:R-:W-:Y:S02]  /*e200*/  IMAD.U32 R7, R5.reuse, 0x10000, RZ ;  /* 0x0001000005077824 */ /* 0x040fe400078e00ff */
[----:B------:R-:W-:Y:S01]  /*e210*/  FFMA.FTZ R32, R26, R30, -R33 ;  /* 0x0000001e1a207223 */ /* 0x000fe20000010821 */
[----:B------:R-:W-:Y:S01]  /*e220*/  IMAD.U32 R29, R74, 0x10000, RZ ;  /* 0x000100004a1d7824 */ /* 0x000fe200078e00ff */
[----:B------:R-:W-:Y:S01]  /*e230*/  LOP3.LUT R4, R4, 0xffff0000, RZ, 0xc0, !PT ;  /* 0xffff000004047812 */ /* 0x000fe200078ec0ff */
[----:B------:R-:W-:Y:S01]  /*e240*/  FFMA.FTZ R90, R28, R90, -R27 ;  /* 0x0000005a1c5a7223 */ /* 0x000fe2000001081b */
[----:B------:R-:W-:Y:S01]  /*e250*/  LOP3.LUT R5, R5, 0xffff0000, RZ, 0xc0, !PT ;  /* 0xffff000005057812 */ /* 0x000fe200078ec0ff */
[C---:B------:R-:W-:Y:S01]  /*e260*/  IMAD.U32 R27, R89.reuse, 0x10000, RZ ;  /* 0x00010000591b7824 */ /* 0x040fe200078e00ff */
        /* <DEDUP_REMOVED lines=16> */
.L_x_2847:
[----:B------:R-:W-:Y:S05]  /*e370*/  BSYNC B1 ;  /* 0x0000000000017941 */ /* 0x000fea0003800000 */
.L_x_2846:
        /* <DEDUP_REMOVED lines=48> */
.L_x_2849:
[----:B------:R-:W-:Y:S05]  /*e680*/  BSYNC B1 ;  /* 0x0000000000017941 */ /* 0x000fea0003800000 */
.L_x_2848:
        /* <DEDUP_REMOVED lines=48> */
.L_x_2851:
[----:B------:R-:W-:Y:S05]  /*e990*/  BSYNC B1 ;  /* 0x0000000000017941 */ /* 0x000fea0003800000 */
.L_x_2850:
        /* <DEDUP_REMOVED lines=48> */
.L_x_2820:
        /* <DEDUP_REMOVED lines=36> */
.L_x_3107:
        /* <DEDUP_REMOVED lines=32> */
[----:B------:R-:W-:Y:S02]  /*f0e0*/  CS2R R40, SRZ ;  /* 0x0000000000287805 */ /* 0x000fe4000001ff00 */
[----:B------:R-:W-:Y:S01]  /*f0f0*/  CS2R R42, SRZ ;  /* 0x00000000002a7805 */ /* 0x000fe2000001ff00 */
[--C-:B------:R-:W-:Y:S01]  /*f100*/  @!P1 IMAD.WIDE R10, R3, 0x2, R12.reuse ;  /* 0x00000002030a9825 */ /* 0x100fe200078e020c */
[----:B------:R-:W-:Y:S02]  /*f110*/  CS2R R24, SRZ ;  /* 0x0000000000187805 */ /* 0x000fe4000001ff00 */
[----:B------:R-:W-:Y:S02]  /*f120*/  CS2R R26, SRZ ;  /* 0x00000000001a7805 */ /* 0x000fe4000001ff00 */
[----:B------:R-:W-:Y:S01]  /*f130*/  CS2R R36, SRZ ;  /* 0x0000000000247805 */ /* 0x000fe2000001ff00 */
[----:B------:R-:W-:Y:S01]  /*f140*/  @!P2 IMAD.WIDE R14, R49, 0x2, R12 ;  /* 0x00000002310ea825 */ /* 0x000fe200078e020c */
[----:B------:R-:W-:Y:S01]  /*f150*/  CS2R R38, SRZ ;  /* 0x0000000000267805 */ /* 0x000fe2000001ff00 */
[----:B------:R1:W5:Y:S02]  /*f160*/  @!P1 LD.E.128 R28, desc[UR60][R10.64] ;  /* 0x0000003c0a1c9980 */ /* 0x000364000c101d00 */
[----:B------:R-:W-:-:S02]  /*f170*/  @!P1 IMAD.WIDE R12, R3, 0x2, R50 ;  /* 0x00000002030c9825 */ /* 0x000fc400078e0232 */
[----:B------:R1:W5:Y:S02]  /*f180*/  @!P2 LD.E.128 R24, desc[UR60][R14.64] ;  /* 0x0000003c0e18a980 */ /* 0x000364000c101d00 */
[--C-:B------:R-:W-:Y:S02]  /*f190*/  @!P2 IMAD.WIDE R48, R49, 0x2, R50.reuse ;  /* 0x000000023130a825 */ /* 0x100fe400078e0232 */
[----:B------:R1:W5:Y:S02]  /*f1a0*/  @!P1 LD.E.128 R40, desc[UR60][R12.64] ;  /* 0x0000003c0c289980 */ /* 0x000364000c101d00 */
[----:B0-----:R-:W-:Y:S02]  /*f1b0*/  @!P0 IMAD.WIDE R4, R18, 0x2, R50 ;  /* 0x0000000212048825 */ /* 0x001fe400078e0232 */
[----:B------:R1:W5:Y:S04]  /*f1c0*/  @!P2 LD.E.128 R36, desc[UR60][R48.64] ;  /* 0x0000003c3024a980 */ /* 0x000368000c101d00 */
[----:B------:R1:W5:Y:S02]  /*f1d0*/  @!P0 LD.E.128 R44, desc[UR60][R4.64] ;  /* 0x0000003c042c8980 */ /* 0x000364000c101d00 */
.L_x_2854:
[----:B------:R-:W-:Y:S05]  /*f1e0*/  BSYNC B1 ;  /* 0x0000000000017941 */ /* 0x000fea0003800000 */
.L_x_2853:
        /* <DEDUP_REMOVED lines=57> */
.L_x_3113:
        /* <DEDUP_REMOVED lines=47> */
.L_x_2857:
[----:B------:R-:W-:Y:S05]  /*f870*/  BSYNC B1 ;  /* 0x0000000000017941 */ /* 0x000fea0003800000 */
.L_x_2856:
[----:B-----5:R-:W-:Y:S01]  /*f880*/  IMAD.MOV.U32 R3, RZ, RZ, R4 ;  /* 0x000000ffff037224 */ /* 0x020fe200078e0004 */
[----:B------:R-:W-:Y:S01]  /*f890*/  LEA.HI R0, R212, R212, RZ, 0x1 ;  /* 0x000000d4d4007211 */ /* 0x000fe200078f08ff */
[----:B0-----:R-:W-:Y:S01]  /*f8a0*/  IMAD.MOV.U32 R60, RZ, RZ, R7 ;  /* 0x000000ffff3c7224 */ /* 0x001fe200078e0007 */
[----:B------:R-:W-:Y:S01]  /*f8b0*/  VIADDMNMX R72, R72, -R200, 0x80, PT ;  /* 0x0000008048487446 */ /* 0x000fe200038009c8 */
[----:B------:R-:W-:Y:S01]  /*f8c0*/  IMAD.MOV.U32 R20, RZ, RZ, R5 ;  /* 0x000000ffff147224 */ /* 0x000fe200078e0005 */
[----:B------:R-:W-:Y:S01]  /*f8d0*/  PRMT R89, R3, 0x7610, R89 ;  /* 0x0000761003597816 */ /* 0x000fe20000000059 */
[----:B------:R-:W-:Y:S01]  /*f8e0*/  IMAD.MOV.U32 R21, RZ, RZ, R6 ;  /* 0x000000ffff157224 */ /* 0x000fe200078e0006 */
        /* <DEDUP_REMOVED lines=47> */
.L_x_3114:
[----:B------:R-:W-:Y:S05]  /*fbe0*/  BSYNC B1 ;  /* 0x0000000000017941 */ /* 0x000fea0003800000 */
.L_x_2858:
        /* <DEDUP_REMOVED lines=11> */
[----:B0-----:R-:W-:Y:S02]  /*fca0*/  LOP3.LUT R61, R196, 0x38, R18, 0xf8, !PT ;  /* 0x00000038c43d7812 */ /* 0x001fe400078ef812 */
[----:B------:R-:W-:Y:S02]  /*fcb0*/  SHF.R.S32.HI R63, RZ, 0x1f, R60 ;  /* 0x0000001fff3f7819 */ /* 0x000fe4000001143c */
[----:B------:R-:W-:Y:S02]  /*fcc0*/  SHF.R.U64 R115, R32, 0x10, R33 ;  /* 0x0000001020737819 */ /* 0x000fe40000001221 */
[----:B------:R-:W-:Y:S01]  /*fcd0*/  LEA.HI R62, R63, R60, RZ, 0x3 ;  /* 0x0000003c3f3e7211 */ /* 0x000fe200078f18ff */
[----:B------:R-:W-:Y:S01]  /*fce0*/  IMAD.SHL.U32 R63, R60, 0x8, RZ ;  /* 0x000000083c3f7824 */ /* 0x000fe200078e00ff */
[----:B------:R-:W-:-:S02]  /*fcf0*/  LOP3.LUT R60, R61, R198, RZ, 0x3c, !PT ;  /* 0x000000c63d3c7212 */ /* 0x000fc400078e3cff */
[----:B------:R-:W-:Y:S01]  /*fd00*/  SHF.R.U32.HI R114, RZ, 0x10, R33 ;  /* 0x00000010ff727819 */ /* 0x000fe20000011621 */
[----:B------:R-:W-:Y:S01]  /*fd10*/  IMAD.SHL.U32 R62, R62, 0x400, RZ ;  /* 0x000004003e3e7824 */ /* 0x000fe200078e00ff */
[----:B------:R-:W-:Y:S01]  /*fd20*/  LOP3.LUT R63, R196, 0x38, R63, 0xf8, !PT ;  /* 0x00000038c43f7812 */ /* 0x000fe200078ef83f */
[----:B------:R-:W-:Y:S01]  /*fd30*/  IMAD R61, R197, 0x200, R60 ;  /* 0x00000200c53d7824 */ /* 0x000fe200078e023c */
[--C-:B------:R-:W-:Y:S02]  /*fd40*/  SHF.R.U64 R33, R34, 0x10, R35.reuse ;  /* 0x0000001022217819 */ /* 0x100fe40000001223 */
[----:B------:R-:W-:Y:S01]  /*fd50*/  LOP3.LUT R62, R62, 0x7fffe000, RZ, 0xc0, !PT ;  /* 0x7fffe0003e3e7812 */ /* 0x000fe200078ec0ff */
[----:B------:R-:W-:Y:S01]  /*fd60*/  IMAD R106, R61, 0x2, R16 ;  /* 0x000000023d6a7824 */ /* 0x000fe200078e0210 */
[----:B------:R-:W-:Y:S02]  /*fd70*/  LOP3.LUT R63, R63, R198, RZ, 0x3c, !PT ;  /* 0x000000c63f3f7212 */ /* 0x000fe400078e3cff */
[----:B------:R-:W-:Y:S01]  /*fd80*/  SHF.R.U32.HI R32, RZ, 0x10, R35 ;  /* 0x00000010ff207819 */ /* 0x000fe20000011623 */
[----:B------:R-:W-:Y:S01]  /*fd90*/  IMAD R62, R197, 0x200, R62 ;  /* 0x00000200c53e7824 */ /* 0x000fe200078e023e */
[----:B------:R-:W-:-:S02]  /*fda0*/  SHF.R.U64 R35, R44, 0x10, R45 ;  /* 0x000000102c237819 */ /* 0x000fc4000000122d */
[----:B------:R-:W-:Y:S01]  /*fdb0*/  SHF.R.U32.HI R44, RZ, 0x10, R45 ;  /* 0x00000010ff2c7819 */ /* 0x000fe2000001162d */
[----:B------:R-:W-:Y:S01]  /*fdc0*/  IMAD.IADD R107, R62, 0x1, R63 ;  /* 0x000000013e6b7824 */ /* 0x000fe200078e023f */
[----:B------:R-:W-:Y:S01]  /*fdd0*/  PRMT R113, R113, 0x5410, R114 ;  /* 0x0000541071717816 */ /* 0x000fe20000000072 */
[----:B------:R-:W0:Y:S01]  /*fde0*/  LDS.128 R60, [R106+0x10400] ;  /* 0x010400006a3c7984 */ /* 0x000e220000000c00 */
[----:B------:R-:W-:Y:S01]  /*fdf0*/  SHF.R.U64 R117, R46, 0x10, R47 ;  /* 0x000000102e757819 */ /* 0x000fe2000000122f */
[----:B------:R-:W-:Y:S01]  /*fe00*/  IMAD R107, R107, 0x2, R16 ;  /* 0x000000026b6b7824 */ /* 0x000fe200078e0210 */
[----:B------:R-:W-:Y:S02]  /*fe10*/  PRMT R112, R112, 0x5410, R115 ;  /* 0x0000541070707816 */ /* 0x000fe40000000073 */
[----:B------:R-:W-:Y:S02]  /*fe20*/  PRMT R114, R108, 0x5410, R35 ;  /* 0x000054106c727816 */ /* 0x000fe40000000023 */
[----:B------:R-:W1:Y:S01]  /*fe30*/  LDS.128 R64, [R107+0x10400] ;  /* 0x010400006b407984 */ /* 0x000e620000000c00 */
[----:B------:R-:W-:-:S02]  /*fe40*/  PRMT R115, R109, 0x5410, R44 ;  /* 0x000054106d737816 */ /* 0x000fc4000000002c */
[----:B------:R-:W-:Y:S01]  /*fe50*/  SHF.R.U32.HI R118, RZ, 0x10, R47 ;  /* 0x00000010ff767819 */ /* 0x000fe2000001162f */
[----:B------:R-:W-:Y:S01]  /*fe60*/  IMAD.U32 R116, R114, 0x10000, RZ ;  /* 0x0001000072747824 */ /* 0x000fe200078e00ff */
[----:B------:R-:W-:Y:S01]  /*fe70*/  PRMT R117, R110, 0x5410, R117 ;  /* 0x000054106e757816 */ /* 0x000fe20000000075 */
[----:B------:R-:W-:Y:S01]  /*fe80*/  IMAD.U32 R110, R112, 0x10000, RZ ;  /* 0x00010000706e7824 */ /* 0x000fe200078e00ff */
[----:B------:R-:W-:Y:S01]  /*fe90*/  PRMT R118, R111, 0x5410, R118 ;  /* 0x000054106f767816 */ /* 0x000fe20000000076 */
[----:B------:R-:W-:Y:S01]  /*fea0*/  IMAD.U32 R111, R115, 0x10000, RZ ;  /* 0x00010000736f7824 */ /* 0x000fe200078e00ff */
[----:B------:R-:W-:Y:S02]  /*feb0*/  LOP3.LUT R114, R114, 0xffff0000, RZ, 0xc0, !PT ;  /* 0xffff000072727812 */ /* 0x000fe400078ec0ff */
[----:B------:R-:W-:Y:S02]  /*fec0*/  PRMT R32, R69, 0x5432, R32 ;  /* 0x0000543245207816 */ /* 0x000fe40000000020 */
[----:B------:R-:W-:-:S02]  /*fed0*/  LOP3.LUT R112, R112, 0xffff0000, RZ, 0xc0, !PT ;  /* 0xffff000070707812 */ /* 0x000fc400078ec0ff */
[----:B------:R-:W-:Y:S02]  /*fee0*/  PRMT R33, R68, 0x5432, R33 ;  /* 0x0000543244217816 */ /* 0x000fe40000000021 */
[----:B------:R-:W-:Y:S01]  /*fef0*/  LOP3.LUT R115, R115, 0xffff0000, RZ, 0xc0, !PT ;  /* 0xffff000073737812 */ /* 0x000fe200078ec0ff */
        /* <DEDUP_REMOVED lines=14> */
[----:B------:R-:W-:-:S02]  /*ffe0*/  IMAD.U32 R61, R113, 0x10000, RZ ;  /* 0x00010000713d7824 */ /* 0x000fc400078e00ff */
[C---:B------:R-:W-:Y:S01]  /*fff0*/  FMUL.FTZ R124, R108.reuse, R111 ;  /* 0x0000006f6c7c7220 */ /* 0x040fe20000410000 */
[C---:B------:R-:W-:Y:S01]  /*10000*/  FFMA.FTZ R119, R35.reuse, R110, -R120 ;  /* 0x0000006e23777223 */ /* 0x040fe20000010878 */
[----:B------:R-:W-:Y:S01]  /*10010*/  FFMA.FTZ R122, R35, R116, R122 ;  /* 0x00000074237a7223 */ /* 0x000fe2000001007a */
[-C--:B------:R-:W-:Y:S01]  /*10020*/  FMUL.FTZ R108, R108, R61.reuse ;  /* 0x0000003d6c6c7220 */ /* 0x080fe20000410000 */
[----:B------:R-:W-:Y:S01]  /*10030*/  FMUL.FTZ R35, R63, R114 ;  /* 0x000000723f237220 */ /* 0x000fe20000410000 */
[----:B------:R-:W-:Y:S02]  /*10040*/  IMAD.U32 R109, R67, 0x10000, RZ ;  /* 0x00010000436d7824 */ /* 0x000fe400078e00ff */
[C---:B------:R-:W-:Y:S01]  /*10050*/  FFMA.FTZ R124, R45.reuse, R61, -R124 ;  /* 0x0000003d2d7c7223 */ /* 0x040fe2000001087c */
[----:B------:R-:W-:Y:S02]  /*10060*/  IMAD.U32 R120, R118, 0x10000, RZ ;  /* 0x0001000076787824 */ /* 0x000fe400078e00ff */
[----:B------:R-:W-:Y:S01]  /*10070*/  FFMA.FTZ R108, R45, R111, R108 ;  /* 0x0000006f2d6c7223 */ /* 0x000fe2000001006c */
[----:B------:R-:W-:-:S02]  /*10080*/  IMAD.U32 R110, R32, 0x10000, RZ ;  /* 0x00010000206e7824 */ /* 0x000fc400078e00ff */
[-C--:B------:R-:W-:Y:S01]  /*10090*/  FMUL.FTZ R63, R63, R112.reuse ;  /* 0x000000703f3f7220 */ /* 0x080fe20000410000 */
[----:B------:R-:W-:Y:S02]  /*100a0*/  IMAD.U32 R65, R66, 0x10000, RZ ;  /* 0x0001000042417824 */ /* 0x000fe400078e00ff */
[----:B------:R-:W-:Y:S01]  /*100b0*/  FFMA.FTZ R112, R44, R112, -R35 ;  /* 0x000000702c707223 */ /* 0x000fe20000010823 */
[----:B------:R-:W-:Y:S02]  /*100c0*/  IMAD.U32 R45, R117, 0x10000, RZ ;  /* 0x00010000752d7824 */ /* 0x000fe400078e00ff */
[----:B------:R-:W-:Y:S01]  /*100d0*/  FMUL.FTZ R116, R109, R120 ;  /* 0x000000786d747220 */ /* 0x000fe20000410000 */
[----:B------:R-:W-:Y:S02]  /*100e0*/  IMAD.U32 R35, R33, 0x10000, RZ ;  /* 0x0001000021237824 */ /* 0x000fe400078e00ff */
[-C--:B------:R-:W-:Y:S01]  /*100f0*/  FMUL.FTZ R109, R109, R110.reuse ;  /* 0x0000006e6d6d7220 */ /* 0x080fe20000410000 */
[----:B------:R-:W-:Y:S01]  /*10100*/  LOP3.LUT R113, R113, 0xffff0000, RZ, 0xc0, !PT ;  /* 0xffff000071717812 */ /* 0x000fe200078ec0ff */
[C---:B------:R-:W-:Y:S01]  /*10110*/  FMUL.FTZ R61, R65.reuse, R45 ;  /* 0x0000002d413d7220 */ /* 0x040fe20000410000 */
[----:B------:R-:W-:Y:S01]  /*10120*/  LOP3.LUT R66, R66, 0xffff0000, RZ, 0xc0, !PT ;  /* 0xffff000042427812 */ /* 0x000fe200078ec0ff */
[----:B------:R-:W-:Y:S01]  /*10130*/  FMUL.FTZ R65, R65, R35 ;  /* 0x0000002341417220 */ /* 0x000fe20000410000 */
[----:B------:R-:W-:Y:S01]  /*10140*/  LOP3.LUT R117, R117, 0xffff0000, RZ, 0xc0, !PT ;  /* 0xffff000075757812 */ /* 0x000fe200078ec0ff */
        /* <DEDUP_REMOVED lines=8> */
[C---:B------:R-:W-:Y:S01]  /*101d0*/  FFMA.FTZ R61, R46.reuse, R35, -R61 ;  /* 0x000000232e3d7223 */ /* 0x040fe2000001083d */
[----:B------:R-:W-:Y:S01]  /*101e0*/  FFMA.FTZ R46, R46, R45, R65 ;  /* 0x0000002d2e2e7223 */ /* 0x000fe20000010041 */
[C---:B------:R-:W-:Y:S01]  /*101f0*/  FMUL.FTZ R35, R66.reuse, R117 ;  /* 0x0000007542237220 */ /* 0x040fe20000410000 */
[C---:B------:R-:W-:Y:S01]  /*10200*/  FMUL.FTZ R45, R67.reuse, R118 ;  /* 0x00000076432d7220 */ /* 0x040fe20000410000 */
[----:B------:R-:W-:Y:S01]  /*10210*/  FMUL.FTZ R66, R66, R33 ;  /* 0x0000002142427220 */ /* 0x000fe20000410000 */
[-C--:B------:R-:W-:Y:S01]  /*10220*/  FMUL.FTZ R67, R67, R32.reuse ;  /* 0x0000002043437220 */ /* 0x080fe20000410000 */
[C---:B------:R-:W-:Y:S01]  /*10230*/  FFMA.FTZ R47, R60.reuse, R113, -R47 ;  /* 0x000000713c2f7223 */ /* 0x040fe2000001082f */
[----:B------:R-:W-:Y:S01]  /*10240*/  FFMA.FTZ R115, R60, R115, R64 ;  /* 0x000000733c737223 */ /* 0x000fe20000010040 */
        /* <DEDUP_REMOVED lines=11> */
[----:B------:R1:W-:Y:S01]  /*10300*/  STS.128 [R106+0x10400], R32 ;  /* 0x010400206a007388 */ /* 0x0003e20000000c00 */
[----:B------:R-:W-:-:S02]  /*10310*/  F2FP.BF16.F32.PACK_AB R46, R117, R46 ;  /* 0x0000002e752e723e */ /* 0x000fc400000010ff */
[----:B------:R-:W-:-:S05]  /*10320*/  F2FP.BF16.F32.PACK_AB R47, R62, R109 ;  /* 0x0000006d3e2f723e */ /* 0x000fca00000010ff */
[----:B------:R1:W-:Y:S02]  /*10330*/  STS.128 [R107+0x10400], R44 ;  /* 0x0104002c6b007388 */ /* 0x0003e40000000c00 */
.L_x_2863:
[----:B------:R-:W-:Y:S05]  /*10340*/  BSYNC B2 ;  /* 0x0000000000027941 */ /* 0x000fea0003800000 */
.L_x_2862:
[----:B------:R-:W-:Y:S04]  /*10350*/  BSSY B2, `(.L_x_2864) ;  /* 0x0000069000027945 */ /* 0x000fe80003800000 */
[----:B------:R-:W-:Y:S05]  /*10360*/  @P1 BRA `(.L_x_2865) ;  /* 0x00000004009c1947 */ /* 0x000fea0003800000 */
[----:B-1----:R-:W-:Y:S02]  /*10370*/  LEA.HI R32, R97, R217, RZ, 0x1d ;  /* 0x000000d961207211 */ /* 0x002fe400078fe8ff */
[----:B------:R-:W-:Y:S02]  /*10380*/  SHF.R.U64 R63, R28, 0x10, R29 ;  /* 0x000000101c3f7819 */ /* 0x000fe4000000121d */
[----:B------:R-:W-:Y:S02]  /*10390*/  SHF.R.S32.HI R33, RZ, 0x1f, R32 ;  /* 0x0000001fff217819 */ /* 0x000fe40000011420 */
[----:B0-----:R-:W-:Y:S02]  /*103a0*/  SHF.R.U64 R61, R30, 0x10, R31 ;  /* 0x000000101e3d7819 */ /* 0x001fe4000000121f */
[----:B------:R-:W-:Y:S01]  /*103b0*/  LEA.HI R34, R33, R32, RZ, 0x3 ;  /* 0x0000002021227211 */ /* 0x000fe200078f18ff */
[----:B------:R-:W-:Y:S01]  /*103c0*/  IMAD.SHL.U32 R33, R32, 0x8, RZ ;  /* 0x0000000820217824 */ /* 0x000fe200078e00ff */
[----:B------:R-:W-:-:S02]  /*103d0*/  SHF.R.U32.HI R28, RZ, 0x10, R29 ;  /* 0x00000010ff1c7819 */ /* 0x000fc4000001161d */
[----:B------:R-:W-:Y:S01]  /*103e0*/  SHF.R.U32.HI R30, RZ, 0x10, R31 ;  /* 0x00000010ff1e7819 */ /* 0x000fe2000001161f */
[----:B------:R-:W-:Y:S01]  /*103f0*/  IMAD.SHL.U32 R34, R34, 0x400, RZ ;  /* 0x0000040022227824 */ /* 0x000fe200078e00ff */
[----:B------:R-:W-:Y:S02]  /*10400*/  LOP3.LUT R33, R196, 0x38, R33, 0xf8, !PT ;  /* 0x00000038c4217812 */ /* 0x000fe400078ef821 */
[----:B------:R-:W-:Y:S02]  /*10410*/  SHF.R.U64 R31, R40, 0x10, R41 ;  /* 0x00000010281f7819 */ /* 0x000fe40000001229 */
[----:B------:R-:W-:Y:S02]  /*10420*/  LOP3.LUT R34, R34, 0x7fffe000, RZ, 0xc0, !PT ;  /* 0x7fffe00022227812 */ /* 0x000fe400078ec0ff */
[----:B------:R-:W-:Y:S02]  /*10430*/  LOP3.LUT R33, R33, R198, RZ, 0x3c, !PT ;  /* 0x000000c621217212 */ /* 0x000fe400078e3cff */
[----:B------:R-:W-:Y:S01]  /*10440*/  SHF.R.U64 R29, R42, 0x10, R43 ;  /* 0x000000102a1d7819 */ /* 0x000fe2000000122b */
[----:B------:R-:W-:Y:S01]  /*10450*/  IMAD R34, R197, 0x200, R34 ;  /* 0x00000200c5227824 */ /* 0x000fe200078e0222 */
[----:B------:R-:W-:-:S02]  /*10460*/  SHF.R.U32.HI R40, RZ, 0x10, R41 ;  /* 0x00000010ff287819 */ /* 0x000fc40000011629 */
[----:B------:R-:W-:Y:S01]  /*10470*/  PRMT R103, R103, 0x5410, R28 ;  /* 0x0000541067677816 */ /* 0x000fe2000000001c */
[----:B------:R-:W-:Y:S01]  /*10480*/  IMAD.IADD R45, R34, 0x1, R33 ;  /* 0x00000001222d7824 */ /* 0x000fe200078e0221 */
[----:B------:R-:W-:Y:S01]  /*10490*/  PRMT R98, R98, 0x5410, R31 ;  /* 0x0000541062627816 */ /* 0x000fe2000000001f */
[----:B------:R-:W0:Y:S01]  /*104a0*/  LDS.128 R32, [R230] ;  /* 0x00000000e6207984 */ /* 0x000e220000000c00 */
[----:B------:R-:W-:Y:S01]  /*104b0*/  PRMT R100, R100, 0x5410, R29 ;  /* 0x0000541064647816 */ /* 0x000fe2000000001d */
[----:B------:R-:W-:Y:S01]  /*104c0*/  IMAD R60, R45, 0x2, R16 ;  /* 0x000000022d3c7824 */ /* 0x000fe200078e0210 */
[----:B------:R-:W-:Y:S02]  /*104d0*/  SHF.R.U32.HI R42, RZ, 0x10, R43 ;  /* 0x00000010ff2a7819 */ /* 0x000fe4000001162b */
[----:B------:R-:W-:Y:S02]  /*104e0*/  PRMT R105, R105, 0x5410, R30 ;  /* 0x0000541069697816 */ /* 0x000fe4000000001e */
[----:B------:R-:W1:Y:S01]  /*104f0*/  LDS.128 R44, [R60+0x10400] ;  /* 0x010400003c2c7984 */ /* 0x000e620000000c00 */
[----:B------:R-:W-:Y:S01]  /*10500*/  PRMT R102, R102, 0x5410, R63 ;  /* 0x0000541066667816 */ /* 0x000fe2000000003f */
[----:B------:R-:W-:Y:S01]  /*10510*/  IMAD.U32 R63, R98, 0x10000, RZ ;  /* 0x00010000623f7824 */ /* 0x000fe200078e00ff */
[----:B------:R-:W-:-:S02]  /*10520*/  PRMT R99, R99, 0x5410, R40 ;  /* 0x0000541063637816 */ /* 0x000fc40000000028 */
[----:B------:R-:W-:Y:S01]  /*10530*/  PRMT R101, R101, 0x5410, R42 ;  /* 0x0000541065657816 */ /* 0x000fe2000000002a */
[----:B------:R-:W-:Y:S01]  /*10540*/  IMAD.U32 R62, R102, 0x10000, RZ ;  /* 0x00010000663e7824 */ /* 0x000fe200078e00ff */
[----:B------:R-:W-:Y:S02]  /*10550*/  PRMT R104, R104, 0x5410, R61 ;  /* 0x0000541068687816 */ /* 0x000fe4000000003d */
        /* <DEDUP_REMOVED lines=29> */
[C---:B------:R-:W-:Y:S01]  /*10730*/  FMUL.FTZ R35, R61.reuse, R62 ;  /* 0x0000003e3d237220 */ /* 0x040fe20000410000 */
[-C--:B------:R-:W-:Y:S01]  /*10740*/  FMUL.FTZ R61, R61, R28.reuse ;  /* 0x0000001c3d3d7220 */ /* 0x080fe20000410000 */
[----:B------:R-:W-:Y:S01]  /*10750*/  FFMA.FTZ R63, R30, R47, R63 ;  /* 0x0000002f1e3f7223 */ /* 0x000fe2000001003f */
[----:B------:R-:W-:Y:S01]  /*10760*/  LOP3.LUT R99, R99, 0xffff0000, RZ, 0xc0, !PT ;  /* 0xffff000063637812 */ /* 0x000fe200078ec0ff */
[C---:B------:R-:W-:Y:S01]  /*10770*/  FFMA.FTZ R47, R40.reuse, R28, -R35 ;  /* 0x0000001c282f7223 */ /* 0x040fe20000010823 */
[----:B------:R-:W-:Y:S01]  /*10780*/  LOP3.LUT R103, R103, 0xffff0000, RZ, 0xc0, !PT ;  /* 0xffff000067677812 */ /* 0x000fe200078ec0ff */
[----:B------:R-:W-:Y:S01]  /*10790*/  FMUL.FTZ R28, R41, R98 ;  /* 0x00000062291c7220 */ /* 0x000fe20000410000 */
[----:B------:R-:W-:Y:S01]  /*107a0*/  FFMA.FTZ R61, R40, R62, R61 ;  /* 0x0000003e283d7223 */ /* 0x000fe2000001003d */
[----:B------:R-:W-:-:S02]  /*107b0*/  IMAD.U32 R30, R100, 0x10000, RZ ;  /* 0x00010000641e7824 */ /* 0x000fc400078e00ff */
[-C--:B------:R-:W-:Y:S01]  /*107c0*/  FMUL.FTZ R40, R41, R102.reuse ;  /* 0x0000006629287220 */ /* 0x080fe20000410000 */
[C---:B------:R-:W-:Y:S01]  /*107d0*/  FMUL.FTZ R35, R44.reuse, R99 ;  /* 0x000000632c237220 */ /* 0x040fe20000410000 */
[----:B------:R-:W-:Y:S01]  /*107e0*/  FFMA.FTZ R102, R29, R102, -R28 ;  /* 0x000000661d667223 */ /* 0x000fe2000001081c */
[-C--:B------:R-:W-:Y:S01]  /*107f0*/  FMUL.FTZ R44, R44, R103.reuse ;  /* 0x000000672c2c7220 */ /* 0x080fe20000410000 */
[----:B------:R-:W-:Y:S02]  /*10800*/  IMAD.U32 R28, R104, 0x10000, RZ ;  /* 0x00010000681c7824 */ /* 0x000fe400078e00ff */
[----:B------:R-:W-:Y:S01]  /*10810*/  FMUL.FTZ R62, R43, R30 ;  /* 0x0000001e2b3e7220 */ /* 0x000fe20000410000 */
[----:B------:R-:W-:Y:S01]  /*10820*/  LOP3.LUT R100, R100, 0xffff0000, RZ, 0xc0, !PT ;  /* 0xffff000064647812 */ /* 0x000fe200078ec0ff */
[----:B------:R-:W-:Y:S01]  /*10830*/  FFMA.FTZ R42, R32, R103, -R35 ;  /* 0x00000067202a7223 */ /* 0x000fe20000010823 */
[----:B------:R-:W-:Y:S01]  /*10840*/  LOP3.LUT R104, R104, 0xffff0000, RZ, 0xc0, !PT ;  /* 0xffff000068687812 */ /* 0x000fe200078ec0ff */
[----:B------:R-:W-:Y:S01]  /*10850*/  FFMA.FTZ R44, R32, R99, R44 ;  /* 0x00000063202c7223 */ /* 0x000fe2000001002c */
[----:B------:R-:W-:Y:S01]  /*10860*/  LOP3.LUT R101, R101, 0xffff0000, RZ, 0xc0, !PT ;  /* 0xffff000065657812 */ /* 0x000fe200078ec0ff */
[-C--:B------:R-:W-:Y:S01]  /*10870*/  FMUL.FTZ R32, R43, R28.reuse ;  /* 0x0000001c2b207220 */ /* 0x080fe20000410000 */
[----:B------:R-:W-:Y:S01]  /*10880*/  LOP3.LUT R105, R105, 0xffff0000, RZ, 0xc0, !PT ;  /* 0xffff000069697812 */ /* 0x000fe200078ec0ff */
[----:B------:R-:W-:Y:S01]  /*10890*/  FFMA.FTZ R62, R31, R28, -R62 ;  /* 0x0000001c1f3e7223 */ /* 0x000fe2000001083e */
[----:B------:R-:W-:Y:S01]  /*108a0*/  FMUL.FTZ R28, R45, R100 ;  /* 0x000000642d1c7220 */ /* 0x000fe20000410000 */
[----:B------:R-:W-:Y:S01]  /*108b0*/  FFMA.FTZ R40, R29, R98, R40 ;  /* 0x000000621d287223 */ /* 0x000fe20000010028 */
[----:B------:R-:W-:Y:S01]  /*108c0*/  FMUL.FTZ R45, R45, R104 ;  /* 0x000000682d2d7220 */ /* 0x000fe20000410000 */
[----:B------:R-:W-:Y:S01]  /*108d0*/  FFMA.FTZ R31, R31, R30, R32 ;  /* 0x0000001e1f1f7223 */ /* 0x000fe20000010020 */
[C---:B------:R-:W-:Y:S01]  /*108e0*/  FMUL.FTZ R29, R46.reuse, R101 ;  /* 0x000000652e1d7220 */ /* 0x040fe20000410000 */
        /* <DEDUP_REMOVED lines=15> */
.L_x_2865:
[----:B------:R-:W-:Y:S05]  /*109e0*/  BSYNC B2 ;  /* 0x0000000000027941 */ /* 0x000fea0003800000 */
.L_x_2864:
[----:B------:R-:W-:Y:S05]  /*109f0*/  @P2 BRA `(.L_x_2861) ;  /* 0x00000004009c2947 */ /* 0x000fea0003800000 */
[----:B------:R-:W-:Y:S02]  /*10a00*/  LEA.HI R97, R97, R218, RZ, 0x1d ;  /* 0x000000da61617211 */ /* 0x000fe400078fe8ff */
[----:B-1----:R-:W-:Y:S02]  /*10a10*/  SHF.R.U64 R44, R24, 0x10, R25 ;  /* 0x00000010182c7819 */ /* 0x002fe40000001219 */
[----:B--2---:R-:W-:Y:S02]  /*10a20*/  SHF.R.S32.HI R28, RZ, 0x1f, R97 ;  /* 0x0000001fff1c7819 */ /* 0x004fe40000011461 */
[----:B------:R-:W-:Y:S02]  /*10a30*/  SHF.R.U64 R42, R26, 0x10, R27 ;  /* 0x000000101a2a7819 */ /* 0x000fe4000000121b */
[----:B------:R-:W-:Y:S01]  /*10a40*/  LEA.HI R28, R28, R97, RZ, 0x3 ;  /* 0x000000611c1c7211 */ /* 0x000fe200078f18ff */
[----:B------:R-:W-:Y:S01]  /*10a50*/  IMAD.SHL.U32 R97, R97, 0x8, RZ ;  /* 0x0000000861617824 */ /* 0x000fe200078e00ff */
[----:B------:R-:W-:-:S02]  /*10a60*/  SHF.R.U32.HI R25, RZ, 0x10, R25 ;  /* 0x00000010ff197819 */ /* 0x000fc40000011619 */
[----:B------:R-:W-:Y:S01]  /*10a70*/  SHF.R.U64 R26, R36, 0x10, R37 ;  /* 0x00000010241a7819 */ /* 0x000fe20000001225 */
[----:B------:R-:W-:Y:S01]  /*10a80*/  IMAD.SHL.U32 R28, R28, 0x400, RZ ;  /* 0x000004001c1c7824 */ /* 0x000fe200078e00ff */
[----:B------:R-:W-:Y:S02]  /*10a90*/  LOP3.LUT R97, R196, 0x38, R97, 0xf8, !PT ;  /* 0x00000038c4617812 */ /* 0x000fe400078ef861 */
[----:B------:R-:W-:Y:S02]  /*10aa0*/  SHF.R.U64 R24, R38, 0x10, R39 ;  /* 0x0000001026187819 */ /* 0x000fe40000001227 */
[----:B------:R-:W-:Y:S02]  /*10ab0*/  LOP3.LUT R28, R28, 0x7fffe000, RZ, 0xc0, !PT ;  /* 0x7fffe0001c1c7812 */ /* 0x000fe400078ec0ff */
[----:B------:R-:W-:Y:S02]  /*10ac0*/  LOP3.LUT R97, R97, R198, RZ, 0x3c, !PT ;  /* 0x000000c661617212 */ /* 0x000fe400078e3cff */
[----:B------:R-:W-:Y:S01]  /*10ad0*/  SHF.R.U32.HI R27, RZ, 0x10, R27 ;  /* 0x00000010ff1b7819 */ /* 0x000fe2000001161b */
[----:B------:R-:W-:Y:S01]  /*10ae0*/  IMAD R28, R197, 0x200, R28 ;  /* 0x00000200c51c7824 */ /* 0x000fe200078e021c */
[----:B------:R-:W-:-:S02]  /*10af0*/  SHF.R.U32.HI R37, RZ, 0x10, R37 ;  /* 0x00000010ff257819 */ /* 0x000fc40000011625 */
[----:B------:R-:W-:Y:S01]  /*10b00*/  PRMT R86, R86, 0x5410, R25 ;  /* 0x0000541056567816 */ /* 0x000fe20000000019 */
[----:B------:R-:W-:Y:S01]  /*10b10*/  IMAD.IADD R97, R28, 0x1, R97 ;  /* 0x000000011c617824 */ /* 0x000fe200078e0261 */
[----:B------:R-:W-:Y:S01]  /*10b20*/  PRMT R81, R81, 0x5410, R26 ;  /* 0x0000541051517816 */ /* 0x000fe2000000001a */
[----:B------:R-:W1:Y:S01]  /*10b30*/  LDS.128 R28, [R228] ;  /* 0x00000000e41c7984 */ /* 0x000e620000000c00 */
[----:B------:R-:W-:Y:S01]  /*10b40*/  PRMT R83, R83, 0x5410, R24 ;  /* 0x0000541053537816 */ /* 0x000fe20000000018 */
        /* <DEDUP_REMOVED lines=9> */
[----:B------:R-:W-:Y:S01]  /*10be0*/  LOP3.LUT R81, R81, 0xffff0000, RZ, 0xc0, !PT ;  /* 0xffff000051517812 */ /* 0x000fe200078ec0ff */
[----:B------:R-:W-:Y:S01]  /*10bf0*/  IMAD.U32 R43, R82, 0x10000, RZ ;  /* 0x00010000522b7824 */ /* 0x000fe200078e00ff */
[----:B------:R-:W-:Y:S02]  /*10c00*/  PRMT R84, R84, 0x5410, R39 ;  /* 0x0000541054547816 */ /* 0x000fe40000000027 */
        /* <DEDUP_REMOVED lines=30> */
[----:B------:R-:W-:Y:S01]  /*10df0*/  FMUL.FTZ R24, R32, R81 ;  /* 0x0000005120187220 */ /* 0x000fe20000410000 */
[----:B------:R-:W-:Y:S02]  /*10e00*/  IMAD.U32 R26, R83, 0x10000, RZ ;  /* 0x00010000531a7824 */ /* 0x000fe400078e00ff */
[----:B------:R-:W-:Y:S01]  /*10e10*/  FFMA.FTZ R41, R36, R41, R42 ;  /* 0x0000002924297223 */ /* 0x000fe2000001002a */
[-C--:B------:R-:W-:Y:S01]  /*10e20*/  FMUL.FTZ R36, R32, R85.reuse ;  /* 0x0000005520247220 */ /* 0x080fe20000410000 */
[----:B------:R-:W-:Y:S01]  /*10e30*/  FFMA.FTZ R32, R25, R85, -R24 ;  /* 0x0000005519207223 */ /* 0x000fe20000010818 */
[----:B------:R-:W-:Y:S01]  /*10e40*/  LOP3.LUT R34, R34, 0xffff0000, RZ, 0xc0, !PT ;  /* 0xffff000022227812 */ /* 0x000fe200078ec0ff */
[----:B------:R-:W-:Y:S01]  /*10e50*/  IMAD.U32 R24, R87, 0x10000, RZ ;  /* 0x0001000057187824 */ /* 0x000fe200078e00ff */
[----:B------:R-:W-:Y:S01]  /*10e60*/  LOP3.LUT R35, R35, 0xffff0000, RZ, 0xc0, !PT ;  /* 0xffff000023237812 */ /* 0x000fe200078ec0ff */
[----:B------:R-:W-:Y:S01]  /*10e70*/  FMUL.FTZ R42, R38, R26 ;  /* 0x0000001a262a7220 */ /* 0x000fe20000410000 */
[----:B------:R-:W-:Y:S01]  /*10e80*/  LOP3.LUT R83, R83, 0xffff0000, RZ, 0xc0, !PT ;  /* 0xffff000053537812 */ /* 0x000fe200078ec0ff */
[----:B------:R-:W-:Y:S01]  /*10e90*/  FFMA.FTZ R36, R25, R81, R36 ;  /* 0x0000005119247223 */ /* 0x000fe20000010024 */
[----:B------:R-:W-:Y:S01]  /*10ea0*/  LOP3.LUT R84, R84, 0xffff0000, RZ, 0xc0, !PT ;  /* 0xffff000054547812 */ /* 0x000fe200078ec0ff */
[-C--:B------:R-:W-:Y:S01]  /*10eb0*/  FMUL.FTZ R38, R38, R24.reuse ;  /* 0x0000001826267220 */ /* 0x080fe20000410000 */
[----:B------:R-:W-:Y:S01]  /*10ec0*/  LOP3.LUT R86, R86, 0xffff0000, RZ, 0xc0, !PT ;  /* 0xffff000056567812 */ /* 0x000fe200078ec0ff */
[----:B------:R-:W-:Y:S01]  /*10ed0*/  FFMA.FTZ R42, R27, R24, -R42 ;  /* 0x000000181b2a7223 */ /* 0x000fe2000001082a */
[----:B------:R-:W-:Y:S01]  /*10ee0*/  LOP3.LUT R87, R87, 0xffff0000, RZ, 0xc0, !PT ;  /* 0xffff000057577812 */ /* 0x000fe200078ec0ff */
[----:B------:R-:W-:Y:S01]  /*10ef0*/  FMUL.FTZ R31, R33, R82 ;  /* 0x00000052211f7220 */ /* 0x000fe20000410000 */
[----:B------:R-:W-:Y:S01]  /*10f00*/  LOP3.LUT R88, R88, 0xffff0000, RZ, 0xc0, !PT ;  /* 0xffff000058587812 */ /* 0x000fe200078ec0ff */
[C---:B------:R-:W-:Y:S01]  /*10f10*/  FMUL.FTZ R24, R34.reuse, R83 ;  /* 0x0000005322187220 */ /* 0x040fe20000410000 */
[----:B------:R-:W-:Y:S01]  /*10f20*/  FMUL.FTZ R25, R35, R84 ;  /* 0x0000005423197220 */ /* 0x000fe20000410000 */
[----:B------:R-:W-:Y:S01]  /*10f30*/  FMUL.FTZ R33, R33, R86 ;  /* 0x0000005621217220 */ /* 0x000fe20000410000 */
[-C--:B------:R-:W-:Y:S01]  /*10f40*/  FMUL.FTZ R34, R34, R87.reuse ;  /* 0x0000005722227220 */ /* 0x080fe20000410000 */
[----:B------:R-:W-:Y:S01]  /*10f50*/  FMUL.FTZ R35, R35, R88 ;  /* 0x0000005823237220 */ /* 0x000fe20000410000 */
[----:B------:R-:W-:Y:S01]  /*10f60*/  FFMA.FTZ R86, R28, R86, -R31 ;  /* 0x000000561c567223 */ /* 0x000fe2000001081f */
        /* <DEDUP_REMOVED lines=16> */
.L_x_2861:
[----:B------:R-:W-:Y:S05]  /*11070*/  BSYNC B1 ;  /* 0x0000000000017941 */ /* 0x000fea0003800000 */
.L_x_2860:
        /* <DEDUP_REMOVED lines=26> */
[----:B------:R-:W-:Y:S01]  /*11220*/  PRMT R91, R91, 0x5410, R4 ;  /* 0x000054105b5b7816 */ /* 0x000fe20000000004 */
[----:B------:R-:W-:Y:S01]  /*11230*/  IMAD.U32 R39, R89, 0x10000, RZ ;  /* 0x0001000059277824 */ /* 0x000fe200078e00ff */
[----:B------:R-:W2:Y:S01]  /*11240*/  LDS.128 R28, [R32+0x10400] ;  /* 0x01040000201c7984 */ /* 0x000ea20000000c00 */
[----:B------:R-:W-:Y:S01]  /*11250*/  PRMT R92, R92, 0x5410, R7 ;  /* 0x000054105c5c7816 */ /* 0x000fe20000000007 */
[----:B------:R-:W-:Y:S01]  /*11260*/  IMAD.U32 R40, R90, 0x10000, RZ ;  /* 0x000100005a287824 */ /* 0x000fe200078e00ff */
[----:B------:R-:W-:-:S02]  /*11270*/  PRMT R93, R93, 0x5410, R38 ;  /* 0x000054105d5d7816 */ /* 0x000fc40000000026 */
[----:B------:R-:W-:Y:S02]  /*11280*/  SHF.R.U32.HI R49, RZ, 0x10, R49 ;  /* 0x00000010ff317819 */ /* 0x000fe40000011631 */
[--C-:B------:R-:W-:Y:S01]  /*11290*/  SHF.R.U64 R36, R50, 0x10, R51.reuse ;  /* 0x0000001032247819 */ /* 0x100fe20000001233 */
[----:B------:R-:W-:Y:S01]  /*112a0*/  IMAD.U32 R38, R93, 0x10000, RZ ;  /* 0x000100005d267824 */ /* 0x000fe200078e00ff */
[----:B------:R-:W-:Y:S02]  /*112b0*/  SHF.R.U32.HI R51, RZ, 0x10, R51 ;  /* 0x00000010ff337819 */ /* 0x000fe40000011633 */
[----:B------:R-:W-:Y:S02]  /*112c0*/  PRMT R94, R94, 0x5410, R49 ;  /* 0x000054105e5e7816 */ /* 0x000fe40000000031 */
[----:B------:R-:W-:Y:S02]  /*112d0*/  PRMT R96, R96, 0x5410, R51 ;  /* 0x0000541060607816 */ /* 0x000fe40000000033 */
[----:B------:R-:W-:-:S02]  /*112e0*/  LOP3.LUT R89, R89, 0xffff0000, RZ, 0xc0, !PT ;  /* 0xffff000059597812 */ /* 0x000fc400078ec0ff */
[----:B------:R-:W-:Y:S02]  /*112f0*/  LOP3.LUT R93, R93, 0xffff0000, RZ, 0xc0, !PT ;  /* 0xffff00005d5d7812 */ /* 0x000fe400078ec0ff */
[----:B------:R-:W-:Y:S02]  /*11300*/  PRMT R95, R95, 0x5410, R36 ;  /* 0x000054105f5f7816 */ /* 0x000fe40000000024 */
        /* <DEDUP_REMOVED lines=69> */
.L_x_2867:
[----:B------:R-:W-:Y:S05]  /*11760*/  BSYNC B1 ;  /* 0x0000000000017941 */ /* 0x000fea0003800000 */
.L_x_2866:
[----:B------:R-:W-:Y:S04]  /*11770*/  BSSY B1, `(.L_x_2868) ;  /* 0x0000068000017945 */ /* 0x000fe80003800000 */
[----:B------:R-:W-:Y:S05]  /*11780*/  @P1 BRA `(.L_x_2869) ;  /* 0x0000000400981947 */ /* 0x000fea0003800000 */
[----:B-1----:R-:W-:Y:S02]  /*11790*/  LEA.HI R4, R33, R217, RZ, 0x1d ;  /* 0x000000d921047211 */ /* 0x002fe400078fe8ff */
[----:B------:R-:W-:Y:S02]  /*117a0*/  SHF.R.U64 R34, R52, 0x10, R53 ;  /* 0x0000001034227819 */ /* 0x000fe40000001235 */
[----:B------:R-:W-:Y:S01]  /*117b0*/  SHF.R.S32.HI R5, RZ, 0x1f, R4 ;  /* 0x0000001fff057819 */ /* 0x000fe20000011404 */
[----:B------:R-:W-:Y:S01]  /*117c0*/  IMAD.SHL.U32 R6, R4, 0x8, RZ ;  /* 0x0000000804067824 */ /* 0x000fe200078e00ff */
[----:B---3--:R-:W-:Y:S02]  /*117d0*/  SHF.R.U64 R30, R8, 0x10, R9 ;  /* 0x00000010081e7819 */ /* 0x008fe40000001209 */
[----:B------:R-:W-:Y:S02]  /*117e0*/  LEA.HI R5, R5, R4, RZ, 0x3 ;  /* 0x0000000405057211 */ /* 0x000fe400078f18ff */
[----:B------:R-:W-:-:S02]  /*117f0*/  LOP3.LUT R4, R195, 0x38, R6, 0xf8, !PT ;  /* 0x00000038c3047812 */ /* 0x000fc400078ef806 */
[----:B------:R-:W-:Y:S01]  /*11800*/  SHF.R.U32.HI R9, RZ, 0x10, R9 ;  /* 0x00000010ff097819 */ /* 0x000fe20000011609 */
[----:B------:R-:W-:Y:S01]  /*11810*/  IMAD.SHL.U32 R5, R5, 0x400, RZ ;  /* 0x0000040005057824 */ /* 0x000fe200078e00ff */
[----:B------:R-:W-:Y:S02]  /*11820*/  LOP3.LUT R4, R4, R231, RZ, 0x3c, !PT ;  /* 0x000000e704047212 */ /* 0x000fe400078e3cff */
[----:B------:R-:W-:Y:S02]  /*11830*/  PRMT R77, R77, 0x5410, R34 ;  /* 0x000054104d4d7816 */ /* 0x000fe40000000022 */
[----:B------:R-:W-:Y:S02]  /*11840*/  LOP3.LUT R5, R5, 0x7fffe000, RZ, 0xc0, !PT ;  /* 0x7fffe00005057812 */ /* 0x000fe400078ec0ff */
[----:B------:R-:W-:Y:S01]  /*11850*/  PRMT R73, R73, 0x5410, R30 ;  /* 0x0000541049497816 */ /* 0x000fe2000000001e */
[----:B------:R-:W-:Y:S01]  /*11860*/  IMAD.U32 R34, R77, 0x10000, RZ ;  /* 0x000100004d227824 */ /* 0x000fe200078e00ff */
[----:B------:R-:W-:-:S02]  /*11870*/  IADD3 R25, R4, R5, R199 ;  /* 0x0000000504197210 */ /* 0x000fc40007ffe0c7 */
[----:B------:R-:W1:Y:S01]  /*11880*/  LDS.128 R4, [R227] ;  /* 0x00000000e3047984 */ /* 0x000e620000000c00 */
[----:B------:R-:W-:Y:S01]  /*11890*/  SHF.R.U32.HI R53, RZ, 0x10, R53 ;  /* 0x00000010ff357819 */ /* 0x000fe20000011635 */
[----:B------:R-:W-:Y:S01]  /*118a0*/  IMAD.U32 R35, R73, 0x10000, RZ ;  /* 0x0001000049237824 */ /* 0x000fe200078e00ff */
[----:B------:R-:W-:Y:S01]  /*118b0*/  SHF.R.U64 R32, R54, 0x10, R55 ;  /* 0x0000001036207819 */ /* 0x000fe20000001237 */
[----:B------:R-:W-:Y:S01]  /*118c0*/  IMAD R28, R25, 0x2, R16 ;  /* 0x00000002191c7824 */ /* 0x000fe200078e0210 */
[----:B------:R-:W-:Y:S02]  /*118d0*/  SHF.R.U64 R8, R10, 0x10, R11 ;  /* 0x000000100a087819 */ /* 0x000fe4000000120b */
[----:B------:R-:W-:Y:S02]  /*118e0*/  PRMT R74, R74, 0x5410, R9 ;  /* 0x000054104a4a7816 */ /* 0x000fe40000000009 */
[----:B------:R-:W2:Y:S01]  /*118f0*/  LDS.128 R24, [R28+0x10400] ;  /* 0x010400001c187984 */ /* 0x000ea20000000c00 */
[----:B------:R-:W-:-:S02]  /*11900*/  SHF.R.U32.HI R55, RZ, 0x10, R55 ;  /* 0x00000010ff377819 */ /* 0x000fc40000011637 */
[----:B------:R-:W-:Y:S01]  /*11910*/  SHF.R.U32.HI R11, RZ, 0x10, R11 ;  /* 0x00000010ff0b7819 */ /* 0x000fe2000001160b */
[----:B------:R-:W-:Y:S01]  /*11920*/  IMAD.U32 R36, R74, 0x10000, RZ ;  /* 0x000100004a247824 */ /* 0x000fe200078e00ff */
[----:B------:R-:W-:Y:S02]  /*11930*/  PRMT R78, R78, 0x5410, R53 ;  /* 0x000054104e4e7816 */ /* 0x000fe40000000035 */
[----:B------:R-:W-:Y:S02]  /*11940*/  PRMT R75, R75, 0x5410, R8 ;  /* 0x000054104b4b7816 */ /* 0x000fe40000000008 */
[----:B------:R-:W-:Y:S02]  /*11950*/  PRMT R80, R80, 0x5410, R55 ;  /* 0x0000541050507816 */ /* 0x000fe40000000037 */
[----:B------:R-:W-:Y:S02]  /*11960*/  PRMT R76, R76, 0x5410, R11 ;  /* 0x000054104c4c7816 */ /* 0x000fe4000000000b */
[----:B------:R-:W-:-:S02]  /*11970*/  PRMT R79, R79, 0x5410, R32 ;  /* 0x000054104f4f7816 */ /* 0x000fc40000000020 */
        /* <DEDUP_REMOVED lines=21> */
[----:B------:R-:W-:Y:S02]  /*11ad0*/  IMAD.U32 R32, R27, 0x10000, RZ ;  /* 0x000100001b207824 */ /* 0x000fe400078e00ff */
[-C--:B------:R-:W-:Y:S01]  /*11ae0*/  FMUL.FTZ R30, R30, R29.reuse ;  /* 0x0000001d1e1e7220 */ /* 0x080fe20000410000 */
[----:B------:R-:W-:Y:S02]  /*11af0*/  IMAD.U32 R34, R76, 0x10000, RZ ;  /* 0x000100004c227824 */ /* 0x000fe400078e00ff */
[C---:B------:R-:W-:Y:S01]  /*11b00*/  FFMA.FTZ R38, R9.reuse, R29, -R38 ;  /* 0x0000001d09267223 */ /* 0x040fe20000010826 */
[----:B------:R-:W-:Y:S02]  /*11b10*/  IMAD.U32 R8, R80, 0x10000, RZ ;  /* 0x0001000050087824 */ /* 0x000fe400078e00ff */
[----:B------:R-:W-:Y:S01]  /*11b20*/  FFMA.FTZ R36, R9, R36, R30 ;  /* 0x0000002409247223 */ /* 0x000fe2000001001e */
[----:B------:R-:W-:Y:S01]  /*11b30*/  FMUL.FTZ R40, R32, R34 ;  /* 0x0000002220287220 */ /* 0x000fe20000410000 */
[----:B------:R-:W-:Y:S01]  /*11b40*/  FMUL.FTZ R9, R24, R73 ;  /* 0x0000004918097220 */ /* 0x000fe20000410000 */
[-C--:B------:R-:W-:Y:S01]  /*11b50*/  FMUL.FTZ R29, R32, R8.reuse ;  /* 0x00000008201d7220 */ /* 0x080fe20000410000 */
[----:B------:R-:W-:Y:S01]  /*11b60*/  LOP3.LUT R78, R78, 0xffff0000, RZ, 0xc0, !PT ;  /* 0xffff00004e4e7812 */ /* 0x000fe200078ec0ff */
[----:B------:R-:W-:Y:S01]  /*11b70*/  FFMA.FTZ R40, R11, R8, -R40 ;  /* 0x000000080b287223 */ /* 0x000fe20000010828 */
[----:B------:R-:W-:-:S02]  /*11b80*/  IMAD.U32 R31, R26, 0x10000, RZ ;  /* 0x000100001a1f7824 */ /* 0x000fc400078e00ff */
[----:B------:R-:W-:Y:S01]  /*11b90*/  FFMA.FTZ R34, R11, R34, R29 ;  /* 0x000000220b227223 */ /* 0x000fe2000001001d */
[-C--:B------:R-:W-:Y:S01]  /*11ba0*/  FMUL.FTZ R11, R24, R77.reuse ;  /* 0x0000004d180b7220 */ /* 0x080fe20000410000 */
[----:B------:R-:W-:Y:S01]  /*11bb0*/  FFMA.FTZ R24, R4, R77, -R9 ;  /* 0x0000004d04187223 */ /* 0x000fe20000010809 */
[----:B------:R-:W-:Y:S02]  /*11bc0*/  IMAD.U32 R9, R75, 0x10000, RZ ;  /* 0x000100004b097824 */ /* 0x000fe400078e00ff */
[----:B------:R-:W-:Y:S01]  /*11bd0*/  FMUL.FTZ R32, R25, R74 ;  /* 0x0000004a19207220 */ /* 0x000fe20000410000 */
[----:B------:R-:W-:Y:S01]  /*11be0*/  IMAD.U32 R8, R79, 0x10000, RZ ;  /* 0x000100004f087824 */ /* 0x000fe200078e00ff */
[----:B------:R-:W-:Y:S01]  /*11bf0*/  LOP3.LUT R26, R26, 0xffff0000, RZ, 0xc0, !PT ;  /* 0xffff00001a1a7812 */ /* 0x000fe200078ec0ff */
[----:B------:R-:W-:Y:S01]  /*11c00*/  FMUL.FTZ R25, R25, R78 ;  /* 0x0000004e19197220 */ /* 0x000fe20000410000 */
[----:B------:R-:W-:Y:S01]  /*11c10*/  LOP3.LUT R27, R27, 0xffff0000, RZ, 0xc0, !PT ;  /* 0xffff00001b1b7812 */ /* 0x000fe200078ec0ff */
        /* <DEDUP_REMOVED lines=29> */
.L_x_2869:
[----:B------:R-:W-:Y:S05]  /*11df0*/  BSYNC B1 ;  /* 0x0000000000017941 */ /* 0x000fea0003800000 */
.L_x_2868:
[----:B------:R-:W-:Y:S05]  /*11e00*/  @P2 BRA `(.L_x_2841) ;  /* 0x0000000400982947 */ /* 0x000fea0003800000 */
[----:B------:R-:W-:Y:S02]  /*11e10*/  LEA.HI R33, R33, R218, RZ, 0x1d ;  /* 0x000000da21217211 */ /* 0x000fe400078fe8ff */
[----:B-1-3--:R-:W-:Y:S02]  /*11e20*/  SHF.R.U64 R25, R12, 0x10, R13 ;  /* 0x000000100c197819 */ /* 0x00afe4000000120d */
[----:B--2---:R-:W-:Y:S01]  /*11e30*/  SHF.R.S32.HI R6, RZ, 0x1f, R33 ;  /* 0x0000001fff067819 */ /* 0x004fe20000011421 */
[----:B------:R-:W-:Y:S01]  /*11e40*/  IMAD.SHL.U32 R4, R33, 0x8, RZ ;  /* 0x0000000821047824 */ /* 0x000fe200078e00ff */
[----:B------:R-:W-:Y:S02]  /*11e50*/  SHF.R.U32.HI R28, RZ, 0x10, R13 ;  /* 0x00000010ff1c7819 */ /* 0x000fe4000001160d */
[----:B------:R-:W-:Y:S02]  /*11e60*/  LEA.HI R6, R6, R33, RZ, 0x3 ;  /* 0x0000002106067211 */ /* 0x000fe400078f18ff */
[----:B------:R-:W-:-:S02]  /*11e70*/  LOP3.LUT R4, R195, 0x38, R4, 0xf8, !PT ;  /* 0x00000038c3047812 */ /* 0x000fc400078ef804 */
[----:B------:R-:W-:Y:S01]  /*11e80*/  SHF.R.U64 R13, R14, 0x10, R15 ;  /* 0x000000100e0d7819 */ /* 0x000fe2000000120f */
        /* <DEDUP_REMOVED lines=17> */
[----:B------:R-:W-:Y:S01]  /*11fa0*/  PRMT R28, R3, 0x5410, R28 ;  /* 0x00005410031c7816 */ /* 0x000fe2000000001c */
[----:B------:R-:W-:Y:S01]  /*11fb0*/  IMAD.U32 R32, R31, 0x10000, RZ ;  /* 0x000100001f207824 */ /* 0x000fe200078e00ff */
[----:B------:R-:W-:Y:S02]  /*11fc0*/  SHF.R.U32.HI R58, RZ, 0x10, R59 ;  /* 0x00000010ff3a7819 */ /* 0x000fe4000001163b */
        /* <DEDUP_REMOVED lines=29> */
[C---:B------:R-:W-:Y:S01]  /*121a0*/  FFMA.FTZ R25, R12.reuse, R14, -R25 ;  /* 0x0000000e0c197223 */ /* 0x040fe20000010819 */
[C---:B------:R-:W-:Y:S01]  /*121b0*/  FMUL.FTZ R14, R21.reuse, R32 ;  /* 0x00000020150e7220 */ /* 0x040fe20000410000 */
[----:B------:R-:W-:Y:S01]  /*121c0*/  FMUL.FTZ R27, R21, R0 ;  /* 0x00000000151b7220 */ /* 0x000fe20000410000 */
[----:B------:R-:W-:Y:S01]  /*121d0*/  FFMA.FTZ R15, R12, R29, R15 ;  /* 0x0000001d0c0f7223 */ /* 0x000fe2000001000f */
[C---:B------:R-:W-:Y:S01]  /*121e0*/  FMUL.FTZ R12, R8.reuse, R68 ;  /* 0x00000044080c7220 */ /* 0x040fe20000410000 */
[----:B------:R-:W-:Y:S01]  /*121f0*/  FFMA.FTZ R21, R13, R0, -R14 ;  /* 0x000000000d157223 */ /* 0x000fe2000001080e */
[----:B------:R-:W-:Y:S01]  /*12200*/  FMUL.FTZ R0, R8, R26 ;  /* 0x0000001a08007220 */ /* 0x000fe20000410000 */
[----:B------:R-:W-:-:S02]  /*12210*/  IMAD.U32 R20, R10, 0x10000, RZ ;  /* 0x000100000a147824 */ /* 0x000fc400078e00ff */
[----:B------:R-:W-:Y:S01]  /*12220*/  FFMA.FTZ R27, R13, R32, R27 ;  /* 0x000000200d1b7223 */ /* 0x000fe2000001001b */
[----:B------:R-:W-:Y:S02]  /*12230*/  IMAD.U32 R8, R30, 0x10000, RZ ;  /* 0x000100001e087824 */ /* 0x000fe400078e00ff */
[----:B------:R-:W-:Y:S01]  /*12240*/  FMUL.FTZ R13, R9, R28 ;  /* 0x0000001c090d7220 */ /* 0x000fe20000410000 */
[----:B------:R-:W-:Y:S01]  /*12250*/  FFMA.FTZ R68, R3, R68, -R0 ;  /* 0x0000004403447223 */ /* 0x000fe20000010800 */
[-C--:B------:R-:W-:Y:S01]  /*12260*/  FMUL.FTZ R9, R9, R69.reuse ;  /* 0x0000004509097220 */ /* 0x080fe20000410000 */
[----:B------:R-:W-:Y:S02]  /*12270*/  IMAD.U32 R0, R70, 0x10000, RZ ;  /* 0x0001000046007824 */ /* 0x000fe400078e00ff */
[----:B------:R-:W-:Y:S01]  /*12280*/  FFMA.FTZ R12, R3, R26, R12 ;  /* 0x0000001a030c7223 */ /* 0x000fe2000001000c */
[----:B------:R-:W-:Y:S01]  /*12290*/  FMUL.FTZ R26, R20, R8 ;  /* 0x00000008141a7220 */ /* 0x000fe20000410000 */
[----:B------:R-:W-:Y:S01]  /*122a0*/  FFMA.FTZ R28, R4, R28, R9 ;  /* 0x0000001c041c7223 */ /* 0x000fe20000010009 */
[----:B------:R-:W-:Y:S01]  /*122b0*/  LOP3.LUT R10, R10, 0xffff0000, RZ, 0xc0, !PT ;  /* 0xffff00000a0a7812 */ /* 0x000fe200078ec0ff */
[----:B------:R-:W-:Y:S01]  /*122c0*/  FFMA.FTZ R14, R4, R69, -R13 ;  /* 0x00000045040e7223 */ /* 0x000fe2000001080d */
[-C--:B------:R-:W-:Y:S01]  /*122d0*/  FMUL.FTZ R20, R20, R0.reuse ;  /* 0x0000000014147220 */ /* 0x080fe20000410000 */
[----:B------:R-:W-:Y:S01]  /*122e0*/  LOP3.LUT R9, R30, 0xffff0000, RZ, 0xc0, !PT ;  /* 0xffff00001e097812 */ /* 0x000fe200078ec0ff */
[----:B------:R-:W-:Y:S01]  /*122f0*/  FFMA.FTZ R26, R5, R0, -R26 ;  /* 0x00000000051a7223 */ /* 0x000fe2000001081a */
[----:B------:R-:W-:Y:S01]  /*12300*/  LOP3.LUT R11, R11, 0xffff0000, RZ, 0xc0, !PT ;  /* 0xffff00000b0b7812 */ /* 0x000fe200078ec0ff */
[----:B------:R-:W-:Y:S01]  /*12310*/  FFMA.FTZ R20, R5, R8, R20 ;  /* 0x0000000805147223 */ /* 0x000fe20000010014 */
[----:B------:R-:W-:Y:S01]  /*12320*/  LOP3.LUT R3, R70, 0xffff0000, RZ, 0xc0, !PT ;  /* 0xffff000046037812 */ /* 0x000fe200078ec0ff */
[----:B------:R-:W-:Y:S01]  /*12330*/  FMUL.FTZ R5, R10, R9 ;  /* 0x000000090a057220 */ /* 0x000fe20000410000 */
[----:B------:R-:W-:-:S02]  /*12340*/  LOP3.LUT R4, R31, 0xffff0000, RZ, 0xc0, !PT ;  /* 0xffff00001f047812 */ /* 0x000fc400078ec0ff */
[----:B------:R-:W-:Y:S01]  /*12350*/  LOP3.LUT R0, R71, 0xffff0000, RZ, 0xc0, !PT ;  /* 0xffff000047007812 */ /* 0x000fe200078ec0ff */
[-C--:B------:R-:W-:Y:S01]  /*12360*/  FMUL.FTZ R10, R10, R3.reuse ;  /* 0x000000030a0a7220 */ /* 0x080fe20000410000 */
[----:B------:R-:W-:Y:S01]  /*12370*/  FFMA.FTZ R3, R6, R3, -R5 ;  /* 0x0000000306037223 */ /* 0x000fe20000010805 */
[C---:B------:R-:W-:Y:S01]  /*12380*/  FMUL.FTZ R8, R11.reuse, R4 ;  /* 0x000000040b087220 */ /* 0x040fe20000410000 */
[----:B------:R-:W-:Y:S01]  /*12390*/  F2FP.BF16.F32.PACK_AB R5, R14, R25 ;  /* 0x000000190e05723e */ /* 0x000fe200000010ff */
[-C--:B------:R-:W-:Y:S01]  /*123a0*/  FMUL.FTZ R13, R11, R0.reuse ;  /* 0x000000000b0d7220 */ /* 0x080fe20000410000 */
[----:B------:R-:W-:Y:S01]  /*123b0*/  FFMA.FTZ R11, R6, R9, R10 ;  /* 0x00000009060b7223 */ /* 0x000fe2000001000a */
[----:B------:R-:W-:Y:S01]  /*123c0*/  FFMA.FTZ R0, R7, R0, -R8 ;  /* 0x0000000007007223 */ /* 0x000fe20000010808 */
        /* <DEDUP_REMOVED lines=8> */
[----:B------:R-:W-:-:S05]  /*12450*/  F2FP.BF16.F32.PACK_AB R11, R30, R27 ;  /* 0x0000001b1e0b723e */ /* 0x000fca00000010ff */
[----:B------:R4:W-:Y:S02]  /*12460*/  STS.128 [R24+0x10400], R8 ;  /* 0x0104000818007388 */ /* 0x0009e40000000c00 */
.L_x_2841:
[----:B------:R-:W-:Y:S05]  /*12470*/  BSYNC B0 ;  /* 0x0000000000007941 */ /* 0x000fea0003800000 */
.L_x_2819:
        /* <DEDUP_REMOVED lines=8> */
.L_x_2817:
[----:B01-3--:R-:W3:Y:S02]  /*12500*/  LDL R0, [R1+0x24] ;  /* 0x0000240001007983 */ /* 0x00bee40000100800 */
[----:B---3--:R-:W-:-:S13]  /*12510*/  R2UR UR4, R0 ;  /* 0x00000000000472ca */ /* 0x008fda00000e0000 */
[----:B------:R-:W-:-:S05]  /*12520*/  IMAD.U32 R0, RZ, RZ, UR4 ;  /* 0x00000004ff007e24 */ /* 0x000fca000f8e00ff */
[----:B------:R-:W-:-:S13]  /*12530*/  ISETP.NE.AND P0, PT, R0, 0x3, PT ;  /* 0x000000030000780c */ /* 0x000fda0003f05270 */
[----:B------:R-:W-:Y:S05]  /*12540*/  @!P0 BRA `(.L_x_2870) ;  /* 0x0000000000048947 */ /* 0x000fea0003800000 */
[----:B------:R-:W-:Y:S01]  /*12550*/  BPT.TRAP 0x1 ;  /* 0x000000040000795c */ /* 0x000fe20000300000 */
.L_x_2870:
[----:B------:R-:W-:Y:S01]  /*12560*/  IMAD R3, R185, 0x8, R16 ;  /* 0x00000008b9037824 */ /* 0x000fe200078e0210 */
[----:B------:R-:W-:-:S04]  /*12570*/  SHF.L.U32 R0, R188, 0x1f, RZ ;  /* 0x0000001fbc007819 */ /* 0x000fc800000006ff */
[----:B------:R0:W1:Y:S01]  /*12580*/  SYNCS.PHASECHK.TRANS64.TRYWAIT P2, [R3+URZ+0x34830], R0 ;  /* 0x03483000030075a7 */ /* 0x000062000804017f */
[----:B------:R-:W-:Y:S05]  /*12590*/  @!P0 BRA `(.L_x_2871) ;  /* 0x0000000000048947 */ /* 0x000fea0003800000 */
[----:B------:R-:W-:Y:S01]  /*125a0*/  BPT.TRAP 0x1 ;  /* 0x000000040000795c */ /* 0x000fe20000300000 */
.L_x_2871:
[----:B--2-4-:R-:W2:Y:S02]  /*125b0*/  S2R R4, SR_TID.X ;  /* 0x0000000000047919 */ /* 0x014ea40000002100 */
[----:B--2---:R-:W-:-:S04]  /*125c0*/  LOP3.LUT R4, R4, 0x7f, RZ, 0xc0, !PT ;  /* 0x0000007f04047812 */ /* 0x004fc800078ec0ff */
[----:B------:R-:W-:Y:S01]  /*125d0*/  ISETP.NE.AND P1, PT, R4, RZ, PT ;  /* 0x000000ff0400720c */ /* 0x000fe20003f25270 */
[----:B-1----:R-:W-:-:S12]  /*125e0*/  @P2 BRA `(.L_x_2872) ;  /* 0x0000000000082947 */ /* 0x002fd80003800000 */
[----:B------:R-:W1:Y:S02]  /*125f0*/  SYNCS.PHASECHK.TRANS64.TRYWAIT P2, [R3+URZ+0x34830], R0 ;  /* 0x03483000030075a7 */ /* 0x000e64000804017f */
[----:B-1----:R-:W-:Y:S05]  /*12600*/  @!P2 BRA `(.L_x_2873) ;  /* 0x000001300028a947 */ /* 0x002fea0003800000 */
.L_x_2872:
        /* <DEDUP_REMOVED lines=16> */
[----:B------:R-:W-:Y:S01]  /*12710*/  IMAD.MOV.U32 R5, RZ, RZ, 0x40000040 ;  /* 0x40000040ff057424 */ /* 0x000fe200078e00ff */
[----:B------:R-:W-:Y:S01]  /*12720*/  UMOV UR41, 0x40000040 ;  /* 0x4000004000297882 */ /* 0x000fe20000000000 */
[----:B------:R-:W-:Y:S01]  /*12730*/  UMOV UR37, 0x40000040 ;  /* 0x4000004000257882 */ /* 0x000fe20000000000 */
[----:B------:R-:W-:Y:S01]  /*12740*/  IMAD R4, R185, 0xc00, R8 ;  /* 0x00000c00b9047824 */ /* 0x000fe200078e0208 */
[----:B------:R-:W-:Y:S01]  /*12750*/  UIADD3 UR5, UR4, 0x2, URZ ;  /* 0x0000000204057890 */ /* 0x000fe2000fffe03f */
[----:B------:R-:W-:Y:S01]  /*12760*/  R2UR UR39, R5 ;  /* 0x00000000052772ca */ /* 0x000fe200000e0000 */
[----:B------:R-:W-:Y:S01]  /*12770*/  UMOV UR8, UR4 ;  /* 0x0000000400087c82 */ /* 0x000fe20008000000 */
[C---:B------:R-:W-:Y:S01]  /*12780*/  VIADD R6, R4.reuse, 0x2 ;  /* 0x0000000204067836 */ /* 0x040fe20000000000 */
[----:B------:R-:W-:Y:S01]  /*12790*/  R2UR UR10, R4 ;  /* 0x00000000040a72ca */ /* 0x000fe200000e0000 */
[----:B------:R-:W-:Y:S01]  /*127a0*/  IMAD.U32 R10, RZ, RZ, UR8 ;  /* 0x00000008ff0a7e24 */ /* 0x000fe2000f8e00ff */
[----:B------:R-:W-:Y:S01]  /*127b0*/  UIADD3 UR52, UR4, 0x406, URZ ;  /* 0x0000040604347890 */ /* 0x000fe2000fffe03f */
[----:B------:R-:W0:Y:S01]  /*127c0*/  LDC R0, c[0x0][0x448] ;  /* 0x00011200ff007b82 */ /* 0x000e220000000800 */
[----:B------:R-:W-:Y:S01]  /*127d0*/  UIADD3 UR48, UR4, 0x800, URZ ;  /* 0x0000080004307890 */ /* 0x000fe2000fffe03f */
[----:B------:R-:W-:Y:S01]  /*127e0*/  @!P1 VIADD R3, R3, 0x34840 ;  /* 0x0003484003039836 */ /* 0x000fe20000000000 */
[----:B------:R1:W-:Y:S01]  /*127f0*/  STL.64 [R1+0x38], R10 ;  /* 0x0000380a01007387 */ /* 0x0003e20000100a00 */
[----:B------:R-:W-:Y:S01]  /*12800*/  UIADD3 UR44, UR4, 0x802, URZ ;  /* 0x00000802042c7890 */ /* 0x000fe2000fffe03f */
[----:B------:R-:W-:Y:S01]  /*12810*/  BSSY B0, `(.L_x_2874) ;  /* 0x000054c000007945 */ /* 0x000fe20003800000 */
[----:B------:R-:W-:Y:S01]  /*12820*/  UIADD3 UR40, UR4, 0x804, URZ ;  /* 0x0000080404287890 */ /* 0x000fe2000fffe03f */
[----:B------:R-:W-:Y:S01]  /*12830*/  @!P1 PRMT R3, RZ, 0x654, R3 ;  /* 0x00000654ff039816 */ /* 0x000fe20000000003 */
[----:B------:R-:W-:Y:S01]  /*12840*/  UIADD3 UR36, UR4, 0x806, URZ ;  /* 0x0000080604247890 */ /* 0x000fe2000fffe03f */
[----:B------:R-:W-:Y:S01]  /*12850*/  CS2R R148, SRZ ;  /* 0x0000000000947805 */ /* 0x000fe2000001ff00 */
[----:B------:R-:W-:Y:S01]  /*12860*/  HGMMA.64x128x16.F32.BF16 R24, gdesc[UR8], RZ, !UPT, gsb0 ;  /* 0x01e00000081879f0 */ /* 0x000fe2000c0018ff */
[----:B------:R-:W-:Y:S01]  /*12870*/  R2UR UR10, R6 ;  /* 0x00000000060a72ca */ /* 0x000fe200000e0000 */
[----:B------:R-:W-:Y:S01]  /*12880*/  UMOV UR8, UR5 ;  /* 0x0000000500087c82 */ /* 0x000fe20008000000 */
[----:B------:R-:W-:Y:S01]  /*12890*/  R2UR UR11, R7 ;  /* 0x00000000070b72ca */ /* 0x000fe200000e0000 */
[----:B------:R-:W-:Y:S01]  /*128a0*/  UMOV UR9, 0x40000040 ;  /* 0x4000004000097882 */ /* 0x000fe20000000000 */
[----:B------:R-:W-:Y:S01]  /*128b0*/  VIADD R6, R4, 0x4 ;  /* 0x0000000404067836 */ /* 0x000fe20000000000 */
[----:B------:R-:W-:Y:S01]  /*128c0*/  UIADD3 UR5, UR4, 0x4, URZ ;  /* 0x0000000404057890 */ /* 0x000fe2000fffe03f */
[----:B------:R-:W-:Y:S01]  /*128d0*/  IMAD.MOV.U32 R7, RZ, RZ, 0x40000040 ;  /* 0x40000040ff077424 */ /* 0x000fe200078e00ff */
[----:B------:R-:W-:Y:S01]  /*128e0*/  CS2R R146, SRZ ;  /* 0x0000000000927805 */ /* 0x000fe2000001ff00 */
[----:B-1----:R-:W-:Y:S01]  /*128f0*/  IMAD.U32 R10, RZ, RZ, UR8 ;  /* 0x00000008ff0a7e24 */ /* 0x002fe2000f8e00ff */
[----:B-----5:R-:W-:Y:S01]  /*12900*/  CS2R R144, SRZ ;  /* 0x0000000000907805 */ /* 0x020fe2000001ff00 */
[----:B------:R-:W-:Y:S01]  /*12910*/  IMAD.U32 R11, RZ, RZ, UR9 ;  /* 0x00000009ff0b7e24 */ /* 0x000fe2000f8e00ff */
[----:B------:R-:W-:-:S02]  /*12920*/  CS2R R142, SRZ ;  /* 0x00000000008e7805 */ /* 0x000fc4000001ff00 */
[----:B------:R-:W-:Y:S02]  /*12930*/  CS2R R140, SRZ ;  /* 0x00000000008c7805 */ /* 0x000fe4000001ff00 */
[----:B0-----:R-:W-:Y:S01]  /*12940*/  ISETP.NE.AND P2, PT, R0, 0x1, PT ;  /* 0x000000010000780c */ /* 0x001fe20003f45270 */
[----:B------:R-:W-:Y:S01]  /*12950*/  IMAD.IADD R0, R205, 0x1, R200 ;  /* 0x00000001cd007824 */ /* 0x000fe200078e02c8 */
[----:B------:R0:W-:Y:S01]  /*12960*/  STL.64 [R1+0x30], R10 ;  /* 0x0000300a01007387 */ /* 0x0001e20000100a00 */
        /* <DEDUP_REMOVED lines=10> */
[----:B------:R-:W1:Y:S01]  /*12a10*/  @P2 LDC R5, c[0x0][0x44c] ;  /* 0x00011300ff052b82 */ /* 0x000e620000000800 */
[----:B------:R-:W-:-:S02]  /*12a20*/  CS2R R118, SRZ ;  /* 0x0000000000767805 */ /* 0x000fc4000001ff00 */
[----:B------:R-:W-:Y:S02]  /*12a30*/  CS2R R116, SRZ ;  /* 0x0000000000747805 */ /* 0x000fe4000001ff00 */
[----:B------:R-:W-:Y:S02]  /*12a40*/  CS2R R114, SRZ ;  /* 0x0000000000727805 */ /* 0x000fe4000001ff00 */
[----:B------:R-:W-:Y:S01]  /*12a50*/  CS2R R112, SRZ ;  /* 0x0000000000707805 */ /* 0x000fe2000001ff00 */
[----:B-1----:R-:W-:-:S04]  /*12a60*/  @P2 IMAD.HI.U32 R2, R0, R5, RZ ;  /* 0x0000000500022227 */ /* 0x002fc800078e00ff */
[----:B------:R-:W-:-:S04]  /*12a70*/  IMAD.MOV.U32 R5, RZ, RZ, -0x80 ;  /* 0xffffff80ff057424 */ /* 0x000fc800078e00ff */
[----:B------:R-:W-:Y:S01]  /*12a80*/  IMAD R5, R150, R5, 0x80 ;  /* 0x0000008096057424 */ /* 0x000fe200078e0205 */
        /* <DEDUP_REMOVED lines=50> */
[----:B------:R-:W-:Y:S01]  /*12db0*/  ULDC UR4, c[0x0][0x988] ;  /* 0x0002620000047ab9 */ /* 0x000fe20000000800 */
        /* <DEDUP_REMOVED lines=9> */
[----:B------:R-:W-:Y:S02]  /*12e50*/  VIADD R6, R4, 0x406 ;  /* 0x0000040604067836 */ /* 0x000fe40000000000 */
[----:B------:R-:W-:Y:S02]  /*12e60*/  IMAD.MOV.U32 R7, RZ, RZ, 0x40000040 ;  /* 0x40000040ff077424 */ /* 0x000fe400078e00ff */
[----:B0-----:R-:W-:Y:S01]  /*12e70*/  IMAD.U32 R10, RZ, RZ, UR8 ;  /* 0x00000008ff0a7e24 */ /* 0x001fe2000f8e00ff */
[----:B------:R-:W-:Y:S01]  /*12e80*/  R2UR UR54, R6 ;  /* 0x00000000063672ca */ /* 0x000fe200000e0000 */
[----:B------:R-:W-:Y:S01]  /*12e90*/  VIADD R6, R4, 0x800 ;  /* 0x0000080004067836 */ /* 0x000fe20000000000 */
[----:B------:R-:W-:Y:S01]  /*12ea0*/  R2UR UR55, R7 ;  /* 0x00000000073772ca */ /* 0x000fe200000e0000 */
[----:B------:R-:W-:-:S02]  /*12eb0*/  IMAD.MOV.U32 R7, RZ, RZ, 0x40000040 ;  /* 0x40000040ff077424 */ /* 0x000fc400078e00ff */
[----:B------:R-:W-:Y:S01]  /*12ec0*/  IMAD.U32 R11, RZ, RZ, UR9 ;  /* 0x00000009ff0b7e24 */ /* 0x000fe2000f8e00ff */
[----:B------:R-:W-:Y:S01]  /*12ed0*/  R2UR UR50, R6 ;  /* 0x00000000063272ca */ /* 0x000fe200000e0000 */
[----:B------:R-:W-:Y:S01]  /*12ee0*/  VIADD R6, R4, 0x802 ;  /* 0x0000080204067836 */ /* 0x000fe20000000000 */
[----:B------:R-:W-:Y:S01]  /*12ef0*/  R2UR UR51, R7 ;  /* 0x00000000073372ca */ /* 0x000fe200000e0000 */
[----:B------:R-:W-:Y:S01]  /*12f00*/  IMAD.MOV.U32 R7, RZ, RZ, 0x40000040 ;  /* 0x40000040ff077424 */ /* 0x000fe200078e00ff */
[----:B------:R-:W-:Y:S02]  /*12f10*/  STL.64 [R1], R10 ;  /* 0x0000000a01007387 */ /* 0x000fe40000100a00 */
[----:B------:R-:W-:Y:S01]  /*12f20*/  R2UR UR46, R6 ;  /* 0x00000000062e72ca */ /* 0x000fe200000e0000 */
[----:B------:R-:W-:Y:S01]  /*12f30*/  VIADD R6, R4, 0x804 ;  /* 0x0000080404067836 */ /* 0x000fe20000000000 */
[----:B------:R-:W-:Y:S01]  /*12f40*/  R2UR UR47, R7 ;  /* 0x00000000072f72ca */ /* 0x000fe200000e0000 */
[----:B------:R-:W-:-:S02]  /*12f50*/  IMAD.MOV.U32 R7, RZ, RZ, 0x40000040 ;  /* 0x40000040ff077424 */ /* 0x000fc400078e00ff */
[----:B------:R-:W-:Y:S01]  /*12f60*/  VIADD R4, R4, 0x806 ;  /* 0x0000080604047836 */ /* 0x000fe20000000000 */
[----:B------:R-:W-:Y:S02]  /*12f70*/  R2UR UR42, R6 ;  /* 0x00000000062a72ca */ /* 0x000fe400000e0000 */
[----:B------:R-:W-:Y:S02]  /*12f80*/  R2UR UR43, R7 ;  /* 0x00000000072b72ca */ /* 0x000fe400000e0000 */
[----:B------:R-:W-:Y:S01]  /*12f90*/  R2UR UR38, R4 ;  /* 0x00000000042672ca */ /* 0x000fe200000e0000 */
[----:B------:R-:W0:Y:S02]  /*12fa0*/  @P2 LDC R7, c[0x0][0x450] ;  /* 0x00011400ff072b82 */ /* 0x000e240000000800 */
[----:B0-----:R-:W-:Y:S01]  /*12fb0*/  @P2 SHF.R.U32.HI R0, RZ, R7, R2 ;  /* 0x00000007ff002219 */ /* 0x001fe20000011602 */
[----:B------:R-:W-:Y:S02]  /*12fc0*/  VIADD R7, R5, 0x1 ;  /* 0x0000000105077836 */ /* 0x000fe40000000000 */
[----:B------:R-:W-:-:S02]  /*12fd0*/  IMAD.IADD R5, R202, 0x1, R5 ;  /* 0x00000001ca057824 */ /* 0x000fc400078e0205 */
[----:B------:R-:W0:Y:S01]  /*12fe0*/  SHFL.IDX PT, R2, R0, 0x1, 0x1c1f ;  /* 0x003c1f0000027f89 */ /* 0x000e2200000e0000 */
        /* <DEDUP_REMOVED lines=63> */
[----:B------:R-:W-:Y:S01]  /*133e0*/  FMNMX.FTZ R6, R47, R6, !PT ;  /* 0x000000062f067209 */ /* 0x000fe20007810000 */
[----:B------:R-:W1:Y:S01]  /*133f0*/  @P2 LDC R50, c[0x0][0x450] ;  /* 0x00011400ff322b82 */ /* 0x000e620000000800 */
        /* <DEDUP_REMOVED lines=52> */
[----:B------:R-:W-:Y:S01]  /*13740*/  FSEL R27, R86, -INF , P4 ;  /* 0xff800000561b7808 */ /* 0x000fe20002000000 */
[----:B------:R2:W3:Y:S01]  /*13750*/  SHFL.IDX PT, R2, R0, RZ, 0x1c1f ;  /* 0x001c1fff00027589 */ /* 0x0004e200000e0000 */
[----:B------:R-:W-:-:S02]  /*13760*/  FMNMX.FTZ R6, R83, R6, !PT ;  /* 0x0000000653067209 */ /* 0x000fc40007810000 */
[----:B------:R-:W-:Y:S02]  /*13770*/  FSEL R87, R87, -INF , P3 ;  /* 0xff80000057577808 */ /* 0x000fe40001800000 */
[----:B------:R-:W-:Y:S01]  /*13780*/  FMNMX.FTZ R6, R27, R6, !PT ;  /* 0x000000061b067209 */ /* 0x000fe20007810000 */
[----:B--2---:R-:W-:-:S03]  /*13790*/  IMAD.U32 R0, RZ, RZ, UR4 ;  /* 0x00000004ff007e24 */ /* 0x004fc6000f8e00ff */
[----:B------:R-:W-:-:S05]  /*137a0*/  FMNMX.FTZ R6, R87, R6, !PT ;  /* 0x0000000657067209 */ /* 0x000fca0007810000 */
[----:B------:R-:W2:Y:S01]  /*137b0*/  SHFL.BFLY PT, R5, R6, 0x2, 0x1f ;  /* 0x0c401f0006057f89 */ /* 0x000ea200000e0000 */
[----:B---3--:R-:W-:-:S04]  /*137c0*/  VIADDMNMX R4, R2, R89, R4, PT ;  /* 0x0000005902047246 */ /* 0x008fc80003800104 */
[C---:B------:R-:W-:Y:S02]  /*137d0*/  ISETP.GT.AND P4, PT, R4.reuse, 0x1, PT ;  /* 0x000000010400780c */ /* 0x040fe40003f84270 */
[----:B------:R-:W-:Y:S02]  /*137e0*/  ISETP.GT.AND P5, PT, R4, 0x8, PT ;  /* 0x000000080400780c */ /* 0x000fe40003fa4270 */
[----:B------:R-:W-:Y:S02]  /*137f0*/  FSEL R20, R25, -INF , P4 ;  /* 0xff80000019147808 */ /* 0x000fe40002000000 */
[----:B------:R-:W-:Y:S02]  /*13800*/  FSEL R25, R28, -INF , P5 ;  /* 0xff8000001c197808 */ /* 0x000fe40002800000 */
[----:B------:R-:W-:Y:S02]  /*13810*/  ISETP.GT.AND P4, PT, R4, 0x10, PT ;  /* 0x000000100400780c */ /* 0x000fe40003f84270 */
[----:B--2---:R-:W-:-:S02]  /*13820*/  FMNMX.FTZ R10, R6, R5, !PT ;  /* 0x00000005060a7209 */ /* 0x004fc40007810000 */
[----:B------:R-:W-:Y:S02]  /*13830*/  FSEL R89, R32, -INF , P4 ;  /* 0xff80000020597808 */ /* 0x000fe40002000000 */
[----:B------:R-:W-:Y:S01]  /*13840*/  ISETP.GT.AND P4, PT, R4, 0x18, PT ;  /* 0x000000180400780c */ /* 0x000fe20003f84270 */
[----:B------:R-:W2:Y:S02]  /*13850*/  SHFL.BFLY PT, R5, R10, 0x1, 0x1f ;  /* 0x0c201f000a057f89 */ /* 0x000ea400000e0000 */
[----:B--2---:R-:W-:-:S04]  /*13860*/  FMNMX.FTZ R5, R10, R5, !PT ;  /* 0x000000050a057209 */ /* 0x004fc80007810000 */
[C---:B------:R-:W-:Y:S01]  /*13870*/  FSETP.NEU.FTZ.AND P3, PT, R5.reuse, -INF , PT ;  /* 0xff8000000500780b */ /* 0x040fe20003f7d000 */
[----:B------:R-:W-:-:S05]  /*13880*/  FMUL.FTZ R12, R5, R0 ;  /* 0x00000000050c7220 */ /* 0x000fca0000410000 */
[----:B------:R-:W-:Y:S02]  /*13890*/  FSEL R12, R12, RZ, P3 ;  /* 0x000000ff0c0c7208 */ /* 0x000fe40001800000 */
[----:B------:R-:W-:-:S03]  /*138a0*/  ISETP.GT.AND P3, PT, R4, RZ, PT ;  /* 0x000000ff0400720c */ /* 0x000fc60003f64270 */
[-CC-:B------:R-:W-:Y:S01]  /*138b0*/  FFMA.FTZ R181, R93, R0.reuse, -R12.reuse ;  /* 0x000000005db57223 */ /* 0x180fe2000001080c */
[----:B------:R-:W-:Y:S01]  /*138c0*/  FSEL R43, R24, -INF , P3 ;  /* 0xff800000182b7808 */ /* 0x000fe20001800000 */
[-CC-:B------:R-:W-:Y:S01]  /*138d0*/  FFMA.FTZ R97, R97, R0.reuse, -R12.reuse ;  /* 0x0000000061617223 */ /* 0x180fe2000001080c */
[C---:B------:R-:W-:Y:S01]  /*138e0*/  ISETP.GT.AND P3, PT, R4.reuse, 0x9, PT ;  /* 0x000000090400780c */ /* 0x040fe20003f64270 */
[--C-:B------:R-:W-:Y:S01]  /*138f0*/  FFMA.FTZ R179, R101, R0, -R12.reuse ;  /* 0x0000000065b37223 */ /* 0x100fe2000001080c */
[----:B------:R-:W-:Y:S01]  /*13900*/  FMNMX.FTZ R10, R43, R20, !PT ;  /* 0x000000142b0a7209 */ /* 0x000fe20007810000 */
[----:B------:R2:W-:Y:S01]  /*13910*/  MUFU.EX2 R2, R97 ;  /* 0x0000006100027308 */ /* 0x0005e20000000800 */
[----:B------:R-:W-:Y:S01]  /*13920*/  FSEL R29, R29, -INF , P3 ;  /* 0xff8000001d1d7808 */ /* 0x000fe20001800000 */
[--C-:B------:R-:W-:Y:S01]  /*13930*/  FFMA.FTZ R26, R103, R0, -R12.reuse ;  /* 0x00000000671a7223 */ /* 0x100fe2000001080c */
[----:B------:R-:W-:Y:S01]  /*13940*/  FMNMX.FTZ R10, R25, R10, !PT ;  /* 0x0000000a190a7209 */ /* 0x000fe20007810000 */
[-CC-:B------:R-:W-:Y:S01]  /*13950*/  FFMA.FTZ R173, R99, R0.reuse, -R12.reuse ;  /* 0x0000000063ad7223 */ /* 0x180fe2000001080c */
[C---:B------:R-:W-:Y:S01]  /*13960*/  ISETP.GT.AND P3, PT, R4.reuse, 0x11, PT ;  /* 0x000000110400780c */ /* 0x040fe20003f64270 */
[--C-:B------:R-:W-:Y:S01]  /*13970*/  FFMA.FTZ R28, R95, R0, -R12.reuse ;  /* 0x000000005f1c7223 */ /* 0x100fe2000001080c */
[----:B------:R-:W-:Y:S01]  /*13980*/  FMNMX.FTZ R10, R29, R10, !PT ;  /* 0x0000000a1d0a7209 */ /* 0x000fe20007810000 */
        /* <DEDUP_REMOVED lines=11> */
[C---:B------:R-:W-:Y:S01]  /*13a40*/  ISETP.GT.AND P4, PT, R4.reuse, 0x20, PT ;  /* 0x000000200400780c */ /* 0x040fe20003f84270 */
[-CC-:B------:R-:W-:Y:S01]  /*13a50*/  FFMA.FTZ R165, R9, R0.reuse, -R12.reuse ;  /* 0x0000000009a57223 */ /* 0x180fe2000001080c */
[----:B------:R-:W-:Y:S01]  /*13a60*/  FSEL R37, R37, -INF , P3 ;  /* 0xff80000025257808 */ /* 0x000fe20001800000 */
[--C-:B------:R-:W-:Y:S01]  /*13a70*/  FFMA.FTZ R167, R7, R0, -R12.reuse ;  /* 0x0000000007a77223 */ /* 0x100fe2000001080c */
[----:B------:R-:W-:Y:S01]  /*13a80*/  FMNMX.FTZ R14, R93, R14, !PT ;  /* 0x0000000e5d0e7209 */ /* 0x000fe20007810000 */
[-CC-:B------:R-:W-:Y:S01]  /*13a90*/  FFMA.FTZ R183, R105, R0.reuse, -R12.reuse ;  /* 0x0000000069b77223 */ /* 0x180fe2000001080c */
[----:B------:R-:W-:Y:S01]  /*13aa0*/  ISETP.GT.AND P3, PT, R4, 0x21, PT ;  /* 0x000000210400780c */ /* 0x000fe20003f64270 */
[----:B------:R-:W3:Y:S01]  /*13ab0*/  MUFU.EX2 R181, R181 ;  /* 0x000000b500b57308 */ /* 0x000ee20000000800 */
[----:B--2---:R-:W-:Y:S01]  /*13ac0*/  FSEL R97, R40, -INF , P4 ;  /* 0xff80000028617808 */ /* 0x004fe20002000000 */
[--C-:B------:R-:W-:Y:S01]  /*13ad0*/  FFMA.FTZ R6, R107, R0, -R12.reuse ;  /* 0x000000006b067223 */ /* 0x100fe2000001080c */
[----:B------:R-:W-:Y:S01]  /*13ae0*/  FMNMX.FTZ R14, R37, R14, !PT ;  /* 0x0000000e250e7209 */ /* 0x000fe20007810000 */
[-CC-:B------:R-:W-:Y:S01]  /*13af0*/  FFMA.FTZ R177, R109, R0.reuse, -R12.reuse ;  /* 0x000000006db17223 */ /* 0x180fe2000001080c */
[C---:B------:R-:W-:Y:S01]  /*13b00*/  ISETP.GT.AND P4, PT, R4.reuse, 0x28, PT ;  /* 0x000000280400780c */ /* 0x040fe20003f84270 */
        /* <DEDUP_REMOVED lines=10> */
[----:B------:R-:W4:Y:S01]  /*13bb0*/  MUFU.EX2 R6, R6 ;  /* 0x0000000600067308 */ /* 0x000f220000000800 */
[C---:B------:R-:W-:Y:S01]  /*13bc0*/  ISETP.GT.AND P4, PT, R4.reuse, 0x30, PT ;  /* 0x000000300400780c */ /* 0x040fe20003f84270 */
        /* <DEDUP_REMOVED lines=11> */
[C---:B------:R-:W-:Y:S01]  /*13c80*/  ISETP.GT.AND P4, PT, R4.reuse, 0x38, PT ;  /* 0x000000380400780c */ /* 0x040fe20003f84270 */
[--C-:B------:R-:W-:Y:S01]  /*13c90*/  FFMA.FTZ R38, R71, R0, -R12.reuse ;  /* 0x0000000047267223 */ /* 0x100fe2000001080c */
[----:B------:R-:W-:Y:S01]  /*13ca0*/  FSEL R49, R49, -INF , P3 ;  /* 0xff80000031317808 */ /* 0x000fe20001800000 */
[----:B------:R-:W1:Y:S01]  /*13cb0*/  MUFU.EX2 R177, R177 ;  /* 0x000000b100b17308 */ /* 0x000e620000000800 */
[----:B------:R-:W-:Y:S01]  /*13cc0*/  FMNMX.FTZ R24, R103, R24, !PT ;  /* 0x0000001867187209 */ /* 0x000fe20007810000 */
[-CC-:B------:R-:W-:Y:S01]  /*13cd0*/  FFMA.FTZ R40, R75, R0.reuse, -R12.reuse ;  /* 0x000000004b287223 */ /* 0x180fe2000001080c */
[----:B------:R-:W-:Y:S01]  /*13ce0*/  ISETP.GT.AND P3, PT, R4, 0x39, PT ;  /* 0x000000390400780c */ /* 0x000fe20003f64270 */
[-CC-:B------:R-:W-:Y:S01]  /*13cf0*/  FFMA.FTZ R42, R79, R0.reuse, -R12.reuse ;  /* 0x000000004f2a7223 */ /* 0x180fe2000001080c */
[----:B------:R-:W-:Y:S01]  /*13d00*/  FSEL R99, R52, -INF , P4 ;  /* 0xff80000034637808 */ /* 0x000fe20002000000 */
[----:B------:R-:W-:Y:S01]  /*13d10*/  FFMA.FTZ R44, R83, R0, -R12 ;  /* 0x00000000532c7223 */ /* 0x000fe2000001080c */
[----:B0-----:R-:W-:Y:S01]  /*13d20*/  FMNMX.FTZ R26, R49, R24, !PT ;  /* 0x00000018311a7209 */ /* 0x001fe20007810000 */
[----:B------:R0:W1:Y:S01]  /*13d30*/  MUFU.EX2 R10, R111 ;  /* 0x0000006f000a7308 */ /* 0x0000620000000800 */
[----:B------:R-:W-:-:S02]  /*13d40*/  ISETP.GT.AND P4, PT, R4, 0x40, PT ;  /* 0x000000400400780c */ /* 0x000fc40003f84270 */
[----:B------:R-:W-:Y:S02]  /*13d50*/  CS2R R108, SRZ ;  /* 0x00000000006c7805 */ /* 0x000fe4000001ff00 */
[----:B------:R-:W-:Y:S02]  /*13d60*/  FSEL R53, R53, -INF , P3 ;  /* 0xff80000035357808 */ /* 0x000fe40001800000 */
[----:B------:R-:W-:Y:S02]  /*13d70*/  CS2R R106, SRZ ;  /* 0x00000000006a7805 */ /* 0x000fe4000001ff00 */
[----:B------:R-:W-:Y:S02]  /*13d80*/  FMNMX.FTZ R26, R99, R26, !PT ;  /* 0x0000001a631a7209 */ /* 0x000fe40007810000 */
[----:B------:R-:W-:Y:S02]  /*13d90*/  CS2R R104, SRZ ;  /* 0x0000000000687805 */ /* 0x000fe4000001ff00 */
[----:B------:R-:W-:Y:S01]  /*13da0*/  ISETP.GT.AND P3, PT, R4, 0x41, PT ;  /* 0x000000410400780c */ /* 0x000fe20003f64270 */
[----:B------:R3:W-:Y:S01]  /*13db0*/  MUFU.EX2 R24, R28 ;  /* 0x0000001c00187308 */ /* 0x0007e20000000800 */
[----:B------:R-:W-:-:S02]  /*13dc0*/  FSEL R95, R56, -INF , P4 ;  /* 0xff800000385f7808 */ /* 0x000fc40002000000 */
[----:B0-----:R-:W-:Y:S02]  /*13dd0*/  CS2R R110, SRZ ;  /* 0x00000000006e7805 */ /* 0x001fe4000001ff00 */
[----:B------:R-:W-:Y:S02]  /*13de0*/  FMNMX.FTZ R26, R53, R26, !PT ;  /* 0x0000001a351a7209 */ /* 0x000fe40007810000 */
[C---:B------:R-:W-:Y:S02]  /*13df0*/  ISETP.GT.AND P4, PT, R4.reuse, 0x48, PT ;  /* 0x000000480400780c */ /* 0x040fe40003f84270 */
[----:B------:R-:W-:Y:S01]  /*13e00*/  FSEL R57, R57, -INF , P3 ;  /* 0xff80000039397808 */ /* 0x000fe20001800000 */
[----:B------:R-:W0:Y:S01]  /*13e10*/  MUFU.EX2 R179, R179 ;  /* 0x000000b300b37308 */ /* 0x000e220000000800 */
[----:B------:R-:W-:Y:S02]  /*13e20*/  FMNMX.FTZ R26, R95, R26, !PT ;  /* 0x0000001a5f1a7209 */ /* 0x000fe40007810000 */
[----:B------:R-:W-:-:S02]  /*13e30*/  ISETP.GT.AND P3, PT, R4, 0x49, PT ;  /* 0x000000490400780c */ /* 0x000fc40003f64270 */
[----:B------:R-:W-:Y:S02]  /*13e40*/  FSEL R91, R60, -INF , P4 ;  /* 0xff8000003c5b7808 */ /* 0x000fe40002000000 */
[----:B---3--:R-:W-:Y:S01]  /*13e50*/  FMNMX.FTZ R28, R57, R26, !PT ;  /* 0x0000001a391c7209 */ /* 0x008fe20007810000 */
[----:B------:R-:W-:Y:S01]  /*13e60*/  MUFU.EX2 R173, R173 ;  /* 0x000000ad00ad7308 */ /* 0x000fe20000000800 */
[C---:B------:R-:W-:Y:S02]  /*13e70*/  ISETP.GT.AND P4, PT, R4.reuse, 0x50, PT ;  /* 0x000000500400780c */ /* 0x040fe40003f84270 */
[----:B------:R-:W-:Y:S02]  /*13e80*/  FSEL R61, R61, -INF , P3 ;  /* 0xff8000003d3d7808 */ /* 0x000fe40001800000 */
[----:B------:R-:W-:Y:S02]  /*13e90*/  FMNMX.FTZ R28, R91, R28, !PT ;  /* 0x0000001c5b1c7209 */ /* 0x000fe40007810000 */
[----:B------:R-:W-:Y:S01]  /*13ea0*/  ISETP.GT.AND P3, PT, R4, 0x51, PT ;  /* 0x000000510400780c */ /* 0x000fe20003f64270 */
[----:B------:R3:W-:Y:S01]  /*13eb0*/  MUFU.EX2 R26, R30 ;  /* 0x0000001e001a7308 */ /* 0x0007e20000000800 */
[----:B------:R-:W-:-:S02]  /*13ec0*/  FSEL R47, R64, -INF , P4 ;  /* 0xff800000402f7808 */ /* 0x000fc40002000000 */
[----:B------:R-:W-:Y:S02]  /*13ed0*/  FMNMX.FTZ R28, R61, R28, !PT ;  /* 0x0000001c3d1c7209 */ /* 0x000fe40007810000 */
[C---:B------:R-:W-:Y:S02]  /*13ee0*/  ISETP.GT.AND P4, PT, R4.reuse, 0x58, PT ;  /* 0x000000580400780c */ /* 0x040fe40003f84270 */
[----:B------:R-:W-:Y:S01]  /*13ef0*/  FSEL R65, R65, -INF , P3 ;  /* 0xff80000041417808 */ /* 0x000fe20001800000 */
[----:B------:R-:W-:Y:S01]  /*13f00*/  MUFU.EX2 R175, R175 ;  /* 0x000000af00af7308 */ /* 0x000fe20000000800 */
[----:B------:R-:W-:Y:S02]  /*13f10*/  FMNMX.FTZ R28, R47, R28, !PT ;  /* 0x0000001c2f1c7209 */ /* 0x000fe40007810000 */
[----:B------:R-:W-:Y:S02]  /*13f20*/  ISETP.GT.AND P3, PT, R4, 0x59, PT ;  /* 0x000000590400780c */ /* 0x000fe40003f64270 */
[----:B------:R-:W-:-:S02]  /*13f30*/  FSEL R39, R68, -INF , P4 ;  /* 0xff80000044277808 */ /* 0x000fc40002000000 */
        /* <DEDUP_REMOVED lines=27> */
[----:B------:R-:W-:Y:S01]  /*140f0*/  FMNMX.FTZ R32, R55, R32, !PT ;  /* 0x0000002037207209 */ /* 0x000fe20007810000 */
[-CC-:B---3--:R-:W-:Y:S01]  /*14100*/  FFMA.FTZ R34, R63, R0.reuse, -R12.reuse ;  /* 0x000000003f227223 */ /* 0x188fe2000001080c */
[----:B------:R-:W-:Y:S01]  /*14110*/  ISETP.GT.AND P3, PT, R4, 0x79, PT ;  /* 0x000000790400780c */ /* 0x000fe20003f64270 */
[----:B------:R-:W-:Y:S01]  /*14120*/  FFMA.FTZ R12, R87, R0, -R12 ;  /* 0x00000000570c7223 */ /* 0x000fe2000001080c */
[----:B------:R-:W-:-:S02]  /*14130*/  FSEL R9, R84, -INF , P4 ;  /* 0xff80000054097808 */ /* 0x000fc40002000000 */
[----:B------:R-:W-:Y:S01]  /*14140*/  FMNMX.FTZ R4, R81, R32, !PT ;  /* 0x0000002051047209 */ /* 0x000fe20007810000 */
[----:B------:R-:W-:Y:S01]  /*14150*/  MUFU.EX2 R34, R34 ;  /* 0x0000002200227308 */ /* 0x000fe20000000800 */
[----:B------:R-:W-:Y:S02]  /*14160*/  FSEL R85, R85, -INF , P3 ;  /* 0xff80000055557808 */ /* 0x000fe40001800000 */
[----:B------:R-:W-:-:S04]  /*14170*/  FMNMX.FTZ R4, R9, R4, !PT ;  /* 0x0000000409047209 */ /* 0x000fc80007810000 */
[----:B------:R-:W-:Y:S01]  /*14180*/  FMNMX.FTZ R4, R85, R4, !PT ;  /* 0x0000000455047209 */ /* 0x000fe20007810000 */
[----:B------:R-:W-:Y:S04]  /*14190*/  MUFU.EX2 R32, R59 ;  /* 0x0000003b00207308 */ /* 0x000fe80000000800 */
[----:B------:R-:W3:Y:S04]  /*141a0*/  SHFL.BFLY PT, R7, R4, 0x2, 0x1f ;  /* 0x0c401f0004077f89 */ /* 0x000ee800000e0000 */
[----:B------:R-:W-:Y:S08]  /*141b0*/  MUFU.EX2 R161, R161 ;  /* 0x000000a100a17308 */ /* 0x000ff00000000800 */
[----:B------:R-:W-:Y:S08]  /*141c0*/  MUFU.EX2 R36, R36 ;  /* 0x0000002400247308 */ /* 0x000ff00000000800 */
[----:B------:R-:W-:Y:S01]  /*141d0*/  MUFU.EX2 R163, R163 ;  /* 0x000000a300a37308 */ /* 0x000fe20000000800 */
[----:B---3--:R-:W-:-:S07]  /*141e0*/  FMNMX.FTZ R7, R4, R7, !PT ;  /* 0x0000000704077209 */ /* 0x008fce0007810000 */
[----:B------:R-:W-:Y:S01]  /*141f0*/  MUFU.EX2 R38, R38 ;  /* 0x0000002600267308 */ /* 0x000fe20000000800 */
[----:B------:R-:W3:Y:S07]  /*14200*/  SHFL.BFLY PT, R4, R7, 0x1, 0x1f ;  /* 0x0c201f0007047f89 */ /* 0x000eee00000e0000 */
[----:B------:R-:W-:Y:S08]  /*14210*/  MUFU.EX2 R157, R157 ;  /* 0x0000009d009d7308 */ /* 0x000ff00000000800 */
[----:B------:R-:W-:Y:S08]  /*14220*/  MUFU.EX2 R40, R40 ;  /* 0x0000002800287308 */ /* 0x000ff00000000800 */
[----:B------:R-:W-:Y:S01]  /*14230*/  MUFU.EX2 R159, R159 ;  /* 0x0000009f009f7308 */ /* 0x000fe20000000800 */
[----:B---3--:R-:W-:-:S04]  /*14240*/  FMNMX.FTZ R4, R7, R4, !PT ;  /* 0x0000000407047209 */ /* 0x008fc80007810000 */
[C---:B------:R-:W-:Y:S01]  /*14250*/  FSETP.NEU.FTZ.AND P3, PT, R4.reuse, -INF , PT ;  /* 0xff8000000400780b */ /* 0x040fe20003f7d000 */
[----:B------:R-:W-:Y:S02]  /*14260*/  FMUL.FTZ R46, R4, R0 ;  /* 0x00000000042e7220 */ /* 0x000fe40000410000 */
[----:B------:R-:W-:Y:S03]  /*14270*/  MUFU.EX2 R42, R42 ;  /* 0x0000002a002a7308 */ /* 0x000fe60000000800 */
[----:B------:R-:W-:-:S05]  /*14280*/  FSEL R46, R46, RZ, P3 ;  /* 0x000000ff2e2e7208 */ /* 0x000fca0001800000 */
[-CC-:B------:R-:W-:Y:S01]  /*14290*/  FFMA.FTZ R180, R43, R0.reuse, -R46.reuse ;  /* 0x000000002bb47223 */ /* 0x180fe2000001082e */
[-C--:B------:R-:W-:Y:S01]  /*142a0*/  FFMA.FTZ R7, R20, R0.reuse, -R46 ;  /* 0x0000000014077223 */ /* 0x080fe2000001082e */
[----:B------:R-:W-:Y:S01]  /*142b0*/  FADD.FTZ R20, R181, R2 ;  /* 0x00000002b5147221 */ /* 0x000fe20000010000 */
[-CC-:B------:R-:W-:Y:S01]  /*142c0*/  FFMA.FTZ R182, R25, R0.reuse, -R46.reuse ;  /* 0x0000000019b67223 */ /* 0x180fe2000001082e */
[-CC-:B------:R-:W-:Y:S01]  /*142d0*/  FFMA.FTZ R15, R29, R0.reuse, -R46.reuse ;  /* 0x000000001d0f7223 */ /* 0x180fe2000001082e */
[-C--:B------:R-:W-:Y:S01]  /*142e0*/  FFMA.FTZ R176, R89, R0.reuse, -R46 ;  /* 0x0000000059b07223 */ /* 0x080fe2000001082e */
[----:B------:R-:W-:Y:S01]  /*142f0*/  MUFU.EX2 R180, R180 ;  /* 0x000000b400b47308 */ /* 0x000fe20000000800 */
[----:B--2---:R-:W-:Y:S01]  /*14300*/  FADD.FTZ R11, R183, R20 ;  /* 0x00000014b70b7221 */ /* 0x004fe20000010000 */
[-CC-:B------:R-:W-:Y:S01]  /*14310*/  FFMA.FTZ R27, R41, R0.reuse, -R46.reuse ;  /* 0x00000000291b7223 */ /* 0x180fe2000001082e */
[-CC-:B------:R-:W-:Y:S01]  /*14320*/  FFMA.FTZ R21, R33, R0.reuse, -R46.reuse ;  /* 0x0000000021157223 */ /* 0x180fe2000001082e */
[----:B------:R-:W2:Y:S01]  /*14330*/  @P2 LDC R41, c[0x0][0x44c] ;  /* 0x00011300ff292b82 */ /* 0x000ea20000000800 */
[----:B----4-:R-:W-:Y:S01]  /*14340*/  FADD.FTZ R20, R6, R11 ;  /* 0x0000000b06147221 */ /* 0x010fe20000010000 */
[-CC-:B------:R-:W-:Y:S01]  /*14350*/  FFMA.FTZ R178, R93, R0.reuse, -R46.reuse ;  /* 0x000000005db27223 */ /* 0x180fe2000001082e */
[-C--:B------:R-:W-:Y:S01]  /*14360*/  FFMA.FTZ R25, R37, R0.reuse, -R46 ;  /* 0x0000000025197223 */ /* 0x080fe2000001082e */
[----:B------:R-:W3:Y:S01]  /*14370*/  MUFU.EX2 R7, R7 ;  /* 0x0000000700077308 */ /* 0x000ee20000000800 */
[----:B-1----:R-:W-:Y:S01]  /*14380*/  FADD.FTZ R11, R177, R20 ;  /* 0x00000014b10b7221 */ /* 0x002fe20000010000 */
[-CC-:B------:R-:W-:Y:S01]  /*14390*/  FFMA.FTZ R172, R97, R0.reuse, -R46.reuse ;  /* 0x0000000061ac7223 */ /* 0x180fe2000001082e */
[-CC-:B------:R-:W-:Y:S01]  /*143a0*/  FFMA.FTZ R174, R101, R0.reuse, -R46.reuse ;  /* 0x0000000065ae7223 */ /* 0x180fe2000001082e */
[-CC-:B------:R-:W-:Y:S01]  /*143b0*/  FFMA.FTZ R29, R45, R0.reuse, -R46.reuse ;  /* 0x000000002d1d7223 */ /* 0x180fe2000001082e */
[----:B------:R-:W-:Y:S01]  /*143c0*/  FADD.FTZ R20, R10, R11 ;  /* 0x0000000b0a147221 */ /* 0x000fe20000010000 */
[-C--:B------:R-:W-:Y:S01]  /*143d0*/  FFMA.FTZ R168, R103, R0.reuse, -R46 ;  /* 0x0000000067a87223 */ /* 0x080fe2000001082e */
[----:B------:R-:W-:Y:S01]  /*143e0*/  IMAD.MOV.U32 R43, RZ, RZ, R200 ;  /* 0x000000ffff2b7224 */ /* 0x000fe200078e00c8 */
[----:B------:R-:W1:Y:S01]  /*143f0*/  MUFU.EX2 R182, R182 ;  /* 0x000000b600b67308 */ /* 0x000e620000000800 */
[----:B0-----:R-:W-:Y:S01]  /*14400*/  FADD.FTZ R37, R179, R20 ;  /* 0x00000014b3257221 */ /* 0x001fe20000010000 */
[-CC-:B------:R-:W-:Y:S01]  /*14410*/  FFMA.FTZ R31, R49, R0.reuse, -R46.reuse ;  /* 0x00000000311f7223 */ /* 0x180fe2000001082e */
[-CC-:B------:R-:W-:Y:S01]  /*14420*/  FFMA.FTZ R170, R99, R0.reuse, -R46.reuse ;  /* 0x0000000063aa7223 */ /* 0x180fe2000001082e */
[-CC-:B------:R-:W-:Y:S01]  /*14430*/  FFMA.FTZ R33, R53, R0.reuse, -R46.reuse ;  /* 0x0000000035217223 */ /* 0x180fe2000001082e */
[----:B------:R-:W-:Y:S01]  /*14440*/  FADD.FTZ R48, R14, R37 ;  /* 0x000000250e307221 */ /* 0x000fe20000010000 */
[-CC-:B------:R-:W-:Y:S01]  /*14450*/  FFMA.FTZ R164, R95, R0.reuse, -R46.reuse ;  /* 0x000000005fa47223 */ /* 0x180fe2000001082e */
[-C--:B------:R-:W-:Y:S01]  /*14460*/  FFMA.FTZ R35, R57, R0.reuse, -R46 ;  /* 0x0000000039237223 */ /* 0x080fe2000001082e */
[----:B------:R-:W0:Y:S01]  /*14470*/  MUFU.EX2 R15, R15 ;  /* 0x0000000f000f7308 */ /* 0x000e220000000800 */
[----:B---3--:R-:W-:Y:S01]  /*14480*/  FADD.FTZ R11, R180, R7 ;  /* 0x00000007b40b7221 */ /* 0x008fe20000010000 */
[----:B------:R-:W-:Y:S01]  /*14490*/  FADD.FTZ R37, R173, R48 ;  /* 0x00000030ad257221 */ /* 0x000fe20000010000 */
[----:B------:R-:W-:Y:S01]  /*144a0*/  FFMA.FTZ R166, R91, R0, -R46 ;  /* 0x000000005ba67223 */ /* 0x000fe2000001082e */
[----:B--2---:R-:W-:-:S04]  /*144b0*/  @P2 IMAD.HI.U32 R41, R200, R41, RZ ;  /* 0x00000029c8292227 */ /* 0x004fc800078e00ff */
[-CC-:B------:R-:W-:Y:S01]  /*144c0*/  FFMA.FTZ R61, R61, R0.reuse, -R46.reuse ;  /* 0x000000003d3d7223 */ /* 0x180fe2000001082e */
[----:B------:R-:W-:Y:S01]  /*144d0*/  FADD.FTZ R48, R24, R37 ;  /* 0x0000002518307221 */ /* 0x000fe20000010000 */
[----:B------:R-:W-:Y:S01]  /*144e0*/  FFMA.FTZ R160, R47, R0, -R46 ;  /* 0x000000002fa07223 */ /* 0x000fe2000001082e */
[----:B------:R-:W2:Y:S01]  /*144f0*/  MUFU.EX2 R176, R176 ;  /* 0x000000b000b07308 */ /* 0x000ea20000000800 */
[----:B-1----:R-:W-:Y:S01]  /*14500*/  FADD.FTZ R20, R182, R11 ;  /* 0x0000000bb6147221 */ /* 0x002fe20000010000 */
[----:B------:R-:W-:Y:S01]  /*14510*/  FADD.FTZ R37, R175, R48 ;  /* 0x00000030af257221 */ /* 0x000fe20000010000 */
[----:B------:R-:W-:Y:S01]  /*14520*/  @P2 SHF.R.U32.HI R43, RZ, R50, R41 ;  /* 0x00000032ff2b2219 */ /* 0x000fe20000011629 */
[----:B------:R-:W-:Y:S01]  /*14530*/  FFMA.FTZ R39, R39, R0, -R46 ;  /* 0x0000000027277223 */ /* 0x000fe2000001082e */
[----:B------:R-:W-:Y:S01]  /*14540*/  F2FP.BF16.F32.PACK_AB R181, R2, R181 ;  /* 0x000000b502b5723e */ /* 0x000fe200000010ff */
[----:B------:R-:W-:Y:S01]  /*14550*/  FADD.FTZ R48, R26, R37 ;  /* 0x000000251a307221 */ /* 0x000fe20000010000 */
[----:B------:R-:W-:Y:S01]  /*14560*/  IADD3 R45, R43, R202, -R201 ;  /* 0x000000ca2b2d7210 */ /* 0x000fe20007ffe8c9 */
[----:B------:R-:W1:Y:S01]  /*14570*/  MUFU.EX2 R21, R21 ;  /* 0x0000001500157308 */ /* 0x000e620000000800 */
[----:B0-----:R-:W-:Y:S01]  /*14580*/  FADD.FTZ R11, R15, R20 ;  /* 0x000000140f0b7221 */ /* 0x001fe20000010000 */
[----:B------:R-:W-:Y:S01]  /*14590*/  FADD.FTZ R41, R169, R48 ;  /* 0x00000030a9297221 */ /* 0x000fe20000010000 */
[-CC-:B------:R-:W-:Y:S01]  /*145a0*/  FFMA.FTZ R37, R65, R0.reuse, -R46.reuse ;  /* 0x0000000041257223 */ /* 0x180fe2000001082e */
[----:B------:R-:W-:Y:S01]  /*145b0*/  F2FP.BF16.F32.PACK_AB R183, R6, R183 ;  /* 0x000000b706b7723e */ /* 0x000fe200000010ff */
[-CC-:B------:R-:W-:Y:S01]  /*145c0*/  FFMA.FTZ R69, R69, R0.reuse, -R46.reuse ;  /* 0x0000000045457223 */ /* 0x180fe2000001082e */
[----:B------:R-:W-:Y:S01]  /*145d0*/  FADD.FTZ R48, R28, R41 ;  /* 0x000000291c307221 */ /* 0x000fe20000010000 */
[-C--:B------:R-:W-:Y:S01]  /*145e0*/  FFMA.FTZ R51, R51, R0.reuse, -R46 ;  /* 0x0000000033337223 */ /* 0x080fe2000001082e */
[----:B------:R-:W0:Y:S01]  /*145f0*/  MUFU.EX2 R178, R178 ;  /* 0x000000b200b27308 */ /* 0x000e220000000800 */
[----:B--2---:R-:W-:Y:S01]  /*14600*/  FADD.FTZ R20, R176, R11 ;  /* 0x0000000bb0147221 */ /* 0x004fe20000010000 */
[----:B------:R-:W-:Y:S01]  /*14610*/  FADD.FTZ R41, R171, R48 ;  /* 0x00000030ab297221 */ /* 0x000fe20000010000 */
[-CC-:B------:R-:W-:Y:S01]  /*14620*/  FFMA.FTZ R73, R73, R0.reuse, -R46.reuse ;  /* 0x0000000049497223 */ /* 0x180fe2000001082e */
[-CC-:B------:R-:W-:Y:S01]  /*14630*/  FFMA.FTZ R13, R13, R0.reuse, -R46.reuse ;  /* 0x000000000d0d7223 */ /* 0x180fe2000001082e */
[-CC-:B------:R-:W-:Y:S01]  /*14640*/  FFMA.FTZ R77, R77, R0.reuse, -R46.reuse ;  /* 0x000000004d4d7223 */ /* 0x180fe2000001082e */
[----:B------:R-:W-:Y:S01]  /*14650*/  FADD.FTZ R48, R30, R41 ;  /* 0x000000291e307221 */ /* 0x000fe20000010000 */
[-C--:B------:R-:W-:Y:S01]  /*14660*/  FFMA.FTZ R55, R55, R0.reuse, -R46 ;  /* 0x0000000037377223 */ /* 0x080fe2000001082e */
[----:B------:R-:W2:Y:S01]  /*14670*/  MUFU.EX2 R25, R25 ;  /* 0x0000001900197308 */ /* 0x000ea20000000800 */
[----:B-1----:R-:W-:Y:S01]  /*14680*/  FADD.FTZ R11, R21, R20 ;  /* 0x00000014150b7221 */ /* 0x002fe20000010000 */
[----:B------:R-:W-:Y:S01]  /*14690*/  FADD.FTZ R41, R165, R48 ;  /* 0x00000030a5297221 */ /* 0x000fe20000010000 */
[-CC-:B------:R-:W-:Y:S01]  /*146a0*/  FFMA.FTZ R81, R81, R0.reuse, -R46.reuse ;  /* 0x0000000051517223 */ /* 0x180fe2000001082e */
[-CC-:B------:R-:W-:Y:S01]  /*146b0*/  FFMA.FTZ R9, R9, R0.reuse, -R46.reuse ;  /* 0x0000000009097223 */ /* 0x180fe2000001082e */
[----:B------:R-:W-:Y:S01]  /*146c0*/  FFMA.FTZ R46, R85, R0, -R46 ;  /* 0x00000000552e7223 */ /* 0x000fe2000001082e */
[----:B------:R-:W-:Y:S01]  /*146d0*/  FADD.FTZ R48, R32, R41 ;  /* 0x0000002920307221 */ /* 0x000fe20000010000 */
[----:B------:R-:W-:Y:S01]  /*146e0*/  F2FP.BF16.F32.PACK_AB R180, R7, R180 ;  /* 0x000000b407b4723e */ /* 0x000fe200000010ff */
[----:B------:R-:W1:Y:S01]  /*146f0*/  MUFU.EX2 R172, R172 ;  /* 0x000000ac00ac7308 */ /* 0x000e620000000800 */
[----:B0-----:R-:W-:Y:S01]  /*14700*/  FADD.FTZ R20, R178, R11 ;  /* 0x0000000bb2147221 */ /* 0x001fe20000010000 */
[----:B------:R-:W-:Y:S01]  /*14710*/  FADD.FTZ R41, R167, R48 ;  /* 0x00000030a7297221 */ /* 0x000fe20000010000 */
[----:B------:R-:W-:-:S02]  /*14720*/  SHF.R.S32.HI R50, RZ, 0x1f, R45 ;  /* 0x0000001fff327819 */ /* 0x000fc4000001142d */
[----:B------:R-:W-:Y:S02]  /*14730*/  CS2R R102, SRZ ;  /* 0x0000000000667805 */ /* 0x000fe4000001ff00 */
[----:B------:R-:W-:Y:S01]  /*14740*/  F2FP.BF16.F32.PACK_AB R179, R14, R179 ;  /* 0x000000b30eb3723e */ /* 0x000fe200000010ff */
[----:B------:R-:W-:Y:S01]  /*14750*/  FADD.FTZ R48, R34, R41 ;  /* 0x0000002922307221 */ /* 0x000fe20000010000 */
[----:B------:R-:W-:Y:S01]  /*14760*/  F2FP.BF16.F32.PACK_AB R177, R10, R177 ;  /* 0x000000b10ab1723e */ /* 0x000fe200000010ff */
[----:B------:R-:W0:Y:S01]  /*14770*/  MUFU.EX2 R27, R27 ;  /* 0x0000001b001b7308 */ /* 0x000e220000000800 */
[----:B--2---:R-:W-:Y:S01]  /*14780*/  FADD.FTZ R11, R25, R20 ;  /* 0x00000014190b7221 */ /* 0x004fe20000010000 */
[----:B------:R-:W-:Y:S01]  /*14790*/  FADD.FTZ R43, R161, R48 ;  /* 0x00000030a12b7221 */ /* 0x000fe20000010000 */
[----:B------:R-:W-:Y:S02]  /*147a0*/  F2FP.BF16.F32.PACK_AB R173, R24, R173 ;  /* 0x000000ad18ad723e */ /* 0x000fe400000010ff */
[----:B------:R-:W-:-:S02]  /*147b0*/  CS2R R100, SRZ ;  /* 0x0000000000647805 */ /* 0x000fc4000001ff00 */
[----:B------:R-:W-:Y:S02]  /*147c0*/  F2FP.BF16.F32.PACK_AB R175, R26, R175 ;  /* 0x000000af1aaf723e */ /* 0x000fe400000010ff */
[----:B------:R-:W-:Y:S02]  /*147d0*/  CS2R R98, SRZ ;  /* 0x0000000000627805 */ /* 0x000fe4000001ff00 */
[----:B------:R-:W-:Y:S01]  /*147e0*/  F2FP.BF16.F32.PACK_AB R169, R28, R169 ;  /* 0x000000a91ca9723e */ /* 0x000fe200000010ff */
[----:B------:R-:W2:Y:S01]  /*147f0*/  MUFU.EX2 R174, R174 ;  /* 0x000000ae00ae7308 */ /* 0x000ea20000000800 */
[----:B-1----:R-:W-:Y:S01]  /*14800*/  FADD.FTZ R20, R172, R11 ;  /* 0x0000000bac147221 */ /* 0x002fe20000010000 */
[----:B------:R-:W-:Y:S02]  /*14810*/  F2FP.BF16.F32.PACK_AB R171, R30, R171 ;  /* 0x000000ab1eab723e */ /* 0x000fe400000010ff */
[----:B------:R-:W-:Y:S02]  /*14820*/  CS2R R96, SRZ ;  /* 0x0000000000607805 */ /* 0x000fe4000001ff00 */
[----:B------:R-:W-:-:S02]  /*14830*/  F2FP.BF16.F32.PACK_AB R165, R32, R165 ;  /* 0x000000a520a5723e */ /* 0x000fc400000010ff */
[----:B------:R-:W-:Y:S02]  /*14840*/  CS2R R94, SRZ ;  /* 0x00000000005e7805 */ /* 0x000fe4000001ff00 */
[----:B------:R-:W-:Y:S02]  /*14850*/  F2FP.BF16.F32.PACK_AB R167, R34, R167 ;  /* 0x000000a722a7723e */ /* 0x000fe400000010ff */
[----:B------:R-:W-:Y:S01]  /*14860*/  CS2R R92, SRZ ;  /* 0x00000000005c7805 */ /* 0x000fe2000001ff00 */
[----:B------:R-:W1:Y:S01]  /*14870*/  MUFU.EX2 R29, R29 ;  /* 0x0000001d001d7308 */ /* 0x000e620000000800 */
[----:B0-----:R-:W-:Y:S01]  /*14880*/  FADD.FTZ R11, R27, R20 ;  /* 0x000000141b0b7221 */ /* 0x001fe20000010000 */
[----:B------:R-:W-:Y:S02]  /*14890*/  F2FP.BF16.F32.PACK_AB R161, R36, R161 ;  /* 0x000000a124a1723e */ /* 0x000fe400000010ff */
[----:B------:R-:W-:Y:S02]  /*148a0*/  CS2R R90, SRZ ;  /* 0x00000000005a7805 */ /* 0x000fe4000001ff00 */
[----:B------:R-:W-:-:S02]  /*148b0*/  F2FP.BF16.F32.PACK_AB R182, R15, R182 ;  /* 0x000000b60fb6723e */ /* 0x000fc400000010ff */
[----:B------:R-:W-:Y:S02]  /*148c0*/  CS2R R88, SRZ ;  /* 0x0000000000587805 */ /* 0x000fe4000001ff00 */
[----:B------:R-:W-:Y:S01]  /*148d0*/  F2FP.BF16.F32.PACK_AB R176, R21, R176 ;  /* 0x000000b015b0723e */ /* 0x000fe200000010ff */
[----:B------:R-:W0:Y:S01]  /*148e0*/  MUFU.EX2 R168, R168 ;  /* 0x000000a800a87308 */ /* 0x000e220000000800 */
[----:B--2---:R-:W-:Y:S01]  /*148f0*/  FADD.FTZ R20, R174, R11 ;  /* 0x0000000bae147221 */ /* 0x004fe20000010000 */
[----:B------:R-:W-:Y:S02]  /*14900*/  F2FP.BF16.F32.PACK_AB R178, R25, R178 ;  /* 0x000000b219b2723e */ /* 0x000fe400000010ff */
[----:B------:R-:W-:-:S04]  /*14910*/  F2FP.BF16.F32.PACK_AB R172, R27, R172 ;  /* 0x000000ac1bac723e */ /* 0x000fc800000010ff */
        /* <DEDUP_REMOVED lines=10> */
[----:B------:R-:W-:-:S04]  /*149c0*/  LEA.HI R11, R50, R45, RZ, 0x7 ;  /* 0x0000002d320b7211 */ /* 0x000fc800078f38ff */
[----:B------:R-:W-:Y:S02]  /*149d0*/  SHF.R.S32.HI R11, RZ, 0x7, R11 ;  /* 0x00000007ff0b7819 */ /* 0x000fe4000001140b */
[----:B------:R-:W1:Y:S01]  /*149e0*/  MUFU.EX2 R35, R35 ;  /* 0x0000002300237308 */ /* 0x000e620000000800 */
[C---:B0-----:R-:W-:Y:S01]  /*149f0*/  FADD.FTZ R41, R33.reuse, R20 ;  /* 0x0000001421297221 */ /* 0x041fe20000010000 */
[----:B------:R-:W-:Y:S01]  /*14a00*/  FADD.FTZ R20, R36, R43 ;  /* 0x0000002b24147221 */ /* 0x000fe20000010000 */
[----:B------:R-:W-:Y:S02]  /*14a10*/  VIMNMX R14, RZ, R11, !PT ;  /* 0x0000000bff0e7248 */ /* 0x000fe40007fe0100 */
[----:B------:R-:W-:Y:S01]  /*14a20*/  F2FP.BF16.F32.PACK_AB R170, R33, R170 ;  /* 0x000000aa21aa723e */ /* 0x000fe200000010ff */
[----:B------:R-:W-:Y:S01]  /*14a30*/  FADD.FTZ R43, R163, R20 ;  /* 0x00000014a32b7221 */ /* 0x000fe20000010000 */
[----:B------:R-:W-:Y:S01]  /*14a40*/  F2FP.BF16.F32.PACK_AB R163, R38, R163 ;  /* 0x000000a326a3723e */ /* 0x000fe200000010ff */
[----:B------:R-:W0:Y:S01]  /*14a50*/  MUFU.EX2 R166, R166 ;  /* 0x000000a600a67308 */ /* 0x000e220000000800 */
[----:B--2---:R-:W-:Y:S01]  /*14a60*/  FADD.FTZ R2, R164, R41 ;  /* 0x00000029a4027221 */ /* 0x004fe20000010000 */
[----:B------:R-:W-:-:S04]  /*14a70*/  FADD.FTZ R6, R38, R43 ;  /* 0x0000002b26067221 */ /* 0x000fc80000010000 */
[----:B------:R-:W-:Y:S01]  /*14a80*/  FADD.FTZ R43, R157, R6 ;  /* 0x000000069d2b7221 */ /* 0x000fe20000010000 */
[C---:B------:R-:W-:Y:S01]  /*14a90*/  F2FP.BF16.F32.PACK_AB R157, R40.reuse, R157 ;  /* 0x0000009d289d723e */ /* 0x040fe200000010ff */
[----:B------:R-:W2:Y:S01]  /*14aa0*/  MUFU.EX2 R3, R61 ;  /* 0x0000003d00037308 */ /* 0x000ea20000000800 */
[C---:B-1----:R-:W-:Y:S01]  /*14ab0*/  FADD.FTZ R41, R35.reuse, R2 ;  /* 0x0000000223297221 */ /* 0x042fe20000010000 */
[----:B------:R-:W-:Y:S01]  /*14ac0*/  FADD.FTZ R6, R40, R43 ;  /* 0x0000002b28067221 */ /* 0x000fe20000010000 */
[----:B------:R-:W-:-:S05]  /*14ad0*/  F2FP.BF16.F32.PACK_AB R164, R35, R164 ;  /* 0x000000a423a4723e */ /* 0x000fca00000010ff */
[----:B------:R-:W1:Y:S01]  /*14ae0*/  MUFU.EX2 R160, R160 ;  /* 0x000000a000a07308 */ /* 0x000e620000000800 */
[----:B0-----:R-:W-:-:S07]  /*14af0*/  FADD.FTZ R2, R166, R41 ;  /* 0x00000029a6027221 */ /* 0x001fce0000010000 */
[----:B------:R-:W0:Y:S01]  /*14b00*/  MUFU.EX2 R37, R37 ;  /* 0x0000002500257308 */ /* 0x000e220000000800 */
[C---:B--2---:R-:W-:Y:S01]  /*14b10*/  FADD.FTZ R41, R3.reuse, R2 ;  /* 0x0000000203297221 */ /* 0x044fe20000010000 */
[----:B------:R-:W-:Y:S01]  /*14b20*/  F2FP.BF16.F32.PACK_AB R166, R3, R166 ;  /* 0x000000a603a6723e */ /* 0x000fe200000010ff */
[----:B------:R-:W-:-:S05]  /*14b30*/  IMAD.MOV.U32 R3, RZ, RZ, 0x3f800000 ;  /* 0x3f800000ff037424 */ /* 0x000fca00078e00ff */
[----:B------:R-:W2:Y:S01]  /*14b40*/  MUFU.EX2 R39, R39 ;  /* 0x0000002700277308 */ /* 0x000ea20000000800 */
[----:B-1----:R-:W-:Y:S01]  /*14b50*/  FADD.FTZ R2, R160, R41 ;  /* 0x00000029a0027221 */ /* 0x002fe20000010000 */
[----:B------:R-:W-:Y:S01]  /*14b60*/  FADD.FTZ R41, R159, R6 ;  /* 0x000000069f297221 */ /* 0x000fe20000010000 */
[----:B------:R-:W-:-:S03]  /*14b70*/  F2FP.BF16.F32.PACK_AB R159, R42, R159 ;  /* 0x0000009f2a9f723e */ /* 0x000fc600000010ff */
[----:B------:R-:W-:Y:S02]  /*14b80*/  FADD.FTZ R6, R42, R41 ;  /* 0x000000292a067221 */ /* 0x000fe40000010000 */
        /* <DEDUP_REMOVED lines=25> */
[----:B------:R-:W-:-:S06]  /*14d20*/  IMAD.MOV.U32 R2, RZ, RZ, 0x3f800000 ;  /* 0x3f800000ff027424 */ /* 0x000fcc00078e00ff */
[----:B------:R-:W0:Y:S01]  /*14d30*/  MUFU.EX2 R44, R44 ;  /* 0x0000002c002c7308 */ /* 0x000e220000000800 */
[----:B--2---:R-:W-:Y:S01]  /*14d40*/  F2FP.BF16.F32.PACK_AB R154, R46, R9 ;  /* 0x000000092e9a723e */ /* 0x004fe200000010ff */
[----:B------:R-:W-:Y:S02]  /*14d50*/  VIADD R9, R150, 0xfffffffe ;  /* 0xfffffffe96097836 */ /* 0x000fe40000000000 */
[----:B------:R-:W-:Y:S01]  /*14d60*/  FADD.FTZ R7, R46, R7 ;  /* 0x000000072e077221 */ /* 0x000fe20000010000 */
[----:B------:R-:W-:Y:S02]  /*14d70*/  CS2R R150, SRZ ;  /* 0x0000000000967805 */ /* 0x000fe4000001ff00 */
[----:B------:R-:W-:Y:S01]  /*14d80*/  ISETP.GE.AND P3, PT, R9, R14, PT ;  /* 0x0000000e0900720c */ /* 0x000fe20003f66270 */
[----:B------:R-:W2:Y:S01]  /*14d90*/  MUFU.EX2 R155, R155 ;  /* 0x0000009b009b7308 */ /* 0x000ea20000000800 */
[----:B-1----:R-:W-:-:S07]  /*14da0*/  FADD.FTZ R43, R153, R6 ;  /* 0x00000006992b7221 */ /* 0x002fce0000010000 */
[----:B------:R-:W1:Y:S01]  /*14db0*/  MUFU.EX2 R12, R12 ;  /* 0x0000000c000c7308 */ /* 0x000e620000000800 */
[C---:B0-----:R-:W-:Y:S01]  /*14dc0*/  FADD.FTZ R6, R44.reuse, R43 ;  /* 0x0000002b2c067221 */ /* 0x041fe20000010000 */
[----:B------:R-:W-:-:S03]  /*14dd0*/  F2FP.BF16.F32.PACK_AB R153, R44, R153 ;  /* 0x000000992c99723e */ /* 0x000fc600000010ff */
[----:B--2---:R-:W-:-:S04]  /*14de0*/  FADD.FTZ R43, R155, R6 ;  /* 0x000000069b2b7221 */ /* 0x004fc80000010000 */
[C---:B-1----:R-:W-:Y:S01]  /*14df0*/  FADD.FTZ R6, R12.reuse, R43 ;  /* 0x0000002b0c067221 */ /* 0x042fe20000010000 */
[----:B------:R-:W-:Y:S01]  /*14e00*/  F2FP.BF16.F32.PACK_AB R155, R12, R155 ;  /* 0x0000009b0c9b723e */ /* 0x000fe200000010ff */
[----:B------:R-:W-:Y:S06]  /*14e10*/  @!P3 BRA `(.L_x_2875) ;  /* 0x0000002c00acb947 */ /* 0x000fec0003800000 */
[----:B------:R-:W-:Y:S01]  /*14e20*/  BSSY B1, `(.L_x_2875) ;  /* 0x00002ea000017945 */ /* 0x000fe20003800000 */
[----:B------:R-:W-:Y:S02]  /*14e30*/  IMAD.MOV.U32 R11, RZ, RZ, R5 ;  /* 0x000000ffff0b7224 */ /* 0x000fe400078e0005 */
[----:B------:R-:W-:Y:S02]  /*14e40*/  IMAD.MOV.U32 R10, RZ, RZ, R4 ;  /* 0x000000ffff0a7224 */ /* 0x000fe400078e0004 */
[----:B------:R-:W-:Y:S02]  /*14e50*/  IMAD.MOV.U32 R20, RZ, RZ, R188 ;  /* 0x000000ffff147224 */ /* 0x000fe400078e00bc */
[----:B------:R-:W-:Y:S02]  /*14e60*/  IMAD.MOV.U32 R21, RZ, RZ, R185 ;  /* 0x000000ffff157224 */ /* 0x000fe400078e00b9 */
[----:B------:R-:W-:Y:S02]  /*14e70*/  IMAD.MOV.U32 R2, RZ, RZ, 0x3f800000 ;  /* 0x3f800000ff027424 */ /* 0x000fe400078e00ff */
[----:B------:R-:W-:-:S07]  /*14e80*/  IMAD.MOV.U32 R151, RZ, RZ, RZ ;  /* 0x000000ffff977224 */ /* 0x000fce00078e00ff */
.L_x_2886:
[----:B------:R-:W-:-:S05]  /*14e90*/  VIADD R0, R21, 0x1 ;  /* 0x0000000115007836 */ /* 0x000fca0000000000 */
[----:B------:R-:W-:-:S04]  /*14ea0*/  ISETP.NE.AND P3, PT, R0, 0x2, PT ;  /* 0x000000020000780c */ /* 0x000fc80003f65270 */
[----:B------:R-:W-:Y:S02]  /*14eb0*/  SEL R5, RZ, 0x1, P3 ;  /* 0x00000001ff057807 */ /* 0x000fe40001800000 */
[----:B------:R-:W-:Y:S02]  /*14ec0*/  SEL R185, R0, RZ, P3 ;  /* 0x000000ff00b97207 */ /* 0x000fe40001800000 */
[----:B------:R-:W-:Y:S01]  /*14ed0*/  LOP3.LUT R188, R20, R5, RZ, 0x3c, !PT ;  /* 0x0000000514bc7212 */ /* 0x000fe200078e3cff */
[----:B------:R-:W-:Y:S06]  /*14ee0*/  @!P0 BRA `(.L_x_2876) ;  /* 0x0000000000048947 */ /* 0x000fec0003800000 */
[----:B------:R-:W-:Y:S01]  /*14ef0*/  BPT.TRAP 0x1 ;  /* 0x000000040000795c */ /* 0x000fe20000300000 */
.L_x_2876:
[----:B------:R-:W-:Y:S01]  /*14f00*/  IMAD R15, R185, 0x8, R16 ;  /* 0x00000008b90f7824 */ /* 0x000fe200078e0210 */
[----:B------:R-:W-:-:S04]  /*14f10*/  SHF.L.U32 R0, R188, 0x1f, RZ ;  /* 0x0000001fbc007819 */ /* 0x000fc800000006ff */
[----:B------:R0:W1:Y:S01]  /*14f20*/  SYNCS.PHASECHK.TRANS64.TRYWAIT P3, [R15+URZ+0x34830], R0 ;  /* 0x034830000f0075a7 */ /* 0x000062000806017f */
[----:B------:R-:W-:Y:S05]  /*14f30*/  @!P0 BRA `(.L_x_2877) ;  /* 0x0000000000048947 */ /* 0x000fea0003800000 */
[----:B------:R-:W-:Y:S01]  /*14f40*/  BPT.TRAP 0x1 ;  /* 0x000000040000795c */ /* 0x000fe20000300000 */
.L_x_2877:
[----:B------:R-:W-:Y:S01]  /*14f50*/  BSSY B2, `(.L_x_2878) ;  /* 0x0000006000027945 */ /* 0x000fe20003800000 */
[----:B------:R-:W-:Y:S02]  /*14f60*/  IMAD R4, R185, 0xc00, R8 ;  /* 0x00000c00b9047824 */ /* 0x000fe400078e0208 */
[----:B------:R-:W-:Y:S01]  /*14f70*/  IMAD.MOV.U32 R5, RZ, RZ, 0x40000040 ;  /* 0x40000040ff057424 */ /* 0x000fe200078e00ff */
[----:B-1----:R-:W-:Y:S06]  /*14f80*/  @P3 BRA `(.L_x_2879) ;  /* 0x0000000000083947 */ /* 0x002fec0003800000 */
[----:B------:R-:W1:Y:S02]  /*14f90*/  SYNCS.PHASECHK.TRANS64.TRYWAIT P3, [R15+URZ+0x34830], R0 ;  /* 0x034830000f0075a7 */ /* 0x000e64000806017f */
[----:B-1----:R-:W-:Y:S05]  /*14fa0*/  @!P3 BRA `(.L_x_2880) ;  /* 0x0000010400d4b947 */ /* 0x002fea0003800000 */
.L_x_2879:
[----:B------:R-:W-:Y:S05]  /*14fb0*/  BSYNC B2 ;  /* 0x0000000000027941 */ /* 0x000fea0003800000 */
.L_x_2878:
[----:B------:R-:W2:Y:S04]  /*14fc0*/  LDL.64 R24, [R1+0x38] ;  /* 0x0000380001187983 */ /* 0x000ea80000100a00 */
[----:B------:R3:W-:Y:S04]  /*14fd0*/  STL.64 [R1+0x70], R10 ;  /* 0x0000700a01007387 */ /* 0x0007e80000100a00 */
[----:B---3--:R-:W3:Y:S04]  /*14fe0*/  LDL.64 R10, [R1+0x30] ;  /* 0x00003000010a7983 */ /* 0x008ee80000100a00 */
[----:B------:R4:W-:Y:S04]  /*14ff0*/  STL.64 [R1+0x68], R8 ;  /* 0x0000680801007387 */ /* 0x0009e80000100a00 */
[----:B----4-:R-:W4:Y:S01]  /*15000*/  LDL.64 R8, [R1+0x28] ;  /* 0x0000280001087983 */ /* 0x010f220000100a00 */
[----:B------:R-:W-:-:S02]  /*15010*/  R2UR UR6, R4 ;  /* 0x00000000040672ca */ /* 0x000fc400000e0000 */
[----:B------:R-:W-:Y:S01]  /*15020*/  R2UR UR7, R5 ;  /* 0x00000000050772ca */ /* 0x000fe200000e0000 */
[----:B------:R0:W-:Y:S04]  /*15030*/  STL.64 [R1+0x60], R6 ;  /* 0x0000600601007387 */ /* 0x0001e80000100a00 */
[----:B0-----:R-:W4:Y:S01]  /*15040*/  LDL.64 R6, [R1+0x18] ;  /* 0x0000180001067983 */ /* 0x001f220000100a00 */
[----:B------:R-:W-:Y:S02]  /*15050*/  VIADD R12, R4, 0x2 ;  /* 0x00000002040c7836 */ /* 0x000fe40000000000 */
[----:B------:R-:W-:Y:S01]  /*15060*/  IMAD.MOV.U32 R13, RZ, RZ, 0x40000040 ;  /* 0x40000040ff0d7424 */ /* 0x000fe200078e00ff */
[----:B--2---:R-:W-:Y:S02]  /*15070*/  R2UR UR4, R24 ;  /* 0x00000000180472ca */ /* 0x004fe400000e0000 */
[----:B------:R-:W-:-:S02]  /*15080*/  R2UR UR5, R25 ;  /* 0x00000000190572ca */ /* 0x000fc400000e0000 */
[----:B------:R-:W-:-:S11]  /*15090*/  WARPGROUP.ARRIVE ;  /* 0x00000000000079c5 */ /* 0x000fd60000000000 */
[----:B------:R-:W-:Y:S01]  /*150a0*/  HGMMA.64x128x16.F32.BF16 R24, gdesc[UR4], RZ, !UPT, gsb0 ;  /* 0x01e00000041879f0 */ /* 0x000fe2000c0018ff */
[----:B------:R-:W-:Y:S02]  /*150b0*/  R2UR UR6, R12 ;  /* 0x000000000c0672ca */ /* 0x000fe400000e0000 */
[----:B------:R-:W-:Y:S02]  /*150c0*/  R2UR UR7, R13 ;  /* 0x000000000d0772ca */ /* 0x000fe400000e0000 */
[----:B---3--:R-:W-:Y:S02]  /*150d0*/  R2UR UR4, R10 ;  /* 0x000000000a0472ca */ /* 0x008fe400000e0000 */
[----:B------:R-:W-:Y:S02]  /*150e0*/  R2UR UR5, R11 ;  /* 0x000000000b0572ca */ /* 0x000fe400000e0000 */
[----:B------:R-:W2:Y:S01]  /*150f0*/  LDL.64 R10, [R1+0x10] ;  /* 0x00001000010a7983 */ /* 0x000ea20000100a00 */
[----:B------:R-:W-:-:S02]  /*15100*/  VIADD R12, R4, 0x4 ;  /* 0x00000004040c7836 */ /* 0x000fc40000000000 */
[----:B------:R-:W-:Y:S01]  /*15110*/  IMAD.MOV.U32 R13, RZ, RZ, 0x40000040 ;  /* 0x40000040ff0d7424 */ /* 0x000fe200078e00ff */
[----:B------:R-:W-:Y:S02]  /*15120*/  WARPGROUP.DEPBAR.LE gsb0, 0x0 ;  /* 0x00008000000079c5 */ /* 0x000fe40000010000 */
[----:B------:R-:W-:-:S06]  /*15130*/  WARPGROUP.ARRIVE ;  /* 0x00000000000079c5 */ /* 0x000fcc0000000000 */
[----:B------:R-:W-:Y:S01]  /*15140*/  HGMMA.64x128x16.F32.BF16 R24, gdesc[UR4], R24, gsb0 ;  /* 0x01e00000041879f0 */ /* 0x000fe20008001818 */
[----:B------:R-:W-:Y:S02]  /*15150*/  R2UR UR6, R12 ;  /* 0x000000000c0672ca */ /* 0x000fe400000e0000 */
[----:B------:R-:W-:Y:S02]  /*15160*/  R2UR UR7, R13 ;  /* 0x000000000d0772ca */ /* 0x000fe400000e0000 */
[----:B----4-:R-:W-:Y:S02]  /*15170*/  R2UR UR4, R8 ;  /* 0x00000000080472ca */ /* 0x010fe400000e0000 */
[----:B------:R-:W-:Y:S02]  /*15180*/  R2UR UR5, R9 ;  /* 0x00000000090572ca */ /* 0x000fe400000e0000 */
[----:B------:R-:W3:Y:S01]  /*15190*/  LDL.64 R8, [R1+0x8] ;  /* 0x0000080001087983 */ /* 0x000ee20000100a00 */
[----:B------:R-:W-:-:S02]  /*151a0*/  VIADD R12, R4, 0x6 ;  /* 0x00000006040c7836 */ /* 0x000fc40000000000 */
[----:B------:R-:W-:Y:S01]  /*151b0*/  IMAD.MOV.U32 R13, RZ, RZ, 0x40000040 ;  /* 0x40000040ff0d7424 */ /* 0x000fe200078e00ff */
[----:B------:R-:W-:Y:S02]  /*151c0*/  WARPGROUP.DEPBAR.LE gsb0, 0x0 ;  /* 0x00008000000079c5 */ /* 0x000fe40000010000 */
[----:B------:R-:W-:-:S06]  /*151d0*/  WARPGROUP.ARRIVE ;  /* 0x00000000000079c5 */ /* 0x000fcc0000000000 */
[----:B------:R-:W-:Y:S01]  /*151e0*/  HGMMA.64x128x16.F32.BF16 R24, gdesc[UR4], R24, gsb0 ;  /* 0x01e00000041879f0 */ /* 0x000fe20008001818 */
[----:B------:R-:W-:Y:S02]  /*151f0*/  R2UR UR6, R12 ;  /* 0x000000000c0672ca */ /* 0x000fe400000e0000 */
[----:B------:R-:W-:Y:S02]  /*15200*/  R2UR UR7, R13 ;  /* 0x000000000d0772ca */ /* 0x000fe400000e0000 */
[----:B------:R-:W-:Y:S02]  /*15210*/  R2UR UR4, R6 ;  /* 0x00000000060472ca */ /* 0x000fe400000e0000 */
[----:B------:R-:W-:Y:S02]  /*15220*/  R2UR UR5, R7 ;  /* 0x00000000070572ca */ /* 0x000fe400000e0000 */
[----:B------:R-:W4:Y:S01]  /*15230*/  LDL.64 R6, [R1] ;  /* 0x0000000001067983 */ /* 0x000f220000100a00 */
[----:B------:R-:W-:-:S02]  /*15240*/  VIADD R12, R4, 0x400 ;  /* 0x00000400040c7836 */ /* 0x000fc40000000000 */
[----:B------:R-:W-:Y:S01]  /*15250*/  IMAD.MOV.U32 R13, RZ, RZ, 0x40000040 ;  /* 0x40000040ff0d7424 */ /* 0x000fe200078e00ff */
[----:B------:R-:W-:Y:S02]  /*15260*/  WARPGROUP.DEPBAR.LE gsb0, 0x0 ;  /* 0x00008000000079c5 */ /* 0x000fe40000010000 */
[----:B------:R-:W-:-:S06]  /*15270*/  WARPGROUP.ARRIVE ;  /* 0x00000000000079c5 */ /* 0x000fcc0000000000 */
[----:B------:R-:W-:Y:S01]  /*15280*/  HGMMA.64x128x16.F32.BF16 R24, gdesc[UR4], R24, gsb0 ;  /* 0x01e00000041879f0 */ /* 0x000fe20008001818 */
[----:B------:R-:W-:Y:S02]  /*15290*/  R2UR UR6, R12 ;  /* 0x000000000c0672ca */ /* 0x000fe400000e0000 */
[----:B------:R-:W-:Y:S02]  /*152a0*/  R2UR UR7, R13 ;  /* 0x000000000d0772ca */ /* 0x000fe400000e0000 */
[----:B--2---:R-:W-:Y:S02]  /*152b0*/  R2UR UR4, R10 ;  /* 0x000000000a0472ca */ /* 0x004fe400000e0000 */
[----:B------:R-:W-:Y:S01]  /*152c0*/  R2UR UR5, R11 ;  /* 0x000000000b0572ca */ /* 0x000fe200000e0000 */
[----:B------:R-:W-:Y:S01]  /*152d0*/  VIADD R12, R4, 0x402 ;  /* 0x00000402040c7836 */ /* 0x000fe20000000000 */
[----:B------:R0:W5:Y:S01]  /*152e0*/  LDL.LU.64 R10, [R1+0x70] ;  /* 0x00007000010a7983 */ /* 0x0001620000300a00 */
[----:B------:R-:W-:Y:S01]  /*152f0*/  IMAD.MOV.U32 R13, RZ, RZ, 0x40000040 ;  /* 0x40000040ff0d7424 */ /* 0x000fe200078e00ff */
[----:B------:R-:W-:-:S02]  /*15300*/  WARPGROUP.DEPBAR.LE gsb0, 0x0 ;  /* 0x00008000000079c5 */ /* 0x000fc40000010000 */
[----:B------:R-:W-:-:S07]  /*15310*/  WARPGROUP.ARRIVE ;  /* 0x00000000000079c5 */ /* 0x000fce0000000000 */
[----:B------:R-:W-:Y:S01]  /*15320*/  HGMMA.64x128x16.F32.BF16 R24, gdesc[UR4], R24, gsb0 ;  /* 0x01e00000041879f0 */ /* 0x000fe20008001818 */
[----:B------:R-:W-:Y:S02]  /*15330*/  R2UR UR6, R12 ;  /* 0x000000000c0672ca */ /* 0x000fe400000e0000 */
[----:B------:R-:W-:Y:S02]  /*15340*/  R2UR UR7, R13 ;  /* 0x000000000d0772ca */ /* 0x000fe400000e0000 */
[----:B---3--:R-:W-:Y:S02]  /*15350*/  R2UR UR4, R8 ;  /* 0x00000000080472ca */ /* 0x008fe400000e0000 */
        /* <DEDUP_REMOVED lines=9> */
[----:B----4-:R-:W-:Y:S02]  /*153f0*/  R2UR UR4, R6 ;  /* 0x00000000060472ca */ /* 0x010fe400000e0000 */
        /* <DEDUP_REMOVED lines=117> */
.L_x_2881:
[----:B-1----:R-:W-:Y:S01]  /*15b50*/  SHF.L.U32 R0, R20, 0x1f, RZ ;  /* 0x0000001f14007819 */ /* 0x002fe200000006ff */
[----:B------:R-:W-:-:S04]  /*15b60*/  IMAD R12, R21, 0x8, R16 ;  /* 0x00000008150c7824 */ /* 0x000fc800078e0210 */
[----:B------:R0:W1:Y:S01]  /*15b70*/  SYNCS.PHASECHK.TRANS64.TRYWAIT P3, [R12+URZ+0x34850], R0 ;  /* 0x034850000c0075a7 */ /* 0x000062000806017f */
[----:B------:R-:W-:Y:S05]  /*15b80*/  @!P0 BRA `(.L_x_2882) ;  /* 0x0000000000048947 */ /* 0x000fea0003800000 */
[----:B------:R-:W-:Y:S01]  /*15b90*/  BPT.TRAP 0x1 ;  /* 0x000000040000795c */ /* 0x000fe20000300000 */
.L_x_2882:
[----:B------:R-:W-:Y:S04]  /*15ba0*/  BSSY B2, `(.L_x_2883) ;  /* 0x0000004000027945 */ /* 0x000fe80003800000 */
[----:B-1----:R-:W-:Y:S05]  /*15bb0*/  @P3 BRA `(.L_x_2884) ;  /* 0x0000000000083947 */ /* 0x002fea0003800000 */
[----:B------:R-:W1:Y:S02]  /*15bc0*/  SYNCS.PHASECHK.TRANS64.TRYWAIT P3, [R12+URZ+0x34850], R0 ;  /* 0x034850000c0075a7 */ /* 0x000e64000806017f */
[----:B-1----:R-:W-:Y:S05]  /*15bd0*/  @!P3 BRA `(.L_x_2885) ;  /* 0x000000f800dcb947 */ /* 0x002fea0003800000 */
.L_x_2884:
[----:B------:R-:W-:Y:S05]  /*15be0*/  BSYNC B2 ;  /* 0x0000000000027941 */ /* 0x000fea0003800000 */
.L_x_2883:
[----:B01----:R-:W-:Y:S01]  /*15bf0*/  VIADD R0, R16, 0x400 ;  /* 0x0000040010007836 */ /* 0x003fe20000000000 */
[----:B------:R-:W-:Y:S01]  /*15c00*/  WARPGROUP.ARRIVE ;  /* 0x00000000000079c5 */ /* 0x000fe20000000000 */
[----:B------:R-:W-:Y:S02]  /*15c10*/  IMAD.MOV.U32 R3, RZ, RZ, 0x40000040 ;  /* 0x40000040ff037424 */ /* 0x000fe400078e00ff */
[----:B------:R-:W-:Y:S01]  /*15c20*/  IMAD.MOV.U32 R5, RZ, RZ, 0x40000040 ;  /* 0x40000040ff057424 */ /* 0x000fe200078e00ff */
[----:B------:R-:W-:Y:S01]  /*15c30*/  SHF.R.U32.HI R0, RZ, 0x4, R0 ;  /* 0x00000004ff007819 */ /* 0x000fe20000011600 */
[----:B------:R-:W-:Y:S01]  /*15c40*/  IMAD.IADD R13, R205, 0x1, R200 ;  /* 0x00000001cd0d7824 */ /* 0x000fe200078e02c8 */
[----:B------:R-:W-:Y:S01]  /*15c50*/  R2UR UR7, R3 ;  /* 0x00000000030772ca */ /* 0x000fe200000e0000 */
[----:B------:R-:W-:Y:S01]  /*15c60*/  @!P1 VIADD R15, R15, 0x34840 ;  /* 0x000348400f0f9836 */ /* 0x000fe20000000000 */
[----:B------:R-:W-:Y:S01]  /*15c70*/  LOP3.LUT R0, R0, 0x3fff, RZ, 0xc0, !PT ;  /* 0x00003fff00007812 */ /* 0x000fe200078ec0ff */
[----:B------:R-:W0:Y:S03]  /*15c80*/  @P2 LDC R3, c[0x0][0x44c] ;  /* 0x00011300ff032b82 */ /* 0x000e260000000800 */
[----:B------:R-:W-:-:S02]  /*15c90*/  LOP3.LUT R0, R0, 0x4000000, RZ, 0xfc, !PT ;  /* 0x0400000000007812 */ /* 0x000fc400078efcff */
[----:B------:R-:W-:-:S03]  /*15ca0*/  @!P1 PRMT R15, RZ, 0x654, R15 ;  /* 0x00000654ff0f9816 */ /* 0x000fc6000000000f */
[----:B------:R-:W-:Y:S02]  /*15cb0*/  IMAD R2, R21, 0x800, R0 ;  /* 0x0000080015027824 */ /* 0x000fe400078e0200 */
[----:B------:R-:W1:Y:S01]  /*15cc0*/  @P2 LDC R0, c[0x0][0x450] ;  /* 0x00011400ff002b82 */ /* 0x000e620000000800 */
[----:B------:R-:W-:Y:S02]  /*15cd0*/  IMAD.MOV.U32 R21, RZ, RZ, 0x40000040 ;  /* 0x40000040ff157424 */ /* 0x000fe400078e00ff */
[C---:B------:R-:W-:Y:S01]  /*15ce0*/  R2UR UR6, R2.reuse ;  /* 0x00000000020672ca */ /* 0x040fe200000e0000 */
[C---:B------:R-:W-:Y:S02]  /*15cf0*/  VIADD R4, R2.reuse, 0x80 ;  /* 0x0000008002047836 */ /* 0x040fe40000000000 */
[----:B------:R-:W-:Y:S02]  /*15d00*/  VIADD R20, R2, 0x200 ;  /* 0x0000020002147836 */ /* 0x000fe40000000000 */
[----:B0-----:R-:W-:-:S08]  /*15d10*/  @P2 IMAD.HI.U32 R3, R13, R3, RZ ;  /* 0x000000030d032227 */ /* 0x001fd000078e00ff */
[----:B------:R-:W-:Y:S01]  /*15d20*/  HGMMA.64x128x16.F32.BF16 R88, R180, gdesc[UR4].tnspB, R88, gsb0 ;  /* 0x41e00004b4587df0 */ /* 0x000fe20008001858 */
[----:B------:R-:W-:Y:S01]  /*15d30*/  R2UR UR6, R4 ;  /* 0x00000000040672ca */ /* 0x000fe200000e0000 */
[----:B------:R-:W-:Y:S01]  /*15d40*/  VIADD R4, R2, 0x100 ;  /* 0x0000010002047836 */ /* 0x000fe20000000000 */
[----:B------:R-:W-:Y:S01]  /*15d50*/  R2UR UR7, R5 ;  /* 0x00000000050772ca */ /* 0x000fe200000e0000 */
[----:B------:R-:W-:Y:S01]  /*15d60*/  IMAD.MOV.U32 R5, RZ, RZ, 0x40000040 ;  /* 0x40000040ff057424 */ /* 0x000fe200078e00ff */
[----:B-1----:R-:W-:Y:S01]  /*15d70*/  @P2 SHF.R.U32.HI R13, RZ, R0, R3 ;  /* 0x00000000ff0d2219 */ /* 0x002fe20000011603 */
[----:B------:R-:W-:-:S04]  /*15d80*/  IMAD.MOV.U32 R3, RZ, RZ, -0x80 ;  /* 0xffffff80ff037424 */ /* 0x000fc800078e00ff */
[----:B------:R-:W0:Y:S01]  /*15d90*/  SHFL.IDX PT, R0, R13, RZ, 0x1c1f ;  /* 0x001c1fff0d007589 */ /* 0x000e2200000e0000 */
[----:B-----5:R-:W-:-:S04]  /*15da0*/  IMAD R3, R9, R3, 0x1 ;  /* 0x0000000109037424 */ /* 0x020fc800078e0203 */
[----:B------:R-:W-:-:S05]  /*15db0*/  IMAD R3, R204, -0x2, R3 ;  /* 0xfffffffecc037824 */ /* 0x000fca00078e0203 */
[----:B------:R-:W-:-:S05]  /*15dc0*/  IADD3 R3, -R201, R3, R202 ;  /* 0x00000003c9037210 */ /* 0x000fca0007ffe1ca */
[----:B0-----:R-:W-:-:S05]  /*15dd0*/  IMAD.IADD R0, R3, 0x1, R0 ;  /* 0x0000000103007824 */ /* 0x001fca00078e0200 */
[C---:B------:R-:W-:Y:S02]  /*15de0*/  ISETP.GT.AND P3, PT, R0.reuse, RZ, PT ;  /* 0x000000ff0000720c */ /* 0x040fe40003f64270 */
[----:B------:R-:W-:Y:S02]  /*15df0*/  ISETP.GT.AND P4, PT, R0, 0x1, PT ;  /* 0x000000010000780c */ /* 0x000fe40003f84270 */
[----:B------:R-:W-:Y:S02]  /*15e00*/  FSEL R24, R24, -INF , P3 ;  /* 0xff80000018187808 */ /* 0x000fe40001800000 */
[C---:B------:R-:W-:Y:S02]  /*15e10*/  ISETP.GT.AND P3, PT, R0.reuse, 0x8, PT ;  /* 0x000000080000780c */ /* 0x040fe40003f64270 */
[----:B------:R-:W-:Y:S02]  /*15e20*/  FSEL R25, R25, -INF , P4 ;  /* 0xff80000019197808 */ /* 0x000fe40002000000 */
[----:B------:R-:W-:-:S02]  /*15e30*/  ISETP.GT.AND P4, PT, R0, 0x9, PT ;  /* 0x000000090000780c */ /* 0x000fc40003f84270 */
[----:B------:R-:W-:Y:S02]  /*15e40*/  FSEL R28, R28, -INF , P3 ;  /* 0xff8000001c1c7808 */ /* 0x000fe40001800000 */
[C---:B------:R-:W-:Y:S02]  /*15e50*/  ISETP.GT.AND P3, PT, R0.reuse, 0x10, PT ;  /* 0x000000100000780c */ /* 0x040fe40003f64270 */
[----:B------:R-:W-:Y:S02]  /*15e60*/  FSEL R29, R29, -INF , P4 ;  /* 0xff8000001d1d7808 */ /* 0x000fe40002000000 */
[----:B------:R-:W-:Y:S02]  /*15e70*/  ISETP.GT.AND P4, PT, R0, 0x11, PT ;  /* 0x000000110000780c */ /* 0x000fe40003f84270 */
[----:B------:R-:W-:Y:S02]  /*15e80*/  FSEL R32, R32, -INF , P3 ;  /* 0xff80000020207808 */ /* 0x000fe40001800000 */
[----:B------:R-:W-:-:S02]  /*15e90*/  ISETP.GT.AND P3, PT, R0, 0x18, PT ;  /* 0x000000180000780c */ /* 0x000fc40003f64270 */
[----:B------:R-:W-:Y:S02]  /*15ea0*/  FSEL R33, R33, -INF , P4 ;  /* 0xff80000021217808 */ /* 0x000fe40002000000 */
        /* <DEDUP_REMOVED lines=36> */
[----:B------:R-:W-:Y:S01]  /*160f0*/  ISETP.GT.AND P4, PT, R0, 0x61, PT ;  /* 0x000000610000780c */ /* 0x000fe20003f84270 */
[----:B------:R-:W-:Y:S02]  /*16100*/  WARPGROUP.DEPBAR.LE gsb0, 0x0 ;  /* 0x00008000000079c5 */ /* 0x000fe40000010000 */
[----:B------:R-:W-:Y:S01]  /*16110*/  WARPGROUP.ARRIVE ;  /* 0x00000000000079c5 */ /* 0x000fe20000000000 */
[----:B------:R-:W-:Y:S02]  /*16120*/  FSEL R72, R72, -INF , P3 ;  /* 0xff80000048487808 */ /* 0x000fe40001800000 */
[----:B------:R-:W-:Y:S02]  /*16130*/  ISETP.GT.AND P3, PT, R0, 0x68, PT ;  /* 0x000000680000780c */ /* 0x000fe40003f64270 */
[----:B------:R-:W-:Y:S01]  /*16140*/  FSEL R73, R73, -INF , P4 ;  /* 0xff80000049497808 */ /* 0x000fe20002000000 */
[----:B------:R-:W-:Y:S01]  /*16150*/  HGMMA.64x128x16.F32.BF16 R88, R176, gdesc[UR4].tnspB, R88, gsb0 ;  /* 0x41e00004b0587df0 */ /* 0x000fe20008001858 */
[----:B------:R-:W-:Y:S01]  /*16160*/  R2UR UR6, R4 ;  /* 0x00000000040672ca */ /* 0x000fe200000e0000 */
[----:B------:R-:W-:Y:S01]  /*16170*/  VIADD R4, R2, 0x180 ;  /* 0x0000018002047836 */ /* 0x000fe20000000000 */
[----:B------:R-:W-:Y:S01]  /*16180*/  R2UR UR7, R5 ;  /* 0x00000000050772ca */ /* 0x000fe200000e0000 */
[----:B------:R-:W-:Y:S01]  /*16190*/  IMAD.MOV.U32 R5, RZ, RZ, 0x40000040 ;  /* 0x40000040ff057424 */ /* 0x000fe200078e00ff */
        /* <DEDUP_REMOVED lines=10> */
[----:B------:R-:W-:Y:S01]  /*16240*/  FSEL R85, R85, -INF , P4 ;  /* 0xff80000055557808 */ /* 0x000fe20002000000 */
[----:B------:R-:W-:Y:S02]  /*16250*/  WARPGROUP.DEPBAR.LE gsb0, 0x0 ;  /* 0x00008000000079c5 */ /* 0x000fe40000010000 */
[----:B------:R-:W-:-:S06]  /*16260*/  WARPGROUP.ARRIVE ;  /* 0x00000000000079c5 */ /* 0x000fcc0000000000 */
[----:B------:R-:W-:Y:S01]  /*16270*/  HGMMA.64x128x16.F32.BF16 R88, R172, gdesc[UR4].tnspB, R88, gsb0 ;  /* 0x41e00004ac587df0 */ /* 0x000fe20008001858 */
[----:B------:R-:W-:Y:S02]  /*16280*/  R2UR UR6, R4 ;  /* 0x00000000040672ca */ /* 0x000fe400000e0000 */
[----:B------:R-:W-:Y:S02]  /*16290*/  FMNMX.FTZ R4, R24, R10, !PT ;  /* 0x0000000a18047209 */ /* 0x000fe40007810000 */
        /* <DEDUP_REMOVED lines=40> */
[----:B0-----:R-:W-:Y:S01]  /*16520*/  FMNMX.FTZ R4, R4, R0, !PT ;  /* 0x0000000004047209 */ /* 0x001fe20007810000 */
[----:B------:R-:W-:Y:S01]  /*16530*/  IMAD.U32 R0, RZ, RZ, UR39 ;  /* 0x00000027ff007e24 */ /* 0x000fe2000f8e00ff */
[----:B------:R-:W-:Y:S02]  /*16540*/  R2UR UR10, R20 ;  /* 0x00000000140a72ca */ /* 0x000fe400000e0000 */
[----:B------:R-:W-:Y:S01]  /*16550*/  R2UR UR11, R21 ;  /* 0x00000000150b72ca */ /* 0x000fe200000e0000 */
[----:B------:R-:W0:Y:S02]  /*16560*/  SHFL.BFLY PT, R5, R4, 0x1, 0x1f ;  /* 0x0c201f0004057f89 */ /* 0x000e2400000e0000 */
[----:B0-----:R-:W-:-:S02]  /*16570*/  FMNMX.FTZ R4, R4, R5, !PT ;  /* 0x0000000504047209 */ /* 0x001fc40007810000 */
[----:B------:R-:W0:Y:S02]  /*16580*/  SHFL.IDX PT, R5, R13, 0x1, 0x1c1f ;  /* 0x003c1f000d057f89 */ /* 0x000e2400000e0000 */
[----:B------:R-:W-:Y:S01]  /*16590*/  FSETP.NEU.FTZ.AND P3, PT, R4, -INF , PT ;  /* 0xff8000000400780b */ /* 0x000fe20003f7d000 */
[----:B0-----:R-:W-:-:S05]  /*165a0*/  IMAD.IADD R3, R3, 0x1, R5 ;  /* 0x0000000103037824 */ /* 0x001fca00078e0205 */
[C---:B------:R-:W-:Y:S02]  /*165b0*/  ISETP.GT.AND P4, PT, R3.reuse, RZ, PT ;  /* 0x000000ff0300720c */ /* 0x040fe40003f84270 */
        /* <DEDUP_REMOVED lines=36> */
[C---:B------:R-:W-:Y:S01]  /*16800*/  ISETP.GT.AND P5, PT, R3.reuse, 0x49, PT ;  /* 0x000000490300780c */ /* 0x040fe20003fa4270 */
[----:B------:R-:W-:Y:S02]  /*16810*/  WARPGROUP.DEPBAR.LE gsb0, 0x0 ;  /* 0x00008000000079c5 */ /* 0x000fe40000010000 */
[----:B------:R-:W-:Y:S01]  /*16820*/  WARPGROUP.ARRIVE ;  /* 0x00000000000079c5 */ /* 0x000fe20000000000 */
[----:B------:R-:W-:Y:S01]  /*16830*/  FMUL.FTZ R169, R4, R0 ;  /* 0x0000000004a97220 */ /* 0x000fe20000410000 */
[----:B------:R-:W-:Y:S02]  /*16840*/  FSEL R62, R62, -INF , P4 ;  /* 0xff8000003e3e7808 */ /* 0x000fe40002000000 */
[----:B------:R-:W-:Y:S02]  /*16850*/  ISETP.GT.AND P4, PT, R3, 0x50, PT ;  /* 0x000000500300780c */ /* 0x000fe40003f84270 */
[----:B------:R-:W-:Y:S01]  /*16860*/  HGMMA.64x128x16.F32.BF16 R88, R164, gdesc[UR4].tnspB, R88, gsb0 ;  /* 0x41e00004a4587df0 */ /* 0x000fe20008001858 */
[----:B------:R-:W-:-:S02]  /*16870*/  FSEL R169, R169, RZ, P3 ;  /* 0x000000ffa9a97208 */ /* 0x000fc40001800000 */
[----:B------:R-:W-:Y:S02]  /*16880*/  FSEL R63, R63, -INF , P5 ;  /* 0xff8000003f3f7808 */ /* 0x000fe40002800000 */
[----:B------:R-:W-:Y:S01]  /*16890*/  ISETP.GT.AND P5, PT, R3, 0x51, PT ;  /* 0x000000510300780c */ /* 0x000fe20003fa4270 */
[-CC-:B------:R-:W-:Y:S01]  /*168a0*/  FFMA.FTZ R180, R24, R0.reuse, -R169.reuse ;  /* 0x0000000018b47223 */ /* 0x180fe200000108a9 */
[----:B------:R-:W-:Y:S01]  /*168b0*/  FMNMX.FTZ R24, R26, R11, !PT ;  /* 0x0000000b1a187209 */ /* 0x000fe20007810000 */
[-CC-:B------:R-:W-:Y:S01]  /*168c0*/  FFMA.FTZ R182, R28, R0.reuse, -R169.reuse ;  /* 0x000000001cb67223 */ /* 0x180fe200000108a9 */
[----:B------:R-:W-:Y:S01]  /*168d0*/  FSEL R66, R66, -INF , P4 ;  /* 0xff80000042427808 */ /* 0x000fe20002000000 */
[--C-:B------:R-:W-:Y:S01]  /*168e0*/  FFMA.FTZ R20, R29, R0, -R169.reuse ;  /* 0x000000001d147223 */ /* 0x100fe200000108a9 */
[----:B------:R-:W-:Y:S01]  /*168f0*/  FMNMX.FTZ R5, R27, R24, !PT ;  /* 0x000000181b057209 */ /* 0x000fe20007810000 */
[----:B------:R-:W-:Y:S01]  /*16900*/  IMAD.MOV.U32 R29, RZ, RZ, 0x40000040 ;  /* 0x40000040ff1d7424 */ /* 0x000fe200078e00ff */
[----:B------:R-:W-:Y:S01]  /*16910*/  ISETP.GT.AND P4, PT, R3, 0x58, PT ;  /* 0x000000580300780c */ /* 0x000fe20003f84270 */
[-CC-:B------:R-:W-:Y:S01]  /*16920*/  FFMA.FTZ R168, R48, R0.reuse, -R169.reuse ;  /* 0x0000000030a87223 */ /* 0x180fe200000108a9 */
        /* <DEDUP_REMOVED lines=57> */
[----:B------:R-:W-:Y:S01]  /*16cc0*/  FFMA.FTZ R57, R84, R0, -R169 ;  /* 0x0000000054397223 */ /* 0x000fe200000108a9 */
[----:B------:R-:W-:-:S02]  /*16cd0*/  FSEL R82, R82, -INF , P4 ;  /* 0xff80000052527808 */ /* 0x000fc40002000000 */
[----:B------:R-:W-:Y:S01]  /*16ce0*/  FMNMX.FTZ R5, R59, R28, !PT ;  /* 0x0000001c3b057209 */ /* 0x000fe20007810000 */
[----:B------:R-:W-:Y:S01]  /*16cf0*/  MUFU.EX2 R24, R24 ;  /* 0x0000001800187308 */ /* 0x000fe20000000800 */
[----:B------:R-:W-:Y:S02]  /*16d00*/  ISETP.GT.AND P4, PT, R3, 0x78, PT ;  /* 0x000000780300780c */ /* 0x000fe40003f84270 */
[----:B------:R-:W-:Y:S02]  /*16d10*/  FMNMX.FTZ R28, R62, R5, !PT ;  /* 0x000000053e1c7209 */ /* 0x000fe40007810000 */
[----:B------:R-:W-:Y:S02]  /*16d20*/  FSEL R83, R83, -INF , P5 ;  /* 0xff80000053537808 */ /* 0x000fe40002800000 */
[----:B------:R-:W-:Y:S01]  /*16d30*/  FMNMX.FTZ R5, R63, R28, !PT ;  /* 0x0000001c3f057209 */ /* 0x000fe20007810000 */
[----:B------:R-:W-:Y:S01]  /*16d40*/  MUFU.EX2 R172, R172 ;  /* 0x000000ac00ac7308 */ /* 0x000fe20000000800 */
[----:B------:R-:W-:-:S02]  /*16d50*/  ISETP.GT.AND P5, PT, R3, 0x79, PT ;  /* 0x000000790300780c */ /* 0x000fc40003fa4270 */
[----:B------:R-:W-:Y:S02]  /*16d60*/  FMNMX.FTZ R28, R66, R5, !PT ;  /* 0x00000005421c7209 */ /* 0x000fe40007810000 */
[----:B------:R-:W-:Y:S02]  /*16d70*/  FSEL R86, R86, -INF , P4 ;  /* 0xff80000056567808 */ /* 0x000fe40002000000 */
[----:B------:R-:W-:Y:S01]  /*16d80*/  FMNMX.FTZ R5, R67, R28, !PT ;  /* 0x0000001c43057209 */ /* 0x000fe20007810000 */
[----:B------:R-:W-:Y:S01]  /*16d90*/  MUFU.EX2 R25, R25 ;  /* 0x0000001900197308 */ /* 0x000fe20000000800 */
[----:B------:R-:W-:Y:S02]  /*16da0*/  FSEL R87, R87, -INF , P5 ;  /* 0xff80000057577808 */ /* 0x000fe40002800000 */
[----:B------:R-:W-:Y:S02]  /*16db0*/  FMNMX.FTZ R28, R70, R5, !PT ;  /* 0x00000005461c7209 */ /* 0x000fe40007810000 */
[----:B------:R-:W-:-:S02]  /*16dc0*/  R2UR UR7, R29 ;  /* 0x000000001d0772ca */ /* 0x000fc400000e0000 */
        /* <DEDUP_REMOVED lines=13> */
[----:B------:R-:W-:Y:S04]  /*16ea0*/  MUFU.EX2 R170, R170 ;  /* 0x000000aa00aa7308 */ /* 0x000fe80000000800 */
[----:B------:R-:W0:Y:S04]  /*16eb0*/  SHFL.BFLY PT, R28, R3, 0x2, 0x1f ;  /* 0x0c401f00031c7f89 */ /* 0x000e2800000e0000 */
        /* <DEDUP_REMOVED lines=8> */
[----:B------:R-:W-:Y:S07]  /*16f40*/  HGMMA.64x128x16.F32.BF16 R88, R160, gdesc[UR8].tnspB, R88, gsb0 ;  /* 0x41e00008a0587df0 */ /* 0x000fee0008001858 */
[----:B------:R-:W-:Y:S01]  /*16f50*/  MUFU.EX2 R164, R164 ;  /* 0x000000a400a47308 */ /* 0x000fe20000000800 */
[----:B0-----:R-:W-:-:S02]  /*16f60*/  FMNMX.FTZ R28, R3, R28, !PT ;  /* 0x0000001c031c7209 */ /* 0x001fc40007810000 */
[----:B------:R-:W-:Y:S02]  /*16f70*/  FSEL R3, R4, RZ, P3 ;  /* 0x000000ff04037208 */ /* 0x000fe40001800000 */
[----:B------:R-:W-:Y:S01]  /*16f80*/  ISETP.GT.AND P3, PT, R9, R14, PT ;  /* 0x0000000e0900720c */ /* 0x000fe20003f64270 */
[----:B------:R-:W0:Y:S02]  /*16f90*/  SHFL.BFLY PT, R5, R28, 0x1, 0x1f ;  /* 0x0c201f001c057f89 */ /* 0x000e2400000e0000 */
[----:B------:R-:W-:Y:S01]  /*16fa0*/  MUFU.EX2 R166, R166 ;  /* 0x000000a600a67308 */ /* 0x000fe20000000800 */
[----:B------:R-:W-:Y:S01]  /*16fb0*/  FADD.FTZ R3, -R3, R10 ;  /* 0x0000000a03037221 */ /* 0x000fe20000010100 */
[----:B------:R-:W-:-:S03]  /*16fc0*/  VIADD R9, R9, 0xffffffff ;  /* 0xffffffff09097836 */ /* 0x000fc60000000000 */
[----:B------:R-:W-:-:S03]  /*16fd0*/  FMUL.FTZ R3, R3, R0 ;  /* 0x0000000003037220 */ /* 0x000fc60000410000 */
[----:B------:R-:W-:Y:S08]  /*16fe0*/  MUFU.EX2 R48, R48 ;  /* 0x0000003000307308 */ /* 0x000ff00000000800 */
[----:B------:R-:W1:Y:S01]  /*16ff0*/  MUFU.EX2 R3, R3 ;  /* 0x0000000300037308 */ /* 0x000e620000000800 */
[----:B0-----:R-:W-:Y:S01]  /*17000*/  FMNMX.FTZ R5, R28, R5, !PT ;  /* 0x000000051c057209 */ /* 0x001fe20007810000 */
[----:B------:R-:W-:-:S06]  /*17010*/  VIADD R28, R2, 0x300 ;  /* 0x00000300021c7836 */ /* 0x000fcc0000000000 */
[----:B------:R-:W-:Y:S01]  /*17020*/  MUFU.EX2 R45, R45 ;  /* 0x0000002d002d7308 */ /* 0x000fe20000000800 */
[C---:B------:R-:W-:Y:S01]  /*17030*/  FSETP.NEU.FTZ.AND P4, PT, R5.reuse, -INF , PT ;  /* 0xff8000000500780b */ /* 0x040fe20003f9d000 */
[C---:B------:R-:W-:Y:S01]  /*17040*/  FMUL.FTZ R61, R5.reuse, R0 ;  /* 0x00000000053d7220 */ /* 0x040fe20000410000 */
[----:B------:R-:W-:Y:S02]  /*17050*/  R2UR UR6, R28 ;  /* 0x000000001c0672ca */ /* 0x000fe400000e0000 */
[----:B------:R-:W-:Y:S02]  /*17060*/  FSEL R10, R5, RZ, P4 ;  /* 0x000000ff050a7208 */ /* 0x000fe40002000000 */
[----:B------:R-:W-:Y:S01]  /*17070*/  FSEL R61, R61, RZ, P4 ;  /* 0x000000ff3d3d7208 */ /* 0x000fe20002000000 */
[----:B------:R-:W-:Y:S02]  /*17080*/  MUFU.EX2 R41, R41 ;  /* 0x0000002900297308 */ /* 0x000fe40000000800 */
[----:B------:R-:W-:Y:S01]  /*17090*/  FADD.FTZ R11, -R10, R11 ;  /* 0x0000000b0a0b7221 */ /* 0x000fe20000010100 */
[----:B------:R-:W-:-:S02]  /*170a0*/  VIADD R10, R2, 0x380 ;  /* 0x00000380020a7836 */ /* 0x000fc40000000000 */
[-CC-:B------:R-:W-:Y:S01]  /*170b0*/  FFMA.FTZ R181, R26, R0.reuse, -R61.reuse ;  /* 0x000000001ab57223 */ /* 0x180fe2000001083d */
[-CC-:B------:R-:W-:Y:S01]  /*170c0*/  FFMA.FTZ R26, R27, R0.reuse, -R61.reuse ;  /* 0x000000001b1a7223 */ /* 0x180fe2000001083d */
[-C--:B------:R-:W-:Y:S01]  /*170d0*/  FMUL.FTZ R2, R11, R0.reuse ;  /* 0x000000000b027220 */ /* 0x080fe20000410000 */
[----:B------:R-:W-:Y:S02]  /*170e0*/  IMAD.MOV.U32 R11, RZ, RZ, 0x40000040 ;  /* 0x40000040ff0b7424 */ /* 0x000fe400078e00ff */
[-CC-:B------:R-:W-:Y:S01]  /*170f0*/  FFMA.FTZ R183, R30, R0.reuse, -R61.reuse ;  /* 0x000000001eb77223 */ /* 0x180fe2000001083d */
[-CC-:B------:R-:W-:Y:S01]  /*17100*/  FFMA.FTZ R31, R31, R0.reuse, -R61.reuse ;  /* 0x000000001f1f7223 */ /* 0x180fe2000001083d */
[----:B------:R-:W-:Y:S01]  /*17110*/  MUFU.EX2 R181, R181 ;  /* 0x000000b500b57308 */ /* 0x000fe20000000800 */
[-CC-:B------:R-:W-:Y:S01]  /*17120*/  FFMA.FTZ R177, R34, R0.reuse, -R61.reuse ;  /* 0x0000000022b17223 */ /* 0x180fe2000001083d */
[-CC-:B------:R-:W-:Y:S01]  /*17130*/  FFMA.FTZ R27, R35, R0.reuse, -R61.reuse ;  /* 0x00000000231b7223 */ /* 0x180fe2000001083d */
[-CC-:B------:R-:W-:Y:S01]  /*17140*/  FFMA.FTZ R179, R38, R0.reuse, -R61.reuse ;  /* 0x0000000026b37223 */ /* 0x180fe2000001083d */
[----:B-1----:R-:W-:Y:S01]  /*17150*/  FFMA.FTZ R38, R3, R7, R180 ;  /* 0x0000000703267223 */ /* 0x002fe200000100b4 */
        /* <DEDUP_REMOVED lines=18> */
[----:B------:R-:W-:Y:S01]  /*17280*/  FFMA.FTZ R86, R86, R0, -R61 ;  /* 0x0000000056567223 */ /* 0x000fe2000001083d */
[----:B------:R-:W2:Y:S01]  /*17290*/  MUFU.EX2 R183, R183 ;  /* 0x000000b700b77308 */ /* 0x000ea20000000800 */
[----:B0-----:R-:W-:Y:S01]  /*172a0*/  FFMA.FTZ R7, R2, R6, R181 ;  /* 0x0000000602077223 */ /* 0x001fe200000100b5 */
[----:B------:R-:W-:Y:S01]  /*172b0*/  @!P1 VIADD R6, R12, 0x34860 ;  /* 0x000348600c069836 */ /* 0x000fe20000000000 */
[----:B------:R-:W-:-:S05]  /*172c0*/  F2FP.BF16.F32.PACK_AB R180, R13, R180 ;  /* 0x000000b40db4723e */ /* 0x000fca00000010ff */
[----:B------:R-:W0:Y:S01]  /*172d0*/  MUFU.EX2 R31, R31 ;  /* 0x0000001f001f7308 */ /* 0x000e220000000800 */
[C---:B-1----:R-:W-:Y:S01]  /*172e0*/  FADD.FTZ R12, R26.reuse, R7 ;  /* 0x000000071a0c7221 */ /* 0x042fe20000010000 */
[----:B------:R-:W-:Y:S01]  /*172f0*/  @!P1 PRMT R7, RZ, 0x654, R6 ;  /* 0x00000654ff079816 */ /* 0x000fe20000000006 */
[----:B------:R-:W-:Y:S01]  /*17300*/  FFMA.FTZ R6, R63, R0, -R61 ;  /* 0x000000003f067223 */ /* 0x000fe2000001083d */
[----:B------:R-:W-:-:S04]  /*17310*/  F2FP.BF16.F32.PACK_AB R181, R26, R181 ;  /* 0x000000b51ab5723e */ /* 0x000fc800000010ff */
[----:B------:R-:W1:Y:S01]  /*17320*/  MUFU.EX2 R177, R177 ;  /* 0x000000b100b17308 */ /* 0x000e620000000800 */
[----:B--2---:R-:W-:-:S07]  /*17330*/  FADD.FTZ R12, R183, R12 ;  /* 0x0000000cb70c7221 */ /* 0x004fce0000010000 */
[----:B------:R-:W2:Y:S01]  /*17340*/  MUFU.EX2 R27, R27 ;  /* 0x0000001b001b7308 */ /* 0x000ea20000000800 */
[----:B0-----:R-:W-:-:S07]  /*17350*/  F2FP.BF16.F32.PACK_AB R183, R31, R183 ;  /* 0x000000b71fb7723e */ /* 0x001fce00000010ff */
        /* <DEDUP_REMOVED lines=12> */
[----:B------:R-:W-:Y:S01]  /*17420*/  R2UR UR6, R10 ;  /* 0x000000000a0672ca */ /* 0x000fe200000e0000 */
[-CC-:B------:R-:W-:Y:S01]  /*17430*/  FFMA.FTZ R10, R59, R0.reuse, -R61.reuse ;  /* 0x000000003b0a7223 */ /* 0x180fe2000001083d */
[----:B------:R-:W-:Y:S01]  /*17440*/  R2UR UR7, R11 ;  /* 0x000000000b0772ca */ /* 0x000fe200000e0000 */
[----:B------:R-:W-:Y:S01]  /*17450*/  FADD.FTZ R11, R13, R38 ;  /* 0x000000260d0b7221 */ /* 0x000fe20000010000 */
[----:B------:R-:W-:Y:S01]  /*17460*/  FADD.FTZ R38, R31, R12 ;  /* 0x0000000c1f267221 */ /* 0x000fe20000010000 */
[----:B------:R-:W-:Y:S01]  /*17470*/  MUFU.EX2 R28, R28 ;  /* 0x0000001c001c7308 */ /* 0x000fe20000000800 */
[----:B------:R-:W-:Y:S01]  /*17480*/  FFMA.FTZ R12, R67, R0, -R61 ;  /* 0x00000000430c7223 */ /* 0x000fe2000001083d */
[----:B------:R-:W-:Y:S01]  /*17490*/  FADD.FTZ R11, R182, R11 ;  /* 0x0000000bb60b7221 */ /* 0x000fe20000010000 */
[----:B-1----:R-:W-:Y:S01]  /*174a0*/  FADD.FTZ R38, R177, R38 ;  /* 0x00000026b1267221 */ /* 0x002fe20000010000 */
[----:B------:R-:W-:Y:S01]  /*174b0*/  F2FP.BF16.F32.PACK_AB R182, R20, R182 ;  /* 0x000000b614b6723e */ /* 0x000fe200000010ff */
[----:B------:R-:W-:Y:S01]  /*174c0*/  FFMA.FTZ R163, R70, R0, -R61 ;  /* 0x0000000046a37223 */ /* 0x000fe2000001083d */
[----:B------:R-:W-:Y:S01]  /*174d0*/  FADD.FTZ R11, R20, R11 ;  /* 0x0000000b140b7221 */ /* 0x000fe20000010000 */
[----:B--2---:R-:W-:Y:S01]  /*174e0*/  F2FP.BF16.F32.PACK_AB R177, R27, R177 ;  /* 0x000000b11bb1723e */ /* 0x004fe200000010ff */
[----:B------:R-:W-:Y:S02]  /*174f0*/  MUFU.EX2 R169, R169 ;  /* 0x000000a900a97308 */ /* 0x000fe40000000800 */
[----:B------:R-:W-:Y:S01]  /*17500*/  FADD.FTZ R42, R176, R11 ;  /* 0x0000000bb02a7221 */ /* 0x000fe20000010000 */
[----:B------:R-:W-:-:S05]  /*17510*/  F2FP.BF16.F32.PACK_AB R176, R21, R176 ;  /* 0x000000b015b0723e */ /* 0x000fca00000010ff */
        /* <DEDUP_REMOVED lines=16> */
[----:B------:R-:W-:-:S05]  /*17620*/  WARPGROUP.ARRIVE ;  /* 0x00000000000079c5 */ /* 0x000fca0000000000 */
[----:B------:R-:W1:Y:S01]  /*17630*/  MUFU.EX2 R75, R75 ;  /* 0x0000004b004b7308 */ /* 0x000e620000000800 */
[----:B------:R-:W-:Y:S01]  /*17640*/  HGMMA.64x128x16.F32.BF16 R88, R152, gdesc[UR4].tnspB, R88, gsb0 ;  /* 0x41e0000498587df0 */ /* 0x000fe20008001858 */
[----:B0-----:R-:W-:-:S06]  /*17650*/  F2FP.BF16.F32.PACK_AB R156, R44, R40 ;  /* 0x000000282c9c723e */ /* 0x001fcc00000010ff */
[----:B------:R-:W-:Y:S08]  /*17660*/  MUFU.EX2 R49, R49 ;  /* 0x0000003100317308 */ /* 0x000ff00000000800 */
[----:B------:R-:W-:Y:S01]  /*17670*/  MUFU.EX2 R78, R78 ;  /* 0x0000004e004e7308 */ /* 0x000fe20000000800 */
[----:B-1----:R-:W-:-:S07]  /*17680*/  F2FP.BF16.F32.PACK_AB R157, R75, R74 ;  /* 0x0000004a4b9d723e */ /* 0x002fce00000010ff */
[----:B------:R-:W0:Y:S08]  /*17690*/  MUFU.EX2 R52, R52 ;  /* 0x0000003400347308 */ /* 0x000e300000000800 */
[----:B------:R-:W1:Y:S08]  /*176a0*/  MUFU.EX2 R79, R79 ;  /* 0x0000004f004f7308 */ /* 0x000e700000000800 */
[----:B------:R-:W-:Y:S01]  /*176b0*/  MUFU.EX2 R53, R53 ;  /* 0x0000003500357308 */ /* 0x000fe20000000800 */
[----:B0-----:R-:W-:-:S07]  /*176c0*/  F2FP.BF16.F32.PACK_AB R158, R52, R49 ;  /* 0x00000031349e723e */ /* 0x001fce00000010ff */
[----:B------:R-:W0:Y:S01]  /*176d0*/  MUFU.EX2 R56, R56 ;  /* 0x0000003800387308 */ /* 0x000e220000000800 */
[----:B-1----:R-:W-:-:S07]  /*176e0*/  F2FP.BF16.F32.PACK_AB R159, R79, R78 ;  /* 0x0000004e4f9f723e */ /* 0x002fce00000010ff */
[----:B------:R-:W-:Y:S08]  /*176f0*/  MUFU.EX2 R83, R83 ;  /* 0x0000005300537308 */ /* 0x000ff00000000800 */
[----:B------:R-:W-:Y:S08]  /*17700*/  MUFU.EX2 R57, R57 ;  /* 0x0000003900397308 */ /* 0x000ff00000000800 */
[----:B------:R-:W1:Y:S01]  /*17710*/  MUFU.EX2 R60, R60 ;  /* 0x0000003c003c7308 */ /* 0x000e620000000800 */
[----:B------:R-:W-:-:S02]  /*17720*/  WARPGROUP.DEPBAR.LE gsb0, 0x0 ;  /* 0x00008000000079c5 */ /* 0x000fc40000010000 */
[----:B------:R-:W-:Y:S05]  /*17730*/  @!P1 SYNCS.ARRIVE.TRANS64.RED.A1T0 RZ, [R15+URZ], RZ ;  /* 0x000000ff0fff99a7 */ /* 0x000fea000810043f */
[----:B------:R-:W-:Y:S01]  /*17740*/  MUFU.EX2 R153, R82 ;  /* 0x0000005200997308 */ /* 0x000fe20000000800 */
[----:B0-----:R-:W-:Y:S02]  /*17750*/  F2FP.BF16.F32.PACK_AB R152, R56, R53 ;  /* 0x000000353898723e */ /* 0x001fe400000010ff */
[----:B-1----:R-:W-:Y:S01]  /*17760*/  F2FP.BF16.F32.PACK_AB R154, R60, R57 ;  /* 0x000000393c9a723e */ /* 0x002fe200000010ff */
[----:B------:R0:W-:Y:S04]  /*17770*/  @!P1 SYNCS.ARRIVE.TRANS64.RED.A1T0 RZ, [R7+URZ], RZ ;  /* 0x000000ff07ff99a7 */ /* 0x0001e8000810043f */
[----:B------:R-:W-:Y:S01]  /*17780*/  MUFU.EX2 R155, R86 ;  /* 0x00000056009b7308 */ /* 0x000fe20000000800 */
[----:B0-----:R-:W-:Y:S01]  /*17790*/  FADD.FTZ R7, R21, R42 ;  /* 0x0000002a15077221 */ /* 0x001fe20000010000 */
[----:B------:R-:W-:Y:S01]  /*177a0*/  FADD.FTZ R42, R27, R38 ;  /* 0x000000261b2a7221 */ /* 0x000fe20000010000 */
[-CC-:B------:R-:W-:Y:S01]  /*177b0*/  FFMA.FTZ R38, R71, R0.reuse, -R61.reuse ;  /* 0x0000000047267223 */ /* 0x180fe2000001083d */
[----:B------:R-:W-:Y:S01]  /*177c0*/  FFMA.FTZ R61, R87, R0, -R61 ;  /* 0x00000000573d7223 */ /* 0x000fe2000001083d */
[----:B------:R-:W-:Y:S01]  /*177d0*/  FADD.FTZ R7, R178, R7 ;  /* 0x00000007b2077221 */ /* 0x000fe20000010000 */
[----:B------:R-:W-:Y:S01]  /*177e0*/  FADD.FTZ R42, R179, R42 ;  /* 0x0000002ab32a7221 */ /* 0x000fe20000010000 */
[----:B------:R-:W-:Y:S01]  /*177f0*/  F2FP.BF16.F32.PACK_AB R178, R24, R178 ;  /* 0x000000b218b2723e */ /* 0x000fe200000010ff */
[----:B------:R-:W-:-:S02]  /*17800*/  IMAD.MOV.U32 R21, RZ, RZ, R185 ;  /* 0x000000ffff157224 */ /* 0x000fc400078e00b9 */
[----:B------:R-:W-:Y:S01]  /*17810*/  FADD.FTZ R7, R24, R7 ;  /* 0x0000000718077221 */ /* 0x000fe20000010000 */
[C---:B------:R-:W-:Y:S01]  /*17820*/  FADD.FTZ R42, R29.reuse, R42 ;  /* 0x0000002a1d2a7221 */ /* 0x040fe20000010000 */
[----:B------:R-:W0:Y:S01]  /*17830*/  MUFU.EX2 R38, R38 ;  /* 0x0000002600267308 */ /* 0x000e220000000800 */
[----:B------:R-:W-:Y:S01]  /*17840*/  F2FP.BF16.F32.PACK_AB R179, R29, R179 ;  /* 0x000000b31db3723e */ /* 0x000fe200000010ff */
[----:B------:R-:W-:Y:S01]  /*17850*/  FADD.FTZ R46, R172, R7 ;  /* 0x00000007ac2e7221 */ /* 0x000fe20000010000 */
[----:B------:R-:W-:Y:S01]  /*17860*/  FADD.FTZ R7, R173, R42 ;  /* 0x0000002aad077221 */ /* 0x000fe20000010000 */
[C---:B------:R-:W-:Y:S02]  /*17870*/  F2FP.BF16.F32.PACK_AB R172, R25.reuse, R172 ;  /* 0x000000ac19ac723e */ /* 0x040fe400000010ff */
[----:B------:R-:W-:Y:S01]  /*17880*/  FADD.FTZ R11, R25, R46 ;  /* 0x0000002e190b7221 */ /* 0x000fe20000010000 */
[C---:B------:R-:W-:Y:S01]  /*17890*/  FADD.FTZ R42, R34.reuse, R7 ;  /* 0x00000007222a7221 */ /* 0x040fe20000010000 */
[----:B------:R-:W1:Y:S01]  /*178a0*/  MUFU.EX2 R61, R61 ;  /* 0x0000003d003d7308 */ /* 0x000e620000000800 */
[----:B------:R-:W-:Y:S01]  /*178b0*/  F2FP.BF16.F32.PACK_AB R173, R34, R173 ;  /* 0x000000ad22ad723e */ /* 0x000fe200000010ff */
        /* <DEDUP_REMOVED lines=21> */
[C---:B------:R-:W-:Y:S01]  /*17a10*/  FADD.FTZ R11, R37.reuse, R26 ;  /* 0x0000001a250b7221 */ /* 0x040fe20000010000 */
[----:B------:R-:W-:Y:S01]  /*17a20*/  FADD.FTZ R20, R10, R7 ;  /* 0x000000070a147221 */ /* 0x000fe20000010000 */
[----:B------:R-:W-:Y:S02]  /*17a30*/  F2FP.BF16.F32.PACK_AB R164, R37, R164 ;  /* 0x000000a425a4723e */ /* 0x000fe400000010ff */
        /* <DEDUP_REMOVED lines=17> */
[C---:B0-----:R-:W-:Y:S01]  /*17b50*/  FADD.FTZ R7, R38.reuse, R7 ;  /* 0x0000000726077221 */ /* 0x041fe20000010000 */
[----:B------:R-:W-:Y:S02]  /*17b60*/  F2FP.BF16.F32.PACK_AB R163, R38, R163 ;  /* 0x000000a326a3723e */ /* 0x000fe400000010ff */
[----:B------:R-:W-:Y:S01]  /*17b70*/  FADD.FTZ R11, R40, R11 ;  /* 0x0000000b280b7221 */ /* 0x000fe20000010000 */
[----:B------:R-:W-:-:S03]  /*17b80*/  FADD.FTZ R6, R74, R7 ;  /* 0x000000074a067221 */ /* 0x000fc60000010000 */
        /* <DEDUP_REMOVED lines=8> */
[----:B------:R-:W-:Y:S01]  /*17c10*/  FADD.FTZ R6, R153, R6 ;  /* 0x0000000699067221 */ /* 0x000fe20000010000 */
[C---:B------:R-:W-:Y:S02]  /*17c20*/  F2FP.BF16.F32.PACK_AB R153, R83.reuse, R153 ;  /* 0x000000995399723e */ /* 0x040fe400000010ff */
[----:B------:R-:W-:Y:S01]  /*17c30*/  FADD.FTZ R10, R56, R7 ;  /* 0x00000007380a7221 */ /* 0x000fe20000010000 */
[----:B------:R-:W-:-:S03]  /*17c40*/  FADD.FTZ R6, R83, R6 ;  /* 0x0000000653067221 */ /* 0x000fc60000010000 */
[----:B------:R-:W-:Y:S01]  /*17c50*/  FADD.FTZ R7, R57, R10 ;  /* 0x0000000a39077221 */ /* 0x000fe20000010000 */
[----:B------:R-:W-:Y:S01]  /*17c60*/  FADD.FTZ R6, R155, R6 ;  /* 0x000000069b067221 */ /* 0x000fe20000010000 */
[C---:B-1----:R-:W-:Y:S01]  /*17c70*/  F2FP.BF16.F32.PACK_AB R155, R61.reuse, R155 ;  /* 0x0000009b3d9b723e */ /* 0x042fe200000010ff */
[----:B------:R-:W-:Y:S02]  /*17c80*/  IMAD.MOV.U32 R10, RZ, RZ, R4 ;  /* 0x000000ffff0a7224 */ /* 0x000fe400078e0004 */
[----:B------:R-:W-:Y:S01]  /*17c90*/  FADD.FTZ R7, R60, R7 ;  /* 0x000000073c077221 */ /* 0x000fe20000010000 */
[----:B------:R-:W-:Y:S01]  /*17ca0*/  FADD.FTZ R6, R61, R6 ;  /* 0x000000063d067221 */ /* 0x000fe20000010000 */
[----:B------:R-:W-:Y:S06]  /*17cb0*/  @P3 BRA `(.L_x_2886) ;  /* 0xffffffd000743947 */ /* 0x000fec000383ffff */
[----:B------:R-:W-:Y:S05]  /*17cc0*/  BSYNC B1 ;  /* 0x0000000000017941 */ /* 0x000fea0003800000 */
.L_x_2875:
[----:B------:R-:W-:Y:S05]  /*17cd0*/  BSYNC B0 ;  /* 0x0000000000007941 */ /* 0x000fea0003800000 */
.L_x_2874:
[----:B------:R-:W-:Y:S01]  /*17ce0*/  ISETP.GE.AND P2, PT, R9, RZ, PT ;  /* 0x000000ff0900720c */ /* 0x000fe20003f46270 */
[----:B------:R-:W-:-:S12]  /*17cf0*/  BSSY B0, `(.L_x_2887) ;  /* 0x0000258000007945 */ /* 0x000fd80003800000 */
[----:B------:R-:W-:Y:S05]  /*17d00*/  @!P2 BRA `(.L_x_2888) ;  /* 0x000000240058a947 */ /* 0x000fea0003800000 */
[----:B------:R-:W-:Y:S02]  /*17d10*/  IMAD.MOV.U32 R13, RZ, RZ, R5 ;  /* 0x000000ffff0d7224 */ /* 0x000fe400078e0005 */
[----:B------:R-:W-:Y:S02]  /*17d20*/  IMAD.MOV.U32 R12, RZ, RZ, R4 ;  /* 0x000000ffff0c7224 */ /* 0x000fe400078e0004 */
[----:B------:R-:W-:Y:S02]  /*17d30*/  IMAD.MOV.U32 R15, RZ, RZ, R188 ;  /* 0x000000ffff0f7224 */ /* 0x000fe400078e00bc */
[----:B------:R-:W-:-:S07]  /*17d40*/  IMAD.MOV.U32 R20, RZ, RZ, R185 ;  /* 0x000000ffff147224 */ /* 0x000fce00078e00b9 */
.L_x_2899:
        /* <DEDUP_REMOVED lines=8> */
.L_x_2889:
[----:B------:R-:W-:Y:S01]  /*17dd0*/  IMAD R0, R185, 0x8, R16 ;  /* 0x00000008b9007824 */ /* 0x000fe200078e0210 */
[----:B------:R-:W-:-:S04]  /*17de0*/  SHF.L.U32 R11, R188, 0x1f, RZ ;  /* 0x0000001fbc0b7819 */ /* 0x000fc800000006ff */
[----:B------:R0:W1:Y:S01]  /*17df0*/  SYNCS.PHASECHK.TRANS64.TRYWAIT P2, [R0+URZ+0x34830], R11 ;  /* 0x0348300b000075a7 */ /* 0x000062000804017f */
[----:B------:R-:W-:Y:S05]  /*17e00*/  @!P0 BRA `(.L_x_2890) ;  /* 0x0000000000048947 */ /* 0x000fea0003800000 */
[----:B------:R-:W-:Y:S01]  /*17e10*/  BPT.TRAP 0x1 ;  /* 0x000000040000795c */ /* 0x000fe20000300000 */
.L_x_2890:
[----:B------:R-:W-:Y:S01]  /*17e20*/  BSSY B1, `(.L_x_2891) ;  /* 0x0000006000017945 */ /* 0x000fe20003800000 */
[----:B------:R-:W-:Y:S02]  /*17e30*/  IMAD R4, R185, 0xc00, R8 ;  /* 0x00000c00b9047824 */ /* 0x000fe400078e0208 */
[----:B------:R-:W-:Y:S01]  /*17e40*/  IMAD.MOV.U32 R5, RZ, RZ, 0x40000040 ;  /* 0x40000040ff057424 */ /* 0x000fe200078e00ff */
[----:B-1----:R-:W-:Y:S06]  /*17e50*/  @P2 BRA `(.L_x_2892) ;  /* 0x0000000000082947 */ /* 0x002fec0003800000 */
[----:B------:R-:W1:Y:S02]  /*17e60*/  SYNCS.PHASECHK.TRANS64.TRYWAIT P2, [R0+URZ+0x34830], R11 ;  /* 0x0348300b000075a7 */ /* 0x000e64000804017f */
[----:B-1----:R-:W-:Y:S05]  /*17e70*/  @!P2 BRA `(.L_x_2893) ;  /* 0x000000d80048a947 */ /* 0x002fea0003800000 */
.L_x_2892:
[----:B------:R-:W-:Y:S05]  /*17e80*/  BSYNC B1 ;  /* 0x0000000000017941 */ /* 0x000fea0003800000 */
.L_x_2891:
        /* <DEDUP_REMOVED lines=10> */
[----:B-1----:R-:W-:Y:S01]  /*17f30*/  IMAD.MOV.U32 R11, RZ, RZ, 0x40000040 ;  /* 0x40000040ff0b7424 */ /* 0x002fe200078e00ff */
        /* <DEDUP_REMOVED lines=174> */
.L_x_2894:
[----:B------:R-:W-:Y:S01]  /*18a20*/  SHF.L.U32 R0, R15, 0x1f, RZ ;  /* 0x0000001f0f007819 */ /* 0x000fe200000006ff */
[----:B------:R-:W-:-:S04]  /*18a30*/  IMAD R15, R20, 0x8, R16 ;  /* 0x00000008140f7824 */ /* 0x000fc800078e0210 */
[----:B------:R0:W1:Y:S01]  /*18a40*/  SYNCS.PHASECHK.TRANS64.TRYWAIT P2, [R15+URZ+0x34850], R0 ;  /* 0x034850000f0075a7 */ /* 0x000062000804017f */
[----:B------:R-:W-:Y:S05]  /*18a50*/  @!P0 BRA `(.L_x_2895) ;  /* 0x0000000000048947 */ /* 0x000fea0003800000 */
[----:B------:R-:W-:Y:S01]  /*18a60*/  BPT.TRAP 0x1 ;  /* 0x000000040000795c */ /* 0x000fe20000300000 */
.L_x_2895:
[----:B------:R-:W-:Y:S04]  /*18a70*/  BSSY B1, `(.L_x_2896) ;  /* 0x0000004000017945 */ /* 0x000fe80003800000 */
[----:B-1----:R-:W-:Y:S05]  /*18a80*/  @P2 BRA `(.L_x_2897) ;  /* 0x0000000000082947 */ /* 0x002fea0003800000 */
[----:B------:R-:W1:Y:S02]  /*18a90*/  SYNCS.PHASECHK.TRANS64.TRYWAIT P2, [R15+URZ+0x34850], R0 ;  /* 0x034850000f0075a7 */ /* 0x000e64000804017f */
[----:B-1----:R-:W-:Y:S05]  /*18aa0*/  @!P2 BRA `(.L_x_2898) ;  /* 0x000000cc0050a947 */ /* 0x002fea0003800000 */
.L_x_2897:
[----:B------:R-:W-:Y:S05]  /*18ab0*/  BSYNC B1 ;  /* 0x0000000000017941 */ /* 0x000fea0003800000 */
.L_x_2896:
[----:B01----:R-:W-:Y:S01]  /*18ac0*/  VIADD R0, R16, 0x400 ;  /* 0x0000040010007836 */ /* 0x003fe20000000000 */
[----:B------:R-:W-:Y:S01]  /*18ad0*/  WARPGROUP.ARRIVE ;  /* 0x00000000000079c5 */ /* 0x000fe20000000000 */
[----:B------:R-:W-:Y:S01]  /*18ae0*/  IMAD.MOV.U32 R11, RZ, RZ, 0x40000040 ;  /* 0x40000040ff0b7424 */ /* 0x000fe200078e00ff */
[----:B-----5:R-:W-:Y:S01]  /*18af0*/  ISETP.GT.AND P2, PT, R9, RZ, PT ;  /* 0x000000ff0900720c */ /* 0x020fe20003f44270 */
[----:B------:R-:W-:Y:S01]  /*18b00*/  IMAD.MOV.U32 R3, RZ, RZ, 0x40000040 ;  /* 0x40000040ff037424 */ /* 0x000fe200078e00ff */
[----:B------:R-:W-:Y:S01]  /*18b10*/  SHF.R.U32.HI R0, RZ, 0x4, R0 ;  /* 0x00000004ff007819 */ /* 0x000fe20000011600 */
[----:B------:R-:W-:Y:S01]  /*18b20*/  IMAD.MOV.U32 R21, RZ, RZ, 0x40000040 ;  /* 0x40000040ff157424 */ /* 0x000fe200078e00ff */
[----:B------:R-:W-:Y:S01]  /*18b30*/  R2UR UR7, R11 ;  /* 0x000000000b0772ca */ /* 0x000fe200000e0000 */
[----:B------:R-:W-:Y:S01]  /*18b40*/  @!P1 VIADD R15, R15, 0x34860 ;  /* 0x000348600f0f9836 */ /* 0x000fe20000000000 */
[----:B------:R-:W-:Y:S01]  /*18b50*/  LOP3.LUT R0, R0, 0x3fff, RZ, 0xc0, !PT ;  /* 0x00003fff00007812 */ /* 0x000fe200078ec0ff */
[----:B------:R-:W-:-:S03]  /*18b60*/  VIADD R9, R9, 0xffffffff ;  /* 0xffffffff09097836 */ /* 0x000fc60000000000 */
[----:B------:R-:W-:Y:S02]  /*18b70*/  LOP3.LUT R0, R0, 0x4000000, RZ, 0xfc, !PT ;  /* 0x0400000000007812 */ /* 0x000fe400078efcff */
[----:B------:R-:W-:-:S03]  /*18b80*/  @!P1 PRMT R15, RZ, 0x654, R15 ;  /* 0x00000654ff0f9816 */ /* 0x000fc6000000000f */
[----:B------:R-:W-:Y:S01]  /*18b90*/  IMAD R10, R20, 0x800, R0 ;  /* 0x00000800140a7824 */ /* 0x000fe200078e0200 */
[----:B------:R-:W-:-:S03]  /*18ba0*/  FMNMX.FTZ R0, R24, R12, !PT ;  /* 0x0000000c18007209 */ /* 0x000fc60007810000 */
[C---:B------:R-:W-:Y:S01]  /*18bb0*/  VIADD R2, R10.reuse, 0x80 ;  /* 0x000000800a027836 */ /* 0x040fe20000000000 */
[C---:B------:R-:W-:Y:S01]  /*18bc0*/  R2UR UR6, R10.reuse ;  /* 0x000000000a0672ca */ /* 0x040fe200000e0000 */
[----:B------:R-:W-:Y:S01]  /*18bd0*/  VIADD R20, R10, 0x200 ;  /* 0x000002000a147836 */ /* 0x000fe20000000000 */
        /* <DEDUP_REMOVED lines=10> */
[----:B------:R-:W-:Y:S01]  /*18c80*/  FMNMX.FTZ R0, R36, R0, !PT ;  /* 0x0000000024007209 */ /* 0x000fe20007810000 */
[----:B------:R-:W-:Y:S02]  /*18c90*/  WARPGROUP.DEPBAR.LE gsb0, 0x0 ;  /* 0x00008000000079c5 */ /* 0x000fe40000010000 */
[----:B------:R-:W-:-:S06]  /*18ca0*/  WARPGROUP.ARRIVE ;  /* 0x00000000000079c5 */ /* 0x000fcc0000000000 */
        /* <DEDUP_REMOVED lines=23> */
[----:B------:R-:W-:-:S04]  /*18e20*/  FMNMX.FTZ R0, R73, R0, !PT ;  /* 0x0000000049007209 */ /* 0x000fc80007810000 */
[----:B------:R-:W-:-:S04]  /*18e30*/  FMNMX.FTZ R0, R76, R0, !PT ;  /* 0x000000004c007209 */ /* 0x000fc80007810000 */
[----:B------:R-:W-:-:S04]  /*18e40*/  FMNMX.FTZ R0, R77, R0, !PT ;  /* 0x000000004d007209 */ /* 0x000fc80007810000 */
[----:B------:R-:W-:Y:S01]  /*18e50*/  FMNMX.FTZ R0, R80, R0, !PT ;  /* 0x0000000050007209 */ /* 0x000fe20007810000 */
[----:B------:R-:W-:Y:S02]  /*18e60*/  WARPGROUP.DEPBAR.LE gsb0, 0x0 ;  /* 0x00008000000079c5 */ /* 0x000fe40000010000 */
[----:B------:R-:W-:-:S06]  /*18e70*/  WARPGROUP.ARRIVE ;  /* 0x00000000000079c5 */ /* 0x000fcc0000000000 */
[----:B------:R-:W-:Y:S01]  /*18e80*/  HGMMA.64x128x16.F32.BF16 R88, R172, gdesc[UR4].tnspB, R88, gsb0 ;  /* 0x41e00004ac587df0 */ /* 0x000fe20008001858 */
[----:B------:R-:W-:Y:S02]  /*18e90*/  R2UR UR6, R2 ;  /* 0x00000000020672ca */ /* 0x000fe400000e0000 */
[----:B------:R-:W-:Y:S02]  /*18ea0*/  R2UR UR7, R3 ;  /* 0x00000000030772ca */ /* 0x000fe400000e0000 */
[----:B------:R-:W-:-:S04]  /*18eb0*/  FMNMX.FTZ R3, R81, R0, !PT ;  /* 0x0000000051037209 */ /* 0x000fc80007810000 */
[----:B------:R-:W-:-:S04]  /*18ec0*/  FMNMX.FTZ R0, R84, R3, !PT ;  /* 0x0000000354007209 */ /* 0x000fc80007810000 */
[----:B------:R-:W-:Y:S01]  /*18ed0*/  FMNMX.FTZ R2, R85, R0, !PT ;  /* 0x0000000055027209 */ /* 0x000fe20007810000 */
[----:B------:R-:W-:-:S04]  /*18ee0*/  IMAD.U32 R0, RZ, RZ, UR38 ;  /* 0x00000026ff007e24 */ /* 0x000fc8000f8e00ff */
[----:B------:R-:W0:Y:S02]  /*18ef0*/  SHFL.BFLY PT, R3, R2, 0x2, 0x1f ;  /* 0x0c401f0002037f89 */ /* 0x000e2400000e0000 */
[----:B0-----:R-:W-:Y:S02]  /*18f00*/  FMNMX.FTZ R5, R2, R3, !PT ;  /* 0x0000000302057209 */ /* 0x001fe40007810000 */
[----:B------:R-:W-:-:S03]  /*18f10*/  FMNMX.FTZ R2, R26, R13, !PT ;  /* 0x0000000d1a027209 */ /* 0x000fc60007810000 */
[----:B------:R-:W0:Y:S02]  /*18f20*/  SHFL.BFLY PT, R4, R5, 0x1, 0x1f ;  /* 0x0c201f0005047f89 */ /* 0x000e2400000e0000 */
[----:B0-----:R-:W-:Y:S02]  /*18f30*/  FMNMX.FTZ R4, R5, R4, !PT ;  /* 0x0000000405047209 */ /* 0x001fe40007810000 */
[----:B------:R-:W-:-:S03]  /*18f40*/  FMNMX.FTZ R5, R27, R2, !PT ;  /* 0x000000021b057209 */ /* 0x000fc60007810000 */
[-C--:B------:R-:W-:Y:S01]  /*18f50*/  FMUL.FTZ R11, R4, R0.reuse ;  /* 0x00000000040b7220 */ /* 0x080fe20000410000 */
[----:B------:R-:W-:Y:S01]  /*18f60*/  FMNMX.FTZ R2, R30, R5, !PT ;  /* 0x000000051e027209 */ /* 0x000fe20007810000 */
[----:B------:R-:W-:Y:S02]  /*18f70*/  FADD.FTZ R3, -R4, R12 ;  /* 0x0000000c04037221 */ /* 0x000fe40000010100 */
        /* <DEDUP_REMOVED lines=23> */
[-C--:B------:R-:W-:Y:S01]  /*190f0*/  FFMA.FTZ R85, R85, R0.reuse, -R11 ;  /* 0x0000000055557223 */ /* 0x080fe2000001080b */
[----:B------:R-:W-:Y:S01]  /*19100*/  FMUL.FTZ R3, R3, R0 ;  /* 0x0000000003037220 */ /* 0x000fe20000410000 */
[----:B------:R-:W-:Y:S01]  /*19110*/  FMNMX.FTZ R5, R43, R2, !PT ;  /* 0x000000022b057209 */ /* 0x000fe20007810000 */
[----:B------:R-:W-:Y:S03]  /*19120*/  MUFU.EX2 R180, R180 ;  /* 0x000000b400b47308 */ /* 0x000fe60000000800 */
[----:B------:R-:W-:-:S04]  /*19130*/  FMNMX.FTZ R2, R46, R5, !PT ;  /* 0x000000052e027209 */ /* 0x000fc80007810000 */
[----:B------:R-:W-:Y:S01]  /*19140*/  FMNMX.FTZ R5, R47, R2, !PT ;  /* 0x000000022f057209 */ /* 0x000fe20007810000 */
[----:B------:R-:W0:Y:S03]  /*19150*/  MUFU.EX2 R3, R3 ;  /* 0x0000000300037308 */ /* 0x000e260000000800 */
[----:B------:R-:W-:-:S04]  /*19160*/  FMNMX.FTZ R2, R50, R5, !PT ;  /* 0x0000000532027209 */ /* 0x000fc80007810000 */
[----:B------:R-:W-:Y:S01]  /*19170*/  FMNMX.FTZ R5, R51, R2, !PT ;  /* 0x0000000233057209 */ /* 0x000fe20007810000 */
[----:B------:R-:W1:Y:S03]  /*19180*/  MUFU.EX2 R12, R12 ;  /* 0x0000000c000c7308 */ /* 0x000e660000000800 */
[----:B------:R-:W-:-:S04]  /*19190*/  FMNMX.FTZ R2, R54, R5, !PT ;  /* 0x0000000536027209 */ /* 0x000fc80007810000 */
[----:B------:R-:W-:Y:S01]  /*191a0*/  FMNMX.FTZ R5, R55, R2, !PT ;  /* 0x0000000237057209 */ /* 0x000fe20007810000 */
[----:B------:R-:W2:Y:S01]  /*191b0*/  MUFU.EX2 R182, R182 ;  /* 0x000000b600b67308 */ /* 0x000ea20000000800 */
[----:B0-----:R-:W-:Y:S02]  /*191c0*/  FFMA.FTZ R7, R3, R7, R180 ;  /* 0x0000000703077223 */ /* 0x001fe400000100b4 */
[----:B------:R-:W-:-:S04]  /*191d0*/  FMNMX.FTZ R2, R58, R5, !PT ;  /* 0x000000053a027209 */ /* 0x000fc80007810000 */
[----:B------:R-:W-:Y:S01]  /*191e0*/  FMNMX.FTZ R5, R59, R2, !PT ;  /* 0x000000023b057209 */ /* 0x000fe20007810000 */
[----:B------:R-:W0:Y:S01]  /*191f0*/  MUFU.EX2 R24, R24 ;  /* 0x0000001800187308 */ /* 0x000e220000000800 */
[C---:B-1----:R-:W-:Y:S01]  /*19200*/  FADD.FTZ R7, R12.reuse, R7 ;  /* 0x000000070c077221 */ /* 0x042fe20000010000 */
[----:B------:R-:W-:Y:S01]  /*19210*/  F2FP.BF16.F32.PACK_AB R180, R12, R180 ;  /* 0x000000b40cb4723e */ /* 0x000fe200000010ff */
[----:B------:R-:W-:Y:S02]  /*19220*/  WARPGROUP.DEPBAR.LE gsb0, 0x0 ;  /* 0x00008000000079c5 */ /* 0x000fe40000010000 */
[----:B------:R-:W-:Y:S01]  /*19230*/  WARPGROUP.ARRIVE ;  /* 0x00000000000079c5 */ /* 0x000fe20000000000 */
[----:B------:R-:W-:Y:S01]  /*19240*/  FMNMX.FTZ R2, R62, R5, !PT ;  /* 0x000000053e027209 */ /* 0x000fe20007810000 */
[-CC-:B------:R-:W-:Y:S01]  /*19250*/  FFMA.FTZ R172, R40, R0.reuse, -R11.reuse ;  /* 0x0000000028ac7223 */ /* 0x180fe2000001080b */
[-CC-:B------:R-:W-:Y:S01]  /*19260*/  FFMA.FTZ R174, R44, R0.reuse, -R11.reuse ;  /* 0x000000002cae7223 */ /* 0x180fe2000001080b */
[--C-:B------:R-:W-:Y:S01]  /*19270*/  FFMA.FTZ R40, R57, R0, -R11.reuse ;  /* 0x0000000039287223 */ /* 0x100fe2000001080b */
[----:B------:R-:W-:Y:S01]  /*19280*/  FMNMX.FTZ R5, R63, R2, !PT ;  /* 0x000000023f057209 */ /* 0x000fe20007810000 */
[----:B------:R-:W-:Y:S01]  /*19290*/  HGMMA.64x128x16.F32.BF16 R88, R168, gdesc[UR4].tnspB, R88, gsb0 ;  /* 0x41e00004a8587df0 */ /* 0x000fe20008001858 */
[----:B------:R-:W-:Y:S01]  /*192a0*/  R2UR UR6, R20 ;  /* 0x00000000140672ca */ /* 0x000fe200000e0000 */
[----:B------:R-:W-:Y:S01]  /*192b0*/  VIADD R20, R10, 0x280 ;  /* 0x000002800a147836 */ /* 0x000fe20000000000 */
[----:B------:R-:W-:Y:S01]  /*192c0*/  R2UR UR7, R21 ;  /* 0x00000000150772ca */ /* 0x000fe200000e0000 */
[----:B------:R-:W-:Y:S01]  /*192d0*/  IMAD.MOV.U32 R21, RZ, RZ, 0x40000040 ;  /* 0x40000040ff157424 */ /* 0x000fe200078e00ff */
[----:B------:R-:W-:Y:S01]  /*192e0*/  FMNMX.FTZ R2, R66, R5, !PT ;  /* 0x0000000542027209 */ /* 0x000fe20007810000 */
[-CC-:B------:R-:W-:Y:S01]  /*192f0*/  FFMA.FTZ R44, R73, R0.reuse, -R11.reuse ;  /* 0x00000000492c7223 */ /* 0x180fe2000001080b */
[----:B------:R-:W-:Y:S01]  /*19300*/  FFMA.FTZ R57, R84, R0, -R11 ;  /* 0x0000000054397223 */ /* 0x000fe2000001080b */
[----:B------:R-:W1:Y:S01]  /*19310*/  MUFU.EX2 R176, R176 ;  /* 0x000000b000b07308 */ /* 0x000e620000000800 */
[----:B------:R-:W-:Y:S01]  /*19320*/  FMNMX.FTZ R5, R67, R2, !PT ;  /* 0x0000000243057209 */ /* 0x000fe20007810000 */
[----:B--2---:R-:W-:Y:S01]  /*19330*/  FADD.FTZ R7, R182, R7 ;  /* 0x00000007b6077221 */ /* 0x004fe20000010000 */
[----:B0-----:R-:W-:-:S02]  /*19340*/  F2FP.BF16.F32.PACK_AB R182, R24, R182 ;  /* 0x000000b618b6723e */ /* 0x001fc400000010ff */
[----:B------:R-:W-:Y:S01]  /*19350*/  FMNMX.FTZ R2, R70, R5, !PT ;  /* 0x0000000546027209 */ /* 0x000fe20007810000 */
[----:B------:R-:W-:Y:S02]  /*19360*/  FADD.FTZ R7, R24, R7 ;  /* 0x0000000718077221 */ /* 0x000fe40000010000 */
[----:B------:R-:W0:Y:S01]  /*19370*/  MUFU.EX2 R25, R25 ;  /* 0x0000001900197308 */ /* 0x000e220000000800 */
[----:B------:R-:W-:-:S04]  /*19380*/  FMNMX.FTZ R5, R71, R2, !PT ;  /* 0x0000000247057209 */ /* 0x000fc80007810000 */
[----:B------:R-:W-:-:S03]  /*19390*/  FMNMX.FTZ R2, R74, R5, !PT ;  /* 0x000000054a027209 */ /* 0x000fc60007810000 */
[----:B------:R-:W2:Y:S01]  /*193a0*/  MUFU.EX2 R178, R178 ;  /* 0x000000b200b27308 */ /* 0x000ea20000000800 */
[----:B------:R-:W-:-:S04]  /*193b0*/  FMNMX.FTZ R5, R75, R2, !PT ;  /* 0x000000024b057209 */ /* 0x000fc80007810000 */
[----:B------:R-:W-:-:S03]  /*193c0*/  FMNMX.FTZ R2, R78, R5, !PT ;  /* 0x000000054e027209 */ /* 0x000fc60007810000 */
[----:B------:R-:W3:Y:S01]  /*193d0*/  MUFU.EX2 R33, R33 ;  /* 0x0000002100217308 */ /* 0x000ee20000000800 */
[----:B------:R-:W-:-:S04]  /*193e0*/  FMNMX.FTZ R5, R79, R2, !PT ;  /* 0x000000024f057209 */ /* 0x000fc80007810000 */
[----:B------:R-:W-:-:S03]  /*193f0*/  FMNMX.FTZ R2, R82, R5, !PT ;  /* 0x0000000552027209 */ /* 0x000fc60007810000 */
[----:B------:R-:W-:Y:S01]  /*19400*/  MUFU.EX2 R172, R172 ;  /* 0x000000ac00ac7308 */ /* 0x000fe20000000800 */
[----:B------:R-:W-:-:S04]  /*19410*/  FMNMX.FTZ R5, R83, R2, !PT ;  /* 0x0000000253057209 */ /* 0x000fc80007810000 */
[----:B------:R-:W-:-:S03]  /*19420*/  FMNMX.FTZ R2, R86, R5, !PT ;  /* 0x0000000556027209 */ /* 0x000fc60007810000 */
[----:B------:R-:W-:Y:S01]  /*19430*/  MUFU.EX2 R29, R29 ;  /* 0x0000001d001d7308 */ /* 0x000fe20000000800 */
[----:B------:R-:W-:-:S05]  /*19440*/  FMNMX.FTZ R2, R87, R2, !PT ;  /* 0x0000000257027209 */ /* 0x000fca0007810000 */
[----:B------:R-:W4:Y:S02]  /*19450*/  SHFL.BFLY PT, R5, R2, 0x2, 0x1f ;  /* 0x0c401f0002057f89 */ /* 0x000f2400000e0000 */
[----:B------:R-:W-:Y:S08]  /*19460*/  MUFU.EX2 R174, R174 ;  /* 0x000000ae00ae7308 */ /* 0x000ff00000000800 */
[----:B------:R-:W-:Y:S08]  /*19470*/  MUFU.EX2 R28, R28 ;  /* 0x0000001c001c7308 */ /* 0x000ff00000000800 */
[----:B------:R-:W-:Y:S01]  /*19480*/  MUFU.EX2 R32, R32 ;  /* 0x0000002000207308 */ /* 0x000fe20000000800 */
[----:B----4-:R-:W-:-:S07]  /*19490*/  FMNMX.FTZ R5, R2, R5, !PT ;  /* 0x0000000502057209 */ /* 0x010fce0007810000 */
[----:B------:R-:W-:Y:S01]  /*194a0*/  MUFU.EX2 R36, R36 ;  /* 0x0000002400247308 */ /* 0x000fe20000000800 */
[----:B------:R-:W4:Y:S07]  /*194b0*/  SHFL.BFLY PT, R2, R5, 0x1, 0x1f ;  /* 0x0c201f0005027f89 */ /* 0x000f2e00000e0000 */
[----:B------:R-:W-:Y:S08]  /*194c0*/  MUFU.EX2 R40, R40 ;  /* 0x0000002800287308 */ /* 0x000ff00000000800 */
[----:B------:R-:W-:Y:S08]  /*194d0*/  MUFU.EX2 R45, R45 ;  /* 0x0000002d002d7308 */ /* 0x000ff00000000800 */
[----:B------:R-:W-:Y:S01]  /*194e0*/  MUFU.EX2 R41, R41 ;  /* 0x0000002900297308 */ /* 0x000fe20000000800 */
[----:B----4-:R-:W-:-:S07]  /*194f0*/  FMNMX.FTZ R5, R5, R2, !PT ;  /* 0x0000000205057209 */ /* 0x010fce0007810000 */
[----:B------:R-:W-:Y:S08]  /*19500*/  MUFU.EX2 R37, R37 ;  /* 0x0000002500257308 */ /* 0x000ff00000000800 */
[----:B------:R-:W4:Y:S08]  /*19510*/  MUFU.EX2 R44, R44 ;  /* 0x0000002c002c7308 */ /* 0x000f300000000800 */
        /* <DEDUP_REMOVED lines=12> */
[----:B------:R-:W-:Y:S01]  /*195e0*/  R2UR UR7, R21 ;  /* 0x00000000150772ca */ /* 0x000fe200000e0000 */
[----:B------:R-:W-:-:S02]  /*195f0*/  IMAD.MOV.U32 R21, RZ, RZ, 0x40000040 ;  /* 0x40000040ff157424 */ /* 0x000fc400078e00ff */
[----:B------:R-:W-:Y:S01]  /*19600*/  VIADD R10, R10, 0x380 ;  /* 0x000003800a0a7836 */ /* 0x000fe20000000000 */
        /* <DEDUP_REMOVED lines=10> */
[----:B------:R-:W-:Y:S01]  /*196b0*/  R2UR UR6, R20 ;  /* 0x00000000140672ca */ /* 0x000fe200000e0000 */
[----:B------:R-:W-:Y:S01]  /*196c0*/  MUFU.EX2 R164, R164 ;  /* 0x000000a400a47308 */ /* 0x000fe20000000800 */
[----:B------:R-:W-:Y:S01]  /*196d0*/  R2UR UR7, R21 ;  /* 0x00000000150772ca */ /* 0x000fe200000e0000 */
        /* <DEDUP_REMOVED lines=12> */
[-C--:B------:R-:W-:Y:S01]  /*197a0*/  FFMA.FTZ R175, R46, R0.reuse, -R21 ;  /* 0x000000002eaf7223 */ /* 0x080fe20000010815 */
[----:B-1----:R-:W-:Y:S01]  /*197b0*/  FADD.FTZ R46, R176, R7 ;  /* 0x00000007b02e7221 */ /* 0x002fe20000010000 */
[-CC-:B------:R-:W-:Y:S01]  /*197c0*/  FFMA.FTZ R34, R47, R0.reuse, -R21.reuse ;  /* 0x000000002f227223 */ /* 0x180fe20000010815 */
[----:B------:R-:W-:Y:S01]  /*197d0*/  MUFU.EX2 R20, R20 ;  /* 0x0000001400147308 */ /* 0x000fe20000000800 */
[-CC-:B------:R-:W-:Y:S01]  /*197e0*/  FFMA.FTZ R169, R50, R0.reuse, -R21.reuse ;  /* 0x0000000032a97223 */ /* 0x180fe20000010815 */
[----:B0-----:R-:W-:Y:S01]  /*197f0*/  FADD.FTZ R7, R25, R46 ;  /* 0x0000002e19077221 */ /* 0x001fe20000010000 */
[-CC-:B------:R-:W-:Y:S01]  /*19800*/  FFMA.FTZ R35, R51, R0.reuse, -R21.reuse ;  /* 0x0000000033237223 */ /* 0x180fe20000010815 */
[-CC-:B------:R-:W-:Y:S01]  /*19810*/  FFMA.FTZ R171, R54, R0.reuse, -R21.reuse ;  /* 0x0000000036ab7223 */ /* 0x180fe20000010815 */
[-C--:B------:R-:W-:Y:S01]  /*19820*/  FFMA.FTZ R38, R55, R0.reuse, -R21 ;  /* 0x0000000037267223 */ /* 0x080fe20000010815 */
[----:B--2---:R-:W-:Y:S01]  /*19830*/  FADD.FTZ R50, R178, R7 ;  /* 0x00000007b2327221 */ /* 0x004fe20000010000 */
        /* <DEDUP_REMOVED lines=11> */
[----:B------:R-:W-:Y:S01]  /*198f0*/  FFMA.FTZ R86, R86, R0, -R21 ;  /* 0x0000000056567223 */ /* 0x000fe20000010815 */
[----:B------:R-:W-:-:S02]  /*19900*/  F2FP.BF16.F32.PACK_AB R176, R25, R176 ;  /* 0x000000b019b0723e */ /* 0x000fc400000010ff */
[----:B---3--:R-:W-:-:S03]  /*19910*/  F2FP.BF16.F32.PACK_AB R178, R33, R178 ;  /* 0x000000b221b2723e */ /* 0x008fc600000010ff */
        /* <DEDUP_REMOVED lines=18> */
[-C--:B------:R-:W-:Y:S01]  /*19a40*/  FFMA.FTZ R161, R66, R0.reuse, -R21 ;  /* 0x0000000042a17223 */ /* 0x080fe20000010815 */
[----:B------:R-:W-:Y:S01]  /*19a50*/  HGMMA.64x128x16.F32.BF16 R88, R156, gdesc[UR4].tnspB, R88, gsb0 ;  /* 0x41e000049c587df0 */ /* 0x000fe20008001858 */
[----:B------:R-:W-:Y:S01]  /*19a60*/  FMUL.FTZ R11, R11, R0 ;  /* 0x000000000b0b7220 */ /* 0x000fe20000410000 */
[----:B------:R-:W-:Y:S01]  /*19a70*/  R2UR UR6, R10 ;  /* 0x000000000a0672ca */ /* 0x000fe200000e0000 */
[----:B------:R-:W-:-:S02]  /*19a80*/  @!P1 IMAD R10, R14, 0x8, R16 ;  /* 0x000000080e0a9824 */ /* 0x000fc400078e0210 */
[----:B------:R-:W-:Y:S01]  /*19a90*/  FFMA.FTZ R163, R70, R0, -R21 ;  /* 0x0000000046a37223 */ /* 0x000fe20000010815 */
[----:B------:R0:W-:Y:S01]  /*19aa0*/  MUFU.EX2 R2, R11 ;  /* 0x0000000b00027308 */ /* 0x0001e20000000800 */
[----:B------:R-:W-:-:S07]  /*19ab0*/  @!P1 VIADD R10, R10, 0x34840 ;  /* 0x000348400a0a9836 */ /* 0x000fce0000000000 */
[----:B------:R-:W-:Y:S01]  /*19ac0*/  MUFU.EX2 R166, R166 ;  /* 0x000000a600a67308 */ /* 0x000fe20000000800 */
[----:B0-----:R-:W-:-:S05]  /*19ad0*/  IMAD.MOV.U32 R11, RZ, RZ, 0x40000040 ;  /* 0x40000040ff0b7424 */ /* 0x001fca00078e00ff */
[----:B------:R-:W-:Y:S02]  /*19ae0*/  R2UR UR7, R11 ;  /* 0x000000000b0772ca */ /* 0x000fe400000e0000 */
[----:B------:R-:W-:Y:S01]  /*19af0*/  @!P1 PRMT R11, RZ, 0x654, R10 ;  /* 0x00000654ff0b9816 */ /* 0x000fe2000000000a */
[----:B------:R-:W-:Y:S08]  /*19b00*/  MUFU.EX2 R167, R167 ;  /* 0x000000a700a77308 */ /* 0x000ff00000000800 */
[----:B------:R-:W-:Y:S08]  /*19b10*/  MUFU.EX2 R10, R59 ;  /* 0x0000003b000a7308 */ /* 0x000ff00000000800 */
[----:B------:R-:W-:Y:S08]  /*19b20*/  MUFU.EX2 R160, R160 ;  /* 0x000000a000a07308 */ /* 0x000ff00000000800 */
[----:B------:R-:W-:Y:S08]  /*19b30*/  MUFU.EX2 R161, R161 ;  /* 0x000000a100a17308 */ /* 0x000ff00000000800 */
[----:B------:R-:W-:Y:S08]  /*19b40*/  MUFU.EX2 R162, R162 ;  /* 0x000000a200a27308 */ /* 0x000ff00000000800 */
[----:B------:R-:W-:Y:S08]  /*19b50*/  MUFU.EX2 R163, R163 ;  /* 0x000000a300a37308 */ /* 0x000ff00000000800 */
[----:B------:R-:W-:Y:S08]  /*19b60*/  MUFU.EX2 R74, R74 ;  /* 0x0000004a004a7308 */ /* 0x000ff00000000800 */
[----:B------:R-:W0:Y:S08]  /*19b70*/  MUFU.EX2 R75, R75 ;  /* 0x0000004b004b7308 */ /* 0x000e300000000800 */
[----:B------:R-:W-:Y:S08]  /*19b80*/  MUFU.EX2 R78, R78 ;  /* 0x0000004e004e7308 */ /* 0x000ff00000000800 */
[----:B------:R-:W1:Y:S08]  /*19b90*/  MUFU.EX2 R79, R79 ;  /* 0x0000004f004f7308 */ /* 0x000e700000000800 */
[----:B------:R-:W-:Y:S08]  /*19ba0*/  MUFU.EX2 R56, R56 ;  /* 0x0000003800387308 */ /* 0x000ff00000000800 */
[----:B------:R-:W-:Y:S08]  /*19bb0*/  MUFU.EX2 R83, R83 ;  /* 0x0000005300537308 */ /* 0x000ff00000000800 */
[----:B------:R-:W2:Y:S01]  /*19bc0*/  MUFU.EX2 R13, R85 ;  /* 0x00000055000d7308 */ /* 0x000ea20000000800 */
[----:B------:R-:W-:-:S02]  /*19bd0*/  WARPGROUP.DEPBAR.LE gsb0, 0x0 ;  /* 0x00008000000079c5 */ /* 0x000fc40000010000 */
[----:B------:R-:W-:Y:S01]  /*19be0*/  WARPGROUP.ARRIVE ;  /* 0x00000000000079c5 */ /* 0x000fe20000000000 */
[----:B----4-:R-:W-:Y:S02]  /*19bf0*/  F2FP.BF16.F32.PACK_AB R156, R44, R37 ;  /* 0x000000252c9c723e */ /* 0x010fe400000010ff */
[----:B0-----:R-:W-:Y:S02]  /*19c00*/  F2FP.BF16.F32.PACK_AB R157, R75, R74 ;  /* 0x0000004a4b9d723e */ /* 0x001fe400000010ff */
[----:B------:R-:W-:Y:S01]  /*19c10*/  F2FP.BF16.F32.PACK_AB R158, R52, R49 ;  /* 0x00000031349e723e */ /* 0x000fe200000010ff */
[----:B------:R-:W-:Y:S01]  /*19c20*/  HGMMA.64x128x16.F32.BF16 R88, R152, gdesc[UR4].tnspB, R88, gsb0 ;  /* 0x41e0000498587df0 */ /* 0x000fe20008001858 */
[----:B-1----:R-:W-:Y:S02]  /*19c30*/  F2FP.BF16.F32.PACK_AB R159, R79, R78 ;  /* 0x0000004e4f9f723e */ /* 0x002fe400000010ff */
[----:B------:R-:W-:Y:S02]  /*19c40*/  WARPGROUP.DEPBAR.LE gsb0, 0x0 ;  /* 0x00008000000079c5 */ /* 0x000fe40000010000 */
[----:B------:R0:W-:Y:S01]  /*19c50*/  @!P1 SYNCS.ARRIVE.TRANS64.RED.A1T0 RZ, [R11+URZ], RZ ;  /* 0x000000ff0bff99a7 */ /* 0x0001e2000810043f */
[----:B------:R-:W-:Y:S01]  /*19c60*/  MUFU.EX2 R153, R82 ;  /* 0x0000005200997308 */ /* 0x000fe20000000800 */
[----:B--2---:R-:W-:-:S02]  /*19c70*/  F2FP.BF16.F32.PACK_AB R154, R13, R57 ;  /* 0x000000390d9a723e */ /* 0x004fc400000010ff */
[----:B------:R-:W-:Y:S01]  /*19c80*/  F2FP.BF16.F32.PACK_AB R152, R56, R53 ;  /* 0x000000353898723e */ /* 0x000fe200000010ff */
[----:B0-----:R-:W-:Y:S01]  /*19c90*/  FFMA.FTZ R11, R2, R6, R181 ;  /* 0x00000006020b7223 */ /* 0x001fe200000100b5 */
[-C--:B------:R-:W-:Y:S01]  /*19ca0*/  FFMA.FTZ R6, R63, R0.reuse, -R21 ;  /* 0x000000003f067223 */ /* 0x080fe20000010815 */
[C---:B------:R-:W-:Y:S02]  /*19cb0*/  F2FP.BF16.F32.PACK_AB R181, R20.reuse, R181 ;  /* 0x000000b514b5723e */ /* 0x040fe400000010ff */
[----:B------:R-:W-:Y:S01]  /*19cc0*/  MUFU.EX2 R155, R86 ;  /* 0x00000056009b7308 */ /* 0x000fe20000000800 */
[----:B------:R-:W-:Y:S01]  /*19cd0*/  FADD.FTZ R14, R20, R11 ;  /* 0x0000000b140e7221 */ /* 0x000fe20000010000 */
[----:B------:R0:W-:Y:S03]  /*19ce0*/  @!P1 SYNCS.ARRIVE.TRANS64.RED.A1T0 RZ, [R15+URZ], RZ ;  /* 0x000000ff0fff99a7 */ /* 0x0001e6000810043f */
[----:B------:R-:W-:Y:S01]  /*19cf0*/  FADD.FTZ R11, R183, R14 ;  /* 0x0000000eb70b7221 */ /* 0x000fe20000010000 */
[----:B------:R-:W-:Y:S01]  /*19d00*/  FFMA.FTZ R14, R67, R0, -R21 ;  /* 0x00000000430e7223 */ /* 0x000fe20000010815 */
[C---:B------:R-:W-:Y:S01]  /*19d10*/  F2FP.BF16.F32.PACK_AB R183, R26.reuse, R183 ;  /* 0x000000b71ab7723e */ /* 0x040fe200000010ff */
[----:B------:R-:W1:Y:S01]  /*19d20*/  MUFU.EX2 R6, R6 ;  /* 0x0000000600067308 */ /* 0x000e620000000800 */
[----:B------:R-:W-:Y:S01]  /*19d30*/  FADD.FTZ R42, R26, R11 ;  /* 0x0000000b1a2a7221 */ /* 0x000fe20000010000 */
[----:B------:R-:W-:Y:S01]  /*19d40*/  FADD.FTZ R11, R33, R50 ;  /* 0x00000032210b7221 */ /* 0x000fe20000010000 */
[----:B0-----:R-:W-:-:S02]  /*19d50*/  IMAD.MOV.U32 R15, RZ, RZ, R188 ;  /* 0x000000ffff0f7224 */ /* 0x001fc400078e00bc */
[----:B------:R-:W-:Y:S01]  /*19d60*/  FADD.FTZ R42, R177, R42 ;  /* 0x0000002ab12a7221 */ /* 0x000fe20000010000 */
[----:B------:R-:W-:Y:S01]  /*19d70*/  FADD.FTZ R50, R172, R11 ;  /* 0x0000000bac327221 */ /* 0x000fe20000010000 */
[C---:B------:R-:W-:Y:S01]  /*19d80*/  F2FP.BF16.F32.PACK_AB R177, R27.reuse, R177 ;  /* 0x000000b11bb1723e */ /* 0x040fe200000010ff */
[----:B------:R-:W0:Y:S01]  /*19d90*/  MUFU.EX2 R14, R14 ;  /* 0x0000000e000e7308 */ /* 0x000e220000000800 */
[----:B------:R-:W-:Y:S01]  /*19da0*/  FADD.FTZ R46, R27, R42 ;  /* 0x0000002a1b2e7221 */ /* 0x000fe20000010000 */
[-CC-:B------:R-:W-:Y:S01]  /*19db0*/  FFMA.FTZ R42, R71, R0.reuse, -R21.reuse ;  /* 0x00000000472a7223 */ /* 0x180fe20000010815 */
[----:B------:R-:W-:Y:S01]  /*19dc0*/  FFMA.FTZ R21, R87, R0, -R21 ;  /* 0x0000000057157223 */ /* 0x000fe20000010815 */
[----:B------:R-:W-:Y:S01]  /*19dd0*/  F2FP.BF16.F32.PACK_AB R172, R29, R172 ;  /* 0x000000ac1dac723e */ /* 0x000fe200000010ff */
[----:B------:R-:W-:Y:S01]  /*19de0*/  FADD.FTZ R7, R179, R46 ;  /* 0x0000002eb3077221 */ /* 0x000fe20000010000 */
[C---:B------:R-:W-:Y:S02]  /*19df0*/  F2FP.BF16.F32.PACK_AB R179, R30.reuse, R179 ;  /* 0x000000b31eb3723e */ /* 0x040fe400000010ff */
[----:B------:R-:W2:Y:S01]  /*19e00*/  MUFU.EX2 R42, R42 ;  /* 0x0000002a002a7308 */ /* 0x000ea20000000800 */
[----:B------:R-:W-:Y:S01]  /*19e10*/  FADD.FTZ R46, R30, R7 ;  /* 0x000000071e2e7221 */ /* 0x000fe20000010000 */
[----:B------:R-:W-:-:S03]  /*19e20*/  FADD.FTZ R7, R29, R50 ;  /* 0x000000321d077221 */ /* 0x000fc60000010000 */
[----:B------:R-:W-:Y:S01]  /*19e30*/  FADD.FTZ R46, R173, R46 ;  /* 0x0000002ead2e7221 */ /* 0x000fe20000010000 */
[----:B------:R-:W-:Y:S01]  /*19e40*/  FADD.FTZ R7, R174, R7 ;  /* 0x00000007ae077221 */ /* 0x000fe20000010000 */
[C---:B------:R-:W-:Y:S01]  /*19e50*/  F2FP.BF16.F32.PACK_AB R173, R31.reuse, R173 ;  /* 0x000000ad1fad723e */ /* 0x040fe200000010ff */
[----:B------:R-:W3:Y:S01]  /*19e60*/  MUFU.EX2 R21, R21 ;  /* 0x0000001500157308 */ /* 0x000ee20000000800 */
        /* <DEDUP_REMOVED lines=29> */
[C---:B-1----:R-:W-:Y:S02]  /*1a040*/  F2FP.BF16.F32.PACK_AB R167, R6.reuse, R167 ;  /* 0x000000a706a7723e */ /* 0x042fe400000010ff */
[----:B------:R-:W-:Y:S01]  /*1a050*/  FADD.FTZ R12, R6, R11 ;  /* 0x0000000b060c7221 */ /* 0x000fe20000010000 */
[C---:B------:R-:W-:Y:S01]  /*1a060*/  FADD.FTZ R11, R45.reuse, R20 ;  /* 0x000000142d0b7221 */ /* 0x040fe20000010000 */
[----:B------:R-:W-:-:S02]  /*1a070*/  F2FP.BF16.F32.PACK_AB R160, R45, R160 ;  /* 0x000000a02da0723e */ /* 0x000fc400000010ff */
[----:B------:R-:W-:Y:S01]  /*1a080*/  FADD.FTZ R7, R161, R12 ;  /* 0x0000000ca1077221 */ /* 0x000fe20000010000 */
[----:B------:R-:W-:Y:S01]  /*1a090*/  FADD.FTZ R20, R162, R11 ;  /* 0x0000000ba2147221 */ /* 0x000fe20000010000 */
[C---:B0-----:R-:W-:Y:S02]  /*1a0a0*/  F2FP.BF16.F32.PACK_AB R161, R14.reuse, R161 ;  /* 0x000000a10ea1723e */ /* 0x041fe400000010ff */
[----:B------:R-:W-:Y:S01]  /*1a0b0*/  FADD.FTZ R12, R14, R7 ;  /* 0x000000070e0c7221 */ /* 0x000fe20000010000 */
[C---:B------:R-:W-:Y:S01]  /*1a0c0*/  FADD.FTZ R20, R41.reuse, R20 ;  /* 0x0000001429147221 */ /* 0x040fe20000010000 */
[----:B------:R-:W-:Y:S02]  /*1a0d0*/  F2FP.BF16.F32.PACK_AB R162, R41, R162 ;  /* 0x000000a229a2723e */ /* 0x000fe400000010ff */
[----:B------:R-:W-:Y:S01]  /*1a0e0*/  FADD.FTZ R7, R163, R12 ;  /* 0x0000000ca3077221 */ /* 0x000fe20000010000 */
[----:B------:R-:W-:Y:S01]  /*1a0f0*/  FADD.FTZ R11, R37, R20 ;  /* 0x00000014250b7221 */ /* 0x000fe20000010000 */
[----:B--2---:R-:W-:Y:S01]  /*1a100*/  F2FP.BF16.F32.PACK_AB R163, R42, R163 ;  /* 0x000000a32aa3723e */ /* 0x004fe200000010ff */
[----:B------:R-:W-:-:S02]  /*1a110*/  IMAD.MOV.U32 R20, RZ, RZ, R185 ;  /* 0x000000ffff147224 */ /* 0x000fc400078e00b9 */
        /* <DEDUP_REMOVED lines=15> */
[----:B------:R-:W-:Y:S01]  /*1a210*/  FADD.FTZ R7, R13, R10 ;  /* 0x0000000a0d077221 */ /* 0x000fe20000010000 */
[----:B------:R-:W-:Y:S02]  /*1a220*/  IMAD.MOV.U32 R13, RZ, RZ, R5 ;  /* 0x000000ffff0d7224 */ /* 0x000fe400078e0005 */
[----:B------:R-:W-:Y:S01]  /*1a230*/  FADD.FTZ R6, R155, R6 ;  /* 0x000000069b067221 */ /* 0x000fe20000010000 */
[----:B---3--:R-:W-:-:S03]  /*1a240*/  F2FP.BF16.F32.PACK_AB R155, R21, R155 ;  /* 0x0000009b159b723e */ /* 0x008fc600000010ff */
[----:B------:R-:W-:Y:S01]  /*1a250*/  FADD.FTZ R6, R21, R6 ;  /* 0x0000000615067221 */ /* 0x000fe20000010000 */
[----:B------:R-:W-:Y:S06]  /*1a260*/  @P2 BRA `(.L_x_2899) ;  /* 0xffffffd800b82947 */ /* 0x000fec000383ffff */
.L_x_2888:
[----:B------:R-:W-:Y:S05]  /*1a270*/  BSYNC B0 ;  /* 0x0000000000007941 */ /* 0x000fea0003800000 */
.L_x_2887:
        /* <DEDUP_REMOVED lines=67> */
.L_x_2900:
[----:B------:R-:W-:Y:S01]  /*1a6b0*/  IMAD R11, R185, 0x8, R16 ;  /* 0x00000008b90b7824 */ /* 0x000fe200078e0210 */
[----:B------:R-:W-:-:S04]  /*1a6c0*/  SHF.L.U32 R2, R188, 0x1f, RZ ;  /* 0x0000001fbc027819 */ /* 0x000fc800000006ff */
[----:B------:R0:W1:Y:S01]  /*1a6d0*/  SYNCS.PHASECHK.TRANS64.TRYWAIT P2, [R11+URZ+0x34850], R2 ;  /* 0x034850020b0075a7 */ /* 0x000062000804017f */
[----:B------:R-:W-:Y:S05]  /*1a6e0*/  @!P0 BRA `(.L_x_2901) ;  /* 0x0000000000048947 */ /* 0x000fea0003800000 */
[----:B------:R-:W-:Y:S01]  /*1a6f0*/  BPT.TRAP 0x1 ;  /* 0x000000040000795c */ /* 0x000fe20000300000 */
.L_x_2901:
        /* <DEDUP_REMOVED lines=9> */
.L_x_2903:
[----:B------:R-:W-:Y:S05]  /*1a790*/  BSYNC B0 ;  /* 0x0000000000007941 */ /* 0x000fea0003800000 */
.L_x_2902:
[----:B01----:R-:W-:Y:S01]  /*1a7a0*/  IMAD.MOV.U32 R2, RZ, RZ, R8 ;  /* 0x000000ffff027224 */ /* 0x003fe200078e0008 */
[----:B------:R-:W-:Y:S01]  /*1a7b0*/  WARPGROUP.ARRIVE ;  /* 0x00000000000079c5 */ /* 0x000fe20000000000 */
[----:B------:R-:W-:Y:S02]  /*1a7c0*/  IMAD.MOV.U32 R3, RZ, RZ, 0x40000040 ;  /* 0x40000040ff037424 */ /* 0x000fe400078e00ff */
        /* <DEDUP_REMOVED lines=54> */
[----:B------:R-:W-:Y:S01]  /*1ab30*/  R2UR UR7, R3 ;  /* 0x00000000030772ca */ /* 0x000fe200000e0000 */
[----:B------:R-:W0:Y:S04]  /*1ab40*/  SHFL.BFLY PT, R2, R7, 0x2, 0x1f ;  /* 0x0c401f0007027f89 */ /* 0x000e2800000e0000 */
[----:B------:R-:W1:Y:S01]  /*1ab50*/  SHFL.BFLY PT, R3, R6, 0x2, 0x1f ;  /* 0x0c401f0006037f89 */ /* 0x000e6200000e0000 */
[----:B0-----:R-:W-:Y:S01]  /*1ab60*/  FADD.FTZ R2, R2, R7 ;  /* 0x0000000702027221 */ /* 0x001fe20000010000 */
[----:B------:R-:W-:Y:S01]  /*1ab70*/  SEL R7, RZ, 0x1, P2 ;  /* 0x00000001ff077807 */ /* 0x000fe20001000000 */
[----:B-1----:R-:W-:-:S03]  /*1ab80*/  FADD.FTZ R8, R3, R6 ;  /* 0x0000000603087221 */ /* 0x002fc60000010000 */
[----:B------:R-:W-:Y:S01]  /*1ab90*/  LOP3.LUT R188, R188, R7, RZ, 0x3c, !PT ;  /* 0x00000007bcbc7212 */ /* 0x000fe200078e3cff */
[----:B------:R-:W0:Y:S04]  /*1aba0*/  SHFL.BFLY PT, R3, R2, 0x1, 0x1f ;  /* 0x0c201f0002037f89 */ /* 0x000e2800000e0000 */
[----:B------:R-:W1:Y:S01]  /*1abb0*/  SHFL.BFLY PT, R9, R8, 0x1, 0x1f ;  /* 0x0c201f0008097f89 */ /* 0x000e6200000e0000 */
[----:B0-----:R-:W-:Y:S01]  /*1abc0*/  FADD.FTZ R10, R2, R3 ;  /* 0x00000003020a7221 */ /* 0x001fe20000010000 */
[----:B------:R-:W-:Y:S01]  /*1abd0*/  CS2R R2, SRZ ;  /* 0x0000000000027805 */ /* 0x000fe2000001ff00 */
[----:B-1----:R-:W-:-:S03]  /*1abe0*/  FADD.FTZ R12, R8, R9 ;  /* 0x00000009080c7221 */ /* 0x002fc60000010000 */
[----:B------:R-:W-:Y:S01]  /*1abf0*/  FSETP.NE.FTZ.AND P0, PT, R10, RZ, PT ;  /* 0x000000ff0a00720b */ /* 0x000fe20003f15000 */
[----:B------:R-:W-:Y:S01]  /*1ac00*/  @!P1 VIADD R8, R11, 0x34860 ;  /* 0x000348600b089836 */ /* 0x000fe20000000000 */
[----:B------:R-:W-:-:S04]  /*1ac10*/  FSETP.NE.FTZ.AND P3, PT, R12, RZ, PT ;  /* 0x000000ff0c00720b */ /* 0x000fc80003f75000 */
[----:B------:R-:W-:-:S07]  /*1ac20*/  @!P1 PRMT R8, RZ, 0x654, R8 ;  /* 0x00000654ff089816 */ /* 0x000fce0000000008 */
[----:B------:R-:W0:Y:S01]  /*1ac30*/  @P0 MUFU.LG2 R9, R10 ;  /* 0x0000000a00090308 */ /* 0x000e220000000c00 */
[C---:B------:R-:W-:Y:S01]  /*1ac40*/  @P0 FMUL.FTZ R7, R0.reuse, 0.69314718246459960938 ;  /* 0x3f31721800070820 */ /* 0x040fe20000410000 */
[----:B------:R-:W-:-:S06]  /*1ac50*/  @P3 FMUL.FTZ R11, R0, 0.69314718246459960938 ;  /* 0x3f317218000b3820 */ /* 0x000fcc0000410000 */
[----:B------:R-:W1:Y:S08]  /*1ac60*/  @P3 MUFU.LG2 R6, R12 ;  /* 0x0000000c00063308 */ /* 0x000e700000000c00 */
        /* <DEDUP_REMOVED lines=76> */
.L_x_2811:
        /* <DEDUP_REMOVED lines=41> */
[----:B------:R-:W-:Y:S02]  /*1b3c0*/  LOP3.LUT R20, R105, 0x380, RZ, 0xc0, !PT ;  /* 0x0000038069147812 */ /* 0x000fe400078ec0ff */
[----:B------:R-:W-:Y:S02]  /*1b3d0*/  LOP3.LUT R38, R109, 0x380, RZ, 0xc0, !PT ;  /* 0x000003806d267812 */ /* 0x000fe400078ec0ff */
[----:B------:R-:W-:Y:S02]  /*1b3e0*/  SHF.R.U64 R4, R4, 0x3, RZ ;  /* 0x0000000304047819 */ /* 0x000fe400000012ff */
[----:B------:R-:W-:Y:S02]  /*1b3f0*/  SHF.R.U64 R6, R6, 0x3, RZ ;  /* 0x0000000306067819 */ /* 0x000fe400000012ff */
[----:B------:R-:W-:Y:S02]  /*1b400*/  LOP3.LUT R12, R101, 0x380, RZ, 0xc0, !PT ;  /* 0x00000380650c7812 */ /* 0x000fe400078ec0ff */
[----:B------:R-:W-:-:S02]  /*1b410*/  LOP3.LUT R14, R103, 0x380, RZ, 0xc0, !PT ;  /* 0x00000380670e7812 */ /* 0x000fc400078ec0ff */
[----:B------:R-:W-:Y:S02]  /*1b420*/  SHF.R.U64 R20, R20, 0x3, RZ ;  /* 0x0000000314147819 */ /* 0x000fe400000012ff */
[----:B-1----:R-:W-:Y:S02]  /*1b430*/  LOP3.LUT R24, R107, 0x380, RZ, 0xc0, !PT ;  /* 0x000003806b187812 */ /* 0x002fe400078ec0ff */
[----:B------:R-:W-:Y:S02]  /*1b440*/  SHF.R.U64 R38, R38, 0x3, RZ ;  /* 0x0000000326267819 */ /* 0x000fe400000012ff */
[----:B------:R-:W-:Y:S02]  /*1b450*/  LOP3.LUT R4, R4, R71, RZ, 0x3c, !PT ;  /* 0x0000004704047212 */ /* 0x000fe400078e3cff */
[----:B------:R-:W-:Y:S02]  /*1b460*/  LOP3.LUT R6, R6, R79, RZ, 0x3c, !PT ;  /* 0x0000004f06067212 */ /* 0x000fe400078e3cff */
[----:B------:R-:W-:-:S02]  /*1b470*/  F2FP.BF16.F32.PACK_AB R9, R72, R99 ;  /* 0x000000634809723e */ /* 0x000fc400000010ff */
[----:B------:R-:W-:Y:S02]  /*1b480*/  F2FP.BF16.F32.PACK_AB R11, R28, R97 ;  /* 0x000000611c0b723e */ /* 0x000fe400000010ff */
[----:B------:R-:W-:Y:S02]  /*1b490*/  SHF.R.U64 R12, R12, 0x3, RZ ;  /* 0x000000030c0c7819 */ /* 0x000fe400000012ff */
[----:B------:R-:W-:Y:S01]  /*1b4a0*/  SHF.R.U64 R14, R14, 0x3, RZ ;  /* 0x000000030e0e7819 */ /* 0x000fe200000012ff */
[----:B------:R1:W-:Y:S01]  /*1b4b0*/  STSM.16.M88.4 [R92], R8 ;  /* 0x000000085c007844 */ /* 0x0003e20000000200 */
[----:B------:R-:W-:Y:S02]  /*1b4c0*/  LOP3.LUT R28, R20, R105, RZ, 0x3c, !PT ;  /* 0x00000069141c7212 */ /* 0x000fe400078e3cff */
[----:B------:R-:W-:Y:S02]  /*1b4d0*/  SHF.R.U64 R24, R24, 0x3, RZ ;  /* 0x0000000318187819 */ /* 0x000fe400000012ff */
[----:B------:R-:W-:-:S02]  /*1b4e0*/  LOP3.LUT R20, R38, R109, RZ, 0x3c, !PT ;  /* 0x0000006d26147212 */ /* 0x000fc400078e3cff */
[----:B------:R-:W-:Y:S02]  /*1b4f0*/  MOV R91, R4 ;  /* 0x00000004005b7202 */ /* 0x000fe40000000f00 */
[----:B------:R-:W-:Y:S02]  /*1b500*/  MOV R38, R6 ;  /* 0x0000000600267202 */ /* 0x000fe40000000f00 */
[----:B------:R-:W-:Y:S02]  /*1b510*/  F2FP.BF16.F32.PACK_AB R4, R33, R90 ;  /* 0x0000005a2104723e */ /* 0x000fe400000010ff */
[----:B------:R-:W-:Y:S02]  /*1b520*/  F2FP.BF16.F32.PACK_AB R5, R64, R95 ;  /* 0x0000005f4005723e */ /* 0x000fe400000010ff */
[----:B------:R-:W-:Y:S02]  /*1b530*/  F2FP.BF16.F32.PACK_AB R6, R37, R0 ;  /* 0x000000002506723e */ /* 0x000fe400000010ff */
[----:B------:R-:W-:-:S02]  /*1b540*/  F2FP.BF16.F32.PACK_AB R7, R34, R93 ;  /* 0x0000005d2207723e */ /* 0x000fc400000010ff */
[----:B------:R-:W-:Y:S02]  /*1b550*/  LOP3.LUT R12, R12, R101, RZ, 0x3c, !PT ;  /* 0x000000650c0c7212 */ /* 0x000fe400078e3cff */
[----:B------:R-:W-:Y:S01]  /*1b560*/  LOP3.LUT R14, R14, R103, RZ, 0x3c, !PT ;  /* 0x000000670e0e7212 */ /* 0x000fe200078e3cff */
[----:B------:R-:W-:Y:S01]  /*1b570*/  STSM.16.M88.4 [R91], R4 ;  /* 0x000000045b007844 */ /* 0x000fe20000000200 */
[----:B-1----:R-:W-:Y:S02]  /*1b580*/  F2FP.BF16.F32.PACK_AB R8, R41, R40 ;  /* 0x000000282908723e */ /* 0x002fe400000010ff */
[----:B------:R-:W-:Y:S02]  /*1b590*/  F2FP.BF16.F32.PACK_AB R9, R43, R42 ;  /* 0x0000002a2b09723e */ /* 0x000fe400000010ff */
[----:B------:R-:W-:Y:S02]  /*1b5a0*/  F2FP.BF16.F32.PACK_AB R10, R45, R44 ;  /* 0x0000002c2d0a723e */ /* 0x000fe400000010ff */
[----:B------:R-:W-:-:S02]  /*1b5b0*/  F2FP.BF16.F32.PACK_AB R11, R47, R46 ;  /* 0x0000002e2f0b723e */ /* 0x000fc400000010ff */
[----:B------:R-:W-:Y:S02]  /*1b5c0*/  LOP3.LUT R30, R24, R107, RZ, 0x3c, !PT ;  /* 0x0000006b181e7212 */ /* 0x000fe400078e3cff */
[----:B------:R-:W-:Y:S01]  /*1b5d0*/  MOV R79, R12 ;  /* 0x0000000c004f7202 */ /* 0x000fe20000000f00 */
[----:B------:R1:W-:Y:S01]  /*1b5e0*/  STSM.16.M88.4 [R38], R8 ;  /* 0x0000000826007844 */ /* 0x0003e20000000200 */
[----:B------:R-:W-:Y:S02]  /*1b5f0*/  MOV R72, R14 ;  /* 0x0000000e00487202 */ /* 0x000fe40000000f00 */
[----:B------:R-:W-:Y:S02]  /*1b600*/  MOV R71, R28 ;  /* 0x0000001c00477202 */ /* 0x000fe40000000f00 */
[----:B------:R-:W-:Y:S02]  /*1b610*/  MOV R24, R30 ;  /* 0x0000001e00187202 */ /* 0x000fe40000000f00 */
[----:B------:R-:W-:-:S02]  /*1b620*/  F2FP.BF16.F32.PACK_AB R12, R49, R48 ;  /* 0x00000030310c723e */ /* 0x000fc400000010ff */
[----:B------:R-:W-:Y:S02]  /*1b630*/  F2FP.BF16.F32.PACK_AB R13, R51, R50 ;  /* 0x00000032330d723e */ /* 0x000fe400000010ff */
[----:B------:R-:W-:Y:S02]  /*1b640*/  F2FP.BF16.F32.PACK_AB R14, R53, R52 ;  /* 0x00000034350e723e */ /* 0x000fe400000010ff */
[----:B------:R-:W-:Y:S01]  /*1b650*/  F2FP.BF16.F32.PACK_AB R15, R55, R54 ;  /* 0x00000036370f723e */ /* 0x000fe200000010ff */
[----:B------:R-:W2:Y:S01]  /*1b660*/  LDC R53, c[0x0][0xbe8] ;  /* 0x0002fa00ff357b82 */ /* 0x000ea20000000800 */
[----:B------:R-:W-:Y:S02]  /*1b670*/  F2FP.BF16.F32.PACK_AB R28, R57, R56 ;  /* 0x00000038391c723e */ /* 0x000fe400000010ff */
[----:B------:R-:W-:Y:S01]  /*1b680*/  F2FP.BF16.F32.PACK_AB R29, R59, R58 ;  /* 0x0000003a3b1d723e */ /* 0x000fe200000010ff */
[----:B------:R3:W-:Y:S01]  /*1b690*/  STSM.16.M88.4 [R79], R12 ;  /* 0x0000000c4f007844 */ /* 0x0007e20000000200 */
[----:B------:R-:W-:-:S02]  /*1b6a0*/  F2FP.BF16.F32.PACK_AB R30, R61, R60 ;  /* 0x0000003c3d1e723e */ /* 0x000fc400000010ff */
[----:B------:R-:W-:Y:S02]  /*1b6b0*/  F2FP.BF16.F32.PACK_AB R31, R63, R62 ;  /* 0x0000003e3f1f723e */ /* 0x000fe400000010ff */
[----:B------:R-:W-:Y:S02]  /*1b6c0*/  ISETP.NE.U32.AND P0, PT, RZ, UR4, PT ;  /* 0x00000004ff007c0c */ /* 0x000fe4000bf05070 */
[----:B-1----:R-:W-:Y:S01]  /*1b6d0*/  IADD3 R10, P1, R209, UR4, RZ ;  /* 0x00000004d10a7c10 */ /* 0x002fe2000ff3e0ff */
[----:B------:R1:W-:Y:S01]  /*1b6e0*/  STSM.16.M88.4 [R72], R28 ;  /* 0x0000001c48007844 */ /* 0x0003e20000000200 */
[----:B------:R-:W-:Y:S02]  /*1b6f0*/  F2FP.BF16.F32.PACK_AB R33, R67, R66 ;  /* 0x000000424321723e */ /* 0x000fe400000010ff */
[----:B------:R-:W-:Y:S02]  /*1b700*/  F2FP.BF16.F32.PACK_AB R34, R69, R68 ;  /* 0x000000444522723e */ /* 0x000fe400000010ff */
[----:B------:R-:W-:-:S02]  /*1b710*/  F2FP.BF16.F32.PACK_AB R37, R75, R74 ;  /* 0x0000004a4b25723e */ /* 0x000fc400000010ff */
[----:B------:R-:W-:Y:S01]  /*1b720*/  F2FP.BF16.F32.PACK_AB R38, R77, R76 ;  /* 0x0000004c4d26723e */ /* 0x000fe200000010ff */
[----:B------:R1:W-:Y:S01]  /*1b730*/  STSM.16.M88.4 [R71], R32 ;  /* 0x0000002047007844 */ /* 0x0003e20000000200 */
[----:B------:R-:W-:Y:S01]  /*1b740*/  MOV R21, R20 ;  /* 0x0000001400157202 */ /* 0x000fe20000000f00 */
[----:B------:R-:W-:Y:S01]  /*1b750*/  IMAD.MOV.U32 R20, RZ, RZ, RZ ;  /* 0x000000ffff147224 */ /* 0x000fe200078e00ff */
[----:B------:R-:W-:Y:S01]  /*1b760*/  F2FP.BF16.F32.PACK_AB R4, R81, R80 ;  /* 0x000000505104723e */ /* 0x000fe200000010ff */
[----:B------:R1:W-:Y:S01]  /*1b770*/  STSM.16.M88.4 [R24], R36 ;  /* 0x0000002418007844 */ /* 0x0003e20000000200 */
[----:B------:R-:W-:Y:S02]  /*1b780*/  F2FP.BF16.F32.PACK_AB R5, R83, R82 ;  /* 0x000000525305723e */ /* 0x000fe400000010ff */
[----:B------:R-:W-:Y:S02]  /*1b790*/  F2FP.BF16.F32.PACK_AB R6, R85, R84 ;  /* 0x000000545506723e */ /* 0x000fe400000010ff */
[----:B------:R-:W-:-:S02]  /*1b7a0*/  F2FP.BF16.F32.PACK_AB R7, R87, R86 ;  /* 0x000000565707723e */ /* 0x000fc400000010ff */
[----:B------:R-:W-:Y:S02]  /*1b7b0*/  ISETP.NE.AND.EX P0, PT, RZ, UR5, PT, P0 ;  /* 0x00000005ff007c0c */ /* 0x000fe4000bf05300 */
        /* <DEDUP_REMOVED lines=8> */
[----:B------:R-:W-:Y:S01]  /*1b840*/  IMAD.U32 R0, RZ, RZ, UR4 ;  /* 0x00000004ff007e24 */ /* 0x000fe2000f8e00ff */
[----:B------:R-:W-:Y:S01]  /*1b850*/  @P2 IADD3.X R9, R210, UR5, RZ, P3, !PT ;  /* 0x00000005d2092c10 */ /* 0x000fe20009ffe4ff */
[----:B------:R1:W5:Y:S01]  /*1b860*/  @P0 LDG.E R20, desc[UR60][R10.64] ;  /* 0x0000003c0a140981 */ /* 0x000362000c1e1900 */
[----:B--2---:R-:W-:-:S03]  /*1b870*/  ISETP.NE.AND P1, PT, R53, 0x1, PT ;  /* 0x000000013500780c */ /* 0x004fc60003f25270 */
[----:B------:R1:W5:Y:S10]  /*1b880*/  @P2 LDG.E R0, desc[UR60][R8.64] ;  /* 0x0000003c08002981 */ /* 0x000374000c1e1900 */
[----:B---3--:R-:W2:Y:S08]  /*1b890*/  @P1 LDC R12, c[0x0][0xbec] ;  /* 0x0002fb00ff0c1b82 */ /* 0x008eb00000000800 */
[----:B------:R-:W3:Y:S01]  /*1b8a0*/  @P1 LDC R13, c[0x0][0xbf0] ;  /* 0x0002fc00ff0d1b82 */ /* 0x000ee20000000800 */
[----:B-1----:R-:W-:Y:S05]  /*1b8b0*/  @P2 BRA `(.L_x_2907) ;  /* 0x0000000000102947 */ /* 0x002fea0003800000 */
[----:B------:R-:W-:Y:S05]  /*1b8c0*/  @!P0 BRA `(.L_x_2907) ;  /* 0x00000000000c8947 */ /* 0x000fea0003800000 */
[----:B------:R-:W4:Y:S04]  /*1b8d0*/  LDG.E R5, desc[UR60][R10.64] ;  /* 0x0000003c0a057981 */ /* 0x000f28000c1e1900 */
[----:B-----5:R-:W4:Y:S02]  /*1b8e0*/  LDG.E R0, desc[UR60][R10.64+0x4] ;  /* 0x0000043c0a007981 */ /* 0x020f24000c1e1900 */
[----:B----4-:R-:W-:-:S07]  /*1b8f0*/  IMAD.IADD R0, R0, 0x1, -R5 ;  /* 0x0000000100007824 */ /* 0x010fce00078e0a05 */
.L_x_2907:
[----:B------:R-:W-:Y:S01]  /*1b900*/  SHF.R.S32.HI R24, RZ, 0x1f, R208 ;  /* 0x0000001fff187819 */ /* 0x000fe200000114d0 */
[----:B------:R-:W-:Y:S01]  /*1b910*/  IMAD.IADD R15, R205, 0x1, R200 ;  /* 0x00000001cd0f7824 */ /* 0x000fe200078e02c8 */
[----:B------:R-:W-:Y:S01]  /*1b920*/  ULDC.64 UR4, c[0x0][0xb90] ;  /* 0x0002e40000047ab9 */ /* 0x000fe20000000a00 */
[----:B-----5:R-:W-:Y:S01]  /*1b930*/  SHF.R.S32.HI R21, RZ, 0x1f, R20 ;  /* 0x0000001fff157819 */ /* 0x020fe20000011414 */
[----:B------:R-:W-:Y:S01]  /*1b940*/  IMAD R9, R215, 0x40, R203 ;  /* 0x00000040d7097824 */ /* 0x000fe200078e02cb */
[----:B------:R-:W-:Y:S01]  /*1b950*/  SEL R216, R216, RZ, !P0 ;  /* 0x000000ffd8d87207 */ /* 0x000fe20004000000 */
[----:B--2---:R-:W-:Y:S01]  /*1b960*/  @P1 IMAD.HI.U32 R6, R15, R12, RZ ;  /* 0x0000000c0f061227 */ /* 0x004fe200078e00ff */
[----:B------:R-:W-:Y:S01]  /*1b970*/  SEL R211, R211, RZ, !P0 ;  /* 0x000000ffd3d37207 */ /* 0x000fe20004000000 */
[----:B------:R-:W1:Y:S02]  /*1b980*/  @P1 LDC R57, c[0x0][0xbec] ;  /* 0x0002fb00ff391b82 */ /* 0x000e640000000800 */
[----:B------:R-:W-:-:S02]  /*1b990*/  IMAD R5, R24, UR4, RZ ;  /* 0x0000000418057c24 */ /* 0x000fc4000f8e02ff */
[----:B------:R-:W-:Y:S01]  /*1b9a0*/  IMAD.MOV.U32 R7, RZ, RZ, R15 ;  /* 0x000000ffff077224 */ /* 0x000fe200078e000f */
[----:B---3--:R-:W-:Y:S01]  /*1b9b0*/  @P1 SHF.R.U32.HI R7, RZ, R13, R6 ;  /* 0x0000000dff071219 */ /* 0x008fe20000011606 */
[C---:B------:R-:W-:Y:S02]  /*1b9c0*/  IMAD R11, R208.reuse, UR5, R5 ;  /* 0x00000005d00b7c24 */ /* 0x040fe4000f8e0205 */
[----:B------:R-:W-:Y:S01]  /*1b9d0*/  IMAD.WIDE.U32 R4, R208, UR4, R20 ;  /* 0x00000004d0047c25 */ /* 0x000fe2000f8e0014 */
[----:B------:R-:W-:-:S03]  /*1b9e0*/  ULDC.64 UR4, c[0x0][0xb98] ;  /* 0x0002e60000047ab9 */ /* 0x000fc60000000a00 */
[----:B------:R-:W-:Y:S01]  /*1b9f0*/  IMAD.IADD R5, R5, 0x1, R11 ;  /* 0x0000000105057824 */ /* 0x000fe200078e020b */
[--C-:B------:R-:W-:Y:S01]  /*1ba00*/  SHF.R.S32.HI R11, RZ, 0x1f, R7.reuse ;  /* 0x0000001fff0b7819 */ /* 0x100fe20000011407 */
[----:B------:R-:W-:Y:S02]  /*1ba10*/  IMAD.MOV R8, RZ, RZ, -R7 ;  /* 0x000000ffff087224 */ /* 0x000fe400078e0a07 */
[----:B------:R-:W-:-:S04]  /*1ba20*/  IMAD.WIDE R2, R9, 0x2, R2 ;  /* 0x0000000209027825 */ /* 0x000fc800078e0202 */
[----:B------:R-:W-:Y:S01]  /*1ba30*/  IMAD R6, R216, UR4, RZ ;  /* 0x00000004d8067c24 */ /* 0x000fe2000f8e02ff */
[C---:B------:R-:W-:Y:S01]  /*1ba40*/  IADD3 R13, P3, R2.reuse, 0x2000, RZ ;  /* 0x00002000020d7810 */ /* 0x040fe20007f7e0ff */
[----:B------:R-:W-:Y:S01]  /*1ba50*/  IMAD.WIDE.U32 R4, R211, UR4, R4 ;  /* 0x00000004d3047c25 */ /* 0x000fe2000f8e0004 */
[C---:B------:R-:W-:Y:S02]  /*1ba60*/  IADD3 R33, P6, R2.reuse, 0x4000, RZ ;  /* 0x0000400002217810 */ /* 0x040fe40007fde0ff */
[----:B------:R-:W-:Y:S01]  /*1ba70*/  LOP3.LUT R12, R13, 0x380, RZ, 0xc0, !PT ;  /* 0x000003800d0c7812 */ /* 0x000fe200078ec0ff */
[----:B------:R-:W-:Y:S01]  /*1ba80*/  IMAD R9, R53, R8, R15 ;  /* 0x0000000835097224 */ /* 0x000fe200078e020f */
[----:B------:R-:W-:Y:S01]  /*1ba90*/  IADD3 R4, P2, R7, R4, RZ ;  /* 0x0000000407047210 */ /* 0x000fe20007f5e0ff */
[----:B------:R-:W-:Y:S01]  /*1baa0*/  IMAD R8, R211, UR5, R6 ;  /* 0x00000005d3087c24 */ /* 0x000fe2000f8e0206 */
[----:B------:R-:W-:Y:S01]  /*1bab0*/  ULDC.64 UR4, c[0x0][0xb88] ;  /* 0x0002e20000047ab9 */ /* 0x000fe20000000a00 */
[----:B------:R-:W-:Y:S01]  /*1bac0*/  IADD3 R7, P0, R2, 0x1000, RZ ;  /* 0x0000100002077810 */ /* 0x000fe20007f1e0ff */
[----:B------:R-:W-:Y:S01]  /*1bad0*/  IMAD.IADD R14, R233, 0x1, R200 ;  /* 0x00000001e90e7824 */ /* 0x000fe200078e02c8 */
[----:B------:R-:W-:Y:S01]  /*1bae0*/  SHF.R.S32.HI R6, RZ, 0x1f, R9 ;  /* 0x0000001fff067819 */ /* 0x000fe20000011409 */
[----:B------:R-:W-:Y:S01]  /*1baf0*/  IMAD R55, R0, R53, RZ ;  /* 0x0000003500377224 */ /* 0x000fe200078e02ff */
[----:B------:R-:W-:-:S02]  /*1bb00*/  IADD3.X R5, R11, R5, R8, P2, !PT ;  /* 0x000000050b057210 */ /* 0x000fc400017fe408 */
[----:B------:R-:W-:Y:S01]  /*1bb10*/  IADD3 R29, P2, R2, 0x3000, RZ ;  /* 0x00003000021d7810 */ /* 0x000fe20007f5e0ff */
[----:B------:R-:W-:Y:S01]  /*1bb20*/  IMAD R6, R6, UR4, RZ ;  /* 0x0000000406067c24 */ /* 0x000fe2000f8e02ff */
[----:B------:R-:W-:Y:S01]  /*1bb30*/  LOP3.LUT R8, R7, 0x380, RZ, 0xc0, !PT ;  /* 0x0000038007087812 */ /* 0x000fe200078ec0ff */
[----:B------:R-:W-:Y:S01]  /*1bb40*/  IMAD.WIDE.U32 R4, R9, UR4, R4 ;  /* 0x0000000409047c25 */ /* 0x000fe2000f8e0004 */
[----:B------:R-:W-:Y:S02]  /*1bb50*/  LOP3.LUT R28, R29, 0x380, RZ, 0xc0, !PT ;  /* 0x000003801d1c7812 */ /* 0x000fe400078ec0ff */
[----:B------:R-:W-:Y:S01]  /*1bb60*/  SHF.R.U64 R12, R12, 0x3, RZ ;  /* 0x000000030c0c7819 */ /* 0x000fe200000012ff */
[----:B------:R-:W-:Y:S01]  /*1bb70*/  IMAD R11, R9, UR5, R6 ;  /* 0x00000005090b7c24 */ /* 0x000fe2000f8e0206 */
[----:B------:R-:W-:Y:S01]  /*1bb80*/  ULDC.64 UR4, c[0x0][0xb50] ;  /* 0x0002d40000047ab9 */ /* 0x000fe20000000a00 */
[----:B------:R-:W-:Y:S01]  /*1bb90*/  SHF.R.U64 R28, R28, 0x3, RZ ;  /* 0x000000031c1c7819 */ /* 0x000fe200000012ff */
[----:B------:R-:W-:Y:S01]  /*1bba0*/  IMAD.X R9, RZ, RZ, R3, P0 ;  /* 0x000000ffff097224 */ /* 0x000fe200000e0603 */
[----:B------:R-:W-:Y:S01]  /*1bbb0*/  LEA R6, P4, R4, UR4, 0x2 ;  /* 0x0000000404067c11 */ /* 0x000fe2000f8810ff */
[----:B------:R-:W-:Y:S01]  /*1bbc0*/  IMAD.IADD R5, R5, 0x1, R11 ;  /* 0x0000000105057824 */ /* 0x000fe200078e020b */
[----:B------:R-:W-:-:S02]  /*1bbd0*/  LOP3.LUT P0, RZ, R225, 0x3, RZ, 0xc0, !PT ;  /* 0x00000003e1ff7812 */ /* 0x000fc4000780c0ff */
[----:B------:R-:W-:Y:S01]  /*1bbe0*/  LOP3.LUT R28, R28, R29, RZ, 0x3c, !PT ;  /* 0x0000001d1c1c7212 */ /* 0x000fe200078e3cff */
[----:B------:R-:W-:Y:S01]  /*1bbf0*/  SHFL.IDX PT, R48, R6, RZ, 0x1c1f ;  /* 0x001c1fff06307589 */ /* 0x000fe200000e0000 */
[----:B------:R-:W-:Y:S01]  /*1bc00*/  LEA.HI.X R10, R4, UR5, R5, 0x2, P4 ;  /* 0x00000005040a7c11 */ /* 0x000fe2000a0f1405 */
[----:B------:R-:W-:Y:S01]  /*1bc10*/  VIADD R4, R14, 0x8 ;  /* 0x000000080e047836 */ /* 0x000fe20000000000 */
[----:B------:R-:W-:Y:S01]  /*1bc20*/  SHF.R.U64 R8, R8, 0x3, RZ ;  /* 0x0000000308087819 */ /* 0x000fe200000012ff */
[----:B------:R-:W-:Y:S01]  /*1bc30*/  SHFL.IDX PT, R50, R6, 0x1, 0x1c1f ;  /* 0x003c1f0006327f89 */ /* 0x000fe200000e0000 */
[----:B------:R-:W-:Y:S01]  /*1bc40*/  IMAD.X R29, RZ, RZ, R3, P2 ;  /* 0x000000ffff1d7224 */ /* 0x000fe200010e0603 */
[-C--:B------:R-:W-:Y:S01]  /*1bc50*/  ISETP.GE.OR P2, PT, R14, R55.reuse, P0 ;  /* 0x000000370e00720c */ /* 0x080fe20000746670 */
[----:B------:R-:W-:Y:S01]  /*1bc60*/  ULDC.64 UR4, c[0x0][0xaa0] ;  /* 0x0002a80000047ab9 */ /* 0x000fe20000000a00 */
[----:B------:R-:W2:Y:S01]  /*1bc70*/  SHFL.IDX PT, R49, R10, RZ, 0x1c1f ;  /* 0x001c1fff0a317589 */ /* 0x000ea200000e0000 */
[----:B------:R-:W-:-:S02]  /*1bc80*/  ISETP.GE.OR P0, PT, R4, R55, P0 ;  /* 0x000000370400720c */ /* 0x000fc40000706670 */
[----:B------:R-:W-:Y:S01]  /*1bc90*/  LOP3.LUT R12, R12, R13, RZ, 0x3c, !PT ;  /* 0x0000000d0c0c7212 */ /* 0x000fe200078e3cff */
[----:B------:R-:W3:Y:S01]  /*1bca0*/  SHFL.IDX PT, R51, R10, 0x1, 0x1c1f ;  /* 0x003c1f000a337f89 */ /* 0x000ee200000e0000 */
[----:B------:R-:W-:Y:S01]  /*1bcb0*/  LOP3.LUT R8, R8, R7, RZ, 0x3c, !PT ;  /* 0x0000000708087212 */ /* 0x000fe200078e3cff */
[----:B------:R-:W-:Y:S01]  /*1bcc0*/  IMAD.X R13, RZ, RZ, R3, P3 ;  /* 0x000000ffff0d7224 */ /* 0x000fe200018e0603 */
[C---:B------:R-:W-:Y:S02]  /*1bcd0*/  IADD3 R37, P5, R2.reuse, 0x5000, RZ ;  /* 0x0000500002257810 */ /* 0x040fe40007fbe0ff */
[C---:B------:R-:W-:Y:S02]  /*1bce0*/  IADD3 R41, P4, R2.reuse, 0x6000, RZ ;  /* 0x0000600002297810 */ /* 0x040fe40007f9e0ff */
[C---:B------:R-:W-:Y:S02]  /*1bcf0*/  LOP3.LUT R7, R2.reuse, 0x380, RZ, 0xc0, !PT ;  /* 0x0000038002077812 */ /* 0x040fe400078ec0ff */
[----:B------:R-:W-:-:S02]  /*1bd00*/  IADD3 R5, P3, R2, 0x7000, RZ ;  /* 0x0000700002057810 */ /* 0x000fc40007f7e0ff */
[----:B------:R-:W-:Y:S02]  /*1bd10*/  LOP3.LUT R32, R33, 0x380, RZ, 0xc0, !PT ;  /* 0x0000038021207812 */ /* 0x000fe400078ec0ff */
[----:B------:R-:W-:Y:S01]  /*1bd20*/  LOP3.LUT R36, R37, 0x380, RZ, 0xc0, !PT ;  /* 0x0000038025247812 */ /* 0x000fe200078ec0ff */
[----:B------:R-:W-:Y:S01]  /*1bd30*/  IMAD R21, R21, UR4, RZ ;  /* 0x0000000415157c24 */ /* 0x000fe2000f8e02ff */
[----:B------:R-:W-:Y:S01]  /*1bd40*/  LOP3.LUT R40, R41, 0x380, RZ, 0xc0, !PT ;  /* 0x0000038029287812 */ /* 0x000fe200078ec0ff */
[----:B------:R-:W-:Y:S01]  /*1bd50*/  IMAD.X R45, RZ, RZ, R3, P3 ;  /* 0x000000ffff2d7224 */ /* 0x000fe200018e0603 */
[----:B------:R-:W-:Y:S02]  /*1bd60*/  SHF.R.U64 R7, R7, 0x3, RZ ;  /* 0x0000000307077819 */ /* 0x000fe400000012ff */
[----:B------:R-:W-:Y:S01]  /*1bd70*/  LOP3.LUT R0, R5, 0x380, RZ, 0xc0, !PT ;  /* 0x0000038005007812 */ /* 0x000fe200078ec0ff */
[----:B--2---:R-:W-:Y:S01]  /*1bd80*/  @!P2 ST.E desc[UR60][R48.64], R89 ;  /* 0x000000593000a985 */ /* 0x004fe2000c10193c */
[----:B------:R-:W-:-:S02]  /*1bd90*/  SHF.R.U64 R32, R32, 0x3, RZ ;  /* 0x0000000320207819 */ /* 0x000fc400000012ff */
[----:B------:R-:W-:Y:S01]  /*1bda0*/  SHF.R.U64 R36, R36, 0x3, RZ ;  /* 0x0000000324247819 */ /* 0x000fe200000012ff */
[----:B---3--:R2:W-:Y:S01]  /*1bdb0*/  @!P0 ST.E desc[UR60][R50.64], R88 ;  /* 0x0000005832008985 */ /* 0x0085e2000c10193c */
[----:B------:R-:W-:Y:S02]  /*1bdc0*/  SHF.R.U64 R40, R40, 0x3, RZ ;  /* 0x0000000328287819 */ /* 0x000fe400000012ff */
[----:B------:R-:W-:Y:S01]  /*1bdd0*/  LOP3.LUT R2, R7, R2, RZ, 0x3c, !PT ;  /* 0x0000000207027212 */ /* 0x000fe200078e3cff */
[----:B------:R-:W-:Y:S01]  /*1bde0*/  IMAD R21, R20, UR5, R21 ;  /* 0x0000000514157c24 */ /* 0x000fe2000f8e0215 */
[----:B------:R-:W-:Y:S01]  /*1bdf0*/  SHF.R.U64 R0, R0, 0x3, RZ ;  /* 0x0000000300007819 */ /* 0x000fe200000012ff */
[----:B------:R-:W5:Y:S01]  /*1be00*/  LD.E.128 R8, desc[UR60][R8.64] ;  /* 0x0000003c08087980 */ /* 0x000f62000c101d00 */
[----:B------:R-:W-:Y:S01]  /*1be10*/  LOP3.LUT R32, R32, R33, RZ, 0x3c, !PT ;  /* 0x0000002120207212 */ /* 0x000fe200078e3cff */
[--C-:B------:R-:W-:Y:S01]  /*1be20*/  IMAD.X R33, RZ, RZ, R3.reuse, P6 ;  /* 0x000000ffff217224 */ /* 0x100fe200030e0603 */
[----:B------:R-:W-:Y:S01]  /*1be30*/  LOP3.LUT R36, R36, R37, RZ, 0x3c, !PT ;  /* 0x0000002524247212 */ /* 0x000fe200078e3cff */
[--C-:B------:R-:W-:Y:S01]  /*1be40*/  IMAD.X R37, RZ, RZ, R3.reuse, P5 ;  /* 0x000000ffff257224 */ /* 0x100fe200028e0603 */
[----:B------:R-:W-:Y:S01]  /*1be50*/  LOP3.LUT R40, R40, R41, RZ, 0x3c, !PT ;  /* 0x0000002928287212 */ /* 0x000fe200078e3cff */
[----:B--2---:R-:W2:Y:S01]  /*1be60*/  @P1 LDC R51, c[0x0][0xbf0] ;  /* 0x0002fc00ff331b82 */ /* 0x004ea20000000800 */
[----:B------:R-:W-:Y:S01]  /*1be70*/  LOP3.LUT R44, R0, R5, RZ, 0x3c, !PT ;  /* 0x00000005002c7212 */ /* 0x000fe200078e3cff */
[----:B------:R-:W-:Y:S01]  /*1be80*/  IMAD.X R41, RZ, RZ, R3, P4 ;  /* 0x000000ffff297224 */ /* 0x000fe200020e0603 */
[----:B------:R3:W5:Y:S04]  /*1be90*/  LD.E.128 R4, desc[UR60][R2.64] ;  /* 0x0000003c02047980 */ /* 0x000768000c101d00 */
[----:B------:R-:W5:Y:S04]  /*1bea0*/  LD.E.128 R12, desc[UR60][R12.64] ;  /* 0x0000003c0c0c7980 */ /* 0x000f68000c101d00 */
[----:B------:R-:W5:Y:S01]  /*1beb0*/  LD.E.128 R28, desc[UR60][R28.64] ;  /* 0x0000003c1c1c7980 */ /* 0x000f62000c101d00 */
[----:B---3--:R-:W-:Y:S01]  /*1bec0*/  IMAD.WIDE.U32 R2, R20, UR4, RZ ;  /* 0x0000000414027c25 */ /* 0x008fe2000f8e00ff */
[----:B------:R-:W-:-:S02]  /*1bed0*/  ULDC.64 UR4, c[0x0][0xae8] ;  /* 0x0002ba0000047ab9 */ /* 0x000fc40000000a00 */
[----:B------:R-:W5:Y:S01]  /*1bee0*/  LD.E.128 R32, desc[UR60][R32.64] ;  /* 0x0000003c20207980 */ /* 0x000f62000c101d00 */
[----:B------:R-:W-:Y:S02]  /*1bef0*/  IMAD.IADD R3, R3, 0x1, R21 ;  /* 0x0000000103037824 */ /* 0x000fe400078e0215 */
[----:B------:R-:W-:Y:S01]  /*1bf00*/  IMAD R21, R207, 0x20, R215 ;  /* 0x00000020cf157824 */ /* 0x000fe200078e02d7 */
[----:B------:R-:W5:Y:S01]  /*1bf10*/  LD.E.128 R36, desc[UR60][R36.64] ;  /* 0x0000003c24247980 */ /* 0x000f62000c101d00 */
[----:B------:R-:W-:Y:S02]  /*1bf20*/  IMAD R49, R24, UR4, RZ ;  /* 0x0000000418317c24 */ /* 0x000fe4000f8e02ff */
[----:B------:R-:W-:Y:S01]  /*1bf30*/  IMAD.IADD R24, R200, 0x1, R21 ;  /* 0x00000001c8187824 */ /* 0x000fe200078e0215 */
[----:B------:R-:W5:Y:S01]  /*1bf40*/  LD.E.128 R40, desc[UR60][R40.64] ;  /* 0x0000003c28287980 */ /* 0x000f62000c101d00 */
[----:B------:R-:W-:Y:S02]  /*1bf50*/  IMAD R49, R208, UR5, R49 ;  /* 0x00000005d0317c24 */ /* 0x000fe4000f8e0231 */
[----:B-1----:R-:W-:Y:S01]  /*1bf60*/  @P1 IMAD.HI.U32 R0, R24, R57, RZ ;  /* 0x0000003918001227 */ /* 0x002fe200078e00ff */
        /* <DEDUP_REMOVED lines=8> */
[----:B-1----:R-:W1:Y:S01]  /*1bff0*/  FENCE.VIEW.ASYNC.S ;  /* 0x00000000000073c6 */ /* 0x002e620000000000 */
[----:B------:R-:W-:Y:S01]  /*1c000*/  IMAD.MOV.U32 R21, RZ, RZ, R24 ;  /* 0x000000ffff157224 */ /* 0x000fe200078e0018 */
[----:B--2---:R-:W-:Y:S01]  /*1c010*/  @P1 SHF.R.U32.HI R21, RZ, R51, R0 ;  /* 0x00000033ff151219 */ /* 0x004fe20000011600 */
        /* <DEDUP_REMOVED lines=35> */
[----:B------:R-:W-:Y:S02]  /*1c250*/  ULDC UR4, c[0x0][0xac8] ;  /* 0x0002b20000047ab9 */ /* 0x000fe40000000800 */
        /* <DEDUP_REMOVED lines=8> */
.L_x_2909:
[----:B------:R-:W-:Y:S05]  /*1c2e0*/  BSYNC B1 ;  /* 0x0000000000017941 */ /* 0x000fea0003800000 */
.L_x_2908:
[----:B-1----:R1:W0:Y:S01]  /*1c2f0*/  SHFL.IDX PT, R0, R48, 0x1, 0x181f ;  /* 0x00381f0030007f89 */ /* 0x00222200000e0000 */
[----:B------:R-:W-:Y:S03]  /*1c300*/  BSSY B1, `(.L_x_2910) ;  /* 0x000000c000017945 */ /* 0x000fe60003800000 */
[----:B----45:R1:W4:Y:S01]  /*1c310*/  SHFL.IDX PT, R4, R24, 0x1, 0x181f ;  /* 0x00381f0018047f89 */ /* 0x03032200000e0000 */
        /* <DEDUP_REMOVED lines=10> */
.L_x_2911:
[----:B------:R-:W-:Y:S05]  /*1c3c0*/  BSYNC B1 ;  /* 0x0000000000017941 */ /* 0x000fea0003800000 */
.L_x_2910:
[----:B0-----:R0:W0:Y:S01]  /*1c3d0*/  SHFL.IDX PT, R0, R48, 0x2, 0x181f ;  /* 0x00581f0030007f89 */ /* 0x00102200000e0000 */
[----:B------:R-:W-:Y:S03]  /*1c3e0*/  BSSY B1, `(.L_x_2912) ;  /* 0x000000c000017945 */ /* 0x000fe60003800000 */
[----:B----4-:R4:W0:Y:S01]  /*1c3f0*/  SHFL.IDX PT, R4, R24, 0x2, 0x181f ;  /* 0x00581f0018047f89 */ /* 0x01082200000e0000 */
        /* <DEDUP_REMOVED lines=10> */
.L_x_2913:
[----:B------:R-:W-:Y:S05]  /*1c4a0*/  BSYNC B1 ;  /* 0x0000000000017941 */ /* 0x000fea0003800000 */
.L_x_2912:
[----:B0-----:R-:W-:Y:S01]  /*1c4b0*/  VIADD R0, R200, 0x60 ;  /* 0x00000060c8007836 */ /* 0x001fe20000000000 */
[----:B-12---:R-:W0:Y:S04]  /*1c4c0*/  SHFL.IDX PT, R48, R48, 0x3, 0x181f ;  /* 0x00781f0030307f89 */ /* 0x006e2800000e0000 */
[----:B------:R-:W-:Y:S01]  /*1c4d0*/  ISETP.GE.AND P0, PT, R0, R55, PT ;  /* 0x000000370000720c */ /* 0x000fe20003f06270 */
[----:B----4-:R-:W1:-:S12]  /*1c4e0*/  SHFL.IDX PT, R24, R24, 0x3, 0x181f ;  /* 0x00781f0018187f89 */ /* 0x010e5800000e0000 */
[----:B------:R-:W-:Y:S05]  /*1c4f0*/  @P0 BRA `(.L_x_2914) ;  /* 0x0000000800d80947 */ /* 0x000fea0003800000 */
[----:B------:R-:W-:Y:S02]  /*1c500*/  ULDC UR4, c[0x0][0xac8] ;  /* 0x0002b20000047ab9 */ /* 0x000fe40000000800 */
[----:B------:R-:W-:-:S13]  /*1c510*/  ISETP.GE.AND P1, PT, R203, UR4, PT ;  /* 0x00000004cb007c0c */ /* 0x000fda000bf26270 */
[----:B-1----:R-:W-:-:S04]  /*1c520*/  @!P1 LEA R2, P0, R203, R24, 0x1 ;  /* 0x00000018cb029211 */ /* 0x002fc800078008ff */
[----:B0-----:R-:W-:Y:S02]  /*1c530*/  @!P1 LEA.HI.X R3, R203, R48, R236, 0x1, P0 ;  /* 0x00000030cb039211 */ /* 0x001fe400000f0cec */
[----:B------:R-:W-:-:S03]  /*1c540*/  ISETP.GE.AND P0, PT, R206, UR4, PT ;  /* 0x00000004ce007c0c */ /* 0x000fc6000bf06270 */
[----:B------:R2:W-:Y:S10]  /*1c550*/  @!P1 ST.E.128 desc[UR60][R2.64], R28 ;  /* 0x0000001c02009985 */ /* 0x0005f4000c101d3c */
[----:B------:R-:W-:Y:S05]  /*1c560*/  @P0 BRA `(.L_x_2914) ;  /* 0x0000000800bc0947 */ /* 0x000fea0003800000 */
[----:B--2---:R-:W-:-:S04]  /*1c570*/  LEA R2, P0, R206, R24, 0x1 ;  /* 0x00000018ce027211 */ /* 0x004fc800078008ff */
[----:B------:R-:W-:-:S05]  /*1c580*/  LEA.HI.X R3, R206, R48, R235, 0x1, P0 ;  /* 0x00000030ce037211 */ /* 0x000fca00000f0ceb */
[----:B------:R4:W-:Y:S01]  /*1c590*/  ST.E.128 desc[UR60][R2.64], R44 ;  /* 0x0000002c02007985 */ /* 0x0009e2000c101d3c */
[----:B------:R-:W-:Y:S05]  /*1c5a0*/  BRA `(.L_x_2914) ;  /* 0x0000000800ac7947 */ /* 0x000fea0003800000 */
.L_x_2906:
        /* <DEDUP_REMOVED lines=16> */
[----:B--2---:R-:W-:Y:S02]  /*1c6b0*/  ISETP.NE.AND P2, PT, R21, 0x1, PT ;  /* 0x000000011500780c */ /* 0x004fe40003f45270 */
[----:B------:R-:W-:-:S11]  /*1c6c0*/  ISETP.GE.AND P3, PT, R237, 0x80, PT ;  /* 0x00000080ed00780c */ /* 0x000fd60003f66270 */
[----:B------:R-:W2:Y:S08]  /*1c6d0*/  @P2 LDC R12, c[0x0][0xbec] ;  /* 0x0002fb00ff0c2b82 */ /* 0x000eb00000000800 */
[----:B------:R-:W4:Y:S01]  /*1c6e0*/  @P2 LDC R29, c[0x0][0xbf0] ;  /* 0x0002fc00ff1d2b82 */ /* 0x000f220000000800 */
[----:B---3--:R-:W-:Y:S05]  /*1c6f0*/  @P1 BRA `(.L_x_2915) ;  /* 0x0000000000101947 */ /* 0x008fea0003800000 */
[----:B------:R-:W-:Y:S05]  /*1c700*/  @!P0 BRA `(.L_x_2915) ;  /* 0x00000000000c8947 */ /* 0x000fea0003800000 */
[----:B------:R-:W3:Y:S04]  /*1c710*/  LDG.E R5, desc[UR60][R2.64] ;  /* 0x0000003c02057981 */ /* 0x000ee8000c1e1900 */
[----:B-----5:R-:W3:Y:S02]  /*1c720*/  LDG.E R0, desc[UR60][R2.64+0x4] ;  /* 0x0000043c02007981 */ /* 0x020ee4000c1e1900 */
[----:B---3--:R-:W-:-:S07]  /*1c730*/  IMAD.IADD R0, R0, 0x1, -R5 ;  /* 0x0000000100007824 */ /* 0x008fce00078e0a05 */
.L_x_2915:
[----:B------:R-:W-:Y:S01]  /*1c740*/  BSSY B1, `(.L_x_2916) ;  /* 0x000002d000017945 */ /* 0x000fe20003800000 */
[----:B------:R-:W-:Y:S02]  /*1c750*/  SHF.R.S32.HI R10, RZ, 0x1f, R208 ;  /* 0x0000001fff0a7819 */ /* 0x000fe400000114d0 */
[----:B------:R-:W-:Y:S02]  /*1c760*/  SEL R211, R211, RZ, !P0 ;  /* 0x000000ffd3d37207 */ /* 0x000fe40004000000 */
[----:B------:R-:W-:Y:S02]  /*1c770*/  SEL R216, R216, RZ, !P0 ;  /* 0x000000ffd8d87207 */ /* 0x000fe40004000000 */
[----:B-----5:R-:W-:Y:S01]  /*1c780*/  SHF.R.S32.HI R11, RZ, 0x1f, R6 ;  /* 0x0000001fff0b7819 */ /* 0x020fe20000011406 */
[----:B------:R-:W-:Y:S06]  /*1c790*/  @P3 BRA `(.L_x_2917) ;  /* 0x00000000009c3947 */ /* 0x000fec0003800000 */
[----:B------:R-:W3:Y:S01]  /*1c7a0*/  S2R R3, SR_TID.X ;  /* 0x0000000000037919 */ /* 0x000ee20000002100 */
[----:B------:R-:W5:Y:S02]  /*1c7b0*/  LDC R9, c[0x0][0xbe8] ;  /* 0x0002fa00ff097b82 */ /* 0x000f640000000800 */
[----:B-----5:R-:W-:Y:S01]  /*1c7c0*/  IMAD R2, R0, R9, RZ ;  /* 0x0000000900027224 */ /* 0x020fe200078e02ff */
[----:B---3--:R-:W-:-:S04]  /*1c7d0*/  IADD3 R8, R200, -0x80, R3 ;  /* 0xffffff80c8087810 */ /* 0x008fc80007ffe003 */
        /* <DEDUP_REMOVED lines=9> */
[----:B------:R-:W3:Y:S01]  /*1c870*/  @P0 LDC R13, c[0x0][0xbec] ;  /* 0x0002fb00ff0d0b82 */ /* 0x000ee20000000800 */
[----:B------:R-:W-:Y:S01]  /*1c880*/  IMAD R7, R208, UR5, R7 ;  /* 0x00000005d0077c24 */ /* 0x000fe2000f8e0207 */
[----:B------:R-:W-:-:S03]  /*1c890*/  ULDC.64 UR4, c[0x0][0xb98] ;  /* 0x0002e60000047ab9 */ /* 0x000fc60000000a00 */
[----:B------:R-:W-:-:S03]  /*1c8a0*/  IMAD.IADD R3, R3, 0x1, R7 ;  /* 0x0000000103037824 */ /* 0x000fc600078e0207 */
[----:B------:R-:W5:Y:S01]  /*1c8b0*/  @P0 LDC R15, c[0x0][0xbf0] ;  /* 0x0002fc00ff0f0b82 */ /* 0x000f620000000800 */
[----:B------:R-:W-:-:S04]  /*1c8c0*/  IMAD.WIDE.U32 R2, R211, UR4, R2 ;  /* 0x00000004d3027c25 */ /* 0x000fc8000f8e0002 */
[----:B---3--:R-:W-:-:S05]  /*1c8d0*/  @P0 IMAD.HI.U32 R4, R8, R13, RZ ;  /* 0x0000000d08040227 */ /* 0x008fca00078e00ff */
[----:B-----5:R-:W-:Y:S01]  /*1c8e0*/  @P0 SHF.R.U32.HI R5, RZ, R15, R4 ;  /* 0x0000000fff050219 */ /* 0x020fe20000011604 */
        /* <DEDUP_REMOVED lines=18> */
.L_x_2917:
[----:B------:R-:W-:Y:S05]  /*1ca10*/  BSYNC B1 ;  /* 0x0000000000017941 */ /* 0x000fea0003800000 */
.L_x_2916:
[----:B------:R-:W-:Y:S01]  /*1ca20*/  ULDC.64 UR4, c[0x0][0xaa0] ;  /* 0x0002a80000047ab9 */ /* 0x000fe20000000a00 */
[----:B------:R-:W-:Y:S01]  /*1ca30*/  IMAD R7, R207, 0x20, R215 ;  /* 0x00000020cf077824 */ /* 0x000fe200078e02d7 */
[----:B------:R-:W-:Y:S01]  /*1ca40*/  BSSY B1, `(.L_x_2918) ;  /* 0x0000037000017945 */ /* 0x000fe20003800000 */
[----:B---3--:R-:W-:Y:S02]  /*1ca50*/  IMAD R3, R11, UR4, RZ ;  /* 0x000000040b037c24 */ /* 0x008fe4000f8e02ff */
        /* <DEDUP_REMOVED lines=11> */
[----:B----4-:R-:W-:Y:S01]  /*1cb10*/  @P2 SHF.R.U32.HI R5, RZ, R29, R4 ;  /* 0x0000001dff052219 */ /* 0x010fe20000011604 */
        /* <DEDUP_REMOVED lines=28> */
[----:B------:R2:W3:Y:S02]  /*1cce0*/  SHFL.IDX PT, R2, R4, RZ, 0x181f ;  /* 0x00181fff04027589 */ /* 0x0004e400000e0000 */
[----:B------:R-:W-:Y:S02]  /*1ccf0*/  ISETP.GE.AND P0, PT, R0, R21, PT ;  /* 0x000000150000720c */ /* 0x000fe40003f06270 */
[----:B------:R2:W4:Y:S01]  /*1cd00*/  SHFL.IDX PT, R0, R5, RZ, 0x181f ;  /* 0x00181fff05007589 */ /* 0x00052200000e0000 */
[----:B------:R-:W-:Y:S10]  /*1cd10*/  @P2 BRA `(.L_x_2919) ;  /* 0x0000000000242947 */ /* 0x000ff40003800000 */
[----:B------:R-:W-:Y:S02]  /*1cd20*/  ULDC UR4, c[0x0][0xac8] ;  /* 0x0002b20000047ab9 */ /* 0x000fe40000000800 */
        /* <DEDUP_REMOVED lines=8> */
.L_x_2919:
[----:B------:R-:W-:Y:S05]  /*1cdb0*/  BSYNC B1 ;  /* 0x0000000000017941 */ /* 0x000fea0003800000 */
.L_x_2918:
[----:B----4-:R4:W0:Y:S01]  /*1cdc0*/  SHFL.IDX PT, R0, R5, 0x1, 0x181f ;  /* 0x00381f0005007f89 */ /* 0x01082200000e0000 */
[----:B------:R-:W-:Y:S03]  /*1cdd0*/  BSSY B1, `(.L_x_2920) ;  /* 0x000000c000017945 */ /* 0x000fe60003800000 */
[----:B---3--:R4:W3:Y:S01]  /*1cde0*/  SHFL.IDX PT, R2, R4, 0x1, 0x181f ;  /* 0x00381f0004027f89 */ /* 0x0088e200000e0000 */
        /* <DEDUP_REMOVED lines=10> */
.L_x_2921:
[----:B------:R-:W-:Y:S05]  /*1ce90*/  BSYNC B1 ;  /* 0x0000000000017941 */ /* 0x000fea0003800000 */
.L_x_2920:
[----:B0-----:R0:W0:Y:S01]  /*1cea0*/  SHFL.IDX PT, R0, R5, 0x2, 0x181f ;  /* 0x00581f0005007f89 */ /* 0x00102200000e0000 */
[----:B------:R-:W-:Y:S03]  /*1ceb0*/  BSSY B1, `(.L_x_2922) ;  /* 0x000000c000017945 */ /* 0x000fe60003800000 */
[----:B---3--:R3:W0:Y:S01]  /*1cec0*/  SHFL.IDX PT, R2, R4, 0x2, 0x181f ;  /* 0x00581f0004027f89 */ /* 0x00862200000e0000 */
        /* <DEDUP_REMOVED lines=8> */
[----:B------:R0:W-:Y:S04]  /*1cf50*/  @!P2 ST.E.128 desc[UR60][R6.64], RZ ;  /* 0x000000ff0600a985 */ /* 0x0001e8000c101d3c */
[----:B------:R0:W-:Y:S02]  /*1cf60*/  @!P3 ST.E.128 desc[UR60][R2.64], RZ ;  /* 0x000000ff0200b985 */ /* 0x0001e4000c101d3c */
.L_x_2923:
[----:B------:R-:W-:Y:S05]  /*1cf70*/  BSYNC B1 ;  /* 0x0000000000017941 */ /* 0x000fea0003800000 */
.L_x_2922:
[----:B0-----:R-:W-:Y:S01]  /*1cf80*/  VIADD R0, R200, 0x60 ;  /* 0x00000060c8007836 */ /* 0x001fe20000000000 */
[----:B--2-4-:R-:W0:Y:S04]  /*1cf90*/  SHFL.IDX PT, R5, R5, 0x3, 0x181f ;  /* 0x00781f0005057f89 */ /* 0x014e2800000e0000 */
[----:B------:R-:W-:Y:S01]  /*1cfa0*/  ISETP.GE.AND P0, PT, R0, R21, PT ;  /* 0x000000150000720c */ /* 0x000fe20003f06270 */
[----:B------:R2:W4:-:S12]  /*1cfb0*/  SHFL.IDX PT, R2, R4, 0x3, 0x181f ;  /* 0x00781f0004027f89 */ /* 0x00051800000e0000 */
[----:B--2---:R-:W-:Y:S05]  /*1cfc0*/  @P0 BRA `(.L_x_2914) ;  /* 0x0000000000240947 */ /* 0x004fea0003800000 */
        /* <DEDUP_REMOVED lines=9> */
.L_x_2914:
[----:B------:R-:W-:Y:S05]  /*1d060*/  BSYNC B0 ;  /* 0x0000000000007941 */ /* 0x000fea0003800000 */
.L_x_2905:
[----:B------:R-:W-:Y:S02]  /*1d070*/  ULDC UR4, c[0x0][0xc3c] ;  /* 0x00030f0000047ab9 */ /* 0x000fe40000000800 */
[----:B-1----:R-:W-:-:S13]  /*1d080*/  ISETP.GE.AND P0, PT, R27, UR4, PT ;  /* 0x000000041b007c0c */ /* 0x002fda000bf06270 */
[----:B------:R-:W-:Y:S05]  /*1d090*/  @!P0 BRA `(.L_x_2924) ;  /* 0xfffffe4000888947 */ /* 0x000fea000383ffff */
[----:B------:R-:W-:Y:S05]  /*1d0a0*/  BRA `(.L_x_2700) ;  /* 0x0000007c002c7947 */ /* 0x000fea0003800000 */
.L_x_2698:
        /* <DEDUP_REMOVED lines=18> */
.L_x_2925:
        /* <DEDUP_REMOVED lines=41> */
.L_x_2931:
        /* <DEDUP_REMOVED lines=12> */
.L_x_2930:
[----:B------:R-:W-:Y:S05]  /*1d520*/  BSYNC B0 ;  /* 0x0000000000007941 */ /* 0x000fea0003800000 */
.L_x_2929:
        /* <DEDUP_REMOVED lines=21> */
.L_x_2927:
        /* <DEDUP_REMOVED lines=18> */
[----:B------:R-:W-:-:S06]  /*1d7a0*/  VIADD R16, R7, 0xffffffff ;  /* 0xffffffff07107836 */ /* 0x000fcc0000000000 */
[----:B------:R2:W3:Y:S02]  /*1d7b0*/  SHFL.IDX PT, R16, R5, R16, 0x1f ;  /* 0x00001f1005107589 */ /* 0x0004e400000e0000 */
.L_x_2932:
[----:B-12---:R-:W-:Y:S01]  /*1d7c0*/  IMAD.MOV R5, RZ, RZ, -R3 ;  /* 0x000000ffff057224 */ /* 0x006fe200078e0a03 */
[----:B------:R-:W-:Y:S01]  /*1d7d0*/  IABS R7, R9 ;  /* 0x0000000900077213 */ /* 0x000fe20000000000 */
        /* <DEDUP_REMOVED lines=23> */
[----:B------:R-:W-:Y:S01]  /*1d950*/  VIADDMNMX R11, R10, UR5, R11, PT ;  /* 0x000000050a0b7c46 */ /* 0x000fe2000b80010b */
[----:B------:R-:W-:-:S03]  /*1d960*/  IMAD.IADD R5, R8, 0x1, R5 ;  /* 0x0000000108057824 */ /* 0x000fc600078e0205 */
        /* <DEDUP_REMOVED lines=12> */
[----:B------:R-:W-:-:S03]  /*1da30*/  LOP3.LUT R3, R8, R11, RZ, 0x3c, !PT ;  /* 0x0000000b08037212 */ /* 0x000fc600078e3cff */
        /* <DEDUP_REMOVED lines=16> */
.L_x_2928:
[----:B------:R-:W-:Y:S02]  /*1db40*/  IMAD.MOV.U32 R17, RZ, RZ, RZ ;  /* 0x000000ffff117224 */ /* 0x000fe400078e00ff */
[----:B------:R-:W-:Y:S02]  /*1db50*/  IMAD.U32 R16, RZ, RZ, UR6 ;  /* 0x00000006ff107e24 */ /* 0x000fe4000f8e00ff */
[----:B------:R-:W-:-:S07]  /*1db60*/  IMAD.MOV.U32 R18, RZ, RZ, RZ ;  /* 0x000000ffff127224 */ /* 0x000fce00078e00ff */
.L_x_2933:
[----:B------:R-:W-:-:S13]  /*1db70*/  ISETP.NE.AND P0, PT, R0, RZ, PT ;  /* 0x000000ff0000720c */ /* 0x000fda0003f05270 */
[----:B------:R-:W1:Y:S01]  /*1db80*/  @!P0 S2R R3, SR_CgaCtaId ;  /* 0x0000000000038919 */ /* 0x000e620000008800 */
[----:B------:R-:W-:-:S04]  /*1db90*/  @!P0 MOV R0, 0x400 ;  /* 0x0000040000008802 */ /* 0x000fc80000000f00 */
[----:B-1----:R-:W-:-:S05]  /*1dba0*/  @!P0 LEA R0, R3, R0, 0x18 ;  /* 0x0000000003008211 */ /* 0x002fca00078ec0ff */
[----:B------:R1:W-:Y:S01]  /*1dbb0*/  @!P0 STS.128 [R0+0x348d0], R16 ;  /* 0x0348d01000008388 */ /* 0x0003e20000000c00 */
[----:B------:R-:W-:Y:S06]  /*1dbc0*/  BAR.ARV 0x5, 0x180 ;  /* 0x0146000000007b1d */ /* 0x000fec0000002000 */
.L_x_2926:
[----:B-1----:R-:W-:Y:S01]  /*1dbd0*/  IMAD.MOV.U32 R0, RZ, RZ, 0x1 ;  /* 0x00000001ff007424 */ /* 0x002fe200078e00ff */
[----:B------:R1:W-:Y:S01]  /*1dbe0*/  STL [R1+0x50], RZ ;  /* 0x000050ff01007387 */ /* 0x0003e20000100800 */
[----:B------:R-:W-:Y:S02]  /*1dbf0*/  ULDC UR4, c[0x0][0xc3c] ;  /* 0x00030f0000047ab9 */ /* 0x000fe40000000800 */
[----:B--2---:R-:W-:Y:S01]  /*1dc00*/  ISETP.GE.AND P0, PT, R19, UR4, PT ;  /* 0x0000000413007c0c */ /* 0x004fe2000bf06270 */
[----:B------:R1:W-:Y:S04]  /*1dc10*/  STL [R1+0x18], R0 ;  /* 0x0000180001007387 */ /* 0x0003e80000100800 */
[----:B------:R1:W-:Y:S08]  /*1dc20*/  STL [R1+0x8], RZ ;  /* 0x000008ff01007387 */ /* 0x0003f00000100800 */
[----:B-1----:R-:W-:Y:S05]  /*1dc30*/  @P0 BRA `(.L_x_2934) ;  /* 0x0000006c00580947 */ /* 0x002fea0003800000 */
        /* <DEDUP_REMOVED lines=17> */
[----:B------:R0:W-:Y:S02]  /*1dd50*/  STL [R1+0x4], R3 ;  /* 0x0000040301007387 */ /* 0x0001e40000100800 */
        /* <DEDUP_REMOVED lines=11> */
.L_x_3074:
[----:B0-----:R-:W0:Y:S02]  /*1de10*/  LDC.64 R2, c[0x0][0xc88] ;  /* 0x00032200ff027b82 */ /* 0x001e240000000a00 */
[----:B0-----:R-:W-:-:S05]  /*1de20*/  IMAD.WIDE R2, R19, 0x4, R2 ;  /* 0x0000000413027825 */ /* 0x001fca00078e0202 */
[----:B------:R-:W2:Y:S01]  /*1de30*/  LDG.E R4, desc[UR60][R2.64] ;  /* 0x0000003c02047981 */ /* 0x000ea2000c1e1900 */
[----:B------:R-:W-:Y:S05]  /*1de40*/  YIELD ;  /* 0x0000000000007946 */ /* 0x000fea0003800000 */
[----:B------:R-:W-:Y:S01]  /*1de50*/  ULDC.64 UR4, c[0x0][0xa28] ;  /* 0x00028a0000047ab9 */ /* 0x000fe20000000a00 */
[----:B----4-:R-:W-:Y:S01]  /*1de60*/  IMAD.MOV.U32 R0, RZ, RZ, RZ ;  /* 0x000000ffff007224 */ /* 0x010fe200078e00ff */
[----:B------:R-:W-:Y:S01]  /*1de70*/  ISETP.NE.U32.AND P0, PT, RZ, UR4, PT ;  /* 0x00000004ff007c0c */ /* 0x000fe2000bf05070 */
[----:B---3-5:R-:W-:Y:S01]  /*1de80*/  IMAD.MOV.U32 R8, RZ, RZ, RZ ;  /* 0x000000ffff087224 */ /* 0x028fe200078e00ff */
[----:B------:R-:W-:Y:S01]  /*1de90*/  ULDC.64 UR10, c[0x0][0xa18] ;  /* 0x00028600000a7ab9 */ /* 0x000fe20000000a00 */
[----:B------:R-:W-:Y:S01]  /*1dea0*/  ULDC.64 UR8, c[0x0][0xa10] ;  /* 0x0002840000087ab9 */ /* 0x000fe20000000a00 */
[----:B------:R-:W-:Y:S01]  /*1deb0*/  ISETP.NE.AND.EX P0, PT, RZ, UR5, PT, P0 ;  /* 0x00000005ff007c0c */ /* 0x000fe2000bf05300 */
[----:B------:R-:W-:Y:S01]  /*1dec0*/  ULDC.64 UR6, c[0x0][0xa08] ;  /* 0x0002820000067ab9 */ /* 0x000fe20000000a00 */
[----:B--2---:R-:W-:Y:S01]  /*1ded0*/  SHF.R.S32.HI R5, RZ, 0x1f, R4 ;  /* 0x0000001fff057819 */ /* 0x004fe20000011404 */
[----:B------:R-:W-:-:S10]  /*1dee0*/  IMAD.SHL.U32 R15, R4, 0x4, RZ ;  /* 0x00000004040f7824 */ /* 0x000fd400078e00ff */
[C---:B------:R-:W-:Y:S01]  /*1def0*/  @P0 LEA R2, P1, R4.reuse, UR4, 0x2 ;  /* 0x0000000404020c11 */ /* 0x040fe2000f8210ff */
[----:B------:R0:W-:Y:S03]  /*1df00*/  STL [R1+0x30], R4 ;  /* 0x0000300401007387 */ /* 0x0001e60000100800 */
[C-C-:B------:R-:W-:Y:S01]  /*1df10*/  @P0 LEA.HI.X R3, R4.reuse, UR5, R5.reuse, 0x2, P1 ;  /* 0x0000000504030c11 */ /* 0x140fe200088f1405 */
[----:B------:R-:W-:Y:S01]  /*1df20*/  ULDC.64 UR4, c[0x0][0xa00] ;  /* 0x0002800000047ab9 */ /* 0x000fe20000000a00 */
[----:B------:R-:W-:Y:S01]  /*1df30*/  SHF.L.U64.HI R14, R4, 0x2, R5 ;  /* 0x00000002040e7819 */ /* 0x000fe20000010205 */
[----:B-1----:R1:W-:Y:S01]  /*1df40*/  STL [R1+0x44], R5 ;  /* 0x0000440501007387 */ /* 0x0023e20000100800 */
        /* <DEDUP_REMOVED lines=16> */
[----:B-1----:R-:W-:Y:S01]  /*1e050*/  IADD3.X R5, R14, UR9, RZ, P4, !PT ;  /* 0x000000090e057c10 */ /* 0x002fe2000a7fe4ff */
[----:B------:R-:W-:Y:S01]  /*1e060*/  ULDC UR4, c[0x0][0x288] ;  /* 0x0000a20000047ab9 */ /* 0x000fe20000000800 */
[----:B------:R-:W-:Y:S01]  /*1e070*/  IADD3 R6, P5, R15, UR6, RZ ;  /* 0x000000060f067c10 */ /* 0x000fe2000ffbe0ff */
[----:B------:R-:W-:Y:S01]  /*1e080*/  IMAD.U32 R12, RZ, RZ, UR4 ;  /* 0x00000004ff0c7e24 */ /* 0x000fe2000f8e00ff */
[----:B------:R-:W-:-:S02]  /*1e090*/  ULDC.64 UR4, c[0x0][0x418] ;  /* 0x0001060000047ab9 */ /* 0x000fc40000000a00 */
[----:B------:R-:W-:-:S05]  /*1e0a0*/  IADD3.X R7, R14, UR7, RZ, P5, !PT ;  /* 0x000000070e077c10 */ /* 0x000fca000affe4ff */
[----:B------:R0:W5:Y:S04]  /*1e0b0*/  @P0 LDG.E R11, desc[UR60][R6.64] ;  /* 0x0000003c060b0981 */ /* 0x000168000c1e1900 */
[----:B------:R0:W5:Y:S04]  /*1e0c0*/  @P1 LDG.E R10, desc[UR60][R4.64] ;  /* 0x0000003c040a1981 */ /* 0x000168000c1e1900 */
[----:B--2---:R1:W-:Y:S02]  /*1e0d0*/  STL [R1+0x3c], R8 ;  /* 0x00003c0801007387 */ /* 0x0043e40000100800 */
[----:B-1----:R-:W-:-:S04]  /*1e0e0*/  @P3 IADD3 R8, P4, R15, UR10, RZ ;  /* 0x0000000a0f083c10 */ /* 0x002fc8000ff9e0ff */
[----:B------:R-:W-:-:S05]  /*1e0f0*/  @P3 IADD3.X R9, R14, UR11, RZ, P4, !PT ;  /* 0x0000000b0e093c10 */ /* 0x000fca000a7fe4ff */
[----:B------:R-:W2:Y:S01]  /*1e100*/  @P3 LDG.E R12, desc[UR60][R8.64] ;  /* 0x0000003c080c3981 */ /* 0x000ea2000c1e1900 */
[----:B------:R-:W-:-:S03]  /*1e110*/  UISETP.NE.U32.AND UP0, UPT, UR4, URZ, UPT ;  /* 0x0000003f0400728c */ /* 0x000fc6000bf05070 */
[----:B------:R-:W-:Y:S01]  /*1e120*/  ULDC UR4, c[0x0][0x424] ;  /* 0x0001090000047ab9 */ /* 0x000fe20000000800 */
[----:B------:R-:W-:-:S03]  /*1e130*/  UISETP.NE.AND.EX UP0, UPT, UR5, URZ, UPT, UP0 ;  /* 0x0000003f0500728c */ /* 0x000fc6000bf05300 */
[----:B------:R-:W-:Y:S01]  /*1e140*/  ULDC UR5, c[0x0][0x2f0] ;  /* 0x0000bc0000057ab9 */ /* 0x000fe20000000800 */
[----:B------:R-:W-:Y:S01]  /*1e150*/  USEL UR4, UR4, 0x1, UP0 ;  /* 0x0000000104047887 */ /* 0x000fe20008000000 */
[----:B--2---:R0:W-:Y:S04]  /*1e160*/  STL [R1+0x40], R12 ;  /* 0x0000400c01007387 */ /* 0x0041e80000100800 */
[----:B------:R0:W5:Y:S01]  /*1e170*/  LDL R13, [R1+0x40] ;  /* 0x00004000010d7983 */ /* 0x0001620000100800 */
[----:B------:R-:W-:-:S03]  /*1e180*/  UIMAD UR4, UR4, UR5, URZ ;  /* 0x00000005040472a4 */ /* 0x000fc6000f8e023f */
[----:B------:R-:W-:Y:S02]  /*1e190*/  ULDC UR5, c[0x0][0x348] ;  /* 0x0000d20000057ab9 */ /* 0x000fe40000000800 */
[----:B------:R-:W-:Y:S02]  /*1e1a0*/  IMAD.U32 R8, RZ, RZ, UR5 ;  /* 0x00000005ff087e24 */ /* 0x000fe4000f8e00ff */
[----:B------:R-:W-:Y:S01]  /*1e1b0*/  IMAD.U32 R9, RZ, RZ, UR4 ;  /* 0x00000004ff097e24 */ /* 0x000fe2000f8e00ff */
[----:B0-----:R-:W-:Y:S06]  /*1e1c0*/  @P3 BRA `(.L_x_2935) ;  /* 0x0000000000143947 */ /* 0x001fec0003800000 */
[----:B------:R-:W-:Y:S05]  /*1e1d0*/  @!P2 BRA `(.L_x_2935) ;  /* 0x000000000010a947 */ /* 0x000fea0003800000 */
[----:B------:R-:W2:Y:S04]  /*1e1e0*/  LDG.E R12, desc[UR60][R2.64] ;  /* 0x0000003c020c7981 */ /* 0x000ea8000c1e1900 */
[----:B------:R-:W2:Y:S02]  /*1e1f0*/  LDG.E R2, desc[UR60][R2.64+0x4] ;  /* 0x0000043c02027981 */ /* 0x000ea4000c1e1900 */
[----:B--2--5:R-:W-:-:S05]  /*1e200*/  IMAD.IADD R13, R2, 0x1, -R12 ;  /* 0x00000001020d7824 */ /* 0x024fca00078e0a0c */
[----:B------:R0:W-:Y:S02]  /*1e210*/  STL [R1+0x40], R13 ;  /* 0x0000400d01007387 */ /* 0x0001e40000100800 */
.L_x_2935:
[----:B------:R-:W2:Y:S01]  /*1e220*/  LDL R12, [R1+0x30] ;  /* 0x00003000010c7983 */ /* 0x000ea20000100800 */
[----:B-----5:R-:W-:Y:S01]  /*1e230*/  IMAD.IADD R2, R11, 0x1, R0 ;  /* 0x000000010b027824 */ /* 0x020fe200078e0200 */
[----:B------:R-:W-:Y:S02]  /*1e240*/  ULDC.64 UR4, c[0x0][0xa20] ;  /* 0x0002880000047ab9 */ /* 0x000fe40000000a00 */
[----:B------:R-:W-:Y:S02]  /*1e250*/  ISETP.NE.U32.AND P2, PT, RZ, UR4, PT ;  /* 0x00000004ff007c0c */ /* 0x000fe4000bf45070 */
[----:B------:R1:W-:Y:S02]  /*1e260*/  STL [R1+0x1c], R2 ;  /* 0x00001c0201007387 */ /* 0x0003e40000100800 */
[----:B------:R-:W-:Y:S02]  /*1e270*/  ISETP.NE.AND.EX P2, PT, RZ, UR5, PT, P2 ;  /* 0x00000005ff007c0c */ /* 0x000fe4000bf45320 */
[----:B--2---:R1:W-:Y:S11]  /*1e280*/  STL [R1+0x14], R12 ;  /* 0x0000140c01007387 */ /* 0x0043f60000100800 */
[----:B------:R-:W-:Y:S05]  /*1e290*/  @!P2 BRA `(.L_x_2936) ;  /* 0x000000000010a947 */ /* 0x000fea0003800000 */
[----:B-1----:R-:W-:-:S04]  /*1e2a0*/  IADD3 R2, P0, R15, UR4, RZ ;  /* 0x000000040f027c10 */ /* 0x002fc8000ff1e0ff */
[----:B------:R-:W-:-:S05]  /*1e2b0*/  IADD3.X R3, R14, UR5, RZ, P0, !PT ;  /* 0x000000050e037c10 */ /* 0x000fca00087fe4ff */
[----:B------:R1:W5:Y:S01]  /*1e2c0*/  LDG.E R9, desc[UR60][R2.64] ;  /* 0x0000003c02097981 */ /* 0x000362000c1e1900 */
[----:B------:R-:W-:Y:S05]  /*1e2d0*/  BRA `(.L_x_2937) ;  /* 0x0000000000107947 */ /* 0x000fea0003800000 */
.L_x_2936:
[----:B------:R-:W-:Y:S05]  /*1e2e0*/  @!P0 BRA `(.L_x_2937) ;  /* 0x00000000000c8947 */ /* 0x000fea0003800000 */
[----:B------:R-:W2:Y:S04]  /*1e2f0*/  LDG.E R9, desc[UR60][R6.64] ;  /* 0x0000003c06097981 */ /* 0x000ea8000c1e1900 */
[----:B------:R-:W2:Y:S02]  /*1e300*/  LDG.E R6, desc[UR60][R6.64+0x4] ;  /* 0x0000043c06067981 */ /* 0x000ea4000c1e1900 */
[----:B--2---:R-:W-:-:S07]  /*1e310*/  IMAD.IADD R9, R6, 0x1, -R9 ;  /* 0x0000000106097824 */ /* 0x004fce00078e0a09 */
.L_x_2937:
[----:B-1----:R-:W2:Y:S01]  /*1e320*/  @P1 LDG.E R2, desc[UR60][R4.64] ;  /* 0x0000003c04021981 */ /* 0x002ea2000c1e1900 */
[----:B------:R-:W1:Y:S01]  /*1e330*/  LDC R3, c[0x0][0x448] ;  /* 0x00011200ff037b82 */ /* 0x000e620000000800 */
[----:B-----5:R-:W-:Y:S02]  /*1e340*/  IMAD.IADD R0, R9, 0x1, -R0 ;  /* 0x0000000109007824 */ /* 0x020fe400078e0a00 */
[----:B------:R3:W2:Y:S01]  /*1e350*/  @P1 LDG.E R4, desc[UR60][R4.64+0x4] ;  /* 0x0000043c04041981 */ /* 0x0006a2000c1e1900 */
[----:B-1----:R-:W-:-:S13]  /*1e360*/  ISETP.NE.AND P0, PT, R3, 0x1, PT ;  /* 0x000000010300780c */ /* 0x002fda0003f05270 */
[----:B---3--:R-:W1:Y:S01]  /*1e370*/  @P0 LDC R5, c[0x0][0x450] ;  /* 0x00011400ff050b82 */ /* 0x008e620000000800 */
[----:B------:R-:W-:Y:S01]  /*1e380*/  BSSY B0, `(.L_x_2938) ;  /* 0x000015e000007945 */ /* 0x000fe20003800000 */
[----:B--2---:R-:W-:-:S06]  /*1e390*/  @P1 IMAD.IADD R8, R4, 0x1, -R2 ;  /* 0x0000000104081824 */ /* 0x004fcc00078e0a02 */
[----:B------:R-:W2:Y:S01]  /*1e3a0*/  @P0 LDC R4, c[0x0][0x44c] ;  /* 0x00011300ff040b82 */ /* 0x000ea20000000800 */
[----:B------:R-:W-:-:S04]  /*1e3b0*/  IMAD.SHL.U32 R2, R17, 0x80, RZ ;  /* 0x0000008011027824 */ /* 0x000fc800078e00ff */
[----:B------:R-:W-:-:S04]  /*1e3c0*/  VIADD R2, R2, 0x7f ;  /* 0x0000007f02027836 */ /* 0x000fc80000000000 */
[----:B------:R-:W-:Y:S02]  /*1e3d0*/  IMAD.MOV.U32 R3, RZ, RZ, R2 ;  /* 0x000000ffff037224 */ /* 0x000fe400078e0002 */
[----:B--2---:R-:W-:-:S04]  /*1e3e0*/  @P0 IMAD.HI.U32 R4, R2, R4, RZ ;  /* 0x0000000402040227 */ /* 0x004fc800078e00ff */
[----:B------:R-:W-:Y:S01]  /*1e3f0*/  IMAD.IADD R2, R0, 0x1, R8 ;  /* 0x0000000100027824 */ /* 0x000fe200078e0208 */
[----:B-1----:R-:W-:-:S03]  /*1e400*/  @P0 SHF.R.U32.HI R3, RZ, R5, R4 ;  /* 0x00000005ff030219 */ /* 0x002fc60000011604 */
[C---:B------:R-:W-:Y:S01]  /*1e410*/  VIADD R4, R2.reuse, 0x7f ;  /* 0x0000007f02047836 */ /* 0x040fe20000000000 */
[----:B------:R-:W-:-:S05]  /*1e420*/  IADD3 R21, R2, 0x80, -R13 ;  /* 0x0000008002157810 */ /* 0x000fca0007ffe80d */
[----:B------:R-:W-:Y:S01]  /*1e430*/  IMAD.IADD R2, R21, 0x1, R3 ;  /* 0x0000000115027824 */ /* 0x000fe200078e0203 */
[----:B------:R-:W-:-:S04]  /*1e440*/  SHF.R.S32.HI R3, RZ, 0x1f, R4 ;  /* 0x0000001fff037819 */ /* 0x000fc80000011404 */
[----:B------:R-:W-:Y:S02]  /*1e450*/  LEA.HI R20, R3, R4, RZ, 0x7 ;  /* 0x0000000403147211 */ /* 0x000fe400078f38ff */
[----:B------:R-:W-:-:S04]  /*1e460*/  SHF.R.S32.HI R3, RZ, 0x1f, R2 ;  /* 0x0000001fff037819 */ /* 0x000fc80000011402 */
[----:B------:R-:W-:Y:S02]  /*1e470*/  LEA.HI R2, R3, R2, RZ, 0x7 ;  /* 0x0000000203027211 */ /* 0x000fe400078f38ff */
[----:B------:R-:W-:Y:S02]  /*1e480*/  SHF.R.S32.HI R20, RZ, 0x7, R20 ;  /* 0x00000007ff147819 */ /* 0x000fe40000011414 */
[----:B------:R-:W-:-:S04]  /*1e490*/  SHF.R.S32.HI R2, RZ, 0x7, R2 ;  /* 0x00000007ff027819 */ /* 0x000fc80000011402 */
[----:B------:R-:W-:Y:S01]  /*1e4a0*/  VIMNMX R2, R20, R2, PT ;  /* 0x0000000214027248 */ /* 0x000fe20003fe0100 */
[----:B------:R-:W-:-:S04]  /*1e4b0*/  IMAD.MOV R3, RZ, RZ, -R0 ;  /* 0x000000ffff037224 */ /* 0x000fc800078e0a00 */
[----:B------:R-:W-:-:S05]  /*1e4c0*/  IMAD R2, R2, 0x80, -R0 ;  /* 0x0000008002027824 */ /* 0x000fca00078e0a00 */
[----:B------:R-:W-:Y:S02]  /*1e4d0*/  VIMNMX R0, R2, R8, PT ;  /* 0x0000000802007248 */ /* 0x000fe40003fe0100 */
[----:B------:R-:W-:-:S04]  /*1e4e0*/  VIMNMX R2, RZ, R3, !PT ;  /* 0x00000003ff027248 */ /* 0x000fc80007fe0100 */
[----:B------:R-:W-:Y:S02]  /*1e4f0*/  ISETP.GT.AND P0, PT, R0, R2, PT ;  /* 0x000000020000720c */ /* 0x000fe40003f04270 */
[----:B------:R-:W-:-:S11]  /*1e500*/  SHF.R.U32.HI R2, RZ, 0x7, R2 ;  /* 0x00000007ff027819 */ /* 0x000fd60000011602 */
[----:B------:R-:W-:-:S05]  /*1e510*/  @P0 VIADD R0, R0, 0x7f ;  /* 0x0000007f00000836 */ /* 0x000fca0000000000 */
[----:B------:R-:W-:Y:S01]  /*1e520*/  @P0 SHF.R.S32.HI R3, RZ, 0x1f, R0 ;  /* 0x0000001fff030819 */ /* 0x000fe20000011400 */
[----:B------:R-:W-:-:S03]  /*1e530*/  IMAD.MOV.U32 R7, RZ, RZ, R2 ;  /* 0x000000ffff077224 */ /* 0x000fc600078e0002 */
[----:B------:R-:W-:-:S04]  /*1e540*/  @P0 LEA.HI R0, R3, R0, RZ, 0x7 ;  /* 0x0000000003000211 */ /* 0x000fc800078f38ff */
[----:B------:R-:W-:-:S04]  /*1e550*/  @P0 SHF.R.S32.HI R7, RZ, 0x7, R0 ;  /* 0x00000007ff070819 */ /* 0x000fc80000011400 */
[----:B------:R-:W-:Y:S02]  /*1e560*/  ISETP.GT.AND P2, PT, R7, R2, PT ;  /* 0x000000020700720c */ /* 0x000fe40003f44270 */
[----:B------:R-:W-:-:S11]  /*1e570*/  PLOP3.LUT P0, PT, PT, PT, PT, 0x80, 0x0 ;  /* 0x000000000000781c */ /* 0x000fd60003f0f070 */
        /* <DEDUP_REMOVED lines=8> */
.L_x_3117:
[----:B--2---:R-:W-:Y:S02]  /*1e600*/  ISETP.NE.AND P0, PT, R14, RZ, PT ;  /* 0x000000ff0e00720c */ /* 0x004fe40003f05270 */
[----:B------:R-:W-:-:S11]  /*1e610*/  PLOP3.LUT P6, PT, PT, PT, PT, 0x8, 0x0 ;  /* 0x000000000000781c */ /* 0x000fd60003fce170 */
[----:B------:R-:W-:Y:S05]  /*1e620*/  @P0 BRA `(.L_x_2941) ;  /* 0x00000000000c0947 */ /* 0x000fea0003800000 */
[----:B------:R-:W-:-:S03]  /*1e630*/  UMOV UR4, 0xffffffff ;  /* 0xffffffff00047882 */ /* 0x000fc60000000000 */
[----:B------:R-:W-:Y:S05]  /*1e640*/  BRA.DIV UR4, `(.L_x_2942) ;  /* 0x0000007204c47947 */ /* 0x000fea000b800000 */
[----:B------:R-:W-:-:S13]  /*1e650*/  ELECT P6, URZ, PT ;  /* 0x00000000003f782f */ /* 0x000fda00038c0000 */
.L_x_2941:
[----:B-1----:R-:W2:Y:S04]  /*1e660*/  LDL R3, [R1+0x50] ;  /* 0x0000500001037983 */ /* 0x002ea80000100800 */
[----:B------:R-:W3:Y:S01]  /*1e670*/  LDL R5, [R1+0x4] ;  /* 0x0000040001057983 */ /* 0x000ee20000100800 */
        /* <DEDUP_REMOVED lines=8> */
.L_x_3120:
[----:B------:R-:W-:Y:S05]  /*1e700*/  BSYNC B1 ;  /* 0x0000000000017941 */ /* 0x000fea0003800000 */
.L_x_2943:
[----:B------:R-:W-:Y:S04]  /*1e710*/  BSSY B1, `(.L_x_2945) ;  /* 0x0000087000017945 */ /* 0x000fe80003800000 */
[----:B------:R-:W-:Y:S05]  /*1e720*/  @!P6 BRA `(.L_x_2946) ;  /* 0x000000080014e947 */ /* 0x000fea0003800000 */
[----:B------:R-:W2:Y:S04]  /*1e730*/  LDL R8, [R1+0x4] ;  /* 0x0000040001087983 */ /* 0x000ea80000100800 */
        /* <DEDUP_REMOVED lines=10> */
.L_x_3121:
[----:B------:R-:W-:Y:S05]  /*1e7e0*/  BSYNC B2 ;  /* 0x0000000000027941 */ /* 0x000fea0003800000 */
.L_x_2947:
        /* <DEDUP_REMOVED lines=9> */
.L_x_2950:
[----:B------:R-:W-:Y:S05]  /*1e880*/  BSYNC B2 ;  /* 0x0000000000027941 */ /* 0x000fea0003800000 */
.L_x_2949:
        /* <DEDUP_REMOVED lines=14> */
.L_x_2951:
        /* <DEDUP_REMOVED lines=16> */
.L_x_2952:
        /* <DEDUP_REMOVED lines=15> */
.L_x_2953:
        /* <DEDUP_REMOVED lines=13> */
.L_x_3122:
[----:B------:R-:W-:Y:S05]  /*1ec30*/  BSYNC B2 ;  /* 0x0000000000027941 */ /* 0x000fea0003800000 */
.L_x_2954:
[----:B------:R-:W-:Y:S01]  /*1ec40*/  BSSY B2, `(.L_x_2956) ;  /* 0x000000b000027945 */ /* 0x000fe20003800000 */
[----:B------:R-:W-:Y:S02]  /*1ec50*/  IMAD.MOV.U32 R8, RZ, RZ, 0x0 ;  /* 0x00000000ff087424 */ /* 0x000fe400078e00ff */
[----:B-12---:R-:W-:Y:S01]  /*1ec60*/  IMAD.MOV.U32 R9, RZ, RZ, 0x12f00000 ;  /* 0x12f00000ff097424 */ /* 0x006fe200078e00ff */
        /* <DEDUP_REMOVED lines=8> */
.L_x_2957:
[----:B------:R-:W-:Y:S05]  /*1ecf0*/  BSYNC B2 ;  /* 0x0000000000027941 */ /* 0x000fea0003800000 */
.L_x_2956:
        /* <DEDUP_REMOVED lines=11> */
.L_x_2958:
        /* <DEDUP_REMOVED lines=19> */
.L_x_2959:
        /* <DEDUP_REMOVED lines=10> */
.L_x_2946:
[----:B------:R-:W-:Y:S05]  /*1ef80*/  BSYNC B1 ;  /* 0x0000000000017941 */ /* 0x000fea0003800000 */
.L_x_2945:
[----:B------:R-:W1:Y:S04]  /*1ef90*/  LDL.LU R8, [R1+0xc] ;  /* 0x00000c0001087983 */ /* 0x000e680000300800 */
[----:B------:R-:W2:Y:S01]  /*1efa0*/  LDL.LU R6, [R1+0x24] ;  /* 0x0000240001067983 */ /* 0x000ea20000300800 */
[----:B------:R-:W-:Y:S01]  /*1efb0*/  PLOP3.LUT P0, PT, PT, PT, PT, 0x8, 0x0 ;  /* 0x000000000000781c */ /* 0x000fe20003f0e170 */
[----:B-1----:R-:W-:Y:S02]  /*1efc0*/  VIADD R3, R8, 0x1 ;  /* 0x0000000108037836 */ /* 0x002fe40000000000 */
        /* <DEDUP_REMOVED lines=9> */
.L_x_2975:
[----:B------:R-:W-:Y:S05]  /*1f060*/  YIELD ;  /* 0x0000000000007946 */ /* 0x000fea0003800000 */
[----:B------:R-:W-:Y:S04]  /*1f070*/  BSSY B1, `(.L_x_2960) ;  /* 0x0000082000017945 */ /* 0x000fe80003800000 */
[----:B--2---:R-:W-:Y:S05]  /*1f080*/  @!P6 BRA `(.L_x_2961) ;  /* 0x000000080000e947 */ /* 0x004fea0003800000 */
[----:B-1----:R-:W2:Y:S04]  /*1f090*/  LDL R6, [R1+0x4] ;  /* 0x0000040001067983 */ /* 0x002ea80000100800 */
[----:B------:R-:W2:Y:S04]  /*1f0a0*/  LDL R5, [R1+0xc] ;  /* 0x00000c0001057983 */ /* 0x000ea80000100800 */
[----:B------:R-:W3:Y:S01]  /*1f0b0*/  LDL R4, [R1+0x24] ;  /* 0x0000240001047983 */ /* 0x000ee20000100800 */
[----:B------:R-:W-:Y:S01]  /*1f0c0*/  BSSY B2, `(.L_x_2962) ;  /* 0x0000008000027945 */ /* 0x000fe20003800000 */
[----:B------:R-:W1:Y:S02]  /*1f0d0*/  S2R R3, SR_TID.X ;  /* 0x0000000000037919 */ /* 0x000e640000002100 */
[----:B-1----:R-:W-:-:S04]  /*1f0e0*/  LOP3.LUT R3, R3, 0x7f, RZ, 0xc0, !PT ;  /* 0x0000007f03037812 */ /* 0x002fc800078ec0ff */
[----:B------:R-:W-:Y:S01]  /*1f0f0*/  ISETP.NE.AND P2, PT, R3, RZ, PT ;  /* 0x000000ff0300720c */ /* 0x000fe20003f45270 */
[----:B--2---:R-:W-:Y:S01]  /*1f100*/  IMAD R7, R5, 0x8, R6 ;  /* 0x0000000805077824 */ /* 0x004fe200078e0206 */
[----:B---3--:R-:W-:-:S04]  /*1f110*/  SHF.L.U32 R6, R4, 0x1f, RZ ;  /* 0x0000001f04067819 */ /* 0x008fc800000006ff */
[----:B------:R-:W1:Y:S02]  /*1f120*/  SYNCS.PHASECHK.TRANS64.TRYWAIT P1, [R7+URZ+0x348a0], R6 ;  /* 0x0348a006070075a7 */ /* 0x000e64000802017f */
[----:B-1----:R-:W-:Y:S05]  /*1f130*/  @!P1 BRA `(.L_x_2963) ;  /* 0x0000006800689947 */ /* 0x002fea0003800000 */
.L_x_3123:
[----:B------:R-:W-:Y:S05]  /*1f140*/  BSYNC B2 ;  /* 0x0000000000027941 */ /* 0x000fea0003800000 */
.L_x_2962:
        /* <DEDUP_REMOVED lines=9> */
.L_x_2965:
[----:B------:R-:W-:Y:S05]  /*1f1e0*/  BSYNC B2 ;  /* 0x0000000000027941 */ /* 0x000fea0003800000 */
.L_x_2964:
        /* <DEDUP_REMOVED lines=13> */
.L_x_2966:
        /* <DEDUP_REMOVED lines=16> */
.L_x_2967:
        /* <DEDUP_REMOVED lines=15> */
.L_x_2968:
        /* <DEDUP_REMOVED lines=13> */
.L_x_3124:
[----:B------:R-:W-:Y:S05]  /*1f580*/  BSYNC B2 ;  /* 0x0000000000027941 */ /* 0x000fea0003800000 */
.L_x_2969:
        /* <DEDUP_REMOVED lines=11> */
.L_x_2972:
[----:B------:R-:W-:Y:S05]  /*1f640*/  BSYNC B2 ;  /* 0x0000000000027941 */ /* 0x000fea0003800000 */
.L_x_2971:
[----:B------:R-:W3:Y:S04]  /*1f650*/  LDL R3, [R1+0x4] ;  /* 0x0000040001037983 */ /* 0x000ee80000100800 */
[----:B------:R-:W4:Y:S01]  /*1f660*/  LDL R5, [R1+0xc] ;  /* 0x00000c0001057983 */ /* 0x000f220000100800 */
[----:B------:R-:W-:Y:S01]  /*1f670*/  R2UR UR10, R11 ;  /* 0x000000000b0a72ca */ /* 0x000fe200000e0000 */
[----:B------:R-:W-:Y:S01]  /*1f680*/  UIADD3 UR4, UP0, UR36, 0x670, URZ ;  /* 0x0000067024047890 */ /* 0x000fe2000ff1e03f */
[----:B------:R-:W-:Y:S01]  /*1f690*/  R2UR UR6, R12 ;  /* 0x000000000c0672ca */ /* 0x000fe200000e0000 */
[----:B-12---:R-:W-:Y:S01]  /*1f6a0*/  VIADD R7, R7, 0x348b0 ;  /* 0x000348b007077836 */ /* 0x006fe20000000000 */
[----:B------:R-:W-:Y:S01]  /*1f6b0*/  R2UR UR7, R13 ;  /* 0x000000000d0772ca */ /* 0x000fe200000e0000 */
[----:B------:R-:W-:Y:S01]  /*1f6c0*/  UIADD3.X UR5, URZ, UR37, URZ, UP0, !UPT ;  /* 0x000000253f057290 */ /* 0x000fe200087fe43f */
[----:B------:R-:W-:Y:S01]  /*1f6d0*/  PLOP3.LUT P1, PT, PT, PT, PT, 0x80, 0x0 ;  /* 0x000000000000781c */ /* 0x000fe20003f2f070 */
[----:B---3--:R-:W-:-:S04]  /*1f6e0*/  VIADD R3, R3, 0x400 ;  /* 0x0000040003037836 */ /* 0x008fc80000000000 */
[----:B----4-:R-:W-:-:S08]  /*1f6f0*/  IMAD R3, R5, 0x8000, R3 ;  /* 0x0000800005037824 */ /* 0x010fd000078e0203 */
.L_x_2973:
        /* <DEDUP_REMOVED lines=15> */
.L_x_2974:
        /* <DEDUP_REMOVED lines=10> */
.L_x_2961:
[----:B------:R-:W-:Y:S05]  /*1f890*/  BSYNC B1 ;  /* 0x0000000000017941 */ /* 0x000fea0003800000 */
.L_x_2960:
[----:B-1----:R-:W2:Y:S04]  /*1f8a0*/  LDL.LU R6, [R1+0xc] ;  /* 0x00000c0001067983 */ /* 0x002ea80000300800 */
        /* <DEDUP_REMOVED lines=11> */
.L_x_2939:
[----:B------:R-:W-:Y:S05]  /*1f960*/  BSYNC B0 ;  /* 0x0000000000007941 */ /* 0x000fea0003800000 */
.L_x_2938:
[----:B------:R-:W3:Y:S01]  /*1f970*/  LDC R0, c[0x0][0x448] ;  /* 0x00011200ff007b82 */ /* 0x000ee20000000800 */
[----:B------:R-:W-:Y:S05]  /*1f980*/  @!P0 WARPSYNC.ALL ;  /* 0x0000000000008948 */ /* 0x000fea0003800000 */
[----:B------:R-:W-:Y:S02]  /*1f990*/  BSSY B7, `(.L_x_2976) ;  /* 0x0000439000077945 */ /* 0x000fe40003800000 */
[----:B------:R-:W-:Y:S01]  /*1f9a0*/  @!P0 BAR.SYNC.DEFER_BLOCKING 0xc, 0x180 ;  /* 0x0306000000008b1d */ /* 0x000fe20000010000 */
[----:B---3--:R-:W-:Y:S02]  /*1f9b0*/  ISETP.NE.AND P1, PT, R0, 0x1, PT ;  /* 0x000000010000780c */ /* 0x008fe40003f25270 */
[----:B------:R-:W-:-:S11]  /*1f9c0*/  LEA R0, R17, 0x7f, 0x7 ;  /* 0x0000007f11007811 */ /* 0x000fd600078e38ff */
[----:B------:R-:W3:Y:S08]  /*1f9d0*/  @P1 LDC R2, c[0x0][0x44c] ;  /* 0x00011300ff021b82 */ /* 0x000ef00000000800 */
[----:B-12---:R-:W1:Y:S01]  /*1f9e0*/  @P1 LDC R3, c[0x0][0x450] ;  /* 0x00011400ff031b82 */ /* 0x006e620000000800 */
[----:B---3--:R-:W-:-:S05]  /*1f9f0*/  @P1 IMAD.HI.U32 R2, R0, R2, RZ ;  /* 0x0000000200021227 */ /* 0x008fca00078e00ff */
[----:B-1----:R-:W-:-:S05]  /*1fa00*/  @P1 SHF.R.U32.HI R0, RZ, R3, R2 ;  /* 0x00000003ff001219 */ /* 0x002fca0000011602 */
[----:B------:R-:W-:-:S05]  /*1fa10*/  IMAD.IADD R0, R21, 0x1, R0 ;  /* 0x0000000115007824 */ /* 0x000fca00078e0200 */
[----:B------:R-:W-:-:S04]  /*1fa20*/  SHF.R.S32.HI R2, RZ, 0x1f, R0 ;  /* 0x0000001fff027819 */ /* 0x000fc80000011400 */
[----:B------:R-:W-:-:S04]  /*1fa30*/  LEA.HI R0, R2, R0, RZ, 0x7 ;  /* 0x0000000002007211 */ /* 0x000fc800078f38ff */
[----:B------:R-:W-:-:S04]  /*1fa40*/  SHF.R.S32.HI R0, RZ, 0x7, R0 ;  /* 0x00000007ff007819 */ /* 0x000fc80000011400 */
[----:B------:R-:W-:-:S04]  /*1fa50*/  VIMNMX R4, R20, R0, PT ;  /* 0x0000000014047248 */ /* 0x000fc80003fe0100 */
[----:B------:R-:W-:Y:S01]  /*1fa60*/  ISETP.GT.AND P0, PT, R4, RZ, PT ;  /* 0x000000ff0400720c */ /* 0x000fe20003f04270 */
[----:B------:R1:W-:-:S12]  /*1fa70*/  STL [R1+0x34], R4 ;  /* 0x0000340401007387 */ /* 0x0003d80000100800 */
[----:B-1----:R-:W-:Y:S05]  /*1fa80*/  @P0 BRA `(.L_x_2977) ;  /* 0x0000000000440947 */ /* 0x002fea0003800000 */
[----:B------:R-:W1:Y:S02]  /*1fa90*/  S2R R4, SR_TID.X ;  /* 0x0000000000047919 */ /* 0x000e640000002100 */
[----:B-1----:R-:W-:-:S04]  /*1faa0*/  LOP3.LUT R4, R4, 0x7f, RZ, 0xc0, !PT ;  /* 0x0000007f04047812 */ /* 0x002fc800078ec0ff */
[----:B------:R-:W-:-:S13]  /*1fab0*/  ISETP.NE.AND P0, PT, R4, RZ, PT ;  /* 0x000000ff0400720c */ /* 0x000fda0003f05270 */
[----:B------:R-:W-:Y:S05]  /*1fac0*/  @P0 BRA `(.L_x_2978) ;  /* 0x0000004000940947 */ /* 0x000fea0003800000 */
[----:B------:R-:W1:Y:S01]  /*1fad0*/  S2R R3, SR_LANEID ;  /* 0x0000000000037919 */ /* 0x000e620000000000 */
[----:B------:R-:W-:Y:S02]  /*1fae0*/  VOTEU.ANY UR4, UPT, PT ;  /* 0x0000000000047886 */ /* 0x000fe400038e0100 */
[----:B------:R-:W1:Y:S08]  /*1faf0*/  FLO.U32 R0, UR4 ;  /* 0x0000000400007d00 */ /* 0x000e7000080e0000 */
[----:B------:R-:W2:Y:S01]  /*1fb00*/  POPC R4, UR4 ;  /* 0x0000000400047d09 */ /* 0x000ea20008000000 */
[----:B-1----:R-:W-:-:S02]  /*1fb10*/  ISETP.EQ.U32.AND P0, PT, R0, R3, PT ;  /* 0x000000030000720c */ /* 0x002fc40003f02070 */
[----:B------:R-:W2:Y:S11]  /*1fb20*/  LDC.64 R2, c[0x0][0xc60] ;  /* 0x00031800ff027b82 */ /* 0x000eb60000000a00 */
[----:B--2---:R-:W2:Y:S01]  /*1fb30*/  @P0 ATOMG.E.ADD.STRONG.GPU PT, R3, desc[UR60][R2.64], R4 ;  /* 0x00000004020309a8 */ /* 0x004ea200081ee1fc */
[----:B------:R-:W1:Y:S02]  /*1fb40*/  S2R R5, SR_LTMASK ;  /* 0x0000000000057919 */ /* 0x000e640000003900 */
[----:B-1----:R-:W-:-:S06]  /*1fb50*/  LOP3.LUT R5, R5, UR4, RZ, 0xc0, !PT ;  /* 0x0000000405057c12 */ /* 0x002fcc000f8ec0ff */
[----:B------:R-:W1:Y:S01]  /*1fb60*/  POPC R5, R5 ;  /* 0x0000000500057309 */ /* 0x000e620000000000 */
[----:B--2---:R-:W1:Y:S02]  /*1fb70*/  SHFL.IDX PT, R0, R3, R0, 0x1f ;  /* 0x00001f0003007589 */ /* 0x004e6400000e0000 */
[----:B-1----:R-:W-:Y:S01]  /*1fb80*/  IADD3 R16, R0, UR38, R5 ;  /* 0x0000002600107c10 */ /* 0x002fe2000fffe005 */
[----:B------:R-:W-:Y:S06]  /*1fb90*/  BRA `(.L_x_2978) ;  /* 0x0000004000607947 */ /* 0x000fec0003800000 */
.L_x_2977:
        /* <DEDUP_REMOVED lines=21> */
.L_x_2980:
[----:B------:R-:W-:Y:S05]  /*1fcf0*/  BSYNC B6 ;  /* 0x0000000000067941 */ /* 0x000fea0003800000 */
.L_x_2979:
        /* <DEDUP_REMOVED lines=18> */
[----:B01----:R-:W-:-:S07]  /*1fe20*/  IMAD.MOV.U32 R13, RZ, RZ, RZ ;  /* 0x000000ffff0d7224 */ /* 0x003fce00078e00ff */
[----:B------:R-:W-:-:S07]  /*1fe30*/  LEPC R20, `(.L_x_2983) ;  /* 0x000000001014794e */ /* 0x000fce0000000000 */
[----:B--2---:R-:W-:Y:S05]  /*1fe40*/  CALL.ABS.NOINC R2 ;  /* 0x0000000002007343 */ /* 0x004fea0003c00000 */
.L_x_2983:
        /* <DEDUP_REMOVED lines=16> */
.L_x_2982:
[----:B------:R-:W-:Y:S05]  /*1ff50*/  BSYNC B6 ;  /* 0x0000000000067941 */ /* 0x000fea0003800000 */
.L_x_2981:
        /* <DEDUP_REMOVED lines=10> */
[----:B----4-:R1:W2:Y:S02]  /*20000*/  @P0 LDG.E R7, desc[UR60][R2.64] ;  /* 0x0000003c02070981 */ /* 0x0102a4000c1e1900 */
[----:B-1----:R-:W1:Y:S01]  /*20010*/  LDC.64 R2, c[0x0][0x418] ;  /* 0x00010600ff027b82 */ /* 0x002e620000000a00 */
[----:B-----5:R-:W-:Y:S01]  /*20020*/  VIADD R4, R0, 0xffffffff ;  /* 0xffffffff00047836 */ /* 0x020fe20000000000 */
[----:B--2---:R-:W-:Y:S01]  /*20030*/  SHF.R.S32.HI R8, RZ, 0x1f, R7 ;  /* 0x0000001fff087819 */ /* 0x004fe20000011407 */
[----:B------:R2:W-:Y:S04]  /*20040*/  @P0 STL [R1+0x14], R7 ;  /* 0x0000140701000387 */ /* 0x0005e80000100800 */
        /* <DEDUP_REMOVED lines=10> */
.L_x_3127:
[----:B-1----:R-:W3:Y:S01]  /*200f0*/  LDL.LU R5, [R1+0x20] ;  /* 0x0000200001057983 */ /* 0x002ee20000300800 */
[----:B------:R-:W-:Y:S02]  /*20100*/  PLOP3.LUT P1, PT, PT, PT, PT, 0x8, 0x0 ;  /* 0x000000000000781c */ /* 0x000fe40003f2e170 */
[----:B--2---:R-:W-:Y:S01]  /*20110*/  ISETP.NE.AND P0, PT, R14, RZ, PT ;  /* 0x000000ff0e00720c */ /* 0x004fe20003f05270 */
[----:B------:R1:W-:Y:S04]  /*20120*/  STL [R1], R0 ;  /* 0x0000000001007387 */ /* 0x0003e80000100800 */
[----:B------:R1:W-:Y:S01]  /*20130*/  STL [R1+0x10], R4 ;  /* 0x0000100401007387 */ /* 0x0003e20000100800 */
[----:B---3--:R-:W-:-:S05]  /*20140*/  LOP3.LUT R5, R5, 0xfffffffe, RZ, 0xc0, !PT ;  /* 0xfffffffe05057812 */ /* 0x008fca00078ec0ff */
[----:B------:R-:W-:-:S05]  /*20150*/  @P1 LOP3.LUT R5, R5, 0x1, RZ, 0xfc, !PT ;  /* 0x0000000105051812 */ /* 0x000fca00078efcff */
[----:B------:R1:W-:Y:S01]  /*20160*/  STL [R1+0x20], R5 ;  /* 0x0000200501007387 */ /* 0x0003e20000100800 */
[----:B------:R-:W-:Y:S05]  /*20170*/  @P0 BRA `(.L_x_2985) ;  /* 0x0000000400500947 */ /* 0x000fea0003800000 */
[----:B------:R-:W-:-:S03]  /*20180*/  UMOV UR4, 0xffffffff ;  /* 0xffffffff00047882 */ /* 0x000fc60000000000 */
[----:B------:R-:W-:Y:S05]  /*20190*/  BRA.DIV UR4, `(.L_x_2986) ;  /* 0x0000005a04ac7947 */ /* 0x000fea000b800000 */
[----:B------:R-:W-:-:S13]  /*201a0*/  ELECT P6, URZ, PT ;  /* 0x00000000003f782f */ /* 0x000fda00038c0000 */
.L_x_3130:
[----:B------:R-:W-:Y:S05]  /*201b0*/  @!P6 BRA `(.L_x_2985) ;  /* 0x000000040040e947 */ /* 0x000fea0003800000 */
[----:B------:R-:W-:-:S04]  /*201c0*/  ISETP.NE.U32.AND P0, PT, R2, RZ, PT ;  /* 0x000000ff0200720c */ /* 0x000fc80003f05070 */
[----:B------:R-:W-:-:S13]  /*201d0*/  ISETP.NE.AND.EX P0, PT, R3, RZ, PT, P0 ;  /* 0x000000ff0300720c */ /* 0x000fda0003f05300 */
[----:B------:R-:W-:Y:S05]  /*201e0*/  @!P0 BRA `(.L_x_2987) ;  /* 0x0000000000548947 */ /* 0x000fea0003800000 */
[----:B------:R-:W2:Y:S01]  /*201f0*/  LDC R6, c[0x0][0x43c] ;  /* 0x00010f00ff067b82 */ /* 0x000ea20000000800 */
[----:B------:R-:W-:Y:S01]  /*20200*/  IMAD.MOV.U32 R9, RZ, RZ, R4 ;  /* 0x000000ffff097224 */ /* 0x000fe200078e0004 */
[----:B------:R-:W-:-:S03]  /*20210*/  ULDC.64 UR4, c[0x0][0x428] ;  /* 0x00010a0000047ab9 */ /* 0x000fc60000000a00 */
[----:B-1----:R-:W-:Y:S01]  /*20220*/  IMAD.MOV.U32 R0, RZ, RZ, R9 ;  /* 0x000000ffff007224 */ /* 0x002fe200078e0009 */
[----:B--2---:R-:W-:-:S13]  /*20230*/  ISETP.NE.AND P0, PT, R6, 0x1, PT ;  /* 0x000000010600780c */ /* 0x004fda0003f05270 */
[----:B------:R-:W1:Y:S02]  /*20240*/  @P0 LDC.64 R4, c[0x0][0x440] ;  /* 0x00011000ff040b82 */ /* 0x000e640000000a00 */
[----:B-1----:R-:W-:-:S05]  /*20250*/  @P0 IMAD.HI.U32 R4, R9, R4, RZ ;  /* 0x0000000409040227 */ /* 0x002fca00078e00ff */
        /* <DEDUP_REMOVED lines=12> */
[----:B------:R-:W3:Y:S04]  /*20320*/  LDG.E R0, desc[UR60][R2.64] ;  /* 0x0000003c02007981 */ /* 0x000ee8000c1e1900 */
[----:B---3--:R2:W-:Y:S02]  /*20330*/  STL [R1], R0 ;  /* 0x0000000001007387 */ /* 0x0085e40000100800 */
.L_x_2987:
[----:B------:R-:W3:Y:S04]  /*20340*/  LDL R7, [R1+0x4] ;  /* 0x0000040001077983 */ /* 0x000ee80000100800 */
[----:B-12---:R-:W3:Y:S04]  /*20350*/  LDL R0, [R1+0x8] ;  /* 0x0000080001007983 */ /* 0x006ee80000100800 */
[----:B------:R-:W2:Y:S01]  /*20360*/  LDL R2, [R1+0x18] ;  /* 0x0000180001027983 */ /* 0x000ea20000100800 */
[----:B---3--:R-:W-:Y:S01]  /*20370*/  IMAD R0, R0, 0x8, R7 ;  /* 0x0000000800007824 */ /* 0x008fe200078e0207 */
[----:B--2---:R-:W-:-:S04]  /*20380*/  SHF.L.U32 R2, R2, 0x1f, RZ ;  /* 0x0000001f02027819 */ /* 0x004fc800000006ff */
[----:B------:R-:W1:Y:S02]  /*20390*/  SYNCS.PHASECHK.TRANS64.TRYWAIT P0, [R0+URZ+0x34840], R2 ;  /* 0x03484002000075a7 */ /* 0x000e64000800017f */
[----:B-1----:R-:W-:Y:S05]  /*203a0*/  @!P0 BRA `(.L_x_2988) ;  /* 0x0000005800488947 */ /* 0x002fea0003800000 */
.L_x_3131:
        /* <DEDUP_REMOVED lines=11> */
.L_x_2989:
        /* <DEDUP_REMOVED lines=38> */
.L_x_2985:
[----:B------:R-:W2:Y:S04]  /*206c0*/  LDL R2, [R1+0x4] ;  /* 0x0000040001027983 */ /* 0x000ea80000100800 */
[----:B------:R-:W3:Y:S04]  /*206d0*/  LDL.LU R3, [R1+0x3c] ;  /* 0x00003c0001037983 */ /* 0x000ee80000300800 */
[----:B-1----:R-:W4:Y:S04]  /*206e0*/  LDL.LU R5, [R1+0x30] ;  /* 0x0000300001057983 */ /* 0x002f280000300800 */
[----:B------:R-:W5:Y:S01]  /*206f0*/  LDL.LU R4, [R1+0x44] ;  /* 0x0000440001047983 */ /* 0x000f620000300800 */
        /* <DEDUP_REMOVED lines=39> */
.L_x_2991:
[----:B------:R-:W-:Y:S05]  /*20970*/  BSYNC B6 ;  /* 0x0000000000067941 */ /* 0x000fea0003800000 */
.L_x_2990:
[----:B------:R-:W3:Y:S01]  /*20980*/  LDL.LU R6, [R1+0x3c] ;  /* 0x00003c0001067983 */ /* 0x000ee20000300800 */
[----:B------:R-:W-:Y:S01]  /*20990*/  ULDC.64 UR4, c[0x0][0x2d8] ;  /* 0x0000b60000047ab9 */ /* 0x000fe20000000a00 */
[----:B------:R-:W1:Y:S01]  /*209a0*/  LDC R7, c[0x0][0x448] ;  /* 0x00011200ff077b82 */ /* 0x000e620000000800 */
[----:B------:R-:W-:Y:S01]  /*209b0*/  ULDC.64 UR6, c[0x0][0x280] ;  /* 0x0000a00000067ab9 */ /* 0x000fe20000000a00 */
[----:B--2---:R-:W3:Y:S04]  /*209c0*/  LDL.LU.64 R2, [R1+0x48] ;  /* 0x0000480001027983 */ /* 0x004ee80000300a00 */
[----:B------:R-:W2:Y:S04]  /*209d0*/  LDL.LU R0, [R1+0x44] ;  /* 0x0000440001007983 */ /* 0x000ea80000300800 */
[----:B------:R-:W4:Y:S04]  /*209e0*/  LDL.LU R4, [R1+0x54] ;  /* 0x0000540001047983 */ /* 0x000f280000300800 */
[----:B------:R-:W4:Y:S01]  /*209f0*/  LDL.LU R5, [R1+0x30] ;  /* 0x0000300001057983 */ /* 0x000f220000300800 */
[----:B------:R-:W0:Y:S01]  /*20a00*/  S2R R8, SR_TID.X ;  /* 0x0000000000087919 */ /* 0x000e220000002100 */
[----:B------:R-:W0:Y:S01]  /*20a10*/  S2R R10, SR_TID.X ;  /* 0x00000000000a7919 */ /* 0x000e220000002100 */
[----:B-1----:R-:W-:Y:S01]  /*20a20*/  ISETP.NE.AND P0, PT, R7, 0x1, PT ;  /* 0x000000010700780c */ /* 0x002fe20003f05270 */
[----:B0-----:R-:W-:-:S02]  /*20a30*/  IMAD.SHL.U32 R8, R8, 0x8, RZ ;  /* 0x0000000808087824 */ /* 0x001fc400078e00ff */
[----:B------:R-:W-:-:S03]  /*20a40*/  IMAD.SHL.U32 R10, R10, 0x8, RZ ;  /* 0x000000080a0a7824 */ /* 0x000fc600078e00ff */
[----:B------:R-:W-:-:S04]  /*20a50*/  LOP3.LUT R8, R8, 0x38, RZ, 0xc0, !PT ;  /* 0x0000003808087812 */ /* 0x000fc800078ec0ff */
[----:B------:R-:W-:Y:S02]  /*20a60*/  LOP3.LUT R9, R8, 0x40, RZ, 0xfc, !PT ;  /* 0x0000004008097812 */ /* 0x000fe400078efcff */
[----:B------:R-:W-:Y:S02]  /*20a70*/  LOP3.LUT R10, R10, 0x38, RZ, 0xc0, !PT ;  /* 0x000000380a0a7812 */ /* 0x000fe400078ec0ff */
        /* <DEDUP_REMOVED lines=9> */
[----:B------:R-:W1:Y:S01]  /*20b10*/  S2R R4, SR_TID.X ;  /* 0x0000000000047919 */ /* 0x000e620000002100 */
[----:B------:R-:W-:-:S04]  /*20b20*/  IMAD.WIDE.U32 R2, R5, UR4, R2 ;  /* 0x0000000405027c25 */ /* 0x000fc8000f8e0002 */
[----:B------:R-:W-:Y:S01]  /*20b30*/  IMAD R0, R5, UR5, R0 ;  /* 0x0000000505007c24 */ /* 0x000fe2000f8e0200 */
[----:B------:R-:W-:-:S03]  /*20b40*/  ULDC.64 UR4, c[0x0][0x2d0] ;  /* 0x0000b40000047ab9 */ /* 0x000fc60000000a00 */
[----:B------:R-:W-:Y:S01]  /*20b50*/  IMAD.IADD R3, R3, 0x1, R0 ;  /* 0x0000000103037824 */ /* 0x000fe200078e0200 */
[----:B-1----:R-:W-:-:S04]  /*20b60*/  LOP3.LUT R4, R4, 0x7f, RZ, 0xc0, !PT ;  /* 0x0000007f04047812 */ /* 0x002fc800078ec0ff */
[----:B------:R-:W-:Y:S02]  /*20b70*/  SHF.R.U32.HI R5, RZ, 0x3, R4 ;  /* 0x00000003ff057819 */ /* 0x000fe40000011604 */
[----:B------:R-:W1:Y:S02]  /*20b80*/  S2R R4, SR_TID.X ;  /* 0x0000000000047919 */ /* 0x000e640000002100 */
[----:B-1----:R-:W-:-:S05]  /*20b90*/  IMAD.SHL.U32 R4, R4, 0x10, RZ ;  /* 0x0000001004047824 */ /* 0x002fca00078e00ff */
[----:B------:R-:W-:Y:S02]  /*20ba0*/  LOP3.LUT R4, R5, 0x70, R4, 0xf8, !PT ;  /* 0x0000007005047812 */ /* 0x000fe400078ef804 */
[----:B------:R-:W1:Y:S03]  /*20bb0*/  @P0 LDC R5, c[0x0][0x44c] ;  /* 0x00011300ff050b82 */ /* 0x000e660000000800 */
[----:B------:R-:W-:-:S04]  /*20bc0*/  IMAD R4, R17, 0x80, R4 ;  /* 0x0000008011047824 */ /* 0x000fc800078e0204 */
        /* <DEDUP_REMOVED lines=29> */
[----:B------:R-:W-:Y:S01]  /*20da0*/  IMAD R17, R17, 0x80, R6 ;  /* 0x0000008011117824 */ /* 0x000fe200078e0206 */
[----:B------:R-:W-:Y:S03]  /*20db0*/  SHFL.IDX PT, R8, R2, 0x1, 0x181f ;  /* 0x00381f0002087f89 */ /* 0x000fe600000e0000 */
[----:B------:R-:W-:Y:S01]  /*20dc0*/  VIADD R4, R17, 0x10 ;  /* 0x0000001011047836 */ /* 0x000fe20000000000 */
[----:B------:R-:W-:Y:S01]  /*20dd0*/  SHFL.IDX PT, R6, R3, 0x1, 0x181f ;  /* 0x00381f0003067f89 */ /* 0x000fe200000e0000 */
[----:B--2---:R-:W-:-:S03]  /*20de0*/  IMAD R0, R5, R7, RZ ;  /* 0x0000000705007224 */ /* 0x004fc600078e02ff */
[----:B------:R-:W0:Y:S02]  /*20df0*/  SHFL.IDX PT, R5, R3, RZ, 0x181f ;  /* 0x00181fff03057589 */ /* 0x000e2400000e0000 */
[-C--:B------:R-:W-:Y:S02]  /*20e00*/  ISETP.GE.AND P3, PT, R4, R0.reuse, PT ;  /* 0x000000000400720c */ /* 0x080fe40003f66270 */
[----:B------:R-:W1:Y:S01]  /*20e10*/  SHFL.IDX PT, R4, R2, RZ, 0x181f ;  /* 0x00181fff02047589 */ /* 0x000e6200000e0000 */
[----:B------:R-:W-:-:S13]  /*20e20*/  ISETP.GE.AND P4, PT, R17, R0, PT ;  /* 0x000000001100720c */ /* 0x000fda0003f86270 */
        /* <DEDUP_REMOVED lines=11> */
[----:B------:R-:W-:Y:S02]  /*20ee0*/  @!P3 IMAD.MOV.U32 R5, RZ, RZ, R6 ;  /* 0x000000ffff05b224 */ /* 0x000fe400078e0006 */
[----:B------:R-:W-:Y:S04]  /*20ef0*/  SHFL.IDX PT, R6, R2, 0x2, 0x181f ;  /* 0x00581f0002067f89 */ /* 0x000fe800000e0000 */
[----:B------:R-:W-:Y:S04]  /*20f00*/  @!P3 LDGSTS.E.BYPASS.LTC128B.128 [R9+0x10c00], desc[UR60][R4.64], !P2 ;  /* 0x10c000000409bfae */ /* 0x000fe8000d101d7c */
[----:B------:R-:W-:Y:S04]  /*20f10*/  @!P3 LDGSTS.E.BYPASS.LTC128B.128 [R9+0x14c00], desc[UR60][R4.64+0x80], !P1 ;  /* 0x14c000800409bfae */ /* 0x000fe8000c901d7c */
[----:B------:R0:W-:Y:S02]  /*20f20*/  @!P3 LDGSTS.E.BYPASS.LTC128B.128 [R9+0x18c00], desc[UR60][R4.64+0x100], !P0 ;  /* 0x18c001000409bfae */ /* 0x0001e4000c101d7c */
[----:B0-----:R-:W-:-:S05]  /*20f30*/  VIADD R4, R17, 0x20 ;  /* 0x0000002011047836 */ /* 0x001fca0000000000 */
[----:B------:R-:W-:Y:S02]  /*20f40*/  ISETP.GE.AND P3, PT, R4, R0, PT ;  /* 0x000000000400720c */ /* 0x000fe40003f66270 */
[----:B------:R-:W0:Y:S11]  /*20f50*/  SHFL.IDX PT, R4, R3, 0x2, 0x181f ;  /* 0x00581f0003047f89 */ /* 0x000e3600000e0000 */
[----:B0-----:R-:W-:-:S05]  /*20f60*/  @!P3 LEA R7, P4, R10, R4, 0x1 ;  /* 0x000000040a07b211 */ /* 0x001fca00078808ff */
[----:B------:R-:W-:Y:S02]  /*20f70*/  @!P3 IMAD.X R4, RZ, RZ, R6, P4 ;  /* 0x000000ffff04b224 */ /* 0x000fe400020e0606 */
[----:B------:R-:W-:Y:S02]  /*20f80*/  SHFL.IDX PT, R6, R2, 0x3, 0x181f ;  /* 0x00781f0002067f89 */ /* 0x000fe400000e0000 */
[----:B------:R-:W-:Y:S02]  /*20f90*/  @!P3 IMAD.MOV.U32 R5, RZ, RZ, R4 ;  /* 0x000000ffff05b224 */ /* 0x000fe400078e0004 */
[----:B------:R-:W-:-:S05]  /*20fa0*/  @!P3 IMAD.MOV.U32 R4, RZ, RZ, R7 ;  /* 0x000000ffff04b224 */ /* 0x000fca00078e0007 */
        /* <DEDUP_REMOVED lines=8> */
[----:B------:R-:W-:Y:S03]  /*21030*/  SHFL.IDX PT, R6, R2, 0x4, 0x181f ;  /* 0x00981f0002067f89 */ /* 0x000fe600000e0000 */
[----:B------:R-:W-:-:S04]  /*21040*/  @!P3 LOP3.LUT R5, R5, R4, RZ, 0x3c, !PT ;  /* 0x000000040505b212 */ /* 0x000fc800078e3cff */
[----:B------:R-:W-:-:S04]  /*21050*/  @!P3 LOP3.LUT R4, R5, R4, RZ, 0x3c, !PT ;  /* 0x000000040504b212 */ /* 0x000fc800078e3cff */
[----:B------:R-:W-:-:S05]  /*21060*/  @!P3 LOP3.LUT R5, R5, R4, RZ, 0x3c, !PT ;  /* 0x000000040505b212 */ /* 0x000fca00078e3cff */
        /* <DEDUP_REMOVED lines=29> */
[----:B------:R-:W0:Y:S04]  /*21240*/  SHFL.IDX PT, R4, R3, 0x6, 0x181f ;  /* 0x00d81f0003047f89 */ /* 0x000e2800000e0000 */
[----:B------:R-:W1:Y:S07]  /*21250*/  SHFL.IDX PT, R3, R3, 0x7, 0x181f ;  /* 0x00f81f0003037f89 */ /* 0x000e6e00000e0000 */
[----:B0-----:R-:W-:-:S05]  /*21260*/  @!P4 LEA R5, P3, R10, R4, 0x1 ;  /* 0x000000040a05c211 */ /* 0x001fca00078608ff */
[----:B------:R-:W-:-:S05]  /*21270*/  @!P4 IMAD.X R4, RZ, RZ, R6, P3 ;  /* 0x000000ffff04c224 */ /* 0x000fca00018e0606 */
[----:B------:R-:W-:-:S04]  /*21280*/  @!P4 LOP3.LUT R5, R5, R4, RZ, 0x3c, !PT ;  /* 0x000000040505c212 */ /* 0x000fc800078e3cff */
[----:B------:R-:W-:-:S04]  /*21290*/  @!P4 LOP3.LUT R4, R5, R4, RZ, 0x3c, !PT ;  /* 0x000000040504c212 */ /* 0x000fc800078e3cff */
[----:B------:R-:W-:-:S05]  /*212a0*/  @!P4 LOP3.LUT R5, R5, R4, RZ, 0x3c, !PT ;  /* 0x000000040505c212 */ /* 0x000fca00078e3cff */
[----:B------:R-:W-:Y:S04]  /*212b0*/  @!P4 LDGSTS.E.BYPASS.LTC128B.128 [R9+0x13400], desc[UR60][R4.64], !P2 ;  /* 0x134000000409cfae */ /* 0x000fe8000d101d7c */
[----:B------:R-:W-:Y:S04]  /*212c0*/  @!P4 LDGSTS.E.BYPASS.LTC128B.128 [R9+0x17400], desc[UR60][R4.64+0x80], !P1 ;  /* 0x174000800409cfae */ /* 0x000fe8000c901d7c */
[----:B------:R0:W-:Y:S04]  /*212d0*/  @!P4 LDGSTS.E.BYPASS.LTC128B.128 [R9+0x1b400], desc[UR60][R4.64+0x100], !P0 ;  /* 0x1b4001000409cfae */ /* 0x0001e8000c101d7c */
[----:B01----:R0:W2:Y:S02]  /*212e0*/  SHFL.IDX PT, R4, R2, 0x7, 0x181f ;  /* 0x00f81f0002047f89 */ /* 0x0030a400000e0000 */
.L_x_3148:
[----:B------:R-:W-:Y:S01]  /*212f0*/  VIADD R17, R17, 0x70 ;  /* 0x0000007011117836 */ /* 0x000fe20000000000 */
[----:B------:R-:W-:Y:S04]  /*21300*/  BSSY B0, `(.L_x_2993) ;  /* 0x000000b000007945 */ /* 0x000fe80003800000 */
[----:B------:R-:W-:-:S13]  /*21310*/  ISETP.GE.AND P3, PT, R17, R0, PT ;  /* 0x000000001100720c */ /* 0x000fda0003f66270 */
[----:B------:R-:W-:Y:S05]  /*21320*/  @P3 BRA `(.L_x_2994) ;  /* 0x0000000000203947 */ /* 0x000fea0003800000 */
[----:B0-----:R-:W-:-:S05]  /*21330*/  LEA R2, P3, R10, R3, 0x1 ;  /* 0x000000030a027211 */ /* 0x001fca00078608ff */
[----:B--2---:R-:W-:-:S05]  /*21340*/  IMAD.X R3, RZ, RZ, R4, P3 ;  /* 0x000000ffff037224 */ /* 0x004fca00018e0604 */
[----:B------:R-:W-:Y:S01]  /*21350*/  @!PT LDS RZ, [RZ] ;  /* 0x00000000fffff984 */ /* 0x000fe20000000800 */
[----:B------:R-:W-:Y:S01]  /*21360*/  @!PT LDS RZ, [RZ] ;  /* 0x00000000fffff984 */ /* 0x000fe20000000800 */
[----:B------:R-:W-:Y:S01]  /*21370*/  @!PT LDS RZ, [RZ] ;  /* 0x00000000fffff984 */ /* 0x000fe20000000800 */
[----:B------:R1:W-:Y:S04]  /*21380*/  LDGSTS.E.BYPASS.LTC128B.128 [R9+0x13c00], desc[UR60][R2.64], !P2 ;  /* 0x13c0000002097fae */ /* 0x0003e8000d101d7c */
[----:B------:R1:W-:Y:S04]  /*21390*/  LDGSTS.E.BYPASS.LTC128B.128 [R9+0x17c00], desc[UR60][R2.64+0x80], !P1 ;  /* 0x17c0008002097fae */ /* 0x0003e8000c901d7c */
[----:B------:R1:W-:Y:S02]  /*213a0*/  LDGSTS.E.BYPASS.LTC128B.128 [R9+0x1bc00], desc[UR60][R2.64+0x100], !P0 ;  /* 0x1bc0010002097fae */ /* 0x0003e4000c101d7c */
.L_x_2994:
[----:B------:R-:W-:Y:S05]  /*213b0*/  BSYNC B0 ;  /* 0x0000000000007941 */ /* 0x000fea0003800000 */
.L_x_2993:
[----:B-1----:R-:W3:Y:S01]  /*213c0*/  LDL R9, [R1+0x4] ;  /* 0x0000040001097983 */ /* 0x002ee20000100800 */
[----:B------:R-:W-:Y:S01]  /*213d0*/  PLOP3.LUT P0, PT, PT, PT, PT, 0x80, 0x0 ;  /* 0x000000000000781c */ /* 0x000fe20003f0f070 */
[----:B------:R-:W-:Y:S01]  /*213e0*/  NOP ;  /* 0x0000000000007918 */ /* 0x000fe20000000000 */
[----:B---3--:R-:W-:-:S11]  /*213f0*/  VIADD R10, R9, 0x34800 ;  /* 0x00034800090a7836 */ /* 0x008fd60000000000 */
.L_x_2995:
[----:B0-----:R-:W3:Y:S01]  /*21400*/  LDL R2, [R1+0x4] ;  /* 0x0000040001027983 */ /* 0x001ee20000100800 */
[----:B------:R-:W-:Y:S02]  /*21410*/  PLOP3.LUT P1, PT, P1, P0, PT, 0xa2, 0x0 ;  /* 0x000000000000781c */ /* 0x000fe40000f21472 */
[----:B---3--:R-:W-:-:S08]  /*21420*/  @P0 R2UR P1, UR4, R2 ;  /* 0x00000000020402ca */ /* 0x008fd00000020000 */
[----:B------:R-:W-:-:S05]  /*21430*/  @P0 PLOP3.LUT P0, PT, P1, PT, PT, 0x80, 0x0 ;  /* 0x000000000000081c */ /* 0x000fca0000f0f070 */
[----:B------:R-:W-:Y:S01]  /*21440*/  @!P1 SYNCS.ARRIVE.TRANS64.RED.A0T1 RZ, [UR4+0x34800], RZ ;  /* 0x034800ffffff99a7 */ /* 0x000fe20008200404 */
[----:B------:R-:W-:Y:S07]  /*21450*/  @!P1 ARRIVES.LDGSTSBAR.64.TRANSCNT [UR4+0x34800] ;  /* 0x03480000ff0099b0 */ /* 0x000fee0008000a84 */
[----:B------:R-:W-:Y:S05]  /*21460*/  @P0 BRA.U.ANY `(.L_x_2995) ;  /* 0xfffffffd00e40947 */ /* 0x000fea000393ffff */
[----:B------:R-:W3:Y:S02]  /*21470*/  LDL.LU R3, [R1+0x50] ;  /* 0x0000500001037983 */ /* 0x000ee40000300800 */
        /* <DEDUP_REMOVED lines=11> */
.L_x_3149:
[----:B------:R-:W-:Y:S05]  /*21530*/  BSYNC B0 ;  /* 0x0000000000007941 */ /* 0x000fea0003800000 */
.L_x_2996:
[----:B0-----:R-:W3:Y:S01]  /*21540*/  LDL R2, [R1+0x34] ;  /* 0x0000340001027983 */ /* 0x001ee20000100800 */
[----:B------:R-:W-:Y:S01]  /*21550*/  BSSY B0, `(.L_x_2998) ;  /* 0x000021f000007945 */ /* 0x000fe20003800000 */
[----:B---3--:R-:W-:-:S13]  /*21560*/  ISETP.GE.AND P0, PT, R2, 0x2, PT ;  /* 0x000000020200780c */ /* 0x008fda0003f06270 */
[----:B------:R-:W-:Y:S05]  /*21570*/  @!P0 BRA `(.L_x_2999) ;  /* 0x0000002000708947 */ /* 0x000fea0003800000 */
[C---:B------:R-:W-:Y:S01]  /*21580*/  LOP3.LUT R0, R2.reuse, 0x1, RZ, 0xc0, !PT ;  /* 0x0000000102007812 */ /* 0x040fe200078ec0ff */
[----:B------:R-:W-:Y:S01]  /*21590*/  VIADD R2, R2, 0xfffffffe ;  /* 0xfffffffe02027836 */ /* 0x000fe20000000000 */
[----:B------:R-:W-:Y:S02]  /*215a0*/  BSSY B2, `(.L_x_3000) ;  /* 0x00000b9000027945 */ /* 0x000fe40003800000 */
[----:B------:R-:W-:Y:S01]  /*215b0*/  ISETP.NE.U32.AND P0, PT, R0, 0x1, PT ;  /* 0x000000010000780c */ /* 0x000fe20003f05070 */
[----:B------:R-:W-:-:S12]  /*215c0*/  IMAD.MOV.U32 R0, RZ, RZ, R2 ;  /* 0x000000ffff007224 */ /* 0x000fd800078e0002 */
[----:B------:R-:W-:Y:S05]  /*215d0*/  @!P0 BRA `(.L_x_3001) ;  /* 0x0000000800d48947 */ /* 0x000fea0003800000 */
[----:B------:R-:W3:Y:S04]  /*215e0*/  LDL R5, [R1+0x20] ;  /* 0x0000200001057983 */ /* 0x000ee80000100800 */
[----:B--2---:R-:W2:Y:S04]  /*215f0*/  LDL R4, [R1+0x8] ;  /* 0x0000080001047983 */ /* 0x004ea80000100800 */
[----:B------:R-:W4:Y:S01]  /*21600*/  LDL R3, [R1+0x18] ;  /* 0x0000180001037983 */ /* 0x000f220000100800 */
[----:B------:R-:W-:Y:S01]  /*21610*/  BSSY B1, `(.L_x_3002) ;  /* 0x00000ad000017945 */ /* 0x000fe20003800000 */
[----:B---3--:R-:W-:Y:S01]  /*21620*/  LOP3.LUT P1, RZ, R5, 0x1, RZ, 0xc0, !PT ;  /* 0x0000000105ff7812 */ /* 0x008fe2000782c0ff */
[----:B--2---:R-:W-:-:S05]  /*21630*/  VIADD R8, R4, 0x1 ;  /* 0x0000000104087836 */ /* 0x004fca0000000000 */
        /* <DEDUP_REMOVED lines=21> */
[--C-:B------:R-:W-:Y:S02]  /*21790*/  IMAD.MOV R7, RZ, RZ, -R0.reuse ;  /* 0x000000ffff077224 */ /* 0x100fe400078e0a00 */
[----:B------:R-:W-:Y:S02]  /*217a0*/  IMAD.MOV.U32 R4, RZ, RZ, R0 ;  /* 0x000000ffff047224 */ /* 0x000fe400078e0000 */
        /* <DEDUP_REMOVED lines=8> */
.L_x_3004:
[----:B------:R-:W2:Y:S01]  /*21830*/  LDL R0, [R1+0x4] ;  /* 0x0000040001007983 */ /* 0x000ea20000100800 */
[----:B------:R-:W-:Y:S01]  /*21840*/  BSSY B3, `(.L_x_3005) ;  /* 0x0000005000037945 */ /* 0x000fe20003800000 */
[----:B--2---:R-:W-:Y:S01]  /*21850*/  IMAD R3, R8, 0x8, R0 ;  /* 0x0000000808037824 */ /* 0x004fe200078e0200 */
[----:B------:R-:W-:-:S04]  /*21860*/  SHF.L.U32 R0, R9, 0x1f, RZ ;  /* 0x0000001f09007819 */ /* 0x000fc800000006ff */
[----:B------:R-:W1:Y:S02]  /*21870*/  SYNCS.PHASECHK.TRANS64.TRYWAIT P0, [R3+URZ+0x34840], R0 ;  /* 0x03484000030075a7 */ /* 0x000e64000800017f */
[----:B-1----:R-:W-:Y:S05]  /*21880*/  @!P0 BRA `(.L_x_3006) ;  /* 0x0000005000208947 */ /* 0x002fea0003800000 */
.L_x_3150:
[----:B------:R-:W-:Y:S05]  /*21890*/  BSYNC B3 ;  /* 0x0000000000037941 */ /* 0x000fea0003800000 */
.L_x_3005:
        /* <DEDUP_REMOVED lines=12> */
.L_x_3008:
[----:B------:R-:W-:Y:S05]  /*21960*/  BSYNC B3 ;  /* 0x0000000000037941 */ /* 0x000fea0003800000 */
.L_x_3007:
        /* <DEDUP_REMOVED lines=13> */
.L_x_3009:
        /* <DEDUP_REMOVED lines=16> */
.L_x_3010:
        /* <DEDUP_REMOVED lines=15> */
.L_x_3011:
        /* <DEDUP_REMOVED lines=17> */
.L_x_3151:
[----:B------:R-:W-:Y:S05]  /*21d40*/  BSYNC B3 ;  /* 0x0000000000037941 */ /* 0x000fea0003800000 */
.L_x_3012:
        /* <DEDUP_REMOVED lines=14> */
.L_x_3015:
[----:B------:R-:W-:Y:S05]  /*21e30*/  BSYNC B3 ;  /* 0x0000000000037941 */ /* 0x000fea0003800000 */
.L_x_3014:
        /* <DEDUP_REMOVED lines=13> */
.L_x_3016:
        /* <DEDUP_REMOVED lines=16> */
.L_x_3017:
        /* <DEDUP_REMOVED lines=13> */
.L_x_3003:
[----:B------:R-:W-:Y:S05]  /*220e0*/  BSYNC B1 ;  /* 0x0000000000017941 */ /* 0x000fea0003800000 */
.L_x_3002:
[----:B------:R-:W2:Y:S04]  /*220f0*/  LDL.LU R0, [R1+0x34] ;  /* 0x0000340001007983 */ /* 0x000ea80000300800 */
[----:B------:R3:W-:Y:S04]  /*22100*/  STL [R1+0x8], R8 ;  /* 0x0000080801007387 */ /* 0x0007e80000100800 */
[----:B------:R3:W-:Y:S02]  /*22110*/  STL [R1+0x18], R9 ;  /* 0x0000180901007387 */ /* 0x0007e40000100800 */
[----:B--23--:R-:W-:-:S07]  /*22120*/  VIADD R0, R0, 0xfffffffd ;  /* 0xfffffffd00007836 */ /* 0x00cfce0000000000 */
.L_x_3001:
[----:B------:R-:W-:Y:S05]  /*22130*/  BSYNC B2 ;  /* 0x0000000000027941 */ /* 0x000fea0003800000 */
.L_x_3000:
[----:B------:R-:W-:-:S13]  /*22140*/  ISETP.NE.AND P0, PT, R2, RZ, PT ;  /* 0x000000ff0200720c */ /* 0x000fda0003f05270 */
[----:B------:R-:W-:Y:S05]  /*22150*/  @!P0 BRA `(.L_x_2999) ;  /* 0x0000001400788947 */ /* 0x000fea0003800000 */
[----:B------:R3:W5:Y:S02]  /*22160*/  LDL R8, [R1] ;  /* 0x0000000001087983 */ /* 0x0007640000100800 */
.L_x_3050:
[----:B0-2---:R-:W2:Y:S04]  /*22170*/  LDL R4, [R1+0x20] ;  /* 0x0000200001047983 */ /* 0x005ea80000100800 */
[----:B------:R-:W4:Y:S04]  /*22180*/  LDL R3, [R1+0x8] ;  /* 0x0000080001037983 */ /* 0x000f280000100800 */
[----:B---3--:R-:W3:Y:S01]  /*22190*/  LDL R2, [R1+0x18] ;  /* 0x0000180001027983 */ /* 0x008ee20000100800 */
[----:B------:R-:W-:Y:S05]  /*221a0*/  YIELD ;  /* 0x0000000000007946 */ /* 0x000fea0003800000 */
[----:B------:R-:W-:Y:S01]  /*221b0*/  BSSY B1, `(.L_x_3018) ;  /* 0x00000a9000017945 */ /* 0x000fe20003800000 */
[----:B--2---:R-:W-:Y:S01]  /*221c0*/  LOP3.LUT P1, RZ, R4, 0x1, RZ, 0xc0, !PT ;  /* 0x0000000104ff7812 */ /* 0x004fe2000782c0ff */
[----:B----4-:R-:W-:-:S05]  /*221d0*/  VIADD R4, R3, 0x1 ;  /* 0x0000000103047836 */ /* 0x010fca0000000000 */
[----:B------:R-:W-:-:S04]  /*221e0*/  ISETP.NE.AND P0, PT, R4, 0x2, PT ;  /* 0x000000020400780c */ /* 0x000fc80003f05270 */
[----:B------:R-:W-:Y:S02]  /*221f0*/  SEL R5, RZ, 0x1, P0 ;  /* 0x00000001ff057807 */ /* 0x000fe40000000000 */
[----:B------:R-:W-:Y:S02]  /*22200*/  SEL R4, R4, RZ, P0 ;  /* 0x000000ff04047207 */ /* 0x000fe40000000000 */
[----:B---3--:R-:W-:Y:S01]  /*22210*/  LOP3.LUT R5, R2, R5, RZ, 0x3c, !PT ;  /* 0x0000000502057212 */ /* 0x008fe200078e3cff */
        /* <DEDUP_REMOVED lines=22> */
[----:B-----5:R-:W-:-:S04]  /*22380*/  LEA R8, P0, R2, UR4, 0x2 ;  /* 0x0000000402087c11 */ /* 0x020fc8000f8010ff */
[----:B------:R-:W-:-:S05]  /*22390*/  LEA.HI.X R9, R2, UR5, R3, 0x2, P0 ;  /* 0x0000000502097c11 */ /* 0x000fca00080f1403 */
[----:B------:R0:W5:Y:S04]  /*223a0*/  LDG.E R8, desc[UR60][R8.64] ;  /* 0x0000003c08087981 */ /* 0x000168000c1e1900 */
.L_x_3020:
[----:B------:R-:W2:Y:S01]  /*223b0*/  LDL R2, [R1+0x4] ;  /* 0x0000040001027983 */ /* 0x000ea20000100800 */
[----:B------:R-:W-:Y:S01]  /*223c0*/  BSSY B2, `(.L_x_3021) ;  /* 0x0000005000027945 */ /* 0x000fe20003800000 */
[----:B--2---:R-:W-:Y:S01]  /*223d0*/  IMAD R3, R4, 0x8, R2 ;  /* 0x0000000804037824 */ /* 0x004fe200078e0202 */
[----:B------:R-:W-:-:S04]  /*223e0*/  SHF.L.U32 R2, R5, 0x1f, RZ ;  /* 0x0000001f05027819 */ /* 0x000fc800000006ff */
[----:B------:R-:W2:Y:S02]  /*223f0*/  SYNCS.PHASECHK.TRANS64.TRYWAIT P0, [R3+URZ+0x34840], R2 ;  /* 0x03484002030075a7 */ /* 0x000ea4000800017f */
[----:B--2---:R-:W-:Y:S05]  /*22400*/  @!P0 BRA `(.L_x_3022) ;  /* 0x0000004400688947 */ /* 0x004fea0003800000 */
.L_x_3152:
[----:B------:R-:W-:Y:S05]  /*22410*/  BSYNC B2 ;  /* 0x0000000000027941 */ /* 0x000fea0003800000 */
.L_x_3021:
[----:B------:R-:W3:Y:S01]  /*22420*/  S2R R7, SR_TID.X ;  /* 0x0000000000077919 */ /* 0x000ee20000002100 */
[----:B------:R-:W-:Y:S01]  /*22430*/  BSSY B2, `(.L_x_3023) ;  /* 0x000000b000027945 */ /* 0x000fe20003800000 */
        /* <DEDUP_REMOVED lines=10> */
.L_x_3024:
[----:B------:R-:W-:Y:S05]  /*224e0*/  BSYNC B2 ;  /* 0x0000000000027941 */ /* 0x000fea0003800000 */
.L_x_3023:
[----:B------:R-:W3:Y:S04]  /*224f0*/  LDL R7, [R1+0x4] ;  /* 0x0000040001077983 */ /* 0x000ee80000100800 */
        /* <DEDUP_REMOVED lines=11> */
[----:B0-----:R-:W-:-:S08]  /*225b0*/  VIADD R9, R7, 0x1c400 ;  /* 0x0001c40007097836 */ /* 0x001fd00000000000 */
.L_x_3025:
        /* <DEDUP_REMOVED lines=16> */
.L_x_3026:
        /* <DEDUP_REMOVED lines=15> */
.L_x_3027:
        /* <DEDUP_REMOVED lines=17> */
.L_x_3153:
[----:B------:R-:W-:Y:S05]  /*228c0*/  BSYNC B2 ;  /* 0x0000000000027941 */ /* 0x000fea0003800000 */
.L_x_3028:
        /* <DEDUP_REMOVED lines=11> */
.L_x_3031:
[----:B------:R-:W-:Y:S05]  /*22980*/  BSYNC B2 ;  /* 0x0000000000027941 */ /* 0x000fea0003800000 */
.L_x_3030:
[----:B------:R-:W2:Y:S04]  /*22990*/  LDL R15, [R1+0x4] ;  /* 0x00000400010f7983 */ /* 0x000ea80000100800 */
        /* <DEDUP_REMOVED lines=13> */
.L_x_3032:
        /* <DEDUP_REMOVED lines=16> */
.L_x_3033:
        /* <DEDUP_REMOVED lines=13> */
.L_x_3019:
[----:B------:R-:W-:Y:S05]  /*22c40*/  BSYNC B1 ;  /* 0x0000000000017941 */ /* 0x000fea0003800000 */
.L_x_3018:
[----:B------:R-:W2:Y:S01]  /*22c50*/  LDL R2, [R1+0x20] ;  /* 0x0000200001027983 */ /* 0x000ea20000100800 */
[----:B------:R-:W-:Y:S01]  /*22c60*/  VIADD R3, R4, 0x1 ;  /* 0x0000000104037836 */ /* 0x000fe20000000000 */
[----:B------:R-:W-:Y:S04]  /*22c70*/  BSSY B1, `(.L_x_3034) ;  /* 0x00000a9000017945 */ /* 0x000fe80003800000 */
        /* <DEDUP_REMOVED lines=9> */
[----:B0-----:R-:W-:Y:S01]  /*22d10*/  VIADD R6, R0, 0xffffffff ;  /* 0xffffffff00067836 */ /* 0x001fe20000000000 */
[----:B------:R-:W-:-:S04]  /*22d20*/  ISETP.NE.U32.AND P0, PT, RZ, UR4, PT ;  /* 0x00000004ff007c0c */ /* 0x000fc8000bf05070 */
[----:B------:R-:W-:-:S13]  /*22d30*/  ISETP.NE.AND.EX P0, PT, RZ, UR5, PT, P0 ;  /* 0x00000005ff007c0c */ /* 0x000fda000bf05300 */
[----:B------:R-:W-:Y:S05]  /*22d40*/  @!P0 BRA `(.L_x_3036) ;  /* 0x00000000004c8947 */ /* 0x000fea0003800000 */
[----:B------:R-:W3:Y:S01]  /*22d50*/  LDL R13, [R1+0x28] ;  /* 0x00002800010d7983 */ /* 0x000ee20000100800 */
[----:B-----5:R-:W0:Y:S01]  /*22d60*/  LDC R8, c[0x0][0x43c] ;  /* 0x00010f00ff087b82 */ /* 0x020e220000000800 */
[----:B------:R-:W-:Y:S02]  /*22d70*/  ULDC.64 UR6, c[0x0][0x428] ;  /* 0x00010a0000067ab9 */ /* 0x000fe40000000a00 */
[----:B------:R-:W4:Y:S01]  /*22d80*/  LDL R9, [R1+0x14] ;  /* 0x0000140001097983 */ /* 0x000f220000100800 */
        /* <DEDUP_REMOVED lines=8> */
[----:B---3--:R-:W-:-:S04]  /*22e10*/  IMAD R7, R13, UR6, RZ ;  /* 0x000000060d077c24 */ /* 0x008fc8000f8e02ff */
[C---:B----4-:R-:W-:Y:S02]  /*22e20*/  IMAD R7, R9.reuse, UR7, R7 ;  /* 0x0000000709077c24 */ /* 0x050fe4000f8e0207 */
[----:B------:R-:W-:-:S04]  /*22e30*/  IMAD.WIDE.U32 R2, R9, UR6, R2 ;  /* 0x0000000609027c25 */ /* 0x000fc8000f8e0002 */
[----:B------:R-:W-:Y:S01]  /*22e40*/  IMAD.IADD R3, R7, 0x1, R3 ;  /* 0x0000000107037824 */ /* 0x000fe200078e0203 */
[----:B------:R-:W-:-:S04]  /*22e50*/  LEA R8, P0, R2, UR4, 0x2 ;  /* 0x0000000402087c11 */ /* 0x000fc8000f8010ff */
[----:B------:R-:W-:-:S05]  /*22e60*/  LEA.HI.X R9, R2, UR5, R3, 0x2, P0 ;  /* 0x0000000502097c11 */ /* 0x000fca00080f1403 */
[----:B------:R0:W5:Y:S04]  /*22e70*/  LDG.E R8, desc[UR60][R8.64] ;  /* 0x0000003c08087981 */ /* 0x000168000c1e1900 */
.L_x_3036:
[----:B------:R-:W3:Y:S01]  /*22e80*/  LDL R2, [R1+0x4] ;  /* 0x0000040001027983 */ /* 0x000ee20000100800 */
[----:B------:R-:W-:Y:S01]  /*22e90*/  SHF.L.U32 R3, R11, 0x1f, RZ ;  /* 0x0000001f0b037819 */ /* 0x000fe200000006ff */
[----:B------:R-:W-:Y:S01]  /*22ea0*/  BSSY B2, `(.L_x_3037) ;  /* 0x0000004000027945 */ /* 0x000fe20003800000 */
[----:B---3--:R-:W-:-:S04]  /*22eb0*/  IMAD R2, R12, 0x8, R2 ;  /* 0x000000080c027824 */ /* 0x008fc800078e0202 */
[----:B------:R-:W3:Y:S02]  /*22ec0*/  SYNCS.PHASECHK.TRANS64.TRYWAIT P0, [R2+URZ+0x34840], R3 ;  /* 0x03484003020075a7 */ /* 0x000ee4000800017f */
[----:B---3--:R-:W-:Y:S05]  /*22ed0*/  @!P0 BRA `(.L_x_3038) ;  /* 0x0000003800dc8947 */ /* 0x008fea0003800000 */
.L_x_3154:
[----:B------:R-:W-:Y:S05]  /*22ee0*/  BSYNC B2 ;  /* 0x0000000000027941 */ /* 0x000fea0003800000 */
.L_x_3037:
        /* <DEDUP_REMOVED lines=12> */
.L_x_3040:
[----:B------:R-:W-:Y:S05]  /*22fb0*/  BSYNC B2 ;  /* 0x0000000000027941 */ /* 0x000fea0003800000 */
.L_x_3039:
[----:B------:R-:W4:Y:S04]  /*22fc0*/  LDL R7, [R1+0x8] ;  /* 0x0000080001077983 */ /* 0x000f280000100800 */
[----:B0-----:R-:W4:Y:S04]  /*22fd0*/  LDL R9, [R1+0x4] ;  /* 0x0000040001097983 */ /* 0x001f280000100800 */
[----:B---3--:R-:W3:Y:S01]  /*22fe0*/  LDL R2, [R1+0x1c] ;  /* 0x00001c0001027983 */ /* 0x008ee20000100800 */
[----:B--2---:R-:W-:-:S05]  /*22ff0*/  IMAD.MOV.U32 R11, RZ, RZ, RZ ;  /* 0x000000ffff0b7224 */ /* 0x004fca00078e00ff */
[----:B------:R-:W-:Y:S01]  /*23000*/  R2UR UR10, R11 ;  /* 0x000000000b0a72ca */ /* 0x000fe200000e0000 */
[----:B------:R-:W-:Y:S01]  /*23010*/  UIADD3 UR4, UP0, UR36, 0x370, URZ ;  /* 0x0000037024047890 */ /* 0x000fe2000ff1e03f */
[----:B------:R-:W-:Y:S01]  /*23020*/  PLOP3.LUT P0, PT, PT, PT, PT, 0x80, 0x0 ;  /* 0x000000000000781c */ /* 0x000fe20003f0f070 */
[----:B------:R-:W-:Y:S01]  /*23030*/  UMOV UR6, 0x0 ;  /* 0x0000000000067882 */ /* 0x000fe20000000000 */
[----:B------:R-:W-:Y:S01]  /*23040*/  UMOV UR7, 0x14f00000 ;  /* 0x14f0000000077882 */ /* 0x000fe20000000000 */
[----:B------:R-:W-:Y:S01]  /*23050*/  UIADD3.X UR5, URZ, UR37, URZ, UP0, !UPT ;  /* 0x000000253f057290 */ /* 0x000fe200087fe43f */
[C---:B----4-:R-:W-:Y:S02]  /*23060*/  IMAD R3, R7.reuse, 0x8, R10 ;  /* 0x0000000807037824 */ /* 0x050fe400078e020a */
[----:B------:R-:W-:Y:S02]  /*23070*/  IMAD R7, R7, 0xc000, R9 ;  /* 0x0000c00007077824 */ /* 0x000fe400078e0209 */
[----:B------:R-:W-:-:S02]  /*23080*/  VIADD R3, R3, 0x30 ;  /* 0x0000003003037836 */ /* 0x000fc40000000000 */
[----:B---3--:R-:W-:Y:S02]  /*23090*/  IMAD R2, R6, 0x80, R2 ;  /* 0x0000008006027824 */ /* 0x008fe400078e0202 */
[----:B------:R-:W-:-:S07]  /*230a0*/  VIADD R9, R7, 0x1c400 ;  /* 0x0001c40007097836 */ /* 0x000fce0000000000 */
.L_x_3041:
        /* <DEDUP_REMOVED lines=16> */
.L_x_3042:
        /* <DEDUP_REMOVED lines=15> */
.L_x_3043:
        /* <DEDUP_REMOVED lines=15> */
.L_x_3155:
[----:B------:R-:W-:Y:S05]  /*23390*/  BSYNC B2 ;  /* 0x0000000000027941 */ /* 0x000fea0003800000 */
.L_x_3044:
        /* <DEDUP_REMOVED lines=11> */
.L_x_3047:
[----:B------:R-:W-:Y:S05]  /*23450*/  BSYNC B2 ;  /* 0x0000000000027941 */ /* 0x000fea0003800000 */
.L_x_3046:
        /* <DEDUP_REMOVED lines=13> */
.L_x_3048:
        /* <DEDUP_REMOVED lines=16> */
.L_x_3049:
        /* <DEDUP_REMOVED lines=13> */
.L_x_3035:
[----:B------:R-:W-:Y:S05]  /*23700*/  BSYNC B1 ;  /* 0x0000000000017941 */ /* 0x000fea0003800000 */
.L_x_3034:
[C---:B------:R-:W-:Y:S01]  /*23710*/  ISETP.GT.AND P0, PT, R0.reuse, 0x1, PT ;  /* 0x000000010000780c */ /* 0x040fe20003f04270 */
[----:B------:R-:W-:-:S12]  /*23720*/  VIADD R0, R0, 0xfffffffe ;  /* 0xfffffffe00007836 */ /* 0x000fd80000000000 */
[----:B------:R-:W-:Y:S05]  /*23730*/  @P0 BRA `(.L_x_3050) ;  /* 0xffffffe8008c0947 */ /* 0x000fea000383ffff */
.L_x_2999:
[----:B------:R-:W-:Y:S05]  /*23740*/  BSYNC B0 ;  /* 0x0000000000007941 */ /* 0x000fea0003800000 */
.L_x_2998:
[----:B------:R-:W4:Y:S01]  /*23750*/  S2R R3, SR_TID.X ;  /* 0x0000000000037919 */ /* 0x000f220000002100 */
[----:B------:R-:W-:Y:S01]  /*23760*/  BSSY B0, `(.L_x_3051) ;  /* 0x0000010000007945 */ /* 0x000fe20003800000 */
[----:B----4-:R-:W-:-:S04]  /*23770*/  LOP3.LUT R3, R3, 0x7f, RZ, 0xc0, !PT ;  /* 0x0000007f03037812 */ /* 0x010fc800078ec0ff */
[----:B------:R-:W-:-:S13]  /*23780*/  ISETP.NE.AND P0, PT, R3, RZ, PT ;  /* 0x000000ff0300720c */ /* 0x000fda0003f05270 */
[----:B------:R-:W-:Y:S05]  /*23790*/  @P0 BRA `(.L_x_3052) ;  /* 0x0000000000300947 */ /* 0x000fea0003800000 */
[----:B------:R-:W4:Y:S01]  /*237a0*/  S2R R2, SR_LANEID ;  /* 0x0000000000027919 */ /* 0x000f220000000000 */
[----:B------:R-:W-:Y:S01]  /*237b0*/  VOTEU.ANY UR4, UPT, PT ;  /* 0x0000000000047886 */ /* 0x000fe200038e0100 */
[----:B0-2---:R-:W0:Y:S01]  /*237c0*/  LDC.64 R4, c[0x0][0xc60] ;  /* 0x00031800ff047b82 */ /* 0x005e220000000a00 */
[----:B------:R-:W4:Y:S02]  /*237d0*/  FLO.U32 R0, UR4 ;  /* 0x0000000400007d00 */ /* 0x000f2400080e0000 */
[----:B----4-:R-:W-:-:S06]  /*237e0*/  ISETP.EQ.U32.AND P0, PT, R0, R2, PT ;  /* 0x000000020000720c */ /* 0x010fcc0003f02070 */
[----:B------:R-:W0:Y:S07]  /*237f0*/  POPC R2, UR4 ;  /* 0x0000000400027d09 */ /* 0x000e2e0008000000 */
[----:B0-----:R-:W2:Y:S04]  /*23800*/  @P0 ATOMG.E.ADD.STRONG.GPU PT, R2, desc[UR60][R4.64], R2 ;  /* 0x00000002040209a8 */ /* 0x001ea800081ee1fc */
[----:B--2---:R0:W2:Y:S02]  /*23810*/  SHFL.IDX PT, R2, R2, R0, 0x1f ;  /* 0x00001f0002027589 */ /* 0x0040a400000e0000 */
[----:B0-----:R-:W0:Y:S02]  /*23820*/  S2R R0, SR_LTMASK ;  /* 0x0000000000007919 */ /* 0x001e240000003900 */
[----:B0-----:R-:W-:-:S06]  /*23830*/  LOP3.LUT R0, R0, UR4, RZ, 0xc0, !PT ;  /* 0x0000000400007c12 */ /* 0x001fcc000f8ec0ff */
[----:B------:R-:W2:Y:S02]  /*23840*/  POPC R0, R0 ;  /* 0x0000000000007309 */ /* 0x000ea40000000000 */
[----:B--2---:R-:W-:-:S07]  /*23850*/  IADD3 R16, R2, UR38, R0 ;  /* 0x0000002602107c10 */ /* 0x004fce000fffe000 */
.L_x_3052:
[----:B------:R-:W-:Y:S05]  /*23860*/  BSYNC B0 ;  /* 0x0000000000007941 */ /* 0x000fea0003800000 */
.L_x_3051:
[----:B------:R-:W4:Y:S01]  /*23870*/  LDL R0, [R1+0x20] ;  /* 0x0000200001007983 */ /* 0x000f220000100800 */
[----:B------:R-:W-:Y:S01]  /*23880*/  BSSY B0, `(.L_x_3053) ;  /* 0x0000040000007945 */ /* 0x000fe20003800000 */
[----:B----4-:R-:W-:-:S13]  /*23890*/  LOP3.LUT P0, RZ, R0, 0x1, RZ, 0xc0, !PT ;  /* 0x0000000100ff7812 */ /* 0x010fda000780c0ff */
[----:B------:R-:W-:Y:S05]  /*238a0*/  @!P0 BRA `(.L_x_3054) ;  /* 0x0000000000f48947 */ /* 0x000fea0003800000 */
[----:B0-2---:R-:W2:Y:S04]  /*238b0*/  LDL R4, [R1+0x4] ;  /* 0x0000040001047983 */ /* 0x005ea80000100800 */
[----:B------:R-:W2:Y:S04]  /*238c0*/  LDL R0, [R1+0x8] ;  /* 0x0000080001007983 */ /* 0x000ea80000100800 */
[----:B------:R-:W4:Y:S01]  /*238d0*/  LDL R2, [R1+0x18] ;  /* 0x0000180001027983 */ /* 0x000f220000100800 */
[----:B------:R-:W-:Y:S01]  /*238e0*/  BSSY B1, `(.L_x_3055) ;  /* 0x0000006000017945 */ /* 0x000fe20003800000 */
[----:B------:R-:W-:Y:S01]  /*238f0*/  ISETP.NE.AND P1, PT, R3, RZ, PT ;  /* 0x000000ff0300720c */ /* 0x000fe20003f25270 */
[----:B--2---:R-:W-:Y:S01]  /*23900*/  IMAD R0, R0, 0x8, R4 ;  /* 0x0000000800007824 */ /* 0x004fe200078e0204 */
[----:B----4-:R-:W-:-:S04]  /*23910*/  SHF.L.U32 R2, R2, 0x1f, RZ ;  /* 0x0000001f02027819 */ /* 0x010fc800000006ff */
[----:B------:R-:W0:Y:S02]  /*23920*/  SYNCS.PHASECHK.TRANS64.TRYWAIT P0, [R0+URZ+0x34860], R2 ;  /* 0x03486002000075a7 */ /* 0x000e24000800017f */
[----:B0-----:R-:W-:Y:S05]  /*23930*/  @!P0 BRA `(.L_x_3056) ;  /* 0x00000030006c8947 */ /* 0x001fea0003800000 */
.L_x_3156:
[----:B------:R-:W-:Y:S05]  /*23940*/  BSYNC B1 ;  /* 0x0000000000017941 */ /* 0x000fea0003800000 */
.L_x_3055:
[----:B------:R-:W-:Y:S04]  /*23950*/  BSSY B1, `(.L_x_3057) ;  /* 0x0000009000017945 */ /* 0x000fe80003800000 */
[----:B------:R-:W-:Y:S05]  /*23960*/  @P1 BRA `(.L_x_3058) ;  /* 0x00000000001c1947 */ /* 0x000fea0003800000 */
[----:B------:R-:W2:Y:S01]  /*23970*/  S2R R3, SR_TID.X ;  /* 0x0000000000037919 */ /* 0x000ea20000002100 */
[----:B0-----:R-:W-:-:S04]  /*23980*/  IMAD.MOV.U32 R2, RZ, RZ, 0x8000 ;  /* 0x00008000ff027424 */ /* 0x001fc800078e00ff */
[----:B------:R4:W-:Y:S01]  /*23990*/  SYNCS.ARRIVE.TRANS64 RZ, [R0+URZ+0x34850], R2 ;  /* 0x0348500200ff79a7 */ /* 0x0009e2000800003f */
[----:B--2---:R-:W-:-:S04]  /*239a0*/  LOP3.LUT R3, R3, 0x1f, RZ, 0xc0, !PT ;  /* 0x0000001f03037812 */ /* 0x004fc800078ec0ff */
[----:B------:R-:W-:-:S13]  /*239b0*/  ISETP.NE.AND P0, PT, R3, RZ, PT ;  /* 0x000000ff0300720c */ /* 0x000fda0003f05270 */
[----:B----4-:R-:W-:Y:S05]  /*239c0*/  @!P0 BRA `(.L_x_3058) ;  /* 0x0000000000048947 */ /* 0x010fea0003800000 */
[----:B------:R-:W-:Y:S01]  /*239d0*/  BPT.TRAP 0x1 ;  /* 0x000000040000795c */ /* 0x000fe20000300000 */
.L_x_3058:
[----:B------:R-:W-:Y:S05]  /*239e0*/  BSYNC B1 ;  /* 0x0000000000017941 */ /* 0x000fea0003800000 */
.L_x_3057:
[----:B------:R-:W2:Y:S04]  /*239f0*/  LDL.LU R5, [R1+0x1c] ;  /* 0x00001c0001057983 */ /* 0x000ea80000300800 */
[----:B------:R-:W2:Y:S04]  /*23a00*/  LDL.LU R3, [R1+0x10] ;  /* 0x0000100001037983 */ /* 0x000ea80000300800 */
[----:B------:R-:W4:Y:S04]  /*23a10*/  LDL R4, [R1+0x4] ;  /* 0x0000040001047983 */ /* 0x000f280000100800 */
[----:B0-----:R-:W4:Y:S01]  /*23a20*/  LDL R2, [R1+0x8] ;  /* 0x0000080001027983 */ /* 0x001f220000100800 */
        /* <DEDUP_REMOVED lines=8> */
[----:B----4-:R-:W-:-:S04]  /*23ab0*/  IMAD R2, R2, 0x8000, R4 ;  /* 0x0000800002027824 */ /* 0x010fc800078e0204 */
[----:B------:R-:W-:-:S07]  /*23ac0*/  VIADD R4, R2, 0x400 ;  /* 0x0000040002047836 */ /* 0x000fce0000000000 */
.L_x_3059:
        /* <DEDUP_REMOVED lines=16> */
.L_x_3060:
        /* <DEDUP_REMOVED lines=10> */
[----:B----4-:R-:W-:Y:S05]  /*23c70*/  @P0 BRA.U.ANY `(.L_x_3060) ;  /* 0xfffffffd00d40947 */ /* 0x010fea000393ffff */
.L_x_3054:
[----:B------:R-:W-:Y:S05]  /*23c80*/  BSYNC B0 ;  /* 0x0000000000007941 */ /* 0x000fea0003800000 */
.L_x_3053:
[----:B------:R-:W4:Y:S04]  /*23c90*/  LDL.LU R5, [R1+0x8] ;  /* 0x0000080001057983 */ /* 0x000f280000300800 */
[----:B0-2---:R-:W2:Y:S01]  /*23ca0*/  LDL.LU R4, [R1+0x18] ;  /* 0x0000180001047983 */ /* 0x005ea20000300800 */
[----:B----4-:R-:W-:-:S05]  /*23cb0*/  VIADD R0, R5, 0x1 ;  /* 0x0000000105007836 */ /* 0x010fca0000000000 */
[----:B------:R-:W-:-:S04]  /*23cc0*/  ISETP.NE.AND P0, PT, R0, 0x2, PT ;  /* 0x000000020000780c */ /* 0x000fc80003f05270 */
[----:B------:R-:W-:Y:S02]  /*23cd0*/  SEL R2, RZ, 0x1, P0 ;  /* 0x00000001ff027807 */ /* 0x000fe40000000000 */
[----:B------:R-:W-:Y:S02]  /*23ce0*/  SEL R0, R0, RZ, P0 ;  /* 0x000000ff00007207 */ /* 0x000fe40000000000 */
[----:B--2---:R-:W-:-:S03]  /*23cf0*/  LOP3.LUT R4, R4, R2, RZ, 0x3c, !PT ;  /* 0x0000000204047212 */ /* 0x004fc600078e3cff */
[----:B------:R2:W-:Y:S04]  /*23d00*/  STL [R1+0x8], R0 ;  /* 0x0000080001007387 */ /* 0x0005e80000100800 */
[----:B------:R2:W-:Y:S02]  /*23d10*/  STL [R1+0x18], R4 ;  /* 0x0000180401007387 */ /* 0x0005e40000100800 */
.L_x_2978:
[----:B------:R-:W-:Y:S05]  /*23d20*/  BSYNC B7 ;  /* 0x0000000000077941 */ /* 0x000fea0003800000 */
.L_x_2976:
[----:B--2---:R-:W2:Y:S02]  /*23d30*/  LDL R0, [R1+0x20] ;  /* 0x0000200001007983 */ /* 0x004ea40000100800 */
[----:B--2---:R-:W-:-:S13]  /*23d40*/  LOP3.LUT P0, RZ, R0, 0x2, RZ, 0xc0, !PT ;  /* 0x0000000200ff7812 */ /* 0x004fda000780c0ff */
[----:B------:R-:W-:Y:S05]  /*23d50*/  @!P0 BRA `(.L_x_3061) ;  /* 0x0000000000288947 */ /* 0x000fea0003800000 */
[----:B------:R-:W-:Y:S05]  /*23d60*/  WARPSYNC.ALL ;  /* 0x0000000000007948 */ /* 0x000fea0003800000 */
[----:B------:R-:W2:Y:S08]  /*23d70*/  S2UR UR5, SR_CgaCtaId ;  /* 0x00000000000579c3 */ /* 0x000eb00000008800 */
[----:B------:R-:W-:Y:S06]  /*23d80*/  BAR.SYNC.DEFER_BLOCKING 0x5, 0x180 ;  /* 0x0146000000007b1d */ /* 0x000fec0000010000 */
[----:B------:R-:W-:-:S02]  /*23d90*/  UMOV UR4, 0x400 ;  /* 0x0000040000047882 */ /* 0x000fc40000000000 */
[----:B--2---:R-:W-:-:S06]  /*23da0*/  ULEA UR4, UR5, UR4, 0x18 ;  /* 0x0000000405047291 */ /* 0x004fcc000f8ec03f */
[----:B------:R-:W-:-:S05]  /*23db0*/  IMAD.U32 R0, RZ, RZ, UR4 ;  /* 0x00000004ff007e24 */ /* 0x000fca000f8e00ff */
[----:B------:R4:W2:Y:S04]  /*23dc0*/  LDS.128 R16, [R0+0x348d0] ;  /* 0x0348d00000107984 */ /* 0x0008a80000000c00 */
[----:B------:R4:W-:Y:S01]  /*23dd0*/  STL [R1+0x4], R0 ;  /* 0x0000040001007387 */ /* 0x0009e20000100800 */
[----:B------:R-:W-:Y:S06]  /*23de0*/  BAR.ARV 0x4, 0x180 ;  /* 0x0106000000007b1d */ /* 0x000fec0000002000 */
[----:B------:R-:W-:Y:S05]  /*23df0*/  BRA `(.L_x_3062) ;  /* 0x0000000800d87947 */ /* 0x000fea0003800000 */
.L_x_3061:
[----:B---3--:R-:W2:Y:S01]  /*23e00*/  S2R R6, SR_TID.X ;  /* 0x0000000000067919 */ /* 0x008ea20000002100 */
[----:B------:R-:W-:Y:S01]  /*23e10*/  UMOV UR4, 0xffffffff ;  /* 0xffffffff00047882 */ /* 0x000fe20000000000 */
[----:B--2---:R-:W-:-:S04]  /*23e20*/  LOP3.LUT R6, R6, 0x1f, RZ, 0xc0, !PT ;  /* 0x0000001f06067812 */ /* 0x004fc800078ec0ff */
[----:B------:R-:W-:Y:S01]  /*23e30*/  ISETP.NE.AND P0, PT, R6, 0x1f, PT ;  /* 0x0000001f0600780c */ /* 0x000fe20003f05270 */
[----:B------:R-:W-:-:S12]  /*23e40*/  BRA.DIV UR4, `(.L_x_3063) ;  /* 0x0000002e043c7947 */ /* 0x000fd8000b800000 */
[----:B------:R-:W-:Y:S01]  /*23e50*/  IMAD.IADD R0, R19, 0x1, R6 ;  /* 0x0000000113007824 */ /* 0x000fe200078e0206 */
[----:B------:R-:W-:-:S04]  /*23e60*/  ULDC UR4, c[0x0][0xc3c] ;  /* 0x00030f0000047ab9 */ /* 0x000fc80000000800 */
[----:B------:R-:W-:-:S13]  /*23e70*/  ISETP.GE.OR P1, PT, R0, UR4, !P0 ;  /* 0x0000000400007c0c */ /* 0x000fda000c726670 */
[----:B------:R-:W2:Y:S02]  /*23e80*/  @!P1 LDC.64 R2, c[0x0][0xc80] ;  /* 0x00032000ff029b82 */ /* 0x000ea40000000a00 */
[----:B--2---:R-:W-:-:S06]  /*23e90*/  @!P1 IMAD.WIDE R2, R0, 0x4, R2 ;  /* 0x0000000400029825 */ /* 0x004fcc00078e0202 */
[----:B------:R2:W3:Y:S01]  /*23ea0*/  @!P1 LDG.E R2, desc[UR60][R2.64] ;  /* 0x0000003c02029981 */ /* 0x0004e2000c1e1900 */
[C---:B------:R-:W-:Y:S02]  /*23eb0*/  ISETP.GE.U32.AND P2, PT, R6.reuse, 0x2, PT ;  /* 0x000000020600780c */ /* 0x040fe40003f46070 */
[C---:B------:R-:W-:Y:S01]  /*23ec0*/  ISETP.GE.U32.AND P3, PT, R6.reuse, 0x4, PT ;  /* 0x000000040600780c */ /* 0x040fe20003f66070 */
[----:B------:R-:W-:Y:S01]  /*23ed0*/  SHFL.IDX PT, R5, R16, 0x1, 0x1f ;  /* 0x00201f0010057f89 */ /* 0x000fe200000e0000 */
[C---:B------:R-:W-:Y:S02]  /*23ee0*/  ISETP.GE.U32.AND P4, PT, R6.reuse, 0x8, PT ;  /* 0x000000080600780c */ /* 0x040fe40003f86070 */
[C---:B------:R-:W-:Y:S01]  /*23ef0*/  ISETP.GE.U32.AND P5, PT, R6.reuse, 0x10, PT ;  /* 0x000000100600780c */ /* 0x040fe20003fa6070 */
[----:B--2---:R-:W-:Y:S02]  /*23f00*/  IMAD.MOV.U32 R3, RZ, RZ, RZ ;  /* 0x000000ffff037224 */ /* 0x004fe400078e00ff */
[----:B---3--:R-:W-:Y:S01]  /*23f10*/  @!P1 IMAD.MOV.U32 R3, RZ, RZ, R2 ;  /* 0x000000ffff039224 */ /* 0x008fe200078e0002 */
[----:B------:R-:W-:-:S04]  /*23f20*/  ISETP.NE.AND P1, PT, R6, RZ, PT ;  /* 0x000000ff0600720c */ /* 0x000fc80003f25270 */
[----:B------:R-:W2:Y:S02]  /*23f30*/  SHFL.UP PT, R2, R3, 0x1, RZ ;  /* 0x0420000003027989 */ /* 0x000ea400000e00ff */
[----:B--2---:R-:W-:-:S05]  /*23f40*/  SEL R0, R2, RZ, P1 ;  /* 0x000000ff02007207 */ /* 0x004fca0000800000 */
[----:B------:R-:W-:Y:S02]  /*23f50*/  IMAD.IADD R2, R3, 0x1, R0 ;  /* 0x0000000103027824 */ /* 0x000fe400078e0200 */
[----:B------:R-:W-:Y:S04]  /*23f60*/  SHFL.IDX PT, R0, R16, RZ, 0x1f ;  /* 0x00001fff10007589 */ /* 0x000fe800000e0000 */
[----:B------:R-:W2:Y:S02]  /*23f70*/  SHFL.UP PT, R4, R2, 0x2, RZ ;  /* 0x0440000002047989 */ /* 0x000ea400000e00ff */
[----:B--2---:R-:W-:-:S05]  /*23f80*/  SEL R4, R4, RZ, P2 ;  /* 0x000000ff04047207 */ /* 0x004fca0001000000 */
[----:B------:R-:W-:-:S05]  /*23f90*/  IMAD.IADD R2, R2, 0x1, R4 ;  /* 0x0000000102027824 */ /* 0x000fca00078e0204 */
        /* <DEDUP_REMOVED lines=9> */
[----:B------:R2:W3:Y:S02]  /*24030*/  SHFL.IDX PT, R16, R2, 0x1f, 0x1f ;  /* 0x03e01f0002107f89 */ /* 0x0004e400000e0000 */
.L_x_3166:
[----:B------:R-:W-:Y:S02]  /*24040*/  ULDC UR4, c[0x0][0xc38] ;  /* 0x00030e0000047ab9 */ /* 0x000fe40000000800 */
[----:B------:R-:W-:-:S04]  /*24050*/  IMAD.U32 R4, RZ, RZ, UR4 ;  /* 0x00000004ff047e24 */ /* 0x000fc8000f8e00ff */
[----:B---3--:R-:W-:-:S04]  /*24060*/  IMAD R16, R16, R4, RZ ;  /* 0x0000000410107224 */ /* 0x008fc800078e02ff */
[----:B------:R-:W-:-:S05]  /*24070*/  IMAD.IADD R5, R5, 0x1, R16 ;  /* 0x0000000105057824 */ /* 0x000fca00078e0210 */
[----:B------:R-:W-:-:S13]  /*24080*/  ISETP.GT.AND P6, PT, R5, R0, PT ;  /* 0x000000000500720c */ /* 0x000fda0003fc4270 */
[----:B------:R-:W-:Y:S05]  /*24090*/  @P6 BRA `(.L_x_3064) ;  /* 0x00000000009c6947 */ /* 0x000fea0003800000 */
.L_x_3069:
[----:B--2---:R-:W2:Y:S01]  /*240a0*/  LDC R2, c[0x0][0xc3c] ;  /* 0x00030f00ff027b82 */ /* 0x004ea20000000800 */
[----:B------:R-:W-:-:S05]  /*240b0*/  VIADD R19, R19, 0x1f ;  /* 0x0000001f13137836 */ /* 0x000fca0000000000 */
[----:B--2---:R-:W-:-:S13]  /*240c0*/  ISETP.GE.AND P6, PT, R19, R2, PT ;  /* 0x000000021300720c */ /* 0x004fda0003fc6270 */
[----:B------:R-:W-:Y:S05]  /*240d0*/  @P6 BRA `(.L_x_3065) ;  /* 0x0000000400d46947 */ /* 0x000fea0003800000 */
[----:B------:R-:W2:Y:S01]  /*240e0*/  S2R R3, SR_TID.X ;  /* 0x0000000000037919 */ /* 0x000ea20000002100 */
[----:B------:R-:W-:Y:S01]  /*240f0*/  BSSY B0, `(.L_x_3066) ;  /* 0x0000009000007945 */ /* 0x000fe20003800000 */
[----:B--2---:R-:W-:-:S05]  /*24100*/  LOP3.LUT R3, R3, 0x1f, RZ, 0xc0, !PT ;  /* 0x0000001f03037812 */ /* 0x004fca00078ec0ff */
[----:B------:R-:W-:Y:S02]  /*24110*/  IMAD.IADD R4, R19, 0x1, R3 ;  /* 0x0000000113047824 */ /* 0x000fe400078e0203 */
[----:B------:R-:W-:-:S03]  /*24120*/  IMAD.MOV.U32 R3, RZ, RZ, RZ ;  /* 0x000000ffff037224 */ /* 0x000fc600078e00ff */
[----:B------:R-:W-:-:S13]  /*24130*/  ISETP.GE.OR P6, PT, R4, R2, !P0 ;  /* 0x000000020400720c */ /* 0x000fda00047c6670 */
[----:B------:R-:W-:Y:S05]  /*24140*/  @P6 BRA `(.L_x_3067) ;  /* 0x00000000000c6947 */ /* 0x000fea0003800000 */
[----:B------:R-:W2:Y:S02]  /*24150*/  LDC.64 R2, c[0x0][0xc80] ;  /* 0x00032000ff027b82 */ /* 0x000ea40000000a00 */
[----:B--2---:R-:W-:-:S06]  /*24160*/  IMAD.WIDE R2, R4, 0x4, R2 ;  /* 0x0000000404027825 */ /* 0x004fcc00078e0202 */
[----:B------:R2:W5:Y:S02]  /*24170*/  LDG.E R3, desc[UR60][R2.64] ;  /* 0x0000003c02037981 */ /* 0x000564000c1e1900 */
.L_x_3067:
[----:B------:R-:W-:Y:S05]  /*24180*/  BSYNC B0 ;  /* 0x0000000000007941 */ /* 0x000fea0003800000 */
.L_x_3066:
[----:B------:R-:W-:-:S03]  /*24190*/  UMOV UR4, 0xffffffff ;  /* 0xffffffff00047882 */ /* 0x000fc60000000000 */
[----:B------:R-:W-:Y:S05]  /*241a0*/  BRA.DIV UR4, `(.L_x_3068) ;  /* 0x0000002e04a07947 */ /* 0x000fea000b800000 */
[----:B--2--5:R-:W2:Y:S02]  /*241b0*/  SHFL.UP PT, R2, R3, 0x1, RZ ;  /* 0x0420000003027989 */ /* 0x024ea400000e00ff */
        /* <DEDUP_REMOVED lines=15> */
.L_x_3174:
[----:B------:R-:W-:Y:S02]  /*242b0*/  ULDC UR4, c[0x0][0xc38] ;  /* 0x00030e0000047ab9 */ /* 0x000fe40000000800 */
[----:B------:R-:W-:-:S04]  /*242c0*/  IMAD.U32 R4, RZ, RZ, UR4 ;  /* 0x00000004ff047e24 */ /* 0x000fc8000f8e00ff */
[----:B---3--:R-:W-:-:S04]  /*242d0*/  IMAD R16, R16, R4, RZ ;  /* 0x0000000410107224 */ /* 0x008fc800078e02ff */
[----:B------:R-:W-:-:S05]  /*242e0*/  IMAD.IADD R5, R16, 0x1, R5 ;  /* 0x0000000110057824 */ /* 0x000fca00078e0205 */
[----:B------:R-:W-:-:S13]  /*242f0*/  ISETP.GT.AND P6, PT, R5, R0, PT ;  /* 0x000000000500720c */ /* 0x000fda0003fc4270 */
[----:B------:R-:W-:Y:S05]  /*24300*/  @!P6 BRA `(.L_x_3069) ;  /* 0xfffffffc0064e947 */ /* 0x000fea000383ffff */
.L_x_3064:
[----:B------:R-:W-:Y:S01]  /*24310*/  IMAD.IADD R16, R5, 0x1, -R16 ;  /* 0x0000000105107824 */ /* 0x000fe200078e0a10 */
[----:B------:R-:W-:-:S03]  /*24320*/  UMOV UR4, 0xffffffff ;  /* 0xffffffff00047882 */ /* 0x000fc60000000000 */
[----:B------:R-:W-:-:S05]  /*24330*/  IMAD R5, R2, R4, R16 ;  /* 0x0000000402057224 */ /* 0x000fca00078e0210 */
[----:B------:R-:W-:Y:S01]  /*24340*/  ISETP.GT.AND P6, PT, R5, R0, PT ;  /* 0x000000000500720c */ /* 0x000fe20003fc4270 */
[----:B------:R-:W-:-:S12]  /*24350*/  BRA.DIV UR4, `(.L_x_3070) ;  /* 0x00000032040c7947 */ /* 0x000fd8000b800000 */
[----:B------:R-:W-:-:S04]  /*24360*/  VOTE.ANY R5, PT, !P6 ;  /* 0x0000000000057806 */ /* 0x000fc800070e0100 */
[----:B------:R-:W3:Y:S02]  /*24370*/  POPC R6, R5 ;  /* 0x0000000500067309 */ /* 0x000ee40000000000 */
[----:B---3--:R3:W4:Y:S02]  /*24380*/  SHFL.IDX PT, R17, R3, R6, 0x1f ;  /* 0x00001f0603117589 */ /* 0x00872400000e0000 */
.L_x_3178:
[----:B------:R-:W-:Y:S01]  /*24390*/  ISETP.NE.AND P0, PT, R5, RZ, PT ;  /* 0x000000ff0500720c */ /* 0x000fe20003f05270 */
[----:B------:R-:W-:-:S12]  /*243a0*/  IMAD.MOV.U32 R5, RZ, RZ, RZ ;  /* 0x000000ffff057224 */ /* 0x000fd800078e00ff */
[----:B------:R-:W-:Y:S05]  /*243b0*/  @!P0 BRA `(.L_x_3071) ;  /* 0x0000000000148947 */ /* 0x000fea0003800000 */
[----:B------:R-:W-:Y:S01]  /*243c0*/  UMOV UR4, 0xffffffff ;  /* 0xffffffff00047882 */ /* 0x000fe20000000000 */
[----:B------:R-:W-:Y:S02]  /*243d0*/  VIADD R12, R6, 0xffffffff ;  /* 0xffffffff060c7836 */ /* 0x000fe40000000000 */
[----:B------:R-:W-:Y:S05]  /*243e0*/  BRA.DIV UR4, `(.L_x_3072) ;  /* 0x0000003204307947 */ /* 0x000fea000b800000 */
[----:B--2---:R2:W0:Y:S02]  /*243f0*/  SHFL.IDX PT, R2, R2, R12, 0x1f ;  /* 0x00001f0c02027589 */ /* 0x00442400000e0000 */
.L_x_3181:
[----:B0-----:R-:W-:-:S07]  /*24400*/  IMAD.MOV.U32 R5, RZ, RZ, R2 ;  /* 0x000000ffff057224 */ /* 0x001fce00078e0002 */
.L_x_3071:
[----:B--23--:R-:W2:Y:S01]  /*24410*/  LDC.64 R2, c[0x0][0xc90] ;  /* 0x00032400ff027b82 */ /* 0x00cea20000000a00 */
[----:B------:R-:W-:-:S04]  /*24420*/  IMAD.IADD R19, R6, 0x1, R19 ;  /* 0x0000000106137824 */ /* 0x000fc800078e0213 */
[----:B--2---:R-:W-:-:S05]  /*24430*/  IMAD.WIDE R2, R19, 0x4, R2 ;  /* 0x0000000413027825 */ /* 0x004fca00078e0202 */
[----:B------:R-:W4:Y:S01]  /*24440*/  LDG.E R7, desc[UR60][R2.64] ;  /* 0x0000003c02077981 */ /* 0x000f22000c1e1900 */
[----:B------:R-:W-:-:S04]  /*24450*/  IMAD R16, R5, R4, R16 ;  /* 0x0000000405107224 */ /* 0x000fc800078e0210 */
[----:B------:R-:W-:Y:S02]  /*24460*/  IMAD.IADD R0, R0, 0x1, -R16 ;  /* 0x0000000100007824 */ /* 0x000fe400078e0a10 */
[----:B----4-:R-:W-:-:S05]  /*24470*/  IMAD R6, R17, R7, RZ ;  /* 0x0000000711067224 */ /* 0x010fca00078e02ff */
[----:B-----5:R-:W-:-:S04]  /*24480*/  IABS R8, R6 ;  /* 0x0000000600087213 */ /* 0x020fc80000000000 */
[----:B------:R-:W2:Y:S08]  /*24490*/  I2F.RP R2, R8 ;  /* 0x0000000800027306 */ /* 0x000eb00000209400 */
[----:B--2---:R-:W2:Y:S02]  /*244a0*/  MUFU.RCP R2, R2 ;  /* 0x0000000200027308 */ /* 0x004ea40000001000 */
[----:B--2---:R-:W-:-:S06]  /*244b0*/  VIADD R2, R2, 0xffffffe ;  /* 0x0ffffffe02027836 */ /* 0x004fcc0000000000 */
[----:B------:R-:W2:Y:S02]  /*244c0*/  F2I.FTZ.U32.TRUNC.NTZ R3, R2 ;  /* 0x0000000200037305 */ /* 0x000ea4000021f000 */
[----:B--2---:R-:W-:-:S04]  /*244d0*/  IMAD.MOV R2, RZ, RZ, -R3 ;  /* 0x000000ffff027224 */ /* 0x004fc800078e0a03 */
        /* <DEDUP_REMOVED lines=53> */
.L_x_3065:
[----:B------:R-:W-:Y:S01]  /*24830*/  UMOV UR4, URZ ;  /* 0x0000003f00047c82 */ /* 0x000fe20008000000 */
[----:B------:R-:W-:Y:S01]  /*24840*/  UMOV UR5, URZ ;  /* 0x0000003f00057c82 */ /* 0x000fe20008000000 */
[----:B------:R-:W-:Y:S01]  /*24850*/  ULDC UR6, c[0x0][0xc3c] ;  /* 0x00030f0000067ab9 */ /* 0x000fe20000000800 */
[----:B------:R-:W-:Y:S02]  /*24860*/  IMAD.MOV.U32 R16, RZ, RZ, R0 ;  /* 0x000000ffff107224 */ /* 0x000fe400078e0000 */
[----:B------:R-:W-:Y:S02]  /*24870*/  IMAD.U32 R17, RZ, RZ, UR4 ;  /* 0x00000004ff117e24 */ /* 0x000fe4000f8e00ff */
[----:B------:R-:W-:Y:S02]  /*24880*/  IMAD.U32 R18, RZ, RZ, UR5 ;  /* 0x00000005ff127e24 */ /* 0x000fe4000f8e00ff */
[----:B------:R-:W-:-:S07]  /*24890*/  IMAD.U32 R19, RZ, RZ, UR6 ;  /* 0x00000006ff137e24 */ /* 0x000fce000f8e00ff */
.L_x_3073:
        /* <DEDUP_REMOVED lines=12> */
.L_x_3062:
[----:B------:R-:W-:Y:S02]  /*24960*/  ULDC UR4, c[0x0][0xc3c] ;  /* 0x00030f0000047ab9 */ /* 0x000fe40000000800 */
[----:B--2---:R-:W-:-:S13]  /*24970*/  ISETP.GE.AND P0, PT, R19, UR4, PT ;  /* 0x0000000413007c0c */ /* 0x004fda000bf06270 */
[----:B------:R-:W-:Y:S05]  /*24980*/  @!P0 BRA `(.L_x_3074) ;  /* 0xffffff9400208947 */ /* 0x000fea000383ffff */
[----:B------:R-:W-:Y:S05]  /*24990*/  BSYNC B8 ;  /* 0x0000000000087941 */ /* 0x000fea0003800000 */
.L_x_2934:
[----:B----4-:R-:W2:Y:S01]  /*249a0*/  LDL.LU R0, [R1+0x50] ;  /* 0x0000500001007983 */ /* 0x010ea20000300800 */
[----:B------:R-:W-:Y:S01]  /*249b0*/  BSSY B0, `(.L_x_3075) ;  /* 0x000000b000007945 */ /* 0x000fe20003800000 */
[----:B------:R-:W4:Y:S01]  /*249c0*/  S2R R5, SR_CgaCtaId ;  /* 0x0000000000057919 */ /* 0x000f220000008800 */
[----:B--2---:R-:W-:-:S05]  /*249d0*/  VIADD R0, R0, 0x1 ;  /* 0x0000000100007836 */ /* 0x004fca0000000000 */
[----:B0-----:R-:W-:-:S04]  /*249e0*/  LEA.HI R2, R0, R0, RZ, 0x1 ;  /* 0x0000000000027211 */ /* 0x001fc800078f08ff */
[----:B------:R-:W-:-:S05]  /*249f0*/  LOP3.LUT R3, R2, 0xfffffffe, RZ, 0xc0, !PT ;  /* 0xfffffffe02037812 */ /* 0x000fca00078ec0ff */
[----:B------:R-:W-:Y:S01]  /*24a00*/  IMAD.IADD R3, R0, 0x1, -R3 ;  /* 0x0000000100037824 */ /* 0x000fe200078e0a03 */
[----:B------:R-:W-:-:S04]  /*24a10*/  MOV R0, 0x400 ;  /* 0x0000040000007802 */ /* 0x000fc80000000f00 */
[----:B----4-:R-:W-:Y:S02]  /*24a20*/  LEA R0, R5, R0, 0x18 ;  /* 0x0000000005007211 */ /* 0x010fe400078ec0ff */
[----:B------:R-:W-:-:S04]  /*24a30*/  SHF.L.U32 R3, R3, 0x1f, RZ ;  /* 0x0000001f03037819 */ /* 0x000fc800000006ff */
[----:B------:R-:W0:Y:S02]  /*24a40*/  SYNCS.PHASECHK.TRANS64.TRYWAIT P0, [R0+URZ+0x34820], R3 ;  /* 0x03482003000075a7 */ /* 0x000e24000800017f */
[----:B0-----:R-:W-:Y:S05]  /*24a50*/  @!P0 BRA `(.L_x_3076) ;  /* 0x0000002800bc8947 */ /* 0x001fea0003800000 */
.L_x_3182:
[----:B------:R-:W-:Y:S05]  /*24a60*/  BSYNC B0 ;  /* 0x0000000000007941 */ /* 0x000fea0003800000 */
.L_x_3075:
[----:B------:R-:W-:-:S03]  /*24a70*/  UMOV UR4, 0xffffffff ;  /* 0xffffffff00047882 */ /* 0x000fc60000000000 */
[----:B------:R-:W-:Y:S05]  /*24a80*/  BRA.DIV UR4, `(.L_x_3077) ;  /* 0x0000002a04c47947 */ /* 0x000fea000b800000 */
[----:B------:R-:W2:Y:S02]  /*24a90*/  S2R R2, SR_TID.X ;  /* 0x0000000000027919 */ /* 0x000ea40000002100 */
[----:B--2---:R-:W-:-:S04]  /*24aa0*/  SHF.R.U32.HI R2, RZ, 0x5, R2 ;  /* 0x00000005ff027819 */ /* 0x004fc80000011602 */
[----:B------:R-:W-:-:S05]  /*24ab0*/  LOP3.LUT R2, R2, 0x3, RZ, 0xc0, !PT ;  /* 0x0000000302027812 */ /* 0x000fca00078ec0ff */
[----:B------:R2:W4:Y:S02]  /*24ac0*/  SHFL.IDX PT, R14, R2, RZ, 0x1f ;  /* 0x00001fff020e7589 */ /* 0x00052400000e0000 */
.L_x_3185:
[----:B----4-:R-:W-:-:S13]  /*24ad0*/  ISETP.NE.AND P0, PT, R14, RZ, PT ;  /* 0x000000ff0e00720c */ /* 0x010fda0003f05270 */
[----:B------:R-:W-:Y:S05]  /*24ae0*/  @P0 BRA `(.L_x_2700) ;  /* 0x00000000009c0947 */ /* 0x000fea0003800000 */
[----:B------:R-:W-:-:S03]  /*24af0*/  UMOV UR4, 0xffffffff ;  /* 0xffffffff00047882 */ /* 0x000fc60000000000 */
[----:B------:R-:W-:Y:S05]  /*24b00*/  BRA.DIV UR4, `(.L_x_3078) ;  /* 0x0000002a04d87947 */ /* 0x000fea000b800000 */
[----:B------:R-:W-:-:S13]  /*24b10*/  ELECT P6, URZ, PT ;  /* 0x00000000003f782f */ /* 0x000fda00038c0000 */
.L_x_3188:
        /* <DEDUP_REMOVED lines=8> */
.L_x_3079:
[----:B0-----:R-:W3:Y:S04]  /*24ba0*/  LDL R3, [R1+0x8] ;  /* 0x0000080001037983 */ /* 0x001ee80000100800 */
[----:B------:R-:W2:Y:S01]  /*24bb0*/  LDL.LU R7, [R1+0x18] ;  /* 0x0000180001077983 */ /* 0x000ea20000300800 */
        /* <DEDUP_REMOVED lines=12> */
.L_x_3189:
[----:B------:R-:W2:Y:S02]  /*24c80*/  SYNCS.PHASECHK.TRANS64.TRYWAIT P0, [R7+URZ], R2 ;  /* 0x00000002070075a7 */ /* 0x000ea4000800017f */
[----:B--2---:R-:W-:Y:S05]  /*24c90*/  @!P0 BRA `(.L_x_3081) ;  /* 0x0000002800a88947 */ /* 0x004fea0003800000 */
.L_x_3190:
[----:B------:R-:W-:Y:S05]  /*24ca0*/  @!P2 BRA `(.L_x_3082) ;  /* 0x000000000004a947 */ /* 0x000fea0003800000 */
[----:B------:R-:W-:Y:S01]  /*24cb0*/  BPT.TRAP 0x1 ;  /* 0x000000040000795c */ /* 0x000fe20000300000 */
.L_x_3082:
[----:B------:R-:W3:Y:S01]  /*24cc0*/  LDL.LU R4, [R1+0x8] ;  /* 0x0000080001047983 */ /* 0x000ee20000300800 */
[----:B------:R-:W-:-:S04]  /*24cd0*/  VIADD R0, R0, 0x34860 ;  /* 0x0003486000007836 */ /* 0x000fc80000000000 */
[----:B---3--:R-:W-:-:S04]  /*24ce0*/  IMAD R4, R4, 0x8, R0 ;  /* 0x0000000804047824 */ /* 0x008fc800078e0200 */
[----:B------:R-:W3:Y:S02]  /*24cf0*/  SYNCS.PHASECHK.TRANS64.TRYWAIT P0, [R4+URZ], R5 ;  /* 0x00000005040075a7 */ /* 0x000ee4000800017f */
[----:B---3--:R-:W-:Y:S05]  /*24d00*/  @!P0 BRA `(.L_x_3083) ;  /* 0x0000002800a08947 */ /* 0x008fea0003800000 */
.L_x_3191:
[----:B------:R-:W-:-:S07]  /*24d10*/  IMAD R3, R3, 0x8, R0 ;  /* 0x0000000803037824 */ /* 0x000fce00078e0200 */
.L_x_3084:
[----:B----4-:R4:W0:Y:S02]  /*24d20*/  SYNCS.PHASECHK.TRANS64.TRYWAIT P0, [R3+URZ], R2 ;  /* 0x00000002030075a7 */ /* 0x010824000800017f */
[----:B0-----:R-:W-:Y:S05]  /*24d30*/  @!P0 NANOSLEEP.SYNCS 0x989680 ;  /* 0x009896800000895d */ /* 0x001fea0003900000 */
[----:B------:R-:W0:Y:S02]  /*24d40*/  @!P0 SYNCS.PHASECHK.TRANS64 P0, [R3+URZ], R2 ;  /* 0x00000002030085a7 */ /* 0x000e24000800007f */
[----:B0-----:R-:W-:Y:S05]  /*24d50*/  @!P0 BRA `(.L_x_3084) ;  /* 0xfffffffc00f08947 */ /* 0x001fea000383ffff */
.L_x_2700:
[----:B------:R-:W-:Y:S05]  /*24d60*/  BSYNC B9 ;  /* 0x0000000000097941 */ /* 0x000fea0003800000 */
.L_x_2697:
[----:B------:R-:W-:Y:S05]  /*24d70*/  EXIT ;  /* 0x000000000000794d */ /* 0x000fea0003800000 */
.L_x_2718:
[----:B-1----:R1:W2:Y:S02]  /*24d80*/  SYNCS.PHASECHK.TRANS64.TRYWAIT P5, [R3+URZ+0x34890], R0 ;  /* 0x03489000030075a7 */ /* 0x0022a400080a017f */
[----:B--2---:R-:W-:Y:S05]  /*24d90*/  @!P5 NANOSLEEP.SYNCS 0x989680 ;  /* 0x009896800000d95d */ /* 0x004fea0003900000 */
[----:B------:R-:W2:Y:S02]  /*24da0*/  @!P5 SYNCS.PHASECHK.TRANS64 P5, [R3+URZ+0x34890], R0 ;  /* 0x034890000300d5a7 */ /* 0x000ea400080a007f */
[----:B--2---:R-:W-:Y:S05]  /*24db0*/  @!P5 BRA `(.L_x_2718) ;  /* 0xfffffffc00f0d947 */ /* 0x004fea000383ffff */
[----:B------:R-:W-:Y:S05]  /*24dc0*/  BRA `(.L_x_3085) ;  /* 0xfffffde800a07947 */ /* 0x000fea000383ffff */
.L_x_2772:
[----:B-1----:R1:W3:Y:S02]  /*24dd0*/  SYNCS.PHASECHK.TRANS64.TRYWAIT P5, [R3+URZ+0x34890], R0 ;  /* 0x03489000030075a7 */ /* 0x0022e400080a017f */
[----:B---3--:R-:W-:Y:S05]  /*24de0*/  @!P5 NANOSLEEP.SYNCS 0x989680 ;  /* 0x009896800000d95d */ /* 0x008fea0003900000 */
[----:B------:R-:W3:Y:S02]  /*24df0*/  @!P5 SYNCS.PHASECHK.TRANS64 P5, [R3+URZ+0x34890], R0 ;  /* 0x034890000300d5a7 */ /* 0x000ee400080a007f */
[----:B---3--:R-:W-:Y:S05]  /*24e00*/  @!P5 BRA `(.L_x_2772) ;  /* 0xfffffffc00f0d947 */ /* 0x008fea000383ffff */
[----:B------:R-:W-:Y:S05]  /*24e10*/  BRA `(.L_x_3086) ;  /* 0xfffffe2000007947 */ /* 0x000fea000383ffff */
.L_x_2797:
[----:B-1----:R1:W2:Y:S02]  /*24e20*/  SYNCS.PHASECHK.TRANS64.TRYWAIT P4, [R3+URZ+0x34890], R0 ;  /* 0x03489000030075a7 */ /* 0x0022a4000808017f */
[----:B--2---:R-:W-:Y:S05]  /*24e30*/  @!P4 NANOSLEEP.SYNCS 0x989680 ;  /* 0x009896800000c95d */ /* 0x004fea0003900000 */
[----:B------:R-:W2:Y:S02]  /*24e40*/  @!P4 SYNCS.PHASECHK.TRANS64 P4, [R3+URZ+0x34890], R0 ;  /* 0x034890000300c5a7 */ /* 0x000ea4000808007f */
[----:B--2---:R-:W-:Y:S05]  /*24e50*/  @!P4 BRA `(.L_x_2797) ;  /* 0xfffffffc00f0c947 */ /* 0x004fea000383ffff */
[----:B------:R-:W-:Y:S05]  /*24e60*/  BRA `(.L_x_3087) ;  /* 0xfffffe5000b87947 */ /* 0x000fea000383ffff */
.L_x_2803:
[----:B0-----:R0:W2:Y:S02]  /*24e70*/  SYNCS.PHASECHK.TRANS64.TRYWAIT P4, [R3+URZ+0x348b0], R0 ;  /* 0x0348b000030075a7 */ /* 0x0010a4000808017f */
[----:B--2---:R-:W-:Y:S05]  /*24e80*/  @!P4 NANOSLEEP.SYNCS 0x989680 ;  /* 0x009896800000c95d */ /* 0x004fea0003900000 */
[----:B------:R-:W2:Y:S02]  /*24e90*/  @!P4 SYNCS.PHASECHK.TRANS64 P4, [R3+URZ+0x348b0], R0 ;  /* 0x0348b0000300c5a7 */ /* 0x000ea4000808007f */
[----:B--2---:R-:W-:Y:S05]  /*24ea0*/  @!P4 BRA `(.L_x_2803) ;  /* 0xfffffffc00f0c947 */ /* 0x004fea000383ffff */
[----:B------:R-:W-:Y:S05]  /*24eb0*/  BRA `(.L_x_3088) ;  /* 0xfffffe5400b87947 */ /* 0x000fea000383ffff */
.L_x_2821:
        /* <DEDUP_REMOVED lines=8> */
.L_x_3090:
[----:B------:R-:W-:Y:S05]  /*24f40*/  BSYNC B1 ;  /* 0x0000000000017941 */ /* 0x000fea0003800000 */
.L_x_3089:
        /* <DEDUP_REMOVED lines=8> */
.L_x_3091:
[----:B------:R-:W-:Y:S02]  /*24fd0*/  IMAD.MOV.U32 R13, RZ, RZ, R8 ;  /* 0x000000ffff0d7224 */ /* 0x000fe400078e0008 */
[----:B------:R-:W-:-:S07]  /*24fe0*/  IMAD.MOV.U32 R0, RZ, RZ, R14 ;  /* 0x000000ffff007224 */ /* 0x000fce00078e000e */
[----:B------:R-:W-:Y:S05]  /*24ff0*/  WARPSYNC.COLLECTIVE R15, `(.L_x_3092) ;  /* 0x000000000f087348 */ /* 0x000fea0003c00000 */
[----:B------:R0:W1:Y:S02]  /*25000*/  SHFL.IDX P6, R14, R13, R12, R11 ;  /* 0x0000000c0d0e7389 */ /* 0x00006400000c000b */
[----:B01----:R-:W-:Y:S01]  /*25010*/  ENDCOLLECTIVE ;  /* 0x000000000000791b */ /* 0x003fe20003800000 */
.L_x_3092:
[----:B------:R-:W-:Y:S02]  /*25020*/  IMAD.MOV.U32 R13, RZ, RZ, R4 ;  /* 0x000000ffff0d7224 */ /* 0x000fe400078e0004 */
[----:B------:R-:W-:-:S07]  /*25030*/  IMAD.MOV.U32 R5, RZ, RZ, R14 ;  /* 0x000000ffff057224 */ /* 0x000fce00078e000e */
[----:B------:R-:W-:Y:S05]  /*25040*/  WARPSYNC.COLLECTIVE R15, `(.L_x_3093) ;  /* 0x000000000f087348 */ /* 0x000fea0003c00000 */
[----:B------:R0:W1:Y:S02]  /*25050*/  SHFL.IDX P6, R14, R13, R12, R11 ;  /* 0x0000000c0d0e7389 */ /* 0x00006400000c000b */
[----:B01----:R-:W-:Y:S01]  /*25060*/  ENDCOLLECTIVE ;  /* 0x000000000000791b */ /* 0x003fe20003800000 */
.L_x_3093:
[----:B------:R-:W-:Y:S05]  /*25070*/  BRA `(.L_x_3094) ;  /* 0xfffffe6400247947 */ /* 0x000fea000383ffff */
.L_x_2824:
        /* <DEDUP_REMOVED lines=8> */
.L_x_3096:
[----:B------:R-:W-:Y:S05]  /*25100*/  BSYNC B1 ;  /* 0x0000000000017941 */ /* 0x000fea0003800000 */
.L_x_3095:
        /* <DEDUP_REMOVED lines=8> */
.L_x_3097:
[----:B------:R-:W-:Y:S02]  /*25190*/  IMAD.MOV.U32 R13, RZ, RZ, R8 ;  /* 0x000000ffff0d7224 */ /* 0x000fe400078e0008 */
[----:B------:R-:W-:-:S07]  /*251a0*/  IMAD.MOV.U32 R0, RZ, RZ, R14 ;  /* 0x000000ffff007224 */ /* 0x000fce00078e000e */
[----:B------:R-:W-:Y:S05]  /*251b0*/  WARPSYNC.COLLECTIVE R15, `(.L_x_3098) ;  /* 0x000000000f087348 */ /* 0x000fea0003c00000 */
[----:B------:R0:W1:Y:S02]  /*251c0*/  SHFL.IDX P6, R14, R13, R12, R11 ;  /* 0x0000000c0d0e7389 */ /* 0x00006400000c000b */
[----:B01----:R-:W-:Y:S01]  /*251d0*/  ENDCOLLECTIVE ;  /* 0x000000000000791b */ /* 0x003fe20003800000 */
.L_x_3098:
[----:B------:R-:W-:Y:S02]  /*251e0*/  IMAD.MOV.U32 R13, RZ, RZ, R4 ;  /* 0x000000ffff0d7224 */ /* 0x000fe400078e0004 */
[----:B------:R-:W-:-:S07]  /*251f0*/  IMAD.MOV.U32 R5, RZ, RZ, R14 ;  /* 0x000000ffff057224 */ /* 0x000fce00078e000e */
[----:B------:R-:W-:Y:S05]  /*25200*/  WARPSYNC.COLLECTIVE R15, `(.L_x_3099) ;  /* 0x000000000f087348 */ /* 0x000fea0003c00000 */
[----:B------:R0:W1:Y:S02]  /*25210*/  SHFL.IDX P6, R14, R13, R12, R11 ;  /* 0x0000000c0d0e7389 */ /* 0x00006400000c000b */
[----:B01----:R-:W-:Y:S01]  /*25220*/  ENDCOLLECTIVE ;  /* 0x000000000000791b */ /* 0x003fe20003800000 */
.L_x_3099:
[----:B------:R-:W-:Y:S01]  /*25230*/  IMAD.MOV.U32 R4, RZ, RZ, R14 ;  /* 0x000000ffff047224 */ /* 0x000fe200078e000e */
[----:B------:R-:W-:Y:S06]  /*25240*/  BRA `(.L_x_3100) ;  /* 0xfffffe6800d87947 */ /* 0x000fec000383ffff */
.L_x_2828:
[----:B0-----:R0:W1:Y:S02]  /*25250*/  SYNCS.PHASECHK.TRANS64.TRYWAIT P0, [R16+URZ+0x34800], R5 ;  /* 0x03480005100075a7 */ /* 0x001064000800017f */
[----:B-1----:R-:W-:Y:S05]  /*25260*/  @!P0 NANOSLEEP.SYNCS 0x989680 ;  /* 0x009896800000895d */ /* 0x002fea0003900000 */
[----:B------:R-:W1:Y:S02]  /*25270*/  @!P0 SYNCS.PHASECHK.TRANS64 P0, [R16+URZ+0x34800], R5 ;  /* 0x03480005100085a7 */ /* 0x000e64000800007f */
[----:B-1----:R-:W-:Y:S05]  /*25280*/  @!P0 BRA `(.L_x_2828) ;  /* 0xfffffffc00f08947 */ /* 0x002fea000383ffff */
[----:B------:R-:W-:Y:S05]  /*25290*/  BRA `(.L_x_3101) ;  /* 0xfffffe7400047947 */ /* 0x000fea000383ffff */
.L_x_2852:
        /* <DEDUP_REMOVED lines=8> */
.L_x_3103:
[----:B------:R-:W-:Y:S05]  /*25320*/  BSYNC B1 ;  /* 0x0000000000017941 */ /* 0x000fea0003800000 */
.L_x_3102:
        /* <DEDUP_REMOVED lines=8> */
.L_x_3104:
[----:B------:R-:W-:Y:S02]  /*253b0*/  IMAD.MOV.U32 R13, RZ, RZ, R7 ;  /* 0x000000ffff0d7224 */ /* 0x000fe400078e0007 */
[----:B------:R-:W-:-:S07]  /*253c0*/  IMAD.MOV.U32 R0, RZ, RZ, R14 ;  /* 0x000000ffff007224 */ /* 0x000fce00078e000e */
[----:B------:R-:W-:Y:S05]  /*253d0*/  WARPSYNC.COLLECTIVE R15, `(.L_x_3105) ;  /* 0x000000000f087348 */ /* 0x000fea0003c00000 */
[----:B------:R0:W1:Y:S02]  /*253e0*/  SHFL.IDX P6, R14, R13, R12, R11 ;  /* 0x0000000c0d0e7389 */ /* 0x00006400000c000b */
[----:B01----:R-:W-:Y:S01]  /*253f0*/  ENDCOLLECTIVE ;  /* 0x000000000000791b */ /* 0x003fe20003800000 */
.L_x_3105:
[----:B------:R-:W-:Y:S02]  /*25400*/  IMAD.MOV.U32 R13, RZ, RZ, R9 ;  /* 0x000000ffff0d7224 */ /* 0x000fe400078e0009 */
[----:B------:R-:W-:-:S07]  /*25410*/  IMAD.MOV.U32 R5, RZ, RZ, R14 ;  /* 0x000000ffff057224 */ /* 0x000fce00078e000e */
[----:B------:R-:W-:Y:S05]  /*25420*/  WARPSYNC.COLLECTIVE R15, `(.L_x_3106) ;  /* 0x000000000f087348 */ /* 0x000fea0003c00000 */
[----:B------:R0:W1:Y:S02]  /*25430*/  SHFL.IDX P6, R14, R13, R12, R11 ;  /* 0x0000000c0d0e7389 */ /* 0x00006400000c000b */
[----:B01----:R-:W-:Y:S01]  /*25440*/  ENDCOLLECTIVE ;  /* 0x000000000000791b */ /* 0x003fe20003800000 */
.L_x_3106:
[----:B------:R-:W-:Y:S02]  /*25450*/  IMAD.MOV.U32 R12, RZ, RZ, R0 ;  /* 0x000000ffff0c7224 */ /* 0x000fe400078e0000 */
[----:B------:R-:W-:Y:S01]  /*25460*/  IMAD.MOV.U32 R13, RZ, RZ, R3 ;  /* 0x000000ffff0d7224 */ /* 0x000fe200078e0003 */
[----:B------:R-:W-:Y:S06]  /*25470*/  BRA `(.L_x_3107) ;  /* 0xfffffe9800987947 */ /* 0x000fec000383ffff */
.L_x_2855:
        /* <DEDUP_REMOVED lines=8> */
.L_x_3109:
[----:B------:R-:W-:Y:S05]  /*25500*/  BSYNC B1 ;  /* 0x0000000000017941 */ /* 0x000fea0003800000 */
.L_x_3108:
        /* <DEDUP_REMOVED lines=8> */
.L_x_3110:
[----:B------:R-:W-:Y:S02]  /*25590*/  IMAD.MOV.U32 R61, RZ, RZ, R3 ;  /* 0x000000ffff3d7224 */ /* 0x000fe400078e0003 */
[----:B------:R-:W-:Y:S02]  /*255a0*/  IMAD.MOV.U32 R13, RZ, RZ, R7 ;  /* 0x000000ffff0d7224 */ /* 0x000fe400078e0007 */
[----:B------:R-:W-:-:S07]  /*255b0*/  IMAD.MOV.U32 R0, RZ, RZ, R14 ;  /* 0x000000ffff007224 */ /* 0x000fce00078e000e */
[----:B------:R-:W-:Y:S05]  /*255c0*/  WARPSYNC.COLLECTIVE R15, `(.L_x_3111) ;  /* 0x000000000f087348 */ /* 0x000fea0003c00000 */
[----:B------:R0:W1:Y:S02]  /*255d0*/  SHFL.IDX P6, R14, R13, R12, R11 ;  /* 0x0000000c0d0e7389 */ /* 0x00006400000c000b */
[----:B01----:R-:W-:Y:S01]  /*255e0*/  ENDCOLLECTIVE ;  /* 0x000000000000791b */ /* 0x003fe20003800000 */
.L_x_3111:
[----:B------:R-:W-:Y:S02]  /*255f0*/  IMAD.MOV.U32 R60, RZ, RZ, R0 ;  /* 0x000000ffff3c7224 */ /* 0x000fe400078e0000 */
[----:B------:R-:W-:Y:S02]  /*25600*/  IMAD.MOV.U32 R13, RZ, RZ, R9 ;  /* 0x000000ffff0d7224 */ /* 0x000fe400078e0009 */
[----:B------:R-:W-:-:S07]  /*25610*/  IMAD.MOV.U32 R7, RZ, RZ, R14 ;  /* 0x000000ffff077224 */ /* 0x000fce00078e000e */
[----:B------:R-:W-:Y:S05]  /*25620*/  WARPSYNC.COLLECTIVE R15, `(.L_x_3112) ;  /* 0x000000000f087348 */ /* 0x000fea0003c00000 */
[----:B------:R0:W1:Y:S02]  /*25630*/  SHFL.IDX P6, R14, R13, R12, R11 ;  /* 0x0000000c0d0e7389 */ /* 0x00006400000c000b */
[----:B01----:R-:W-:Y:S01]  /*25640*/  ENDCOLLECTIVE ;  /* 0x000000000000791b */ /* 0x003fe20003800000 */
.L_x_3112:
[----:B------:R-:W-:Y:S05]  /*25650*/  BRA `(.L_x_3113) ;  /* 0xfffffe9c00c87947 */ /* 0x000fea000383ffff */
.L_x_2859:
[----:B0-----:R0:W1:Y:S02]  /*25660*/  SYNCS.PHASECHK.TRANS64.TRYWAIT P0, [R16+URZ+0x34800], R61 ;  /* 0x0348003d100075a7 */ /* 0x001064000800017f */
[----:B-1----:R-:W-:Y:S05]  /*25670*/  @!P0 NANOSLEEP.SYNCS 0x989680 ;  /* 0x009896800000895d */ /* 0x002fea0003900000 */
[----:B------:R-:W1:Y:S02]  /*25680*/  @!P0 SYNCS.PHASECHK.TRANS64 P0, [R16+URZ+0x34800], R61 ;  /* 0x0348003d100085a7 */ /* 0x000e64000800007f */
[----:B-1----:R-:W-:Y:S05]  /*25690*/  @!P0 BRA `(.L_x_2859) ;  /* 0xfffffffc00f08947 */ /* 0x002fea000383ffff */
[----:B------:R-:W-:Y:S05]  /*256a0*/  BRA `(.L_x_3114) ;  /* 0xfffffea4004c7947 */ /* 0x000fea000383ffff */
.L_x_2873:
[----:B-1----:R1:W2:Y:S02]  /*256b0*/  SYNCS.PHASECHK.TRANS64.TRYWAIT P2, [R3+URZ+0x34830], R0 ;  /* 0x03483000030075a7 */ /* 0x0022a4000804017f */
[----:B--2---:R-:W-:Y:S05]  /*256c0*/  @!P2 NANOSLEEP.SYNCS 0x989680 ;  /* 0x009896800000a95d */ /* 0x004fea0003900000 */
[----:B------:R-:W2:Y:S02]  /*256d0*/  @!P2 SYNCS.PHASECHK.TRANS64 P2, [R3+URZ+0x34830], R0 ;  /* 0x034830000300a5a7 */ /* 0x000ea4000804007f */
[----:B--2---:R-:W-:Y:S05]  /*256e0*/  @!P2 BRA `(.L_x_2873) ;  /* 0xfffffffc00f0a947 */ /* 0x004fea000383ffff */
[----:B------:R-:W-:Y:S05]  /*256f0*/  BRA `(.L_x_2872) ;  /* 0xfffffecc00c47947 */ /* 0x000fea000383ffff */
.L_x_2880:
[----:B-1----:R1:W2:Y:S02]  /*25700*/  SYNCS.PHASECHK.TRANS64.TRYWAIT P3, [R15+URZ+0x34830], R0 ;  /* 0x034830000f0075a7 */ /* 0x0022a4000806017f */
[----:B--2---:R-:W-:Y:S05]  /*25710*/  @!P3 NANOSLEEP.SYNCS 0x989680 ;  /* 0x009896800000b95d */ /* 0x004fea0003900000 */
[----:B------:R-:W2:Y:S02]  /*25720*/  @!P3 SYNCS.PHASECHK.TRANS64 P3, [R15+URZ+0x34830], R0 ;  /* 0x034830000f00b5a7 */ /* 0x000ea4000806007f */
[----:B--2---:R-:W-:Y:S05]  /*25730*/  @!P3 BRA `(.L_x_2880) ;  /* 0xfffffffc00f0b947 */ /* 0x004fea000383ffff */
[----:B------:R-:W-:Y:S05]  /*25740*/  BRA `(.L_x_2879) ;  /* 0xfffffef800187947 */ /* 0x000fea000383ffff */
.L_x_2885:
[----:B-1----:R1:W2:Y:S02]  /*25750*/  SYNCS.PHASECHK.TRANS64.TRYWAIT P3, [R12+URZ+0x34850], R0 ;  /* 0x034850000c0075a7 */ /* 0x0022a4000806017f */
[----:B--2---:R-:W-:Y:S05]  /*25760*/  @!P3 NANOSLEEP.SYNCS 0x989680 ;  /* 0x009896800000b95d */ /* 0x004fea0003900000 */
[----:B------:R-:W2:Y:S02]  /*25770*/  @!P3 SYNCS.PHASECHK.TRANS64 P3, [R12+URZ+0x34850], R0 ;  /* 0x034850000c00b5a7 */ /* 0x000ea4000806007f */
[----:B--2---:R-:W-:Y:S05]  /*25780*/  @!P3 BRA `(.L_x_2885) ;  /* 0xfffffffc00f0b947 */ /* 0x004fea000383ffff */
[----:B------:R-:W-:Y:S05]  /*25790*/  BRA `(.L_x_2884) ;  /* 0xffffff0400107947 */ /* 0x000fea000383ffff */
.L_x_2893:
[----:B-1----:R1:W2:Y:S02]  /*257a0*/  SYNCS.PHASECHK.TRANS64.TRYWAIT P2, [R0+URZ+0x34830], R11 ;  /* 0x0348300b000075a7 */ /* 0x0022a4000804017f */
[----:B--2---:R-:W-:Y:S05]  /*257b0*/  @!P2 NANOSLEEP.SYNCS 0x989680 ;  /* 0x009896800000a95d */ /* 0x004fea0003900000 */
[----:B------:R-:W2:Y:S02]  /*257c0*/  @!P2 SYNCS.PHASECHK.TRANS64 P2, [R0+URZ+0x34830], R11 ;  /* 0x0348300b0000a5a7 */ /* 0x000ea4000804007f */
[----:B--2---:R-:W-:Y:S05]  /*257d0*/  @!P2 BRA `(.L_x_2893) ;  /* 0xfffffffc00f0a947 */ /* 0x004fea000383ffff */
[----:B------:R-:W-:Y:S05]  /*257e0*/  BRA `(.L_x_2892) ;  /* 0xffffff2400a47947 */ /* 0x000fea000383ffff */
.L_x_2898:
[----:B-1----:R1:W2:Y:S02]  /*257f0*/  SYNCS.PHASECHK.TRANS64.TRYWAIT P2, [R15+URZ+0x34850], R0 ;  /* 0x034850000f0075a7 */ /* 0x0022a4000804017f */
[----:B--2---:R-:W-:Y:S05]  /*25800*/  @!P2 NANOSLEEP.SYNCS 0x989680 ;  /* 0x009896800000a95d */ /* 0x004fea0003900000 */
[----:B------:R-:W2:Y:S02]  /*25810*/  @!P2 SYNCS.PHASECHK.TRANS64 P2, [R15+URZ+0x34850], R0 ;  /* 0x034850000f00a5a7 */ /* 0x000ea4000804007f */
[----:B--2---:R-:W-:Y:S05]  /*25820*/  @!P2 BRA `(.L_x_2898) ;  /* 0xfffffffc00f0a947 */ /* 0x004fea000383ffff */
[----:B------:R-:W-:Y:S05]  /*25830*/  BRA `(.L_x_2897) ;  /* 0xffffff30009c7947 */ /* 0x000fea000383ffff */
.L_x_2904:
[----:B-1----:R1:W2:Y:S02]  /*25840*/  SYNCS.PHASECHK.TRANS64.TRYWAIT P0, [R11+URZ+0x34850], R2 ;  /* 0x034850020b0075a7 */ /* 0x0022a4000800017f */
[----:B--2---:R-:W-:Y:S05]  /*25850*/  @!P0 NANOSLEEP.SYNCS 0x989680 ;  /* 0x009896800000895d */ /* 0x004fea0003900000 */
[----:B------:R-:W2:Y:S02]  /*25860*/  @!P0 SYNCS.PHASECHK.TRANS64 P0, [R11+URZ+0x34850], R2 ;  /* 0x034850020b0085a7 */ /* 0x000ea4000800007f */
[----:B--2---:R-:W-:Y:S05]  /*25870*/  @!P0 BRA `(.L_x_2904) ;  /* 0xfffffffc00f08947 */ /* 0x004fea000383ffff */
[----:B------:R-:W-:Y:S05]  /*25880*/  BRA `(.L_x_2903) ;  /* 0xffffff4c00c07947 */ /* 0x000fea000383ffff */
.L_x_2940:
[----:B------:R-:W1:Y:S01]  /*25890*/  S2R R6, SR_TID.X ;  /* 0x0000000000067919 */ /* 0x000e620000002100 */
[----:B------:R-:W-:Y:S01]  /*258a0*/  BSSY B1, `(.L_x_3115) ;  /* 0x000000a000017945 */ /* 0x000fe20003800000 */
[----:B------:R-:W-:Y:S02]  /*258b0*/  IMAD.MOV.U32 R12, RZ, RZ, RZ ;  /* 0x000000ffff0c7224 */ /* 0x000fe400078e00ff */
[----:B------:R-:W-:Y:S02]  /*258c0*/  IMAD.MOV.U32 R11, RZ, RZ, 0x1f ;  /* 0x0000001fff0b7424 */ /* 0x000fe400078e00ff */
[----:B------:R-:W-:Y:S01]  /*258d0*/  IMAD.MOV.U32 R15, RZ, RZ, -0x1 ;  /* 0xffffffffff0f7424 */ /* 0x000fe200078e00ff */
[----:B-1----:R-:W-:-:S04]  /*258e0*/  SHF.R.U32.HI R6, RZ, 0x5, R6 ;  /* 0x00000005ff067819 */ /* 0x002fc80000011606 */
[----:B------:R-:W-:-:S05]  /*258f0*/  LOP3.LUT R6, R6, 0x3, RZ, 0xc0, !PT ;  /* 0x0000000306067812 */ /* 0x000fca00078ec0ff */
[----:B0-----:R-:W-:-:S07]  /*25900*/  IMAD.MOV.U32 R13, RZ, RZ, R6 ;  /* 0x000000ffff0d7224 */ /* 0x001fce00078e0006 */
[----:B------:R-:W-:Y:S05]  /*25910*/  WARPSYNC.COLLECTIVE R15, `(.L_x_3116) ;  /* 0x000000000f087348 */ /* 0x000fea0003c00000 */
[----:B------:R0:W1:Y:S02]  /*25920*/  SHFL.IDX P6, R14, R13, R12, R11 ;  /* 0x0000000c0d0e7389 */ /* 0x00006400000c000b */
[----:B01----:R-:W-:Y:S01]  /*25930*/  ENDCOLLECTIVE ;  /* 0x000000000000791b */ /* 0x003fe20003800000 */
.L_x_3116:
[----:B------:R-:W-:Y:S05]  /*25940*/  BSYNC B1 ;  /* 0x0000000000017941 */ /* 0x000fea0003800000 */
.L_x_3115:
[----:B------:R-:W-:Y:S05]  /*25950*/  BRA `(.L_x_3117) ;  /* 0xffffff8c00287947 */ /* 0x000fea000383ffff */
.L_x_2942:
[----:B------:R-:W-:Y:S01]  /*25960*/  BSSY B1, `(.L_x_3118) ;  /* 0x0000006000017945 */ /* 0x000fe20003800000 */
[----:B------:R-:W-:-:S07]  /*25970*/  IMAD.MOV.U32 R15, RZ, RZ, -0x1 ;  /* 0xffffffffff0f7424 */ /* 0x000fce00078e00ff */
[----:B01----:R-:W-:Y:S05]  /*25980*/  WARPSYNC.COLLECTIVE R15, `(.L_x_3119) ;  /* 0x000000000f0c7348 */ /* 0x003fea0003c00000 */
[----:B------:R-:W-:Y:S02]  /*25990*/  ELECT P6, UR62, PT ;  /* 0x00000000003e782f */ /* 0x000fe400038c0000 */
[----:B------:R-:W-:Y:S01]  /*259a0*/  MOV R14, UR62 ;  /* 0x0000003e000e7c02 */ /* 0x000fe20008000f00 */
[----:B01----:R-:W-:Y:S10]  /*259b0*/  ENDCOLLECTIVE ;  /* 0x000000000000791b */ /* 0x003ff40003800000 */
.L_x_3119:
[----:B------:R-:W-:Y:S05]  /*259c0*/  BSYNC B1 ;  /* 0x0000000000017941 */ /* 0x000fea0003800000 */
.L_x_3118:
[----:B------:R-:W-:Y:S05]  /*259d0*/  BRA `(.L_x_2941) ;  /* 0xffffff8c00207947 */ /* 0x000fea000383ffff */
.L_x_2944:
[----:B-1----:R-:W2:Y:S02]  /*259e0*/  LDL R4, [R1+0x4] ;  /* 0x0000040001047983 */ /* 0x002ea40000100800 */
[----:B--2---:R1:W2:Y:S02]  /*259f0*/  SYNCS.PHASECHK.TRANS64.TRYWAIT P0, [R4+URZ+0x34820], R3 ;  /* 0x03482003040075a7 */ /* 0x0042a4000800017f */
[----:B--2---:R-:W-:Y:S05]  /*25a00*/  @!P0 NANOSLEEP.SYNCS 0x989680 ;  /* 0x009896800000895d */ /* 0x004fea0003900000 */
[----:B------:R-:W2:Y:S02]  /*25a10*/  @!P0 SYNCS.PHASECHK.TRANS64 P0, [R4+URZ+0x34820], R3 ;  /* 0x03482003040085a7 */ /* 0x000ea4000800007f */
[----:B--2---:R-:W-:Y:S05]  /*25a20*/  @!P0 BRA `(.L_x_2944) ;  /* 0xfffffffc00ec8947 */ /* 0x004fea000383ffff */
[----:B------:R-:W-:Y:S05]  /*25a30*/  BRA `(.L_x_3120) ;  /* 0xffffff8c00307947 */ /* 0x000fea000383ffff */
.L_x_2948:
[----:B-1----:R1:W2:Y:S02]  /*25a40*/  SYNCS.PHASECHK.TRANS64.TRYWAIT P0, [R5+URZ+0x348a0], R9 ;  /* 0x0348a009050075a7 */ /* 0x0022a4000800017f */
[----:B--2---:R-:W-:Y:S05]  /*25a50*/  @!P0 NANOSLEEP.SYNCS 0x989680 ;  /* 0x009896800000895d */ /* 0x004fea0003900000 */
[----:B------:R-:W2:Y:S02]  /*25a60*/  @!P0 SYNCS.PHASECHK.TRANS64 P0, [R5+URZ+0x348a0], R9 ;  /* 0x0348a009050085a7 */ /* 0x000ea4000800007f */
[----:B--2---:R-:W-:Y:S05]  /*25a70*/  @!P0 BRA `(.L_x_2948) ;  /* 0xfffffffc00f08947 */ /* 0x004fea000383ffff */
[----:B------:R-:W-:Y:S05]  /*25a80*/  BRA `(.L_x_3121) ;  /* 0xffffff8c00547947 */ /* 0x000fea000383ffff */
.L_x_2955:
[----:B--2---:R2:W3:Y:S02]  /*25a90*/  SYNCS.PHASECHK.TRANS64.TRYWAIT P0, [R5+URZ+0x348c0], R9 ;  /* 0x0348c009050075a7 */ /* 0x0044e4000800017f */
[----:B---3--:R-:W-:Y:S05]  /*25aa0*/  @!P0 NANOSLEEP.SYNCS 0x989680 ;  /* 0x009896800000895d */ /* 0x008fea0003900000 */
[----:B------:R-:W3:Y:S02]  /*25ab0*/  @!P0 SYNCS.PHASECHK.TRANS64 P0, [R5+URZ+0x348c0], R9 ;  /* 0x0348c009050085a7 */ /* 0x000ee4000800007f */
[----:B---3--:R-:W-:Y:S05]  /*25ac0*/  @!P0 BRA `(.L_x_2955) ;  /* 0xfffffffc00f08947 */ /* 0x008fea000383ffff */
[----:B------:R-:W-:Y:S05]  /*25ad0*/  BRA `(.L_x_3122) ;  /* 0xffffff9000547947 */ /* 0x000fea000383ffff */
.L_x_2963:
[----:B-1----:R1:W2:Y:S02]  /*25ae0*/  SYNCS.PHASECHK.TRANS64.TRYWAIT P1, [R7+URZ+0x348a0], R6 ;  /* 0x0348a006070075a7 */ /* 0x0022a4000802017f */
[----:B--2---:R-:W-:Y:S05]  /*25af0*/  @!P1 NANOSLEEP.SYNCS 0x989680 ;  /* 0x009896800000995d */ /* 0x004fea0003900000 */
[----:B------:R-:W2:Y:S02]  /*25b00*/  @!P1 SYNCS.PHASECHK.TRANS64 P1, [R7+URZ+0x348a0], R6 ;  /* 0x0348a006070095a7 */ /* 0x000ea4000802007f */
[----:B--2---:R-:W-:Y:S05]  /*25b10*/  @!P1 BRA `(.L_x_2963) ;  /* 0xfffffffc00f09947 */ /* 0x004fea000383ffff */
[----:B------:R-:W-:Y:S05]  /*25b20*/  BRA `(.L_x_3123) ;  /* 0xffffff9400847947 */ /* 0x000fea000383ffff */
.L_x_2970:
[----:B--2---:R2:W3:Y:S02]  /*25b30*/  SYNCS.PHASECHK.TRANS64.TRYWAIT P1, [R7+URZ+0x348c0], R6 ;  /* 0x0348c006070075a7 */ /* 0x0044e4000802017f */
[----:B---3--:R-:W-:Y:S05]  /*25b40*/  @!P1 NANOSLEEP.SYNCS 0x989680 ;  /* 0x009896800000995d */ /* 0x008fea0003900000 */
[----:B------:R-:W3:Y:S02]  /*25b50*/  @!P1 SYNCS.PHASECHK.TRANS64 P1, [R7+URZ+0x348c0], R6 ;  /* 0x0348c006070095a7 */ /* 0x000ee4000802007f */
[----:B---3--:R-:W-:Y:S05]  /*25b60*/  @!P1 BRA `(.L_x_2970) ;  /* 0xfffffffc00f09947 */ /* 0x008fea000383ffff */
[----:B------:R-:W-:Y:S05]  /*25b70*/  BRA `(.L_x_3124) ;  /* 0xffffff9800807947 */ /* 0x000fea000383ffff */
.L_x_2984:
        /* <DEDUP_REMOVED lines=11> */
.L_x_3126:
[----:B------:R-:W-:Y:S05]  /*25c30*/  BSYNC B0 ;  /* 0x0000000000007941 */ /* 0x000fea0003800000 */
.L_x_3125:
[----:B------:R-:W-:Y:S05]  /*25c40*/  BRA `(.L_x_3127) ;  /* 0xffffffa400287947 */ /* 0x000fea000383ffff */
.L_x_2986:
[----:B------:R-:W-:Y:S01]  /*25c50*/  BSSY B0, `(.L_x_3128) ;  /* 0x0000006000007945 */ /* 0x000fe20003800000 */
[----:B------:R-:W-:-:S07]  /*25c60*/  IMAD.MOV.U32 R15, RZ, RZ, -0x1 ;  /* 0xffffffffff0f7424 */ /* 0x000fce00078e00ff */
[----:B01----:R-:W-:Y:S05]  /*25c70*/  WARPSYNC.COLLECTIVE R15, `(.L_x_3129) ;  /* 0x000000000f0c7348 */ /* 0x003fea0003c00000 */
[----:B------:R-:W-:Y:S02]  /*25c80*/  ELECT P6, UR62, PT ;  /* 0x00000000003e782f */ /* 0x000fe400038c0000 */
[----:B------:R-:W-:Y:S01]  /*25c90*/  MOV R14, UR62 ;  /* 0x0000003e000e7c02 */ /* 0x000fe20008000f00 */
[----:B01----:R-:W-:Y:S10]  /*25ca0*/  ENDCOLLECTIVE ;  /* 0x000000000000791b */ /* 0x003ff40003800000 */
.L_x_3129:
[----:B------:R-:W-:Y:S05]  /*25cb0*/  BSYNC B0 ;  /* 0x0000000000007941 */ /* 0x000fea0003800000 */
.L_x_3128:
[----:B------:R-:W-:Y:S05]  /*25cc0*/  BRA `(.L_x_3130) ;  /* 0xffffffa400387947 */ /* 0x000fea000383ffff */
.L_x_2988:
[----:B-1----:R1:W2:Y:S02]  /*25cd0*/  SYNCS.PHASECHK.TRANS64.TRYWAIT P0, [R0+URZ+0x34840], R2 ;  /* 0x03484002000075a7 */ /* 0x0022a4000800017f */
[----:B--2---:R-:W-:Y:S05]  /*25ce0*/  @!P0 NANOSLEEP.SYNCS 0x989680 ;  /* 0x009896800000895d */ /* 0x004fea0003900000 */
[----:B------:R-:W2:Y:S02]  /*25cf0*/  @!P0 SYNCS.PHASECHK.TRANS64 P0, [R0+URZ+0x34840], R2 ;  /* 0x03484002000085a7 */ /* 0x000ea4000800007f */
[----:B--2---:R-:W-:Y:S05]  /*25d00*/  @!P0 BRA `(.L_x_2988) ;  /* 0xfffffffc00f08947 */ /* 0x004fea000383ffff */
[----:B------:R-:W-:Y:S05]  /*25d10*/  BRA `(.L_x_3131) ;  /* 0xffffffa400a47947 */ /* 0x000fea000383ffff */
.L_x_2992:
        /* <DEDUP_REMOVED lines=8> */
.L_x_3132:
[----:B------:R-:W-:Y:S02]  /*25da0*/  IMAD.MOV.U32 R13, RZ, RZ, R3 ;  /* 0x000000ffff0d7224 */ /* 0x000fe400078e0003 */
[----:B------:R-:W-:-:S07]  /*25db0*/  IMAD.MOV.U32 R4, RZ, RZ, R14 ;  /* 0x000000ffff047224 */ /* 0x000fce00078e000e */
[----:B------:R-:W-:Y:S05]  /*25dc0*/  WARPSYNC.COLLECTIVE R15, `(.L_x_3133) ;  /* 0x000000000f087348 */ /* 0x000fea0003c00000 */
[----:B------:R0:W1:Y:S02]  /*25dd0*/  SHFL.IDX P6, R14, R13, R12, R11 ;  /* 0x0000000c0d0e7389 */ /* 0x00006400000c000b */
[----:B01----:R-:W-:Y:S01]  /*25de0*/  ENDCOLLECTIVE ;  /* 0x000000000000791b */ /* 0x003fe20003800000 */
.L_x_3133:
[----:B------:R-:W-:Y:S02]  /*25df0*/  IMAD.MOV.U32 R13, RZ, RZ, R2 ;  /* 0x000000ffff0d7224 */ /* 0x000fe400078e0002 */
[----:B------:R-:W-:Y:S02]  /*25e00*/  IMAD.MOV.U32 R12, RZ, RZ, 0x1 ;  /* 0x00000001ff0c7424 */ /* 0x000fe400078e00ff */
[----:B------:R-:W-:-:S07]  /*25e10*/  IMAD.MOV.U32 R5, RZ, RZ, R14 ;  /* 0x000000ffff057224 */ /* 0x000fce00078e000e */
[----:B------:R-:W-:Y:S05]  /*25e20*/  WARPSYNC.COLLECTIVE R15, `(.L_x_3134) ;  /* 0x000000000f087348 */ /* 0x000fea0003c00000 */
[----:B------:R0:W1:Y:S02]  /*25e30*/  SHFL.IDX P6, R14, R13, R12, R11 ;  /* 0x0000000c0d0e7389 */ /* 0x00006400000c000b */
[----:B01----:R-:W-:Y:S01]  /*25e40*/  ENDCOLLECTIVE ;  /* 0x000000000000791b */ /* 0x003fe20003800000 */
.L_x_3134:
[----:B------:R-:W-:Y:S02]  /*25e50*/  IMAD.MOV.U32 R13, RZ, RZ, R3 ;  /* 0x000000ffff0d7224 */ /* 0x000fe400078e0003 */
[----:B------:R-:W-:Y:S02]  /*25e60*/  IMAD R0, R8, R7, RZ ;  /* 0x0000000708007224 */ /* 0x000fe400078e02ff */
[----:B------:R-:W0:Y:S02]  /*25e70*/  S2R R8, SR_TID.X ;  /* 0x0000000000087919 */ /* 0x000e240000002100 */
[----:B0-----:R-:W-:-:S04]  /*25e80*/  LOP3.LUT R8, R8, 0x7f, RZ, 0xc0, !PT ;  /* 0x0000007f08087812 */ /* 0x001fc800078ec0ff */
[----:B------:R-:W-:-:S05]  /*25e90*/  SHF.R.U32.HI R8, RZ, 0x3, R8 ;  /* 0x00000003ff087819 */ /* 0x000fca0000011608 */
[----:B------:R-:W-:Y:S02]  /*25ea0*/  IMAD R17, R17, 0x80, R8 ;  /* 0x0000008011117824 */ /* 0x000fe400078e0208 */
[----:B------:R-:W-:-:S07]  /*25eb0*/  IMAD.MOV.U32 R8, RZ, RZ, R14 ;  /* 0x000000ffff087224 */ /* 0x000fce00078e000e */
[----:B------:R-:W-:Y:S05]  /*25ec0*/  WARPSYNC.COLLECTIVE R15, `(.L_x_3135) ;  /* 0x000000000f087348 */ /* 0x000fea0003c00000 */
[----:B------:R0:W1:Y:S02]  /*25ed0*/  SHFL.IDX P6, R14, R13, R12, R11 ;  /* 0x0000000c0d0e7389 */ /* 0x00006400000c000b */
[----:B01----:R-:W-:Y:S01]  /*25ee0*/  ENDCOLLECTIVE ;  /* 0x000000000000791b */ /* 0x003fe20003800000 */
.L_x_3135:
[----:B------:R-:W-:-:S13]  /*25ef0*/  ISETP.GE.AND P3, PT, R17, R0, PT ;  /* 0x000000001100720c */ /* 0x000fda0003f66270 */
[----:B------:R-:W-:Y:S01]  /*25f00*/  @!P3 LEA R5, P5, R10, R5, 0x1 ;  /* 0x000000050a05b211 */ /* 0x000fe200078a08ff */
[----:B------:R-:W-:Y:S02]  /*25f10*/  IMAD.MOV.U32 R13, RZ, RZ, R2 ;  /* 0x000000ffff0d7224 */ /* 0x000fe400078e0002 */
[----:B------:R-:W-:Y:S02]  /*25f20*/  IMAD.MOV.U32 R12, RZ, RZ, 0x2 ;  /* 0x00000002ff0c7424 */ /* 0x000fe400078e00ff */
[----:B------:R-:W-:-:S05]  /*25f30*/  @!P3 IMAD.X R4, RZ, RZ, R4, P5 ;  /* 0x000000ffff04b224 */ /* 0x000fca00028e0604 */
[----:B------:R-:W-:Y:S01]  /*25f40*/  @!P3 LOP3.LUT R5, R5, R4, RZ, 0x3c, !PT ;  /* 0x000000040505b212 */ /* 0x000fe200078e3cff */
[----:B------:R-:W-:-:S07]  /*25f50*/  IMAD.MOV.U32 R6, RZ, RZ, R14 ;  /* 0x000000ffff067224 */ /* 0x000fce00078e000e */
[----:B------:R-:W-:Y:S05]  /*25f60*/  WARPSYNC.COLLECTIVE R15, `(.L_x_3136) ;  /* 0x000000000f087348 */ /* 0x000fea0003c00000 */
[----:B------:R0:W1:Y:S02]  /*25f70*/  SHFL.IDX P6, R14, R13, R12, R11 ;  /* 0x0000000c0d0e7389 */ /* 0x00006400000c000b */
[----:B01----:R-:W-:Y:S01]  /*25f80*/  ENDCOLLECTIVE ;  /* 0x000000000000791b */ /* 0x003fe20003800000 */
.L_x_3136:
[----:B------:R-:W-:-:S04]  /*25f90*/  @!P3 LOP3.LUT R4, R5, R4, RZ, 0x3c, !PT ;  /* 0x000000040504b212 */ /* 0x000fc800078e3cff */
[----:B------:R-:W-:-:S05]  /*25fa0*/  @!P3 LOP3.LUT R5, R5, R4, RZ, 0x3c, !PT ;  /* 0x000000040505b212 */ /* 0x000fca00078e3cff */
[----:B------:R-:W-:Y:S01]  /*25fb0*/  @!PT LDS RZ, [RZ] ;  /* 0x00000000fffff984 */ /* 0x000fe20000000800 */
[----:B------:R-:W-:Y:S01]  /*25fc0*/  @!PT LDS RZ, [RZ] ;  /* 0x00000000fffff984 */ /* 0x000fe20000000800 */
[----:B------:R-:W-:Y:S01]  /*25fd0*/  @!PT LDS RZ, [RZ] ;  /* 0x00000000fffff984 */ /* 0x000fe20000000800 */
[----:B------:R-:W-:Y:S04]  /*25fe0*/  @!P3 LDGSTS.E.BYPASS.LTC128B.128 [R9+0x10400], desc[UR60][R4.64], !P2 ;  /* 0x104000000409bfae */ /* 0x000fe8000d101d7c */
[----:B------:R-:W-:Y:S01]  /*25ff0*/  @!P3 LDGSTS.E.BYPASS.LTC128B.128 [R9+0x14400], desc[UR60][R4.64+0x80], !P1 ;  /* 0x144000800409bfae */ /* 0x000fe2000c901d7c */
[----:B------:R-:W-:-:S03]  /*26000*/  IMAD.MOV.U32 R13, RZ, RZ, R3 ;  /* 0x000000ffff0d7224 */ /* 0x000fc600078e0003 */
[----:B------:R0:W-:Y:S02]  /*26010*/  @!P3 LDGSTS.E.BYPASS.LTC128B.128 [R9+0x18400], desc[UR60][R4.64+0x100], !P0 ;  /* 0x184001000409bfae */ /* 0x0001e4000c101d7c */
[----:B0-----:R-:W-:-:S05]  /*26020*/  VIADD R4, R17, 0x10 ;  /* 0x0000001011047836 */ /* 0x001fca0000000000 */
[----:B------:R-:W-:-:S13]  /*26030*/  ISETP.GE.AND P3, PT, R4, R0, PT ;  /* 0x000000000400720c */ /* 0x000fda0003f66270 */
[----:B------:R-:W-:-:S05]  /*26040*/  @!P3 LEA R7, P5, R10, R6, 0x1 ;  /* 0x000000060a07b211 */ /* 0x000fca00078a08ff */
[----:B------:R-:W-:Y:S02]  /*26050*/  @!P3 IMAD.X R6, RZ, RZ, R8, P5 ;  /* 0x000000ffff06b224 */ /* 0x000fe400028e0608 */
[----:B------:R-:W-:Y:S02]  /*26060*/  @!P3 IMAD.MOV.U32 R4, RZ, RZ, R7 ;  /* 0x000000ffff04b224 */ /* 0x000fe400078e0007 */
[----:B------:R-:W-:Y:S02]  /*26070*/  @!P3 IMAD.MOV.U32 R5, RZ, RZ, R6 ;  /* 0x000000ffff05b224 */ /* 0x000fe400078e0006 */
[----:B------:R-:W-:-:S07]  /*26080*/  IMAD.MOV.U32 R6, RZ, RZ, R14 ;  /* 0x000000ffff067224 */ /* 0x000fce00078e000e */
[----:B------:R-:W-:Y:S05]  /*26090*/  WARPSYNC.COLLECTIVE R15, `(.L_x_3137) ;  /* 0x000000000f087348 */ /* 0x000fea0003c00000 */
[----:B------:R0:W1:Y:S02]  /*260a0*/  SHFL.IDX P6, R14, R13, R12, R11 ;  /* 0x0000000c0d0e7389 */ /* 0x00006400000c000b */
[----:B01----:R-:W-:Y:S01]  /*260b0*/  ENDCOLLECTIVE ;  /* 0x000000000000791b */ /* 0x003fe20003800000 */
.L_x_3137:
        /* <DEDUP_REMOVED lines=8> */
[----:B0-----:R-:W-:-:S05]  /*26140*/  VIADD R4, R17, 0x20 ;  /* 0x0000002011047836 */ /* 0x001fca0000000000 */
[----:B------:R-:W-:Y:S01]  /*26150*/  ISETP.GE.AND P3, PT, R4, R0, PT ;  /* 0x000000000400720c */ /* 0x000fe20003f66270 */
[----:B------:R-:W-:-:S12]  /*26160*/  IMAD.MOV.U32 R4, RZ, RZ, R14 ;  /* 0x000000ffff047224 */ /* 0x000fd800078e000e */
[----:B------:R-:W-:Y:S05]  /*26170*/  WARPSYNC.COLLECTIVE R15, `(.L_x_3138) ;  /* 0x000000000f087348 */ /* 0x000fea0003c00000 */
[----:B------:R0:W1:Y:S02]  /*26180*/  SHFL.IDX P6, R14, R13, R12, R11 ;  /* 0x0000000c0d0e7389 */ /* 0x00006400000c000b */
[----:B01----:R-:W-:Y:S01]  /*26190*/  ENDCOLLECTIVE ;  /* 0x000000000000791b */ /* 0x003fe20003800000 */
.L_x_3138:
[----:B------:R-:W-:Y:S01]  /*261a0*/  @!P3 LEA R7, P4, R10, R4, 0x1 ;  /* 0x000000040a07b211 */ /* 0x000fe200078808ff */
[----:B------:R-:W-:-:S04]  /*261b0*/  IMAD.MOV.U32 R13, RZ, RZ, R3 ;  /* 0x000000ffff0d7224 */ /* 0x000fc800078e0003 */
[----:B------:R-:W-:-:S04]  /*261c0*/  @!P3 IMAD.X R4, RZ, RZ, R6, P4 ;  /* 0x000000ffff04b224 */ /* 0x000fc800020e0606 */
[----:B------:R-:W-:Y:S02]  /*261d0*/  @!P3 IMAD.MOV.U32 R5, RZ, RZ, R4 ;  /* 0x000000ffff05b224 */ /* 0x000fe400078e0004 */
[----:B------:R-:W-:Y:S02]  /*261e0*/  @!P3 IMAD.MOV.U32 R4, RZ, RZ, R7 ;  /* 0x000000ffff04b224 */ /* 0x000fe400078e0007 */
[----:B------:R-:W-:-:S07]  /*261f0*/  IMAD.MOV.U32 R6, RZ, RZ, R14 ;  /* 0x000000ffff067224 */ /* 0x000fce00078e000e */
[----:B------:R-:W-:Y:S05]  /*26200*/  WARPSYNC.COLLECTIVE R15, `(.L_x_3139) ;  /* 0x000000000f087348 */ /* 0x000fea0003c00000 */
[----:B------:R0:W1:Y:S02]  /*26210*/  SHFL.IDX P6, R14, R13, R12, R11 ;  /* 0x0000000c0d0e7389 */ /* 0x00006400000c000b */
[----:B01----:R-:W-:Y:S01]  /*26220*/  ENDCOLLECTIVE ;  /* 0x000000000000791b */ /* 0x003fe20003800000 */
.L_x_3139:
        /* <DEDUP_REMOVED lines=14> */
.L_x_3140:
[----:B------:R-:W-:Y:S01]  /*26310*/  @!P3 LEA R5, P4, R10, R4, 0x1 ;  /* 0x000000040a05b211 */ /* 0x000fe200078808ff */
[----:B------:R-:W-:-:S04]  /*26320*/  IMAD.MOV.U32 R13, RZ, RZ, R3 ;  /* 0x000000ffff0d7224 */ /* 0x000fc800078e0003 */
[----:B------:R-:W-:-:S05]  /*26330*/  @!P3 IMAD.X R4, RZ, RZ, R6, P4 ;  /* 0x000000ffff04b224 */ /* 0x000fca00020e0606 */
[----:B------:R-:W-:Y:S01]  /*26340*/  @!P3 LOP3.LUT R5, R5, R4, RZ, 0x3c, !PT ;  /* 0x000000040505b212 */ /* 0x000fe200078e3cff */
[----:B------:R-:W-:-:S03]  /*26350*/  IMAD.MOV.U32 R6, RZ, RZ, R14 ;  /* 0x000000ffff067224 */ /* 0x000fc600078e000e */
[----:B------:R-:W-:-:S07]  /*26360*/  @!P3 LOP3.LUT R4, R5, R4, RZ, 0x3c, !PT ;  /* 0x000000040504b212 */ /* 0x000fce00078e3cff */
[----:B------:R-:W-:Y:S05]  /*26370*/  WARPSYNC.COLLECTIVE R15, `(.L_x_3141) ;  /* 0x000000000f087348 */ /* 0x000fea0003c00000 */
[----:B------:R0:W1:Y:S02]  /*26380*/  SHFL.IDX P6, R14, R13, R12, R11 ;  /* 0x0000000c0d0e7389 */ /* 0x00006400000c000b */
[----:B01----:R-:W-:Y:S01]  /*26390*/  ENDCOLLECTIVE ;  /* 0x000000000000791b */ /* 0x003fe20003800000 */
.L_x_3141:
[----:B------:R-:W-:-:S05]  /*263a0*/  @!P3 LOP3.LUT R5, R5, R4, RZ, 0x3c, !PT ;  /* 0x000000040505b212 */ /* 0x000fca00078e3cff */
[----:B------:R-:W-:Y:S01]  /*263b0*/  @!PT LDS RZ, [RZ] ;  /* 0x00000000fffff984 */ /* 0x000fe20000000800 */
[----:B------:R-:W-:Y:S01]  /*263c0*/  @!PT LDS RZ, [RZ] ;  /* 0x00000000fffff984 */ /* 0x000fe20000000800 */
[----:B------:R-:W-:Y:S01]  /*263d0*/  @!PT LDS RZ, [RZ] ;  /* 0x00000000fffff984 */ /* 0x000fe20000000800 */
[----:B------:R-:W-:Y:S04]  /*263e0*/  @!P3 LDGSTS.E.BYPASS.LTC128B.128 [R9+0x11c00], desc[UR60][R4.64], !P2 ;  /* 0x11c000000409bfae */ /* 0x000fe8000d101d7c */
[----:B------:R-:W-:Y:S01]  /*263f0*/  @!P3 LDGSTS.E.BYPASS.LTC128B.128 [R9+0x15c00], desc[UR60][R4.64+0x80], !P1 ;  /* 0x15c000800409bfae */ /* 0x000fe2000c901d7c */
[----:B------:R-:W-:-:S03]  /*26400*/  IMAD.MOV.U32 R13, RZ, RZ, R2 ;  /* 0x000000ffff0d7224 */ /* 0x000fc600078e0002 */
[----:B------:R0:W-:Y:S01]  /*26410*/  @!P3 LDGSTS.E.BYPASS.LTC128B.128 [R9+0x19c00], desc[UR60][R4.64+0x100], !P0 ;  /* 0x19c001000409bfae */ /* 0x0001e2000c101d7c */
[----:B------:R-:W-:Y:S02]  /*26420*/  IMAD.MOV.U32 R12, RZ, RZ, 0x5 ;  /* 0x00000005ff0c7424 */ /* 0x000fe400078e00ff */
[----:B0-----:R-:W-:-:S05]  /*26430*/  VIADD R4, R17, 0x40 ;  /* 0x0000004011047836 */ /* 0x001fca0000000000 */
[----:B------:R-:W-:Y:S01]  /*26440*/  ISETP.GE.AND P3, PT, R4, R0, PT ;  /* 0x000000000400720c */ /* 0x000fe20003f66270 */
[----:B------:R-:W-:-:S12]  /*26450*/  IMAD.MOV.U32 R4, RZ, RZ, R14 ;  /* 0x000000ffff047224 */ /* 0x000fd800078e000e */
[----:B------:R-:W-:Y:S05]  /*26460*/  WARPSYNC.COLLECTIVE R15, `(.L_x_3142) ;  /* 0x000000000f087348 */ /* 0x000fea0003c00000 */
[----:B------:R0:W1:Y:S02]  /*26470*/  SHFL.IDX P6, R14, R13, R12, R11 ;  /* 0x0000000c0d0e7389 */ /* 0x00006400000c000b */
[----:B01----:R-:W-:Y:S01]  /*26480*/  ENDCOLLECTIVE ;  /* 0x000000000000791b */ /* 0x003fe20003800000 */
.L_x_3142:
        /* <DEDUP_REMOVED lines=9> */
.L_x_3143:
        /* <DEDUP_REMOVED lines=15> */
.L_x_3144:
        /* <DEDUP_REMOVED lines=9> */
.L_x_3145:
        /* <DEDUP_REMOVED lines=9> */
[----:B0-----:R-:W-:Y:S02]  /*26730*/  VIADD R5, R17, 0x60 ;  /* 0x0000006011057836 */ /* 0x001fe40000000000 */
[----:B------:R-:W-:-:S07]  /*26740*/  IMAD.MOV.U32 R4, RZ, RZ, R14 ;  /* 0x000000ffff047224 */ /* 0x000fce00078e000e */
[----:B------:R-:W-:Y:S05]  /*26750*/  WARPSYNC.COLLECTIVE R15, `(.L_x_3146) ;  /* 0x000000000f087348 */ /* 0x000fea0003c00000 */
[----:B------:R0:W1:Y:S02]  /*26760*/  SHFL.IDX P6, R14, R13, R12, R11 ;  /* 0x0000000c0d0e7389 */ /* 0x00006400000c000b */
[----:B01----:R-:W-:Y:S01]  /*26770*/  ENDCOLLECTIVE ;  /* 0x000000000000791b */ /* 0x003fe20003800000 */
.L_x_3146:
[----:B------:R-:W-:-:S13]  /*26780*/  ISETP.GE.AND P4, PT, R5, R0, PT ;  /* 0x000000000500720c */ /* 0x000fda0003f86270 */
[----:B------:R-:W-:Y:S01]  /*26790*/  @!P4 LEA R5, P3, R10, R4, 0x1 ;  /* 0x000000040a05c211 */ /* 0x000fe200078608ff */
[----:B------:R-:W-:-:S04]  /*267a0*/  IMAD.MOV.U32 R13, RZ, RZ, R3 ;  /* 0x000000ffff0d7224 */ /* 0x000fc800078e0003 */
[----:B------:R-:W-:-:S05]  /*267b0*/  @!P4 IMAD.X R4, RZ, RZ, R6, P3 ;  /* 0x000000ffff04c224 */ /* 0x000fca00018e0606 */
[----:B------:R-:W-:-:S04]  /*267c0*/  @!P4 LOP3.LUT R5, R5, R4, RZ, 0x3c, !PT ;  /* 0x000000040505c212 */ /* 0x000fc800078e3cff */
        /* <DEDUP_REMOVED lines=12> */
.L_x_3147:
[----:B------:R-:W-:Y:S01]  /*26890*/  IMAD.MOV.U32 R3, RZ, RZ, R14 ;  /* 0x000000ffff037224 */ /* 0x000fe200078e000e */
[----:B------:R-:W-:Y:S06]  /*268a0*/  BRA `(.L_x_3148) ;  /* 0xffffffa800907947 */ /* 0x000fec000383ffff */
.L_x_2997:
[----:B0-----:R-:W3:Y:S02]  /*268b0*/  LDL R2, [R1+0x4] ;  /* 0x0000040001027983 */ /* 0x001ee40000100800 */
[----:B---3--:R0:W1:Y:S02]  /*268c0*/  SYNCS.PHASECHK.TRANS64.TRYWAIT P0, [R2+URZ+0x34820], R0 ;  /* 0x03482000020075a7 */ /* 0x008064000800017f */
[----:B-1----:R-:W-:Y:S05]  /*268d0*/  @!P0 NANOSLEEP.SYNCS 0x989680 ;  /* 0x009896800000895d */ /* 0x002fea0003900000 */
[----:B------:R-:W1:Y:S02]  /*268e0*/  @!P0 SYNCS.PHASECHK.TRANS64 P0, [R2+URZ+0x34820], R0 ;  /* 0x03482000020085a7 */ /* 0x000e64000800007f */
[----:B-1----:R-:W-:Y:S05]  /*268f0*/  @!P0 BRA `(.L_x_2997) ;  /* 0xfffffffc00ec8947 */ /* 0x002fea000383ffff */
[----:B------:R-:W-:Y:S05]  /*26900*/  BRA `(.L_x_3149) ;  /* 0xffffffac00087947 */ /* 0x000fea000383ffff */
.L_x_3006:
[----:B-1----:R1:W2:Y:S02]  /*26910*/  SYNCS.PHASECHK.TRANS64.TRYWAIT P0, [R3+URZ+0x34840], R0 ;  /* 0x03484000030075a7 */ /* 0x0022a4000800017f */
[----:B--2---:R-:W-:Y:S05]  /*26920*/  @!P0 NANOSLEEP.SYNCS 0x989680 ;  /* 0x009896800000895d */ /* 0x004fea0003900000 */
[----:B------:R-:W2:Y:S02]  /*26930*/  @!P0 SYNCS.PHASECHK.TRANS64 P0, [R3+URZ+0x34840], R0 ;  /* 0x03484000030085a7 */ /* 0x000ea4000800007f */
[----:B--2---:R-:W-:Y:S05]  /*26940*/  @!P0 BRA `(.L_x_3006) ;  /* 0xfffffffc00f08947 */ /* 0x004fea000383ffff */
[----:B------:R-:W-:Y:S05]  /*26950*/  BRA `(.L_x_3150) ;  /* 0xffffffac00cc7947 */ /* 0x000fea000383ffff */
.L_x_3013:
[----:B0-----:R0:W1:Y:S02]  /*26960*/  SYNCS.PHASECHK.TRANS64.TRYWAIT P0, [R3+URZ+0x60], R0 ;  /* 0x00006000030075a7 */ /* 0x001064000800017f */
[----:B-1----:R-:W-:Y:S05]  /*26970*/  @!P0 NANOSLEEP.SYNCS 0x989680 ;  /* 0x009896800000895d */ /* 0x002fea0003900000 */
[----:B------:R-:W1:Y:S02]  /*26980*/  @!P0 SYNCS.PHASECHK.TRANS64 P0, [R3+URZ+0x60], R0 ;  /* 0x00006000030085a7 */ /* 0x000e64000800007f */
[----:B-1----:R-:W-:Y:S05]  /*26990*/  @!P0 BRA `(.L_x_3013) ;  /* 0xfffffffc00f08947 */ /* 0x002fea000383ffff */
[----:B------:R-:W-:Y:S05]  /*269a0*/  BRA `(.L_x_3151) ;  /* 0xffffffb000e47947 */ /* 0x000fea000383ffff */
.L_x_3022:
[----:B--2---:R2:W3:Y:S02]  /*269b0*/  SYNCS.PHASECHK.TRANS64.TRYWAIT P0, [R3+URZ+0x34840], R2 ;  /* 0x03484002030075a7 */ /* 0x0044e4000800017f */
[----:B---3--:R-:W-:Y:S05]  /*269c0*/  @!P0 NANOSLEEP.SYNCS 0x989680 ;  /* 0x009896800000895d */ /* 0x008fea0003900000 */
[----:B------:R-:W3:Y:S02]  /*269d0*/  @!P0 SYNCS.PHASECHK.TRANS64 P0, [R3+URZ+0x34840], R2 ;  /* 0x03484002030085a7 */ /* 0x000ee4000800007f */
[----:B---3--:R-:W-:Y:S05]  /*269e0*/  @!P0 BRA `(.L_x_3022) ;  /* 0xfffffffc00f08947 */ /* 0x008fea000383ffff */
[----:B------:R-:W-:Y:S05]  /*269f0*/  BRA `(.L_x_3152) ;  /* 0xffffffb800847947 */ /* 0x000fea000383ffff */
.L_x_3029:
[----:B0-----:R0:W2:Y:S02]  /*26a00*/  SYNCS.PHASECHK.TRANS64.TRYWAIT P0, [R2+URZ+0x60], R3 ;  /* 0x00006003020075a7 */ /* 0x0010a4000800017f */
[----:B--2---:R-:W-:Y:S05]  /*26a10*/  @!P0 NANOSLEEP.SYNCS 0x989680 ;  /* 0x009896800000895d */ /* 0x004fea0003900000 */
[----:B------:R-:W2:Y:S02]  /*26a20*/  @!P0 SYNCS.PHASECHK.TRANS64 P0, [R2+URZ+0x60], R3 ;  /* 0x00006003020085a7 */ /* 0x000ea4000800007f */
[----:B--2---:R-:W-:Y:S05]  /*26a30*/  @!P0 BRA `(.L_x_3029) ;  /* 0xfffffffc00f08947 */ /* 0x004fea000383ffff */
[----:B------:R-:W-:Y:S05]  /*26a40*/  BRA `(.L_x_3153) ;  /* 0xffffffbc009c7947 */ /* 0x000fea000383ffff */
.L_x_3038:
[----:B---3--:R3:W4:Y:S02]  /*26a50*/  SYNCS.PHASECHK.TRANS64.TRYWAIT P0, [R2+URZ+0x34840], R3 ;  /* 0x03484003020075a7 */ /* 0x008724000800017f */
[----:B----4-:R-:W-:Y:S05]  /*26a60*/  @!P0 NANOSLEEP.SYNCS 0x989680 ;  /* 0x009896800000895d */ /* 0x010fea0003900000 */
[----:B------:R-:W4:Y:S02]  /*26a70*/  @!P0 SYNCS.PHASECHK.TRANS64 P0, [R2+URZ+0x34840], R3 ;  /* 0x03484003020085a7 */ /* 0x000f24000800007f */
[----:B----4-:R-:W-:Y:S05]  /*26a80*/  @!P0 BRA `(.L_x_3038) ;  /* 0xfffffffc00f08947 */ /* 0x010fea000383ffff */
[----:B------:R-:W-:Y:S05]  /*26a90*/  BRA `(.L_x_3154) ;  /* 0xffffffc400107947 */ /* 0x000fea000383ffff */
.L_x_3045:
[----:B0-----:R0:W2:Y:S02]  /*26aa0*/  SYNCS.PHASECHK.TRANS64.TRYWAIT P0, [R2+URZ+0x60], R5 ;  /* 0x00006005020075a7 */ /* 0x0010a4000800017f */
[----:B--2---:R-:W-:Y:S05]  /*26ab0*/  @!P0 NANOSLEEP.SYNCS 0x989680 ;  /* 0x009896800000895d */ /* 0x004fea0003900000 */
[----:B------:R-:W2:Y:S02]  /*26ac0*/  @!P0 SYNCS.PHASECHK.TRANS64 P0, [R2+URZ+0x60], R5 ;  /* 0x00006005020085a7 */ /* 0x000ea4000800007f */
[----:B--2---:R-:W-:Y:S05]  /*26ad0*/  @!P0 BRA `(.L_x_3045) ;  /* 0xfffffffc00f08947 */ /* 0x004fea000383ffff */
[----:B------:R-:W-:Y:S05]  /*26ae0*/  BRA `(.L_x_3155) ;  /* 0xffffffc800287947 */ /* 0x000fea000383ffff */
.L_x_3056:
[----:B0-----:R0:W2:Y:S02]  /*26af0*/  SYNCS.PHASECHK.TRANS64.TRYWAIT P0, [R0+URZ+0x34860], R2 ;  /* 0x03486002000075a7 */ /* 0x0010a4000800017f */
[----:B--2---:R-:W-:Y:S05]  /*26b00*/  @!P0 NANOSLEEP.SYNCS 0x989680 ;  /* 0x009896800000895d */ /* 0x004fea0003900000 */
[----:B------:R-:W2:Y:S02]  /*26b10*/  @!P0 SYNCS.PHASECHK.TRANS64 P0, [R0+URZ+0x34860], R2 ;  /* 0x03486002000085a7 */ /* 0x000ea4000800007f */
[----:B--2---:R-:W-:Y:S05]  /*26b20*/  @!P0 BRA `(.L_x_3056) ;  /* 0xfffffffc00f08947 */ /* 0x004fea000383ffff */
[----:B------:R-:W-:Y:S05]  /*26b30*/  BRA `(.L_x_3156) ;  /* 0xffffffcc00807947 */ /* 0x000fea000383ffff */
.L_x_3063:
[----:B------:R-:W-:Y:S01]  /*26b40*/  BSSY B0, `(.L_x_3157) ;  /* 0x0000008000007945 */ /* 0x000fe20003800000 */
[----:B0-----:R-:W-:Y:S02]  /*26b50*/  IMAD.MOV.U32 R13, RZ, RZ, R16 ;  /* 0x000000ffff0d7224 */ /* 0x001fe400078e0010 */
[----:B------:R-:W-:Y:S02]  /*26b60*/  IMAD.MOV.U32 R12, RZ, RZ, RZ ;  /* 0x000000ffff0c7224 */ /* 0x000fe400078e00ff */
[----:B------:R-:W-:Y:S02]  /*26b70*/  IMAD.MOV.U32 R11, RZ, RZ, 0x1f ;  /* 0x0000001fff0b7424 */ /* 0x000fe400078e00ff */
[----:B------:R-:W-:-:S07]  /*26b80*/  IMAD.MOV.U32 R15, RZ, RZ, -0x1 ;  /* 0xffffffffff0f7424 */ /* 0x000fce00078e00ff */
[----:B-1---5:R-:W-:Y:S05]  /*26b90*/  WARPSYNC.COLLECTIVE R15, `(.L_x_3158) ;  /* 0x000000000f087348 */ /* 0x022fea0003c00000 */
[----:B------:R0:W2:Y:S02]  /*26ba0*/  SHFL.IDX P6, R14, R13, R12, R11 ;  /* 0x0000000c0d0e7389 */ /* 0x0000a400000c000b */
[----:B012--5:R-:W-:Y:S01]  /*26bb0*/  ENDCOLLECTIVE ;  /* 0x000000000000791b */ /* 0x027fe20003800000 */
.L_x_3158:
[----:B------:R-:W-:Y:S05]  /*26bc0*/  BSYNC B0 ;  /* 0x0000000000007941 */ /* 0x000fea0003800000 */
.L_x_3157:
        /* <DEDUP_REMOVED lines=9> */
.L_x_3159:
        /* <DEDUP_REMOVED lines=18> */
.L_x_3160:
        /* <DEDUP_REMOVED lines=8> */
.L_x_3161:
        /* <DEDUP_REMOVED lines=8> */
.L_x_3162:
        /* <DEDUP_REMOVED lines=8> */
.L_x_3163:
        /* <DEDUP_REMOVED lines=8> */
.L_x_3164:
        /* <DEDUP_REMOVED lines=9> */
.L_x_3165:
[----:B------:R-:W-:Y:S01]  /*27010*/  IMAD.MOV.U32 R16, RZ, RZ, R14 ;  /* 0x000000ffff107224 */ /* 0x000fe200078e000e */
[----:B------:R-:W-:Y:S06]  /*27020*/  BRA `(.L_x_3166) ;  /* 0xffffffd000047947 */ /* 0x000fec000383ffff */
.L_x_3068:
[----:B------:R-:W-:Y:S01]  /*27030*/  BSSY B0, `(.L_x_3167) ;  /* 0x0000008000007945 */ /* 0x000fe20003800000 */
[----:B0----5:R-:W-:Y:S02]  /*27040*/  IMAD.MOV.U32 R13, RZ, RZ, R3 ;  /* 0x000000ffff0d7224 */ /* 0x021fe400078e0003 */
[----:B------:R-:W-:Y:S02]  /*27050*/  IMAD.MOV.U32 R12, RZ, RZ, 0x1 ;  /* 0x00000001ff0c7424 */ /* 0x000fe400078e00ff */
[----:B------:R-:W-:Y:S02]  /*27060*/  IMAD.MOV.U32 R11, RZ, RZ, RZ ;  /* 0x000000ffff0b7224 */ /* 0x000fe400078e00ff */
[----:B------:R-:W-:-:S07]  /*27070*/  IMAD.MOV.U32 R15, RZ, RZ, -0x1 ;  /* 0xffffffffff0f7424 */ /* 0x000fce00078e00ff */
[----:B-12---:R-:W-:Y:S05]  /*27080*/  WARPSYNC.COLLECTIVE R15, `(.L_x_3168) ;  /* 0x000000000f087348 */ /* 0x006fea0003c00000 */
[----:B------:R0:W3:Y:S02]  /*27090*/  SHFL.UP P6, R14, R13, R12, R11 ;  /* 0x0400000c0d0e7389 */ /* 0x0000e400000c000b */
[----:B0123--:R-:W-:Y:S01]  /*270a0*/  ENDCOLLECTIVE ;  /* 0x000000000000791b */ /* 0x00ffe20003800000 */
.L_x_3168:
[----:B------:R-:W-:Y:S05]  /*270b0*/  BSYNC B0 ;  /* 0x0000000000007941 */ /* 0x000fea0003800000 */
.L_x_3167:
        /* <DEDUP_REMOVED lines=10> */
.L_x_3169:
        /* <DEDUP_REMOVED lines=8> */
.L_x_3170:
        /* <DEDUP_REMOVED lines=8> */
.L_x_3171:
        /* <DEDUP_REMOVED lines=8> */
.L_x_3172:
        /* <DEDUP_REMOVED lines=9> */
.L_x_3173:
[----:B------:R-:W-:Y:S01]  /*27370*/  IMAD.MOV.U32 R16, RZ, RZ, R14 ;  /* 0x000000ffff107224 */ /* 0x000fe200078e000e */
[----:B------:R-:W-:Y:S06]  /*27380*/  BRA `(.L_x_3174) ;  /* 0xffffffcc00c87947 */ /* 0x000fec000383ffff */
.L_x_3070:
[----:B------:R-:W-:Y:S01]  /*27390*/  BSSY B0, `(.L_x_3175) ;  /* 0x0000006000007945 */ /* 0x000fe20003800000 */
[----:B------:R-:W-:Y:S01]  /*273a0*/  PLOP3.LUT P6, PT, P6, PT, PT, 0x8, 0x0 ;  /* 0x000000000000781c */ /* 0x000fe200037ce170 */
[----:B------:R-:W-:-:S12]  /*273b0*/  IMAD.MOV.U32 R15, RZ, RZ, -0x1 ;  /* 0xffffffffff0f7424 */ /* 0x000fd800078e00ff */
[----:B012--5:R-:W-:Y:S05]  /*273c0*/  WARPSYNC.COLLECTIVE R15, `(.L_x_3176) ;  /* 0x000000000f087348 */ /* 0x027fea0003c00000 */
[----:B------:R-:W-:Y:S01]  /*273d0*/  VOTE.ANY R14, PT, P6 ;  /* 0x00000000000e7806 */ /* 0x000fe200030e0100 */
[----:B012--5:R-:W-:Y:S06]  /*273e0*/  ENDCOLLECTIVE ;  /* 0x000000000000791b */ /* 0x027fec0003800000 */
.L_x_3176:
[----:B------:R-:W-:Y:S05]  /*273f0*/  BSYNC B0 ;  /* 0x0000000000007941 */ /* 0x000fea0003800000 */
.L_x_3175:
        /* <DEDUP_REMOVED lines=9> */
.L_x_3177:
[----:B------:R-:W-:Y:S01]  /*27490*/  IMAD.MOV.U32 R17, RZ, RZ, R14 ;  /* 0x000000ffff117224 */ /* 0x000fe200078e000e */
[----:B------:R-:W-:Y:S06]  /*274a0*/  BRA `(.L_x_3178) ;  /* 0xffffffcc00b87947 */ /* 0x000fec000383ffff */
.L_x_3072:
[----:B------:R-:W-:Y:S01]  /*274b0*/  BSSY B0, `(.L_x_3179) ;  /* 0x0000007000007945 */ /* 0x000fe20003800000 */
[----:B0-----:R-:W-:Y:S02]  /*274c0*/  IMAD.MOV.U32 R13, RZ, RZ, R2 ;  /* 0x000000ffff0d7224 */ /* 0x001fe400078e0002 */
[----:B------:R-:W-:Y:S02]  /*274d0*/  IMAD.MOV.U32 R11, RZ, RZ, 0x1f ;  /* 0x0000001fff0b7424 */ /* 0x000fe400078e00ff */
[----:B------:R-:W-:-:S07]  /*274e0*/  IMAD.MOV.U32 R15, RZ, RZ, -0x1 ;  /* 0xffffffffff0f7424 */ /* 0x000fce00078e00ff */
[----:B-12345:R-:W-:Y:S05]  /*274f0*/  WARPSYNC.COLLECTIVE R15, `(.L_x_3180) ;  /* 0x000000000f087348 */ /* 0x03efea0003c00000 */
[----:B------:R0:W0:Y:S02]  /*27500*/  SHFL.IDX P6, R14, R13, R12, R11 ;  /* 0x0000000c0d0e7389 */ /* 0x00002400000c000b */
[----:B012345:R-:W-:Y:S01]  /*27510*/  ENDCOLLECTIVE ;  /* 0x000000000000791b */ /* 0x03ffe20003800000 */
.L_x_3180:
[----:B------:R-:W-:Y:S05]  /*27520*/  BSYNC B0 ;  /* 0x0000000000007941 */ /* 0x000fea0003800000 */
.L_x_3179:
[----:B------:R-:W-:Y:S01]  /*27530*/  IMAD.MOV.U32 R2, RZ, RZ, R14 ;  /* 0x000000ffff027224 */ /* 0x000fe200078e000e */
[----:B------:R-:W-:Y:S06]  /*27540*/  BRA `(.L_x_3181) ;  /* 0xffffffcc00ac7947 */ /* 0x000fec000383ffff */
.L_x_3076:
[----:B0-----:R0:W2:Y:S02]  /*27550*/  SYNCS.PHASECHK.TRANS64.TRYWAIT P0, [R0+URZ+0x34820], R3 ;  /* 0x03482003000075a7 */ /* 0x0010a4000800017f */
[----:B--2---:R-:W-:Y:S05]  /*27560*/  @!P0 NANOSLEEP.SYNCS 0x989680 ;  /* 0x009896800000895d */ /* 0x004fea0003900000 */
[----:B------:R-:W2:Y:S02]  /*27570*/  @!P0 SYNCS.PHASECHK.TRANS64 P0, [R0+URZ+0x34820], R3 ;  /* 0x03482003000085a7 */ /* 0x000ea4000800007f */
[----:B--2---:R-:W-:Y:S05]  /*27580*/  @!P0 BRA `(.L_x_3076) ;  /* 0xfffffffc00f08947 */ /* 0x004fea000383ffff */
[----:B------:R-:W-:Y:S05]  /*27590*/  BRA `(.L_x_3182) ;  /* 0xffffffd400307947 */ /* 0x000fea000383ffff */
.L_x_3077:
        /* <DEDUP_REMOVED lines=8> */
[----:B01-3-5:R-:W-:Y:S05]  /*27620*/  WARPSYNC.COLLECTIVE R15, `(.L_x_3184) ;  /* 0x000000000f087348 */ /* 0x02bfea0003c00000 */
[----:B------:R2:W4:Y:S02]  /*27630*/  SHFL.IDX P6, R14, R13, R12, R11 ;  /* 0x0000000c0d0e7389 */ /* 0x00052400000c000b */
[----:B012345:R-:W-:Y:S01]  /*27640*/  ENDCOLLECTIVE ;  /* 0x000000000000791b */ /* 0x03ffe20003800000 */
.L_x_3184:
[----:B------:R-:W-:Y:S05]  /*27650*/  BSYNC B0 ;  /* 0x0000000000007941 */ /* 0x000fea0003800000 */
.L_x_3183:
[----:B------:R-:W-:Y:S05]  /*27660*/  BRA `(.L_x_3185) ;  /* 0xffffffd400187947 */ /* 0x000fea000383ffff */
.L_x_3078:
[----:B------:R-:W-:Y:S01]  /*27670*/  BSSY B0, `(.L_x_3186) ;  /* 0x0000006000007945 */ /* 0x000fe20003800000 */
[----:B------:R-:W-:-:S07]  /*27680*/  IMAD.MOV.U32 R15, RZ, RZ, -0x1 ;  /* 0xffffffffff0f7424 */ /* 0x000fce00078e00ff */
[----:B0123-5:R-:W-:Y:S05]  /*27690*/  WARPSYNC.COLLECTIVE R15, `(.L_x_3187) ;  /* 0x000000000f0c7348 */ /* 0x02ffea0003c00000 */
[----:B------:R-:W-:Y:S02]  /*276a0*/  ELECT P6, UR62, PT ;  /* 0x00000000003e782f */ /* 0x000fe400038c0000 */
[----:B------:R-:W-:Y:S01]  /*276b0*/  MOV R14, UR62 ;  /* 0x0000003e000e7c02 */ /* 0x000fe20008000f00 */
[----:B0123-5:R-:W-:Y:S10]  /*276c0*/  ENDCOLLECTIVE ;  /* 0x000000000000791b */ /* 0x02fff40003800000 */
.L_x_3187:
[----:B------:R-:W-:Y:S05]  /*276d0*/  BSYNC B0 ;  /* 0x0000000000007941 */ /* 0x000fea0003800000 */
.L_x_3186:
[----:B------:R-:W-:Y:S05]  /*276e0*/  BRA `(.L_x_3188) ;  /* 0xffffffd4000c7947 */ /* 0x000fea000383ffff */
.L_x_3080:
[----:B0-----:R0:W2:Y:S02]  /*276f0*/  SYNCS.PHASECHK.TRANS64.TRYWAIT P0, [R6+URZ], R5 ;  /* 0x00000005060075a7 */ /* 0x0010a4000800017f */
[----:B--2---:R-:W-:Y:S05]  /*27700*/  @!P0 NANOSLEEP.SYNCS 0x989680 ;  /* 0x009896800000895d */ /* 0x004fea0003900000 */
[----:B------:R-:W2:Y:S02]  /*27710*/  @!P0 SYNCS.PHASECHK.TRANS64 P0, [R6+URZ], R5 ;  /* 0x00000005060085a7 */ /* 0x000ea4000800007f */
[----:B--2---:R-:W-:Y:S05]  /*27720*/  @!P0 BRA `(.L_x_3080) ;  /* 0xfffffffc00f08947 */ /* 0x004fea000383ffff */
[----:B------:R-:W-:Y:S05]  /*27730*/  BRA `(.L_x_3189) ;  /* 0xffffffd400507947 */ /* 0x000fea000383ffff */
.L_x_3081:
[----:B--2---:R2:W3:Y:S02]  /*27740*/  SYNCS.PHASECHK.TRANS64.TRYWAIT P0, [R7+URZ], R2 ;  /* 0x00000002070075a7 */ /* 0x0044e4000800017f */
[----:B---3--:R-:W-:Y:S05]  /*27750*/  @!P0 NANOSLEEP.SYNCS 0x989680 ;  /* 0x009896800000895d */ /* 0x008fea0003900000 */
[----:B------:R-:W3:Y:S02]  /*27760*/  @!P0 SYNCS.PHASECHK.TRANS64 P0, [R7+URZ], R2 ;  /* 0x00000002070085a7 */ /* 0x000ee4000800007f */
[----:B---3--:R-:W-:Y:S05]  /*27770*/  @!P0 BRA `(.L_x_3081) ;  /* 0xfffffffc00f08947 */ /* 0x008fea000383ffff */
[----:B------:R-:W-:Y:S05]  /*27780*/  BRA `(.L_x_3190) ;  /* 0xffffffd400447947 */ /* 0x000fea000383ffff */
.L_x_3083:
[----:B---3--:R3:W4:Y:S02]  /*27790*/  SYNCS.PHASECHK.TRANS64.TRYWAIT P0, [R4+URZ], R5 ;  /* 0x00000005040075a7 */ /* 0x008724000800017f */
[----:B----4-:R-:W-:Y:S05]  /*277a0*/  @!P0 NANOSLEEP.SYNCS 0x989680 ;  /* 0x009896800000895d */ /* 0x010fea0003900000 */
[----:B------:R-:W4:Y:S02]  /*277b0*/  @!P0 SYNCS.PHASECHK.TRANS64 P0, [R4+URZ], R5 ;  /* 0x00000005040085a7 */ /* 0x000f24000800007f */
[----:B----4-:R-:W-:Y:S05]  /*277c0*/  @!P0 BRA `(.L_x_3083) ;  /* 0xfffffffc00f08947 */ /* 0x010fea000383ffff */
[----:B------:R-:W-:Y:S05]  /*277d0*/  BRA `(.L_x_3191) ;  /* 0xffffffd4004c7947 */ /* 0x000fea000383ffff */
.L_x_3192:
        /* <DEDUP_REMOVED lines=10> */
.L_x_3202:


//--------------------- .nv.global.init           --------------------------
	.section	.nv.global.init,"aw",@progbits
.nv.global.init:
	.type		$str$23,@object
	.size		$str$23,($str$24 - $str$23)
$str$23:
        /*0000*/ 	.byte	0x28, 0x61, 0x64, 0x64, 0x72, 0x65, 0x73, 0x73, 0x20, 0x26, 0x20, 0x6d, 0x61, 0x73, 0x6b, 0x29
        /*0010*/ 	.byte	0x20, 0x3d, 0x3d, 0x20, 0x30, 0x00
	.type		$str$24,@object
	.size		$str$24,(__unnamed_11 - $str$24)
$str$24:
        /*0016*/ 	.byte	0x2f, 0x74, 0x6d, 0x70, 0x2f, 0x6f, 0x73, 0x73, 0x5f, 0x6b, 0x65, 0x72, 0x6e, 0x65, 0x6c, 0x73
        /*0026*/ 	.byte	0x5f, 0x73, 0x72, 0x63, 0x2f, 0x66, 0x6c, 0x61, 0x73, 0x68, 0x5f, 0x61, 0x74, 0x74, 0x65, 0x6e
        /*0036*/ 	.byte	0x74, 0x69, 0x6f, 0x6e, 0x2f, 0x63, 0x73, 0x72, 0x63, 0x2f, 0x63, 0x75, 0x74, 0x6c, 0x61, 0x73
        /*0046*/ 	.byte	0x73, 0x2f, 0x69, 0x6e, 0x63, 0x6c, 0x75, 0x64, 0x65, 0x2f, 0x63, 0x75, 0x74, 0x65, 0x2f, 0x70
        /*0056*/ 	.byte	0x6f, 0x69, 0x6e, 0x74, 0x65, 0x72, 0x5f, 0x66, 0x6c, 0x61, 0x67, 0x67, 0x65, 0x64, 0x2e, 0x68
        /*0066*/ 	.byte	0x70, 0x70, 0x00
	.type		__unnamed_11,@object
	.size		__unnamed_11,(__unnamed_4 - __unnamed_11)
__unnamed_11:
        /* <DEDUP_REMOVED lines=25> */
	.type		__unnamed_4,@object
	.size		__unnamed_4,(__unnamed_6 - __unnamed_4)
__unnamed_4:
        /* <DEDUP_REMOVED lines=25> */
	.type		__unnamed_6,@object
	.size		__unnamed_6,(__unnamed_9 - __unnamed_6)
__unnamed_6:
        /* <DEDUP_REMOVED lines=25> */
	.type		__unnamed_9,@object
	.size		__unnamed_9,(__unnamed_5 - __unnamed_9)
__unnamed_9:
        /* <DEDUP_REMOVED lines=29> */
	.type		__unnamed_5,@object
	.size		__unnamed_5,(__unnamed_3 - __unnamed_5)
__unnamed_5:
        /* <DEDUP_REMOVED lines=29> */
	.type		__unnamed_3,@object
	.size		__unnamed_3,(__unnamed_8 - __unnamed_3)
__unnamed_3:
        /* <DEDUP_REMOVED lines=29> */
	.type		__unnamed_8,@object
	.size		__unnamed_8,(__unnamed_10 - __unnamed_8)
__unnamed_8:
        /* <DEDUP_REMOVED lines=29> */
	.type		__unnamed_10,@object
	.size		__unnamed_10,(__unnamed_2 - __unnamed_10)
__unnamed_10:
        /* <DEDUP_REMOVED lines=29> */
	.type		__unnamed_2,@object
	.size		__unnamed_2,(__unnamed_1 - __unnamed_2)
__unnamed_2:
        /* <DEDUP_REMOVED lines=29> */
	.type		__unnamed_1,@object
	.size		__unnamed_1,(__unnamed_7 - __unnamed_1)
__unnamed_1:
        /* <DEDUP_REMOVED lines=29> */
        /*11a5*/ 	.byte	0x5d, 0x00
	.type		__unnamed_7,@object
	.size		__unnamed_7,(.L_6 - __unnamed_7)
__unnamed_7:
        /* <DEDUP_REMOVED lines=30> */
.L_6:


//--------------------- .nv.shared._ZN7cutlass13device_kernelIN5flash11enable_sm90INS1_16FlashAttnFwdSm90INS1_25CollectiveMainloopFwdSm90ILi2EN4cute5tupleIJNS5_1CILi1EEES8_S8_EEENS6_IJNS7_ILi128EEESA_NS7_ILi192EEEEEELi128ENS_10bfloat16_tEfNS_4arch4Sm90ELb0ELb0ELb0ELb0ELb0ELb0ELb0ELb1ELb1ELb1ELb0ELb0EEENS1_21CollectiveEpilogueFwdINS6_IJSA_SA_SA_EEES9_SD_SF_Li256ELb0ELb1ELb0ELb0EEENS1_29StaticPersistentTileSchedulerILb0EEEEEEEEEvNT_6ParamsE --------------------------
	.section	.nv.shared._ZN7cutlass13device_kernelIN5flash11enable_sm90INS1_16FlashAttnFwdSm90INS1_25CollectiveMainloopFwdSm90ILi2EN4cute5tupleIJNS5_1CILi1EEES8_S8_EEENS6_IJNS7_ILi128EEESA_NS7_ILi192EEEEEELi128ENS_10bfloat16_tEfNS_4arch4Sm90ELb0ELb0ELb0ELb0ELb0ELb0ELb0ELb1ELb1ELb1ELb0ELb0EEENS1_21CollectiveEpilogueFwdINS6_IJSA_SA_SA_EEES9_SD_SF_Li256ELb0ELb1ELb0ELb0EEENS1_29StaticPersistentTileSchedulerILb0EEEEEEEEEvNT_6ParamsE,"aw",@nobits
	.sectionflags	@""
	.align	16
	.zero		1024


//--------------------- .nv.shared.reserved.0     --------------------------
	.section	.nv.shared.reserved.0,"aw",@nobits
	.weak		__nv_reservedSMEM_offset_0_alias
	.size		__nv_reservedSMEM_offset_0_alias, 0, 0
	.other		__nv_reservedSMEM_offset_0_alias,@"STO_CUDA_RESERVED_SHARED STV_DEFAULT"
__nv_reservedSMEM_offset_0_alias:
	.zero		0


//--------------------- .nv.global                --------------------------
	.section	.nv.global,"aw",@nobits
.nv.global:
	.type		_ZN78_INTERNAL_375e23a3_42_flash_fwd_hdim192_128_bf16_packgqa_sm90_cu_bdbb69e5_30684cute1_E,@object
	.size		_ZN78_INTERNAL_375e23a3_42_flash_fwd_hdim192_128_bf16_packgqa_sm90_cu_bdbb69e5_30684cute1_E,(_ZN78_INTERNAL_375e23a3_42_flash_fwd_hdim192_128_bf16_packgqa_sm90_cu_bdbb69e5_30684cuda3std3__45__cpo6cbeginE - _ZN78_INTERNAL_375e23a3_42_flash_fwd_hdim192_128_bf16_packgqa_sm90_cu_bdbb69e5_30684cute1_E)
_ZN78_INTERNAL_375e23a3_42_flash_fwd_hdim192_128_bf16_packgqa_sm90_cu_bdbb69e5_30684cute1_E:
	.zero		1
	.type		_ZN78_INTERNAL_375e23a3_42_flash_fwd_hdim192_128_bf16_packgqa_sm90_cu_bdbb69e5_30684cuda3std3__45__cpo6cbeginE,@object
	.size		_ZN78_INTERNAL_375e23a3_42_flash_fwd_hdim192_128_bf16_packgqa_sm90_cu_bdbb69e5_30684cuda3std3__45__cpo6cbeginE,(_ZN78_INTERNAL_375e23a3_42_flash_fwd_hdim192_128_bf16_packgqa_sm90_cu_bdbb69e5_30684cuda3std3__48in_placeE - _ZN78_INTERNAL_375e23a3_42_flash_fwd_hdim192_128_bf16_packgqa_sm90_cu_bdbb69e5_30684cuda3std3__45__cpo6cbeginE)
_ZN78_INTERNAL_375e23a3_42_flash_fwd_hdim192_128_bf16_packgqa_sm90_cu_bdbb69e5_30684cuda3std3__45__cpo6cbeginE:
	.zero		1
	.type		_ZN78_INTERNAL_375e23a3_42_flash_fwd_hdim192_128_bf16_packgqa_sm90_cu_bdbb69e5_30684cuda3std3__48in_placeE,@object
	.size		_ZN78_INTERNAL_375e23a3_42_flash_fwd_hdim192_128_bf16_packgqa_sm90_cu_bdbb69e5_30684cuda3std3__48in_placeE,(_ZN78_INTERNAL_375e23a3_42_flash_fwd_hdim192_128_bf16_packgqa_sm90_cu_bdbb69e5_30684cuda3std6ranges3__45__cpo9iter_moveE - _ZN78_INTERNAL_375e23a3_42_flash_fwd_hdim192_128_bf16_packgqa_sm90_cu_bdbb69e5_30684cuda3std3__48in_placeE)
_ZN78_INTERNAL_375e23a3_42_flash_fwd_hdim192_128_bf16_packgqa_sm90_cu_bdbb69e5_30684cuda3std3__48in_placeE:
	.zero		1
	.type		_ZN78_INTERNAL_375e23a3_42_flash_fwd_hdim192_128_bf16_packgqa_sm90_cu_bdbb69e5_30684cuda3std6ranges3__45__cpo9iter_moveE,@object
	.size		_ZN78_INTERNAL_375e23a3_42_flash_fwd_hdim192_128_bf16_packgqa_sm90_cu_bdbb69e5_30684cuda3std6ranges3__45__cpo9iter_moveE,(_ZN78_INTERNAL_375e23a3_42_flash_fwd_hdim192_128_bf16_packgqa_sm90_cu_bdbb69e5_30684cuda3std3__45__cpo5beginE - _ZN78_INTERNAL_375e23a3_42_flash_fwd_hdim192_128_bf16_packgqa_sm90_cu_bdbb69e5_30684cuda3std6ranges3__45__cpo9iter_moveE)
_ZN78_INTERNAL_375e23a3_42_flash_fwd_hdim192_128_bf16_packgqa_sm90_cu_bdbb69e5_30684cuda3std6ranges3__45__cpo9iter_moveE:
	.zero		1
	.type		_ZN78_INTERNAL_375e23a3_42_flash_fwd_hdim192_128_bf16_packgqa_sm90_cu_bdbb69e5_30684cuda3std3__45__cpo5beginE,@object
	.size		_ZN78_INTERNAL_375e23a3_42_flash_fwd_hdim192_128_bf16_packgqa_sm90_cu_bdbb69e5_30684cuda3std3__45__cpo5beginE,(_ZN78_INTERNAL_375e23a3_42_flash_fwd_hdim192_128_bf16_packgqa_sm90_cu_bdbb69e5_30684cuda3std3__480_GLOBAL__N__375e23a3_42_flash_fwd_hdim192_128_bf16_packgqa_sm90_cu_bdbb69e5_30686ignoreE - _ZN78_INTERNAL_375e23a3_42_flash_fwd_hdim192_128_bf16_packgqa_sm90_cu_bdbb69e5_30684cuda3std3__45__cpo5beginE)
_ZN78_INTERNAL_375e23a3_42_flash_fwd_hdim192_128_bf16_packgqa_sm90_cu_bdbb69e5_30684cuda3std3__45__cpo5beginE:
	.zero		1
	.type		_ZN78_INTERNAL_375e23a3_42_flash_fwd_hdim192_128_bf16_packgqa_sm90_cu_bdbb69e5_30684cuda3std3__480_GLOBAL__N__375e23a3_42_flash_fwd_hdim192_128_bf16_packgqa_sm90_cu_bdbb69e5_30686ignoreE,@object
	.size		_ZN78_INTERNAL_375e23a3_42_flash_fwd_hdim192_128_bf16_packgqa_sm90_cu_bdbb69e5_30684cuda3std3__480_GLOBAL__N__375e23a3_42_flash_fwd_hdim192_128_bf16_packgqa_sm90_cu_bdbb69e5_30686ignoreE,(_ZN78_INTERNAL_375e23a3_42_flash_fwd_hdim192_128_bf16_packgqa_sm90_cu_bdbb69e5_30684cute7productE - _ZN78_INTERNAL_375e23a3_42_flash_fwd_hdim192_128_bf16_packgqa_sm90_cu_bdbb69e5_30684cuda3std3__480_GLOBAL__N__375e23a3_42_flash_fwd_hdim192_128_bf16_packgqa_sm90_cu_bdbb69e5_30686ignoreE)
_ZN78_INTERNAL_375e23a3_42_flash_fwd_hdim192_128_bf16_packgqa_sm90_cu_bdbb69e5_30684cuda3std3__480_GLOBAL__N__375e23a3_42_flash_fwd_hdim192_128_bf16_packgqa_sm90_cu_bdbb69e5_30686ignoreE:
	.zero		1
	.type		_ZN78_INTERNAL_375e23a3_42_flash_fwd_hdim192_128_bf16_packgqa_sm90_cu_bdbb69e5_30684cute7productE,@object
	.size		_ZN78_INTERNAL_375e23a3_42_flash_fwd_hdim192_128_bf16_packgqa_sm90_cu_bdbb69e5_30684cute7productE,(_ZN78_INTERNAL_375e23a3_42_flash_fwd_hdim192_128_bf16_packgqa_sm90_cu_bdbb69e5_30684cuda3std3__45__cpo3endE - _ZN78_INTERNAL_375e23a3_42_flash_fwd_hdim192_128_bf16_packgqa_sm90_cu_bdbb69e5_30684cute7productE)
_ZN78_INTERNAL_375e23a3_42_flash_fwd_hdim192_128_bf16_packgqa_sm90_cu_bdbb69e5_30684cute7productE:
	.zero		1
	.type		_ZN78_INTERNAL_375e23a3_42_flash_fwd_hdim192_128_bf16_packgqa_sm90_cu_bdbb69e5_30684cuda3std3__45__cpo3endE,@object
	.size		_ZN78_INTERNAL_375e23a3_42_flash_fwd_hdim192_128_bf16_packgqa_sm90_cu_bdbb69e5_30684cuda3std3__45__cpo3endE,(_ZN78_INTERNAL_375e23a3_42_flash_fwd_hdim192_128_bf16_packgqa_sm90_cu_bdbb69e5_30684cuda3std3__419piecewise_constructE - _ZN78_INTERNAL_375e23a3_42_flash_fwd_hdim192_128_bf16_packgqa_sm90_cu_bdbb69e5_30684cuda3std3__45__cpo3endE)
_ZN78_INTERNAL_375e23a3_42_flash_fwd_hdim192_128_bf16_packgqa_sm90_cu_bdbb69e5_30684cuda3std3__45__cpo3endE:
	.zero		1
	.type		_ZN78_INTERNAL_375e23a3_42_flash_fwd_hdim192_128_bf16_packgqa_sm90_cu_bdbb69e5_30684cuda3std3__419piecewise_constructE,@object
	.size		_ZN78_INTERNAL_375e23a3_42_flash_fwd_hdim192_128_bf16_packgqa_sm90_cu_bdbb69e5_30684cuda3std3__419piecewise_constructE,(_ZN78_INTERNAL_375e23a3_42_flash_fwd_hdim192_128_bf16_packgqa_sm90_cu_bdbb69e5_30684cuda3std3__45__cpo4cendE - _ZN78_INTERNAL_375e23a3_42_flash_fwd_hdim192_128_bf16_packgqa_sm90_cu_bdbb69e5_30684cuda3std3__419piecewise_constructE)
_ZN78_INTERNAL_375e23a3_42_flash_fwd_hdim192_128_bf16_packgqa_sm90_cu_bdbb69e5_30684cuda3std3__419piecewise_constructE:
	.zero		1
	.type		_ZN78_INTERNAL_375e23a3_42_flash_fwd_hdim192_128_bf16_packgqa_sm90_cu_bdbb69e5_30684cuda3std3__45__cpo4cendE,@object
	.size		_ZN78_INTERNAL_375e23a3_42_flash_fwd_hdim192_128_bf16_packgqa_sm90_cu_bdbb69e5_30684cuda3std3__45__cpo4cendE,(_ZN78_INTERNAL_375e23a3_42_flash_fwd_hdim192_128_bf16_packgqa_sm90_cu_bdbb69e5_30684cuda3std6ranges3__45__cpo4swapE - _ZN78_INTERNAL_375e23a3_42_flash_fwd_hdim192_128_bf16_packgqa_sm90_cu_bdbb69e5_30684cuda3std3__45__cpo4cendE)
_ZN78_INTERNAL_375e23a3_42_flash_fwd_hdim192_128_bf16_packgqa_sm90_cu_bdbb69e5_30684cuda3std3__45__cpo4cendE:
	.zero		1
	.type		_ZN78_INTERNAL_375e23a3_42_flash_fwd_hdim192_128_bf16_packgqa_sm90_cu_bdbb69e5_30684cuda3std6ranges3__45__cpo4swapE,@object
	.size		_ZN78_INTERNAL_375e23a3_42_flash_fwd_hdim192_128_bf16_packgqa_sm90_cu_bdbb69e5_30684cuda3std6ranges3__45__cpo4swapE,(.L_18 - _ZN78_INTERNAL_375e23a3_42_flash_fwd_hdim192_128_bf16_packgqa_sm90_cu_bdbb69e5_30684cuda3std6ranges3__45__cpo4swapE)
_ZN78_INTERNAL_375e23a3_42_flash_fwd_hdim192_128_bf16_packgqa_sm90_cu_bdbb69e5_30684cuda3std6ranges3__45__cpo4swapE:
	.zero		1
.L_18:


//--------------------- .nv.shared._ZN7cutlass13device_kernelIN5flash11enable_sm90INS1_16FlashAttnFwdSm90INS1_25CollectiveMainloopFwdSm90ILi2EN4cute5tupleIJNS5_1CILi2EEENS7_ILi1EEES9_EEENS6_IJNS7_ILi128EEESB_NS7_ILi192EEEEEELi128ENS_10bfloat16_tEfNS_4arch4Sm90ELb0ELb0ELb0ELb0ELb0ELb0ELb0ELb1ELb1ELb1ELb0ELb0EEENS1_21CollectiveEpilogueFwdINS6_IJSB_SB_SB_EEESA_SE_SG_Li256ELb0ELb1ELb0ELb0EEENS1_29StaticPersistentTileSchedulerILb0EEEEEEEEEvNT_6ParamsE --------------------------
	.section	.nv.shared._ZN7cutlass13device_kernelIN5flash11enable_sm90INS1_16FlashAttnFwdSm90INS1_25CollectiveMainloopFwdSm90ILi2EN4cute5tupleIJNS5_1CILi2EEENS7_ILi1EEES9_EEENS6_IJNS7_ILi128EEESB_NS7_ILi192EEEEEELi128ENS_10bfloat16_tEfNS_4arch4Sm90ELb0ELb0ELb0ELb0ELb0ELb0ELb0ELb1ELb1ELb1ELb0ELb0EEENS1_21CollectiveEpilogueFwdINS6_IJSB_SB_SB_EEESA_SE_SG_Li256ELb0ELb1ELb0ELb0EEENS1_29StaticPersistentTileSchedulerILb0EEEEEEEEEvNT_6ParamsE,"aw",@nobits
	.sectionflags	@""
	.align	16
	.zero		1024


//--------------------- .nv.shared._ZN7cutlass13device_kernelIN5flash11enable_sm90INS1_16FlashAttnFwdSm90INS1_25CollectiveMainloopFwdSm90ILi2EN4cute5tupleIJNS5_1CILi1EEES8_S8_EEENS6_IJNS7_ILi128EEESA_NS7_ILi192EEEEEELi128ENS_10bfloat16_tEfNS_4arch4Sm90ELb0ELb0ELb0ELb1ELb0ELb0ELb0ELb1ELb1ELb1ELb0ELb0EEENS1_21CollectiveEpilogueFwdINS6_IJSA_SA_SA_EEES9_SD_SF_Li256ELb1ELb1ELb0ELb0EEENS1_36VarlenDynamicPersistentTileSchedulerILi128ELi128ELi256ELi128ELb0ELb1ELb1ELb0ELb1ELb1EEEEEEEEEvNT_6ParamsE --------------------------
	.section	.nv.shared._ZN7cutlass13device_kernelIN5flash11enable_sm90INS1_16FlashAttnFwdSm90INS1_25CollectiveMainloopFwdSm90ILi2EN4cute5tupleIJNS5_1CILi1EEES8_S8_EEENS6_IJNS7_ILi128EEESA_NS7_ILi192EEEEEELi128ENS_10bfloat16_tEfNS_4arch4Sm90ELb0ELb0ELb0ELb1ELb0ELb0ELb0ELb1ELb1ELb1ELb0ELb0EEENS1_21CollectiveEpilogueFwdINS6_IJSA_SA_SA_EEES9_SD_SF_Li256ELb1ELb1ELb0ELb0EEENS1_36VarlenDynamicPersistentTileSchedulerILi128ELi128ELi256ELi128ELb0ELb1ELb1ELb0ELb1ELb1EEEEEEEEEvNT_6ParamsE,"aw",@nobits
	.sectionflags	@""
	.align	16
	.zero		1024


//--------------------- .nv.shared._ZN7cutlass13device_kernelIN5flash11enable_sm90INS1_16FlashAttnFwdSm90INS1_25CollectiveMainloopFwdSm90ILi2EN4cute5tupleIJNS5_1CILi1EEES8_S8_EEENS6_IJNS7_ILi128EEESA_NS7_ILi192EEEEEELi128ENS_10bfloat16_tEfNS_4arch4Sm90ELb0ELb0ELb0ELb1ELb0ELb1ELb0ELb1ELb1ELb1ELb0ELb0EEENS1_21CollectiveEpilogueFwdINS6_IJSA_SA_SA_EEES9_SD_SF_Li256ELb1ELb1ELb0ELb0EEENS1_36VarlenDynamicPersistentTileSchedulerILi128ELi128ELi256ELi128ELb0ELb1ELb1ELb0ELb1ELb1EEEEEEEEEvNT_6ParamsE --------------------------
	.section	.nv.shared._ZN7cutlass13device_kernelIN5flash11enable_sm90INS1_16FlashAttnFwdSm90INS1_25CollectiveMainloopFwdSm90ILi2EN4cute5tupleIJNS5_1CILi1EEES8_S8_EEENS6_IJNS7_ILi128EEESA_NS7_ILi192EEEEEELi128ENS_10bfloat16_tEfNS_4arch4Sm90ELb0ELb0ELb0ELb1ELb0ELb1ELb0ELb1ELb1ELb1ELb0ELb0EEENS1_21CollectiveEpilogueFwdINS6_IJSA_SA_SA_EEES9_SD_SF_Li256ELb1ELb1ELb0ELb0EEENS1_36VarlenDynamicPersistentTileSchedulerILi128ELi128ELi256ELi128ELb0ELb1ELb1ELb0ELb1ELb1EEEEEEEEEvNT_6ParamsE,"aw",@nobits
	.sectionflags	@""
	.align	16
	.zero		1024


//--------------------- .nv.shared._ZN7cutlass13device_kernelIN5flash11enable_sm90INS1_16FlashAttnFwdSm90INS1_25CollectiveMainloopFwdSm90ILi2EN4cute5tupleIJNS5_1CILi1EEES8_S8_EEENS6_IJNS7_ILi128EEENS7_ILi96EEENS7_ILi192EEEEEELi128ENS_10bfloat16_tEfNS_4arch4Sm90ELb0ELb1ELb0ELb0ELb0ELb0ELb0ELb1ELb1ELb1ELb0ELb0EEENS1_21CollectiveEpilogueFwdINS6_IJSA_SA_SB_EEES9_SE_SG_Li256ELb0ELb1ELb0ELb0EEENS1_30DynamicPersistentTileSchedulerILi256ELi128ELb0ELb1ELb1EEEEEEEEEvNT_6ParamsE --------------------------
	.section	.nv.shared._ZN7cutlass13device_kernelIN5flash11enable_sm90INS1_16FlashAttnFwdSm90INS1_25CollectiveMainloopFwdSm90ILi2EN4cute5tupleIJNS5_1CILi1EEES8_S8_EEENS6_IJNS7_ILi128EEENS7_ILi96EEENS7_ILi192EEEEEELi128ENS_10bfloat16_tEfNS_4arch4Sm90ELb0ELb1ELb0ELb0ELb0ELb0ELb0ELb1ELb1ELb1ELb0ELb0EEENS1_21CollectiveEpilogueFwdINS6_IJSA_SA_SB_EEES9_SE_SG_Li256ELb0ELb1ELb0ELb0EEENS1_30DynamicPersistentTileSchedulerILi256ELi128ELb0ELb1ELb1EEEEEEEEEvNT_6ParamsE,"aw",@nobits
	.sectionflags	@""
	.align	16
	.zero		1024


//--------------------- .nv.shared._ZN7cutlass13device_kernelIN5flash11enable_sm90INS1_16FlashAttnFwdSm90INS1_25CollectiveMainloopFwdSm90ILi2EN4cute5tupleIJNS5_1CILi1EEES8_S8_EEENS6_IJNS7_ILi128EEENS7_ILi96EEENS7_ILi192EEEEEELi128ENS_10bfloat16_tEfNS_4arch4Sm90ELb0ELb1ELb0ELb1ELb0ELb0ELb0ELb1ELb1ELb1ELb0ELb0EEENS1_21CollectiveEpilogueFwdINS6_IJSA_SA_SB_EEES9_SE_SG_Li256ELb1ELb1ELb0ELb0EEENS1_36VarlenDynamicPersistentTileSchedulerILi128ELi96ELi256ELi128ELb0ELb1ELb1ELb1ELb0ELb1EEEEEEEEEvNT_6ParamsE --------------------------
	.section	.nv.shared._ZN7cutlass13device_kernelIN5flash11enable_sm90INS1_16FlashAttnFwdSm90INS1_25CollectiveMainloopFwdSm90ILi2EN4cute5tupleIJNS5_1CILi1EEES8_S8_EEENS6_IJNS7_ILi128EEENS7_ILi96EEENS7_ILi192EEEEEELi128ENS_10bfloat16_tEfNS_4arch4Sm90ELb0ELb1ELb0ELb1ELb0ELb0ELb0ELb1ELb1ELb1ELb0ELb0EEENS1_21CollectiveEpilogueFwdINS6_IJSA_SA_SB_EEES9_SE_SG_Li256ELb1ELb1ELb0ELb0EEENS1_36VarlenDynamicPersistentTileSchedulerILi128ELi96ELi256ELi128ELb0ELb1ELb1ELb1ELb0ELb1EEEEEEEEEvNT_6ParamsE,"aw",@nobits
	.sectionflags	@""
	.align	16
	.zero		1024


//--------------------- .nv.shared._ZN7cutlass13device_kernelIN5flash11enable_sm90INS1_16FlashAttnFwdSm90INS1_25CollectiveMainloopFwdSm90ILi2EN4cute5tupleIJNS5_1CILi1EEES8_S8_EEENS6_IJNS7_ILi128EEENS7_ILi96EEENS7_ILi192EEEEEELi128ENS_10bfloat16_tEfNS_4arch4Sm90ELb0ELb1ELb0ELb1ELb0ELb1ELb0ELb1ELb1ELb1ELb0ELb0EEENS1_21CollectiveEpilogueFwdINS6_IJSA_SA_SB_EEES9_SE_SG_Li256ELb1ELb1ELb0ELb0EEENS1_36VarlenDynamicPersistentTileSchedulerILi128ELi96ELi256ELi128ELb0ELb1ELb1ELb1ELb0ELb1EEEEEEEEEvNT_6ParamsE --------------------------
	.section	.nv.shared._ZN7cutlass13device_kernelIN5flash11enable_sm90INS1_16FlashAttnFwdSm90INS1_25CollectiveMainloopFwdSm90ILi2EN4cute5tupleIJNS5_1CILi1EEES8_S8_EEENS6_IJNS7_ILi128EEENS7_ILi96EEENS7_ILi192EEEEEELi128ENS_10bfloat16_tEfNS_4arch4Sm90ELb0ELb1ELb0ELb1ELb0ELb1ELb0ELb1ELb1ELb1ELb0ELb0EEENS1_21CollectiveEpilogueFwdINS6_IJSA_SA_SB_EEES9_SE_SG_Li256ELb1ELb1ELb0ELb0EEENS1_36VarlenDynamicPersistentTileSchedulerILi128ELi96ELi256ELi128ELb0ELb1ELb1ELb1ELb0ELb1EEEEEEEEEvNT_6ParamsE,"aw",@nobits
	.sectionflags	@""
	.align	16
	.zero		1024


//--------------------- .nv.shared._ZN7cutlass13device_kernelIN5flash11enable_sm90INS1_16FlashAttnFwdSm90INS1_25CollectiveMainloopFwdSm90ILi2EN4cute5tupleIJNS5_1CILi1EEES8_S8_EEENS6_IJNS7_ILi128EEESA_NS7_ILi192EEEEEELi128ENS_10bfloat16_tEfNS_4arch4Sm90ELb1ELb0ELb0ELb0ELb0ELb0ELb0ELb1ELb1ELb1ELb0ELb0EEENS1_21CollectiveEpilogueFwdINS6_IJSA_SA_SA_EEES9_SD_SF_Li256ELb0ELb1ELb0ELb0EEENS1_30DynamicPersistentTileSchedulerILi256ELi128ELb0ELb1ELb1EEEEEEEEEvNT_6ParamsE --------------------------
	.section	.nv.shared._ZN7cutlass13device_kernelIN5flash11enable_sm90INS1_16FlashAttnFwdSm90INS1_25CollectiveMainloopFwdSm90ILi2EN4cute5tupleIJNS5_1CILi1EEES8_S8_EEENS6_IJNS7_ILi128EEESA_NS7_ILi192EEEEEELi128ENS_10bfloat16_tEfNS_4arch4Sm90ELb1ELb0ELb0ELb0ELb0ELb0ELb0ELb1ELb1ELb1ELb0ELb0EEENS1_21CollectiveEpilogueFwdINS6_IJSA_SA_SA_EEES9_SD_SF_Li256ELb0ELb1ELb0ELb0EEENS1_30DynamicPersistentTileSchedulerILi256ELi128ELb0ELb1ELb1EEEEEEEEEvNT_6ParamsE,"aw",@nobits
	.sectionflags	@""
	.align	16
	.zero		1024


//--------------------- .nv.shared._ZN7cutlass13device_kernelIN5flash11enable_sm90INS1_16FlashAttnFwdSm90INS1_25CollectiveMainloopFwdSm90ILi2EN4cute5tupleIJNS5_1CILi1EEES8_S8_EEENS6_IJNS7_ILi128EEESA_NS7_ILi192EEEEEELi128ENS_10bfloat16_tEfNS_4arch4Sm90ELb1ELb0ELb0ELb1ELb0ELb0ELb0ELb1ELb1ELb1ELb0ELb0EEENS1_21CollectiveEpilogueFwdINS6_IJSA_SA_SA_EEES9_SD_SF_Li256ELb1ELb1ELb0ELb0EEENS1_36VarlenDynamicPersistentTileSchedulerILi128ELi128ELi256ELi128ELb0ELb1ELb1ELb1ELb1ELb1EEEEEEEEEvNT_6ParamsE --------------------------
	.section	.nv.shared._ZN7cutlass13device_kernelIN5flash11enable_sm90INS1_16FlashAttnFwdSm90INS1_25CollectiveMainloopFwdSm90ILi2EN4cute5tupleIJNS5_1CILi1EEES8_S8_EEENS6_IJNS7_ILi128EEESA_NS7_ILi192EEEEEELi128ENS_10bfloat16_tEfNS_4arch4Sm90ELb1ELb0ELb0ELb1ELb0ELb0ELb0ELb1ELb1ELb1ELb0ELb0EEENS1_21CollectiveEpilogueFwdINS6_IJSA_SA_SA_EEES9_SD_SF_Li256ELb1ELb1ELb0ELb0EEENS1_36VarlenDynamicPersistentTileSchedulerILi128ELi128ELi256ELi128ELb0ELb1ELb1ELb1ELb1ELb1EEEEEEEEEvNT_6ParamsE,"aw",@nobits
	.sectionflags	@""
	.align	16
	.zero		1024


//--------------------- .nv.shared._ZN7cutlass13device_kernelIN5flash11enable_sm90INS1_16FlashAttnFwdSm90INS1_25CollectiveMainloopFwdSm90ILi2EN4cute5tupleIJNS5_1CILi1EEES8_S8_EEENS6_IJNS7_ILi128EEESA_NS7_ILi192EEEEEELi128ENS_10bfloat16_tEfNS_4arch4Sm90ELb1ELb0ELb0ELb1ELb0ELb1ELb0ELb1ELb1ELb1ELb0ELb0EEENS1_21CollectiveEpilogueFwdINS6_IJSA_SA_SA_EEES9_SD_SF_Li256ELb1ELb1ELb0ELb0EEENS1_36VarlenDynamicPersistentTileSchedulerILi128ELi128ELi256ELi128ELb0ELb1ELb1ELb1ELb1ELb1EEEEEEEEEvNT_6ParamsE --------------------------
	.section	.nv.shared._ZN7cutlass13device_kernelIN5flash11enable_sm90INS1_16FlashAttnFwdSm90INS1_25CollectiveMainloopFwdSm90ILi2EN4cute5tupleIJNS5_1CILi1EEES8_S8_EEENS6_IJNS7_ILi128EEESA_NS7_ILi192EEEEEELi128ENS_10bfloat16_tEfNS_4arch4Sm90ELb1ELb0ELb0ELb1ELb0ELb1ELb0ELb1ELb1ELb1ELb0ELb0EEENS1_21CollectiveEpilogueFwdINS6_IJSA_SA_SA_EEES9_SD_SF_Li256ELb1ELb1ELb0ELb0EEENS1_36VarlenDynamicPersistentTileSchedulerILi128ELi128ELi256ELi128ELb0ELb1ELb1ELb1ELb1ELb1EEEEEEEEEvNT_6ParamsE,"aw",@nobits
	.sectionflags	@""
	.align	16
	.zero		1024


//--------------------- .nv.constant0._ZN7cutlass13device_kernelIN5flash11enable_sm90INS1_16FlashAttnFwdSm90INS1_25CollectiveMainloopFwdSm90ILi2EN4cute5tupleIJNS5_1CILi1EEES8_S8_EEENS6_IJNS7_ILi128EEESA_NS7_ILi192EEEEEELi128ENS_10bfloat16_tEfNS_4arch4Sm90ELb0ELb0ELb0ELb0ELb0ELb0ELb0ELb1ELb1ELb1ELb0ELb0EEENS1_21CollectiveEpilogueFwdINS6_IJSA_SA_SA_EEES9_SD_SF_Li256ELb0ELb1ELb0ELb0EEENS1_29StaticPersistentTileSchedulerILb0EEEEEEEEEvNT_6ParamsE --------------------------
	.section	.nv.constant0._ZN7cutlass13device_kernelIN5flash11enable_sm90INS1_16FlashAttnFwdSm90INS1_25CollectiveMainloopFwdSm90ILi2EN4cute5tupleIJNS5_1CILi1EEES8_S8_EEENS6_IJNS7_ILi128EEESA_NS7_ILi192EEEEEELi128ENS_10bfloat16_tEfNS_4arch4Sm90ELb0ELb0ELb0ELb0ELb0ELb0ELb0ELb1ELb1ELb1ELb0ELb0EEENS1_21CollectiveEpilogueFwdINS6_IJSA_SA_SA_EEES9_SD_SF_Li256ELb0ELb1ELb0ELb0EEENS1_29StaticPersistentTileSchedulerILb0EEEEEEEEEvNT_6ParamsE,"a",@progbits
	.sectionflags	@""
	.align	4
.nv.constant0._ZN7cutlass13device_kernelIN5flash11enable_sm90INS1_16FlashAttnFwdSm90INS1_25CollectiveMainloopFwdSm90ILi2EN4cute5tupleIJNS5_1CILi1EEES8_S8_EEENS6_IJNS7_ILi128EEESA_NS7_ILi192EEEEEELi128ENS_10bfloat16_tEfNS_4arch4Sm90ELb0ELb0ELb0ELb0ELb0ELb0ELb0ELb1ELb1ELb1ELb0ELb0EEENS1_21CollectiveEpilogueFwdINS6_IJSA_SA_SA_EEES9_SD_SF_Li256ELb0ELb1ELb0ELb0EEENS1_29StaticPersistentTileSchedulerILb0EEEEEEEEEvNT_6ParamsE:
	.zero		3200


//--------------------- .nv.constant0._ZN7cutlass13device_kernelIN5flash11enable_sm90INS1_16FlashAttnFwdSm90INS1_25CollectiveMainloopFwdSm90ILi2EN4cute5tupleIJNS5_1CILi2EEENS7_ILi1EEES9_EEENS6_IJNS7_ILi128EEESB_NS7_ILi192EEEEEELi128ENS_10bfloat16_tEfNS_4arch4Sm90ELb0ELb0ELb0ELb0ELb0ELb0ELb0ELb1ELb1ELb1ELb0ELb0EEENS1_21CollectiveEpilogueFwdINS6_IJSB_SB_SB_EEESA_SE_SG_Li256ELb0ELb1ELb0ELb0EEENS1_29StaticPersistentTileSchedulerILb0EEEEEEEEEvNT_6ParamsE --------------------------
	.section	.nv.constant0._ZN7cutlass13device_kernelIN5flash11enable_sm90INS1_16FlashAttnFwdSm90INS1_25CollectiveMainloopFwdSm90ILi2EN4cute5tupleIJNS5_1CILi2EEENS7_ILi1EEES9_EEENS6_IJNS7_ILi128EEESB_NS7_ILi192EEEEEELi128ENS_10bfloat16_tEfNS_4arch4Sm90ELb0ELb0ELb0ELb0ELb0ELb0ELb0ELb1ELb1ELb1ELb0ELb0EEENS1_21CollectiveEpilogueFwdINS6_IJSB_SB_SB_EEESA_SE_SG_Li256ELb0ELb1ELb0ELb0EEENS1_29StaticPersistentTileSchedulerILb0EEEEEEEEEvNT_6ParamsE,"a",@progbits
	.sectionflags	@""
	.align	4
.nv.constant0._ZN7cutlass13device_kernelIN5flash11enable_sm90INS1_16FlashAttnFwdSm90INS1_25CollectiveMainloopFwdSm90ILi2EN4cute5tupleIJNS5_1CILi2EEENS7_ILi1EEES9_EEENS6_IJNS7_ILi128EEESB_NS7_ILi192EEEEEELi128ENS_10bfloat16_tEfNS_4arch4Sm90ELb0ELb0ELb0ELb0ELb0ELb0ELb0ELb1ELb1ELb1ELb0ELb0EEENS1_21CollectiveEpilogueFwdINS6_IJSB_SB_SB_EEESA_SE_SG_Li256ELb0ELb1ELb0ELb0EEENS1_29StaticPersistentTileSchedulerILb0EEEEEEEEEvNT_6ParamsE:
	.zero		3200


//--------------------- .nv.constant0._ZN7cutlass13device_kernelIN5flash11enable_sm90INS1_16FlashAttnFwdSm90INS1_25CollectiveMainloopFwdSm90ILi2EN4cute5tupleIJNS5_1CILi1EEES8_S8_EEENS6_IJNS7_ILi128EEESA_NS7_ILi192EEEEEELi128ENS_10bfloat16_tEfNS_4arch4Sm90ELb0ELb0ELb0ELb1ELb0ELb0ELb0ELb1ELb1ELb1ELb0ELb0EEENS1_21CollectiveEpilogueFwdINS6_IJSA_SA_SA_EEES9_SD_SF_Li256ELb1ELb1ELb0ELb0EEENS1_36VarlenDynamicPersistentTileSchedulerILi128ELi128ELi256ELi128ELb0ELb1ELb1ELb0ELb1ELb1EEEEEEEEEvNT_6ParamsE --------------------------
	.section	.nv.constant0._ZN7cutlass13device_kernelIN5flash11enable_sm90INS1_16FlashAttnFwdSm90INS1_25CollectiveMainloopFwdSm90ILi2EN4cute5tupleIJNS5_1CILi1EEES8_S8_EEENS6_IJNS7_ILi128EEESA_NS7_ILi192EEEEEELi128ENS_10bfloat16_tEfNS_4arch4Sm90ELb0ELb0ELb0ELb1ELb0ELb0ELb0ELb1ELb1ELb1ELb0ELb0EEENS1_21CollectiveEpilogueFwdINS6_IJSA_SA_SA_EEES9_SD_SF_Li256ELb1ELb1ELb0ELb0EEENS1_36VarlenDynamicPersistentTileSchedulerILi128ELi128ELi256ELi128ELb0ELb1ELb1ELb0ELb1ELb1EEEEEEEEEvNT_6ParamsE,"a",@progbits
	.sectionflags	@""
	.align	4
.nv.constant0._ZN7cutlass13device_kernelIN5flash11enable_sm90INS1_16FlashAttnFwdSm90INS1_25CollectiveMainloopFwdSm90ILi2EN4cute5tupleIJNS5_1CILi1EEES8_S8_EEENS6_IJNS7_ILi128EEESA_NS7_ILi192EEEEEELi128ENS_10bfloat16_tEfNS_4arch4Sm90ELb0ELb0ELb0ELb1ELb0ELb0ELb0ELb1ELb1ELb1ELb0ELb0EEENS1_21CollectiveEpilogueFwdINS6_IJSA_SA_SA_EEES9_SD_SF_Li256ELb1ELb1ELb0ELb0EEENS1_36VarlenDynamicPersistentTileSchedulerILi128ELi128ELi256ELi128ELb0ELb1ELb1ELb0ELb1ELb1EEEEEEEEEvNT_6ParamsE:
	.zero		3328


//--------------------- .nv.constant0._ZN7cutlass13device_kernelIN5flash11enable_sm90INS1_16FlashAttnFwdSm90INS1_25CollectiveMainloopFwdSm90ILi2EN4cute5tupleIJNS5_1CILi1EEES8_S8_EEENS6_IJNS7_ILi128EEESA_NS7_ILi192EEEEEELi128ENS_10bfloat16_tEfNS_4arch4Sm90ELb0ELb0ELb0ELb1ELb0ELb1ELb0ELb1ELb1ELb1ELb0ELb0EEENS1_21CollectiveEpilogueFwdINS6_IJSA_SA_SA_EEES9_SD_SF_Li256ELb1ELb1ELb0ELb0EEENS1_36VarlenDynamicPersistentTileSchedulerILi128ELi128ELi256ELi128ELb0ELb1ELb1ELb0ELb1ELb1EEEEEEEEEvNT_6ParamsE --------------------------
	.section	.nv.constant0._ZN7cutlass13device_kernelIN5flash11enable_sm90INS1_16FlashAttnFwdSm90INS1_25CollectiveMainloopFwdSm90ILi2EN4cute5tupleIJNS5_1CILi1EEES8_S8_EEENS6_IJNS7_ILi128EEESA_NS7_ILi192EEEEEELi128ENS_10bfloat16_tEfNS_4arch4Sm90ELb0ELb0ELb0ELb1ELb0ELb1ELb0ELb1ELb1ELb1ELb0ELb0EEENS1_21CollectiveEpilogueFwdINS6_IJSA_SA_SA_EEES9_SD_SF_Li256ELb1ELb1ELb0ELb0EEENS1_36VarlenDynamicPersistentTileSchedulerILi128ELi128ELi256ELi128ELb0ELb1ELb1ELb0ELb1ELb1EEEEEEEEEvNT_6ParamsE,"a",@progbits
	.sectionflags	@""
	.align	4
.nv.constant0._ZN7cutlass13device_kernelIN5flash11enable_sm90INS1_16FlashAttnFwdSm90INS1_25CollectiveMainloopFwdSm90ILi2EN4cute5tupleIJNS5_1CILi1EEES8_S8_EEENS6_IJNS7_ILi128EEESA_NS7_ILi192EEEEEELi128ENS_10bfloat16_tEfNS_4arch4Sm90ELb0ELb0ELb0ELb1ELb0ELb1ELb0ELb1ELb1ELb1ELb0ELb0EEENS1_21CollectiveEpilogueFwdINS6_IJSA_SA_SA_EEES9_SD_SF_Li256ELb1ELb1ELb0ELb0EEENS1_36VarlenDynamicPersistentTileSchedulerILi128ELi128ELi256ELi128ELb0ELb1ELb1ELb0ELb1ELb1EEEEEEEEEvNT_6ParamsE:
	.zero		3328


//--------------------- .nv.constant0._ZN7cutlass13device_kernelIN5flash11enable_sm90INS1_16FlashAttnFwdSm90INS1_25CollectiveMainloopFwdSm90ILi2EN4cute5tupleIJNS5_1CILi1EEES8_S8_EEENS6_IJNS7_ILi128EEENS7_ILi96EEENS7_ILi192EEEEEELi128ENS_10bfloat16_tEfNS_4arch4Sm90ELb0ELb1ELb0ELb0ELb0ELb0ELb0ELb1ELb1ELb1ELb0ELb0EEENS1_21CollectiveEpilogueFwdINS6_IJSA_SA_SB_EEES9_SE_SG_Li256ELb0ELb1ELb0ELb0EEENS1_30DynamicPersistentTileSchedulerILi256ELi128ELb0ELb1ELb1EEEEEEEEEvNT_6ParamsE --------------------------
	.section	.nv.constant0._ZN7cutlass13device_kernelIN5flash11enable_sm90INS1_16FlashAttnFwdSm90INS1_25CollectiveMainloopFwdSm90ILi2EN4cute5tupleIJNS5_1CILi1EEES8_S8_EEENS6_IJNS7_ILi128EEENS7_ILi96EEENS7_ILi192EEEEEELi128ENS_10bfloat16_tEfNS_4arch4Sm90ELb0ELb1ELb0ELb0ELb0ELb0ELb0ELb1ELb1ELb1ELb0ELb0EEENS1_21CollectiveEpilogueFwdINS6_IJSA_SA_SB_EEES9_SE_SG_Li256ELb0ELb1ELb0ELb0EEENS1_30DynamicPersistentTileSchedulerILi256ELi128ELb0ELb1ELb1EEEEEEEEEvNT_6ParamsE,"a",@progbits
	.sectionflags	@""
	.align	4
.nv.constant0._ZN7cutlass13device_kernelIN5flash11enable_sm90INS1_16FlashAttnFwdSm90INS1_25CollectiveMainloopFwdSm90ILi2EN4cute5tupleIJNS5_1CILi1EEES8_S8_EEENS6_IJNS7_ILi128EEENS7_ILi96EEENS7_ILi192EEEEEELi128ENS_10bfloat16_tEfNS_4arch4Sm90ELb0ELb1ELb0ELb0ELb0ELb0ELb0ELb1ELb1ELb1ELb0ELb0EEENS1_21CollectiveEpilogueFwdINS6_IJSA_SA_SB_EEES9_SE_SG_Li256ELb0ELb1ELb0ELb0EEENS1_30DynamicPersistentTileSchedulerILi256ELi128ELb0ELb1ELb1EEEEEEEEEvNT_6ParamsE:
	.zero		3328


//--------------------- .nv.constant0._ZN7cutlass13device_kernelIN5flash11enable_sm90INS1_16FlashAttnFwdSm90INS1_25CollectiveMainloopFwdSm90ILi2EN4cute5tupleIJNS5_1CILi1EEES8_S8_EEENS6_IJNS7_ILi128EEENS7_ILi96EEENS7_ILi192EEEEEELi128ENS_10bfloat16_tEfNS_4arch4Sm90ELb0ELb1ELb0ELb1ELb0ELb0ELb0ELb1ELb1ELb1ELb0ELb0EEENS1_21CollectiveEpilogueFwdINS6_IJSA_SA_SB_EEES9_SE_SG_Li256ELb1ELb1ELb0ELb0EEENS1_36VarlenDynamicPersistentTileSchedulerILi128ELi96ELi256ELi128ELb0ELb1ELb1ELb1ELb0ELb1EEEEEEEEEvNT_6ParamsE --------------------------
	.section	.nv.constant0._ZN7cutlass13device_kernelIN5flash11enable_sm90INS1_16FlashAttnFwdSm90INS1_25CollectiveMainloopFwdSm90ILi2EN4cute5tupleIJNS5_1CILi1EEES8_S8_EEENS6_IJNS7_ILi128EEENS7_ILi96EEENS7_ILi192EEEEEELi128ENS_10bfloat16_tEfNS_4arch4Sm90ELb0ELb1ELb0ELb1ELb0ELb0ELb0ELb1ELb1ELb1ELb0ELb0EEENS1_21CollectiveEpilogueFwdINS6_IJSA_SA_SB_EEES9_SE_SG_Li256ELb1ELb1ELb0ELb0EEENS1_36VarlenDynamicPersistentTileSchedulerILi128ELi96ELi256ELi128ELb0ELb1ELb1ELb1ELb0ELb1EEEEEEEEEvNT_6ParamsE,"a",@progbits
	.sectionflags	@""
	.align	4
.nv.constant0._ZN7cutlass13device_kernelIN5flash11enable_sm90INS1_16FlashAttnFwdSm90INS1_25CollectiveMainloopFwdSm90ILi2EN4cute5tupleIJNS5_1CILi1EEES8_S8_EEENS6_IJNS7_ILi128EEENS7_ILi96EEENS7_ILi192EEEEEELi128ENS_10bfloat16_tEfNS_4arch4Sm90ELb0ELb1ELb0ELb1ELb0ELb0ELb0ELb1ELb1ELb1ELb0ELb0EEENS1_21CollectiveEpilogueFwdINS6_IJSA_SA_SB_EEES9_SE_SG_Li256ELb1ELb1ELb0ELb0EEENS1_36VarlenDynamicPersistentTileSchedulerILi128ELi96ELi256ELi128ELb0ELb1ELb1ELb1ELb0ELb1EEEEEEEEEvNT_6ParamsE:
	.zero		3328


//--------------------- .nv.constant0._ZN7cutlass13device_kernelIN5flash11enable_sm90INS1_16FlashAttnFwdSm90INS1_25CollectiveMainloopFwdSm90ILi2EN4cute5tupleIJNS5_1CILi1EEES8_S8_EEENS6_IJNS7_ILi128EEENS7_ILi96EEENS7_ILi192EEEEEELi128ENS_10bfloat16_tEfNS_4arch4Sm90ELb0ELb1ELb0ELb1ELb0ELb1ELb0ELb1ELb1ELb1ELb0ELb0EEENS1_21CollectiveEpilogueFwdINS6_IJSA_SA_SB_EEES9_SE_SG_Li256ELb1ELb1ELb0ELb0EEENS1_36VarlenDynamicPersistentTileSchedulerILi128ELi96ELi256ELi128ELb0ELb1ELb1ELb1ELb0ELb1EEEEEEEEEvNT_6ParamsE --------------------------
	.section	.nv.constant0._ZN7cutlass13device_kernelIN5flash11enable_sm90INS1_16FlashAttnFwdSm90INS1_25CollectiveMainloopFwdSm90ILi2EN4cute5tupleIJNS5_1CILi1EEES8_S8_EEENS6_IJNS7_ILi128EEENS7_ILi96EEENS7_ILi192EEEEEELi128ENS_10bfloat16_tEfNS_4arch4Sm90ELb0ELb1ELb0ELb1ELb0ELb1ELb0ELb1ELb1ELb1ELb0ELb0EEENS1_21CollectiveEpilogueFwdINS6_IJSA_SA_SB_EEES9_SE_SG_Li256ELb1ELb1ELb0ELb0EEENS1_36VarlenDynamicPersistentTileSchedulerILi128ELi96ELi256ELi128ELb0ELb1ELb1ELb1ELb0ELb1EEEEEEEEEvNT_6ParamsE,"a",@progbits
	.sectionflags	@""
	.align	4
.nv.constant0._ZN7cutlass13device_kernelIN5flash11enable_sm90INS1_16FlashAttnFwdSm90INS1_25CollectiveMainloopFwdSm90ILi2EN4cute5tupleIJNS5_1CILi1EEES8_S8_EEENS6_IJNS7_ILi128EEENS7_ILi96EEENS7_ILi192EEEEEELi128ENS_10bfloat16_tEfNS_4arch4Sm90ELb0ELb1ELb0ELb1ELb0ELb1ELb0ELb1ELb1ELb1ELb0ELb0EEENS1_21CollectiveEpilogueFwdINS6_IJSA_SA_SB_EEES9_SE_SG_Li256ELb1ELb1ELb0ELb0EEENS1_36VarlenDynamicPersistentTileSchedulerILi128ELi96ELi256ELi128ELb0ELb1ELb1ELb1ELb0ELb1EEEEEEEEEvNT_6ParamsE:
	.zero		3328


//--------------------- .nv.constant0._ZN7cutlass13device_kernelIN5flash11enable_sm90INS1_16FlashAttnFwdSm90INS1_25CollectiveMainloopFwdSm90ILi2EN4cute5tupleIJNS5_1CILi1EEES8_S8_EEENS6_IJNS7_ILi128EEESA_NS7_ILi192EEEEEELi128ENS_10bfloat16_tEfNS_4arch4Sm90ELb1ELb0ELb0ELb0ELb0ELb0ELb0ELb1ELb1ELb1ELb0ELb0EEENS1_21CollectiveEpilogueFwdINS6_IJSA_SA_SA_EEES9_SD_SF_Li256ELb0ELb1ELb0ELb0EEENS1_30DynamicPersistentTileSchedulerILi256ELi128ELb0ELb1ELb1EEEEEEEEEvNT_6ParamsE --------------------------
	.section	.nv.constant0._ZN7cutlass13device_kernelIN5flash11enable_sm90INS1_16FlashAttnFwdSm90INS1_25CollectiveMainloopFwdSm90ILi2EN4cute5tupleIJNS5_1CILi1EEES8_S8_EEENS6_IJNS7_ILi128EEESA_NS7_ILi192EEEEEELi128ENS_10bfloat16_tEfNS_4arch4Sm90ELb1ELb0ELb0ELb0ELb0ELb0ELb0ELb1ELb1ELb1ELb0ELb0EEENS1_21CollectiveEpilogueFwdINS6_IJSA_SA_SA_EEES9_SD_SF_Li256ELb0ELb1ELb0ELb0EEENS1_30DynamicPersistentTileSchedulerILi256ELi128ELb0ELb1ELb1EEEEEEEEEvNT_6ParamsE,"a",@progbits
	.sectionflags	@""
	.align	4
.nv.constant0._ZN7cutlass13device_kernelIN5flash11enable_sm90INS1_16FlashAttnFwdSm90INS1_25CollectiveMainloopFwdSm90ILi2EN4cute5tupleIJNS5_1CILi1EEES8_S8_EEENS6_IJNS7_ILi128EEESA_NS7_ILi192EEEEEELi128ENS_10bfloat16_tEfNS_4arch4Sm90ELb1ELb0ELb0ELb0ELb0ELb0ELb0ELb1ELb1ELb1ELb0ELb0EEENS1_21CollectiveEpilogueFwdINS6_IJSA_SA_SA_EEES9_SD_SF_Li256ELb0ELb1ELb0ELb0EEENS1_30DynamicPersistentTileSchedulerILi256ELi128ELb0ELb1ELb1EEEEEEEEEvNT_6ParamsE:
	.zero		3328


//--------------------- .nv.constant0._ZN7cutlass13device_kernelIN5flash11enable_sm90INS1_16FlashAttnFwdSm90INS1_25CollectiveMainloopFwdSm90ILi2EN4cute5tupleIJNS5_1CILi1EEES8_S8_EEENS6_IJNS7_ILi128EEESA_NS7_ILi192EEEEEELi128ENS_10bfloat16_tEfNS_4arch4Sm90ELb1ELb0ELb0ELb1ELb0ELb0ELb0ELb1ELb1ELb1ELb0ELb0EEENS1_21CollectiveEpilogueFwdINS6_IJSA_SA_SA_EEES9_SD_SF_Li256ELb1ELb1ELb0ELb0EEENS1_36VarlenDynamicPersistentTileSchedulerILi128ELi128ELi256ELi128ELb0ELb1ELb1ELb1ELb1ELb1EEEEEEEEEvNT_6ParamsE --------------------------
	.section	.nv.constant0._ZN7cutlass13device_kernelIN5flash11enable_sm90INS1_16FlashAttnFwdSm90INS1_25CollectiveMainloopFwdSm90ILi2EN4cute5tupleIJNS5_1CILi1EEES8_S8_EEENS6_IJNS7_ILi128EEESA_NS7_ILi192EEEEEELi128ENS_10bfloat16_tEfNS_4arch4Sm90ELb1ELb0ELb0ELb1ELb0ELb0ELb0ELb1ELb1ELb1ELb0ELb0EEENS1_21CollectiveEpilogueFwdINS6_IJSA_SA_SA_EEES9_SD_SF_Li256ELb1ELb1ELb0ELb0EEENS1_36VarlenDynamicPersistentTileSchedulerILi128ELi128ELi256ELi128ELb0ELb1ELb1ELb1ELb1ELb1EEEEEEEEEvNT_6ParamsE,"a",@progbits
	.sectionflags	@""
	.align	4
.nv.constant0._ZN7cutlass13device_kernelIN5flash11enable_sm90INS1_16FlashAttnFwdSm90INS1_25CollectiveMainloopFwdSm90ILi2EN4cute5tupleIJNS5_1CILi1EEES8_S8_EEENS6_IJNS7_ILi128EEESA_NS7_ILi192EEEEEELi128ENS_10bfloat16_tEfNS_4arch4Sm90ELb1ELb0ELb0ELb1ELb0ELb0ELb0ELb1ELb1ELb1ELb0ELb0EEENS1_21CollectiveEpilogueFwdINS6_IJSA_SA_SA_EEES9_SD_SF_Li256ELb1ELb1ELb0ELb0EEENS1_36VarlenDynamicPersistentTileSchedulerILi128ELi128ELi256ELi128ELb0ELb1ELb1ELb1ELb1ELb1EEEEEEEEEvNT_6ParamsE:
	.zero		3328


//--------------------- .nv.constant0._ZN7cutlass13device_kernelIN5flash11enable_sm90INS1_16FlashAttnFwdSm90INS1_25CollectiveMainloopFwdSm90ILi2EN4cute5tupleIJNS5_1CILi1EEES8_S8_EEENS6_IJNS7_ILi128EEESA_NS7_ILi192EEEEEELi128ENS_10bfloat16_tEfNS_4arch4Sm90ELb1ELb0ELb0ELb1ELb0ELb1ELb0ELb1ELb1ELb1ELb0ELb0EEENS1_21CollectiveEpilogueFwdINS6_IJSA_SA_SA_EEES9_SD_SF_Li256ELb1ELb1ELb0ELb0EEENS1_36VarlenDynamicPersistentTileSchedulerILi128ELi128ELi256ELi128ELb0ELb1ELb1ELb1ELb1ELb1EEEEEEEEEvNT_6ParamsE --------------------------
	.section	.nv.constant0._ZN7cutlass13device_kernelIN5flash11enable_sm90INS1_16FlashAttnFwdSm90INS1_25CollectiveMainloopFwdSm90ILi2EN4cute5tupleIJNS5_1CILi1EEES8_S8_EEENS6_IJNS7_ILi128EEESA_NS7_ILi192EEEEEELi128ENS_10bfloat16_tEfNS_4arch4Sm90ELb1ELb0ELb0ELb1ELb0ELb1ELb0ELb1ELb1ELb1ELb0ELb0EEENS1_21CollectiveEpilogueFwdINS6_IJSA_SA_SA_EEES9_SD_SF_Li256ELb1ELb1ELb0ELb0EEENS1_36VarlenDynamicPersistentTileSchedulerILi128ELi128ELi256ELi128ELb0ELb1ELb1ELb1ELb1ELb1EEEEEEEEEvNT_6ParamsE,"a",@progbits
	.sectionflags	@""
	.align	4
.nv.constant0._ZN7cutlass13device_kernelIN5flash11enable_sm90INS1_16FlashAttnFwdSm90INS1_25CollectiveMainloopFwdSm90ILi2EN4cute5tupleIJNS5_1CILi1EEES8_S8_EEENS6_IJNS7_ILi128EEESA_NS7_ILi192EEEEEELi128ENS_10bfloat16_tEfNS_4arch4Sm90ELb1ELb0ELb0ELb1ELb0ELb1ELb0ELb1ELb1ELb1ELb0ELb0EEENS1_21CollectiveEpilogueFwdINS6_IJSA_SA_SA_EEES9_SD_SF_Li256ELb1ELb1ELb0ELb0EEENS1_36VarlenDynamicPersistentTileSchedulerILi128ELi128ELi256ELi128ELb0ELb1ELb1ELb1ELb1ELb1EEEEEEEEEvNT_6ParamsE:
	.zero		3328


//--------------------- SYMBOLS --------------------------

	.type		.nv.reservedSmem.offset0,@object
	.size		.nv.reservedSmem.offset0,0x4
	.type		__assertfail,@function
